	.target	sm_90a

	.elftype	@"ET_EXEC"


//--------------------- .note.nv.tkinfo           --------------------------
	.section	.note.nv.tkinfo,"",@"SHT_NOTE"
	.sectionflags	@"SHF_NOTE_NV_TKINFO"
	.tkinfo
        /*0018*/ 	.word	0x00000002
        /*0030*/ 	.string	""
        /*0030*/ 	.string	"ptxas"
        /*0030*/ 	.string	"Cuda compilation tools, release 13.0, V13.0.88"
        /*0030*/ 	.string	"Build cuda_13.0.r13.0/compiler.36424714_0"
        /*0030*/ 	.string	"-arch sm_90a -m 64 "



//--------------------- .note.nv.cuinfo           --------------------------
	.section	.note.nv.cuinfo,"",@"SHT_NOTE"
	.sectionflags	@"SHF_NOTE_NV_CUINFO"
        /*0018*/ 	.short	0x0002
        /*001a*/ 	.short	0x005a
        /*001c*/ 	.short	0x0082
	.zero		2


//--------------------- .nv.info                  --------------------------
	.section	.nv.info,"",@"SHT_CUDA_INFO"
	.align	4


	//----- nvinfo : EIATTR_REGCOUNT
	.align		4
        /*0000*/ 	.byte	0x04, 0x2f
        /*0002*/ 	.short	(.L_12 - .L_11)
	.align		4
.L_11:
        /*0004*/ 	.word	index@(_ZN5flash25flash_bwd_dot_do_o_kernelILb1E23Flash_bwd_kernel_traitsILi32ELi128ELi128ELi8ELi4ELi4ELi4ELb0ELb0EN7cutlass10bfloat16_tE19Flash_kernel_traitsILi32ELi128ELi128ELi8ES3_EEEEvNS_16Flash_bwd_paramsE)
        /*0008*/ 	.word	0x00000020


	//----- nvinfo : EIATTR_FRAME_SIZE
	.align		4
.L_12:
        /*000c*/ 	.byte	0x04, 0x11
        /*000e*/ 	.short	(.L_14 - .L_13)
	.align		4
.L_13:
        /*0010*/ 	.word	index@(_ZN5flash25flash_bwd_dot_do_o_kernelILb1E23Flash_bwd_kernel_traitsILi32ELi128ELi128ELi8ELi4ELi4ELi4ELb0ELb0EN7cutlass10bfloat16_tE19Flash_kernel_traitsILi32ELi128ELi128ELi8ES3_EEEEvNS_16Flash_bwd_paramsE)
        /*0014*/ 	.word	0x00000000


	//----- nvinfo : EIATTR_REGCOUNT
	.align		4
.L_14:
        /*0018*/ 	.byte	0x04, 0x2f
        /*001a*/ 	.short	(.L_16 - .L_15)
	.align		4
.L_15:
        /*001c*/ 	.word	index@(_ZN5flash25flash_bwd_dot_do_o_kernelILb0E23Flash_bwd_kernel_traitsILi32ELi128ELi128ELi8ELi4ELi4ELi4ELb0ELb0EN7cutlass10bfloat16_tE19Flash_kernel_traitsILi32ELi128ELi128ELi8ES3_EEEEvNS_16Flash_bwd_paramsE)
        /*0020*/ 	.word	0x00000020


	//----- nvinfo : EIATTR_FRAME_SIZE
	.align		4
.L_16:
        /*0024*/ 	.byte	0x04, 0x11
        /*0026*/ 	.short	(.L_18 - .L_17)
	.align		4
.L_17:
        /*0028*/ 	.word	index@(_ZN5flash25flash_bwd_dot_do_o_kernelILb0E23Flash_bwd_kernel_traitsILi32ELi128ELi128ELi8ELi4ELi4ELi4ELb0ELb0EN7cutlass10bfloat16_tE19Flash_kernel_traitsILi32ELi128ELi128ELi8ES3_EEEEvNS_16Flash_bwd_paramsE)
        /*002c*/ 	.word	0x00000000


	//----- nvinfo : EIATTR_REGCOUNT
	.align		4
.L_18:
        /*0030*/ 	.byte	0x04, 0x2f
        /*0032*/ 	.short	(.L_20 - .L_19)
	.align		4
.L_19:
        /*0034*/ 	.word	index@(_ZN5flash44flash_bwd_dq_dk_dv_loop_seqk_parallel_kernelI23Flash_bwd_kernel_traitsILi32ELi128ELi128ELi8ELi4ELi4ELi4ELb0ELb0EN7cutlass10bfloat16_tE19Flash_kernel_traitsILi32ELi128ELi128ELi8ES3_EELb0ELb0ELb1ELb1ELb0ELb0ELb1EEEvNS_16Flash_bwd_paramsE)
        /*0038*/ 	.word	0x000000ff


	//----- nvinfo : EIATTR_FRAME_SIZE
	.align		4
.L_20:
        /*003c*/ 	.byte	0x04, 0x11
        /*003e*/ 	.short	(.L_22 - .L_21)
	.align		4
.L_21:
        /*0040*/ 	.word	index@(_ZN5flash44flash_bwd_dq_dk_dv_loop_seqk_parallel_kernelI23Flash_bwd_kernel_traitsILi32ELi128ELi128ELi8ELi4ELi4ELi4ELb0ELb0EN7cutlass10bfloat16_tE19Flash_kernel_traitsILi32ELi128ELi128ELi8ES3_EELb0ELb0ELb1ELb1ELb0ELb0ELb1EEEvNS_16Flash_bwd_paramsE)
        /*0044*/ 	.word	0x00000098


	//----- nvinfo : EIATTR_REGCOUNT
	.align		4
.L_22:
        /*0048*/ 	.byte	0x04, 0x2f
        /*004a*/ 	.short	(.L_24 - .L_23)
	.align		4
.L_23:
        /*004c*/ 	.word	index@(_ZN5flash44flash_bwd_dq_dk_dv_loop_seqk_parallel_kernelI23Flash_bwd_kernel_traitsILi32ELi128ELi128ELi8ELi4ELi4ELi4ELb0ELb0EN7cutlass10bfloat16_tE19Flash_kernel_traitsILi32ELi128ELi128ELi8ES3_EELb1ELb0ELb1ELb1ELb0ELb0ELb0EEEvNS_16Flash_bwd_paramsE)
        /*0050*/ 	.word	0x000000fa


	//----- nvinfo : EIATTR_FRAME_SIZE
	.align		4
.L_24:
        /*0054*/ 	.byte	0x04, 0x11
        /*0056*/ 	.short	(.L_26 - .L_25)
	.align		4
.L_25:
        /*0058*/ 	.word	index@(_ZN5flash44flash_bwd_dq_dk_dv_loop_seqk_parallel_kernelI23Flash_bwd_kernel_traitsILi32ELi128ELi128ELi8ELi4ELi4ELi4ELb0ELb0EN7cutlass10bfloat16_tE19Flash_kernel_traitsILi32ELi128ELi128ELi8ES3_EELb1ELb0ELb1ELb1ELb0ELb0ELb0EEEvNS_16Flash_bwd_paramsE)
        /*005c*/ 	.word	0x00000000


	//----- nvinfo : EIATTR_REGCOUNT
	.align		4
.L_26:
        /*0060*/ 	.byte	0x04, 0x2f
        /*0062*/ 	.short	(.L_28 - .L_27)
	.align		4
.L_27:
        /*0064*/ 	.word	index@(_ZN5flash44flash_bwd_dq_dk_dv_loop_seqk_parallel_kernelI23Flash_bwd_kernel_traitsILi32ELi128ELi128ELi8ELi4ELi4ELi4ELb0ELb0EN7cutlass10bfloat16_tE19Flash_kernel_traitsILi32ELi128ELi128ELi8ES3_EELb0ELb0ELb1ELb0ELb0ELb1ELb1EEEvNS_16Flash_bwd_paramsE)
        /*0068*/ 	.word	0x000000ff


	//----- nvinfo : EIATTR_FRAME_SIZE
	.align		4
.L_28:
        /*006c*/ 	.byte	0x04, 0x11
        /*006e*/ 	.short	(.L_30 - .L_29)
	.align		4
.L_29:
        /*0070*/ 	.word	index@(_ZN5flash44flash_bwd_dq_dk_dv_loop_seqk_parallel_kernelI23Flash_bwd_kernel_traitsILi32ELi128ELi128ELi8ELi4ELi4ELi4ELb0ELb0EN7cutlass10bfloat16_tE19Flash_kernel_traitsILi32ELi128ELi128ELi8ES3_EELb0ELb0ELb1ELb0ELb0ELb1ELb1EEEvNS_16Flash_bwd_paramsE)
        /*0074*/ 	.word	0x00000098


	//----- nvinfo : EIATTR_REGCOUNT
	.align		4
.L_30:
        /*0078*/ 	.byte	0x04, 0x2f
        /*007a*/ 	.short	(.L_32 - .L_31)
	.align		4
.L_31:
        /*007c*/ 	.word	index@(_ZN5flash44flash_bwd_dq_dk_dv_loop_seqk_parallel_kernelI23Flash_bwd_kernel_traitsILi32ELi128ELi128ELi8ELi4ELi4ELi4ELb0ELb0EN7cutlass10bfloat16_tE19Flash_kernel_traitsILi32ELi128ELi128ELi8ES3_EELb1ELb0ELb1ELb0ELb0ELb1ELb0EEEvNS_16Flash_bwd_paramsE)
        /*0080*/ 	.word	0x000000ff


	//----- nvinfo : EIATTR_FRAME_SIZE
	.align		4
.L_32:
        /*0084*/ 	.byte	0x04, 0x11
        /*0086*/ 	.short	(.L_34 - .L_33)
	.align		4
.L_33:
        /*0088*/ 	.word	index@(_ZN5flash44flash_bwd_dq_dk_dv_loop_seqk_parallel_kernelI23Flash_bwd_kernel_traitsILi32ELi128ELi128ELi8ELi4ELi4ELi4ELb0ELb0EN7cutlass10bfloat16_tE19Flash_kernel_traitsILi32ELi128ELi128ELi8ES3_EELb1ELb0ELb1ELb0ELb0ELb1ELb0EEEvNS_16Flash_bwd_paramsE)
        /*008c*/ 	.word	0x00000000


	//----- nvinfo : EIATTR_REGCOUNT
	.align		4
.L_34:
        /*0090*/ 	.byte	0x04, 0x2f
        /*0092*/ 	.short	(.L_36 - .L_35)
	.align		4
.L_35:
        /*0094*/ 	.word	index@(_ZN5flash44flash_bwd_dq_dk_dv_loop_seqk_parallel_kernelI23Flash_bwd_kernel_traitsILi32ELi128ELi128ELi8ELi4ELi4ELi4ELb0ELb0EN7cutlass10bfloat16_tE19Flash_kernel_traitsILi32ELi128ELi128ELi8ES3_EELb0ELb0ELb0ELb1ELb0ELb0ELb1EEEvNS_16Flash_bwd_paramsE)
        /*0098*/ 	.word	0x000000ff


	//----- nvinfo : EIATTR_FRAME_SIZE
	.align		4
.L_36:
        /*009c*/ 	.byte	0x04, 0x11
        /*009e*/ 	.short	(.L_38 - .L_37)
	.align		4
.L_37:
        /*00a0*/ 	.word	index@(_ZN5flash44flash_bwd_dq_dk_dv_loop_seqk_parallel_kernelI23Flash_bwd_kernel_traitsILi32ELi128ELi128ELi8ELi4ELi4ELi4ELb0ELb0EN7cutlass10bfloat16_tE19Flash_kernel_traitsILi32ELi128ELi128ELi8ES3_EELb0ELb0ELb0ELb1ELb0ELb0ELb1EEEvNS_16Flash_bwd_paramsE)
        /*00a4*/ 	.word	0x00000098


	//----- nvinfo : EIATTR_REGCOUNT
	.align		4
.L_38:
        /*00a8*/ 	.byte	0x04, 0x2f
        /*00aa*/ 	.short	(.L_40 - .L_39)
	.align		4
.L_39:
        /*00ac*/ 	.word	index@(_ZN5flash44flash_bwd_dq_dk_dv_loop_seqk_parallel_kernelI23Flash_bwd_kernel_traitsILi32ELi128ELi128ELi8ELi4ELi4ELi4ELb0ELb0EN7cutlass10bfloat16_tE19Flash_kernel_traitsILi32ELi128ELi128ELi8ES3_EELb1ELb0ELb0ELb1ELb0ELb0ELb0EEEvNS_16Flash_bwd_paramsE)
        /*00b0*/ 	.word	0x000000ff


	//----- nvinfo : EIATTR_FRAME_SIZE
	.align		4
.L_40:
        /*00b4*/ 	.byte	0x04, 0x11
        /*00b6*/ 	.short	(.L_42 - .L_41)
	.align		4
.L_41:
        /*00b8*/ 	.word	index@(_ZN5flash44flash_bwd_dq_dk_dv_loop_seqk_parallel_kernelI23Flash_bwd_kernel_traitsILi32ELi128ELi128ELi8ELi4ELi4ELi4ELb0ELb0EN7cutlass10bfloat16_tE19Flash_kernel_traitsILi32ELi128ELi128ELi8ES3_EELb1ELb0ELb0ELb1ELb0ELb0ELb0EEEvNS_16Flash_bwd_paramsE)
        /*00bc*/ 	.word	0x00000000


	//----- nvinfo : EIATTR_REGCOUNT
	.align		4
.L_42:
        /*00c0*/ 	.byte	0x04, 0x2f
        /*00c2*/ 	.short	(.L_44 - .L_43)
	.align		4
.L_43:
        /*00c4*/ 	.word	index@(_ZN5flash44flash_bwd_dq_dk_dv_loop_seqk_parallel_kernelI23Flash_bwd_kernel_traitsILi32ELi128ELi128ELi8ELi4ELi4ELi4ELb0ELb0EN7cutlass10bfloat16_tE19Flash_kernel_traitsILi32ELi128ELi128ELi8ES3_EELb0ELb0ELb0ELb0ELb1ELb1ELb1EEEvNS_16Flash_bwd_paramsE)
        /*00c8*/ 	.word	0x000000ff


	//----- nvinfo : EIATTR_FRAME_SIZE
	.align		4
.L_44:
        /*00cc*/ 	.byte	0x04, 0x11
        /*00ce*/ 	.short	(.L_46 - .L_45)
	.align		4
.L_45:
        /*00d0*/ 	.word	index@(_ZN5flash44flash_bwd_dq_dk_dv_loop_seqk_parallel_kernelI23Flash_bwd_kernel_traitsILi32ELi128ELi128ELi8ELi4ELi4ELi4ELb0ELb0EN7cutlass10bfloat16_tE19Flash_kernel_traitsILi32ELi128ELi128ELi8ES3_EELb0ELb0ELb0ELb0ELb1ELb1ELb1EEEvNS_16Flash_bwd_paramsE)
        /*00d4*/ 	.word	0x00000080


	//----- nvinfo : EIATTR_REGCOUNT
	.align		4
.L_46:
        /*00d8*/ 	.byte	0x04, 0x2f
        /*00da*/ 	.short	(.L_48 - .L_47)
	.align		4
.L_47:
        /*00dc*/ 	.word	index@(_ZN5flash44flash_bwd_dq_dk_dv_loop_seqk_parallel_kernelI23Flash_bwd_kernel_traitsILi32ELi128ELi128ELi8ELi4ELi4ELi4ELb0ELb0EN7cutlass10bfloat16_tE19Flash_kernel_traitsILi32ELi128ELi128ELi8ES3_EELb1ELb0ELb0ELb0ELb1ELb1ELb0EEEvNS_16Flash_bwd_paramsE)
        /*00e0*/ 	.word	0x000000fe


	//----- nvinfo : EIATTR_FRAME_SIZE
	.align		4
.L_48:
        /*00e4*/ 	.byte	0x04, 0x11
        /*00e6*/ 	.short	(.L_50 - .L_49)
	.align		4
.L_49:
        /*00e8*/ 	.word	index@(_ZN5flash44flash_bwd_dq_dk_dv_loop_seqk_parallel_kernelI23Flash_bwd_kernel_traitsILi32ELi128ELi128ELi8ELi4ELi4ELi4ELb0ELb0EN7cutlass10bfloat16_tE19Flash_kernel_traitsILi32ELi128ELi128ELi8ES3_EELb1ELb0ELb0ELb0ELb1ELb1ELb0EEEvNS_16Flash_bwd_paramsE)
        /*00ec*/ 	.word	0x00000000


	//----- nvinfo : EIATTR_REGCOUNT
	.align		4
.L_50:
        /*00f0*/ 	.byte	0x04, 0x2f
        /*00f2*/ 	.short	(.L_52 - .L_51)
	.align		4
.L_51:
        /*00f4*/ 	.word	index@(_ZN5flash44flash_bwd_dq_dk_dv_loop_seqk_parallel_kernelI23Flash_bwd_kernel_traitsILi32ELi128ELi128ELi8ELi4ELi4ELi4ELb0ELb0EN7cutlass10bfloat16_tE19Flash_kernel_traitsILi32ELi128ELi128ELi8ES3_EELb0ELb0ELb1ELb0ELb0ELb0ELb1EEEvNS_16Flash_bwd_paramsE)
        /*00f8*/ 	.word	0x000000ff


	//----- nvinfo : EIATTR_FRAME_SIZE
	.align		4
.L_52:
        /*00fc*/ 	.byte	0x04, 0x11
        /*00fe*/ 	.short	(.L_54 - .L_53)
	.align		4
.L_53:
        /*0100*/ 	.word	index@(_ZN5flash44flash_bwd_dq_dk_dv_loop_seqk_parallel_kernelI23Flash_bwd_kernel_traitsILi32ELi128ELi128ELi8ELi4ELi4ELi4ELb0ELb0EN7cutlass10bfloat16_tE19Flash_kernel_traitsILi32ELi128ELi128ELi8ES3_EELb0ELb0ELb1ELb0ELb0ELb0ELb1EEEvNS_16Flash_bwd_paramsE)
        /*0104*/ 	.word	0x000000a0


	//----- nvinfo : EIATTR_REGCOUNT
	.align		4
.L_54:
        /*0108*/ 	.byte	0x04, 0x2f
        /*010a*/ 	.short	(.L_56 - .L_55)
	.align		4
.L_55:
        /*010c*/ 	.word	index@(_ZN5flash44flash_bwd_dq_dk_dv_loop_seqk_parallel_kernelI23Flash_bwd_kernel_traitsILi32ELi128ELi128ELi8ELi4ELi4ELi4ELb0ELb0EN7cutlass10bfloat16_tE19Flash_kernel_traitsILi32ELi128ELi128ELi8ES3_EELb1ELb0ELb1ELb0ELb0ELb0ELb0EEEvNS_16Flash_bwd_paramsE)
        /*0110*/ 	.word	0x000000ff


	//----- nvinfo : EIATTR_FRAME_SIZE
	.align		4
.L_56:
        /*0114*/ 	.byte	0x04, 0x11
        /*0116*/ 	.short	(.L_58 - .L_57)
	.align		4
.L_57:
        /*0118*/ 	.word	index@(_ZN5flash44flash_bwd_dq_dk_dv_loop_seqk_parallel_kernelI23Flash_bwd_kernel_traitsILi32ELi128ELi128ELi8ELi4ELi4ELi4ELb0ELb0EN7cutlass10bfloat16_tE19Flash_kernel_traitsILi32ELi128ELi128ELi8ES3_EELb1ELb0ELb1ELb0ELb0ELb0ELb0EEEvNS_16Flash_bwd_paramsE)
        /*011c*/ 	.word	0x00000000


	//----- nvinfo : EIATTR_REGCOUNT
	.align		4
.L_58:
        /*0120*/ 	.byte	0x04, 0x2f
        /*0122*/ 	.short	(.L_60 - .L_59)
	.align		4
.L_59:
        /*0124*/ 	.word	index@(_ZN5flash44flash_bwd_dq_dk_dv_loop_seqk_parallel_kernelI23Flash_bwd_kernel_traitsILi32ELi128ELi128ELi8ELi4ELi4ELi4ELb0ELb0EN7cutlass10bfloat16_tE19Flash_kernel_traitsILi32ELi128ELi128ELi8ES3_EELb0ELb0ELb0ELb0ELb0ELb0ELb1EEEvNS_16Flash_bwd_paramsE)
        /*0128*/ 	.word	0x000000ff


	//----- nvinfo : EIATTR_FRAME_SIZE
	.align		4
.L_60:
        /*012c*/ 	.byte	0x04, 0x11
        /*012e*/ 	.short	(.L_62 - .L_61)
	.align		4
.L_61:
        /*0130*/ 	.word	index@(_ZN5flash44flash_bwd_dq_dk_dv_loop_seqk_parallel_kernelI23Flash_bwd_kernel_traitsILi32ELi128ELi128ELi8ELi4ELi4ELi4ELb0ELb0EN7cutlass10bfloat16_tE19Flash_kernel_traitsILi32ELi128ELi128ELi8ES3_EELb0ELb0ELb0ELb0ELb0ELb0ELb1EEEvNS_16Flash_bwd_paramsE)
        /*0134*/ 	.word	0x00000098


	//----- nvinfo : EIATTR_REGCOUNT
	.align		4
.L_62:
        /*0138*/ 	.byte	0x04, 0x2f
        /*013a*/ 	.short	(.L_64 - .L_63)
	.align		4
.L_63:
        /*013c*/ 	.word	index@(_ZN5flash44flash_bwd_dq_dk_dv_loop_seqk_parallel_kernelI23Flash_bwd_kernel_traitsILi32ELi128ELi128ELi8ELi4ELi4ELi4ELb0ELb0EN7cutlass10bfloat16_tE19Flash_kernel_traitsILi32ELi128ELi128ELi8ES3_EELb1ELb0ELb0ELb0ELb0ELb0ELb0EEEvNS_16Flash_bwd_paramsE)
        /*0140*/ 	.word	0x000000ff


	//----- nvinfo : EIATTR_FRAME_SIZE
	.align		4
.L_64:
        /*0144*/ 	.byte	0x04, 0x11
        /*0146*/ 	.short	(.L_66 - .L_65)
	.align		4
.L_65:
        /*0148*/ 	.word	index@(_ZN5flash44flash_bwd_dq_dk_dv_loop_seqk_parallel_kernelI23Flash_bwd_kernel_traitsILi32ELi128ELi128ELi8ELi4ELi4ELi4ELb0ELb0EN7cutlass10bfloat16_tE19Flash_kernel_traitsILi32ELi128ELi128ELi8ES3_EELb1ELb0ELb0ELb0ELb0ELb0ELb0EEEvNS_16Flash_bwd_paramsE)
        /*014c*/ 	.word	0x00000000


	//----- nvinfo : EIATTR_REGCOUNT
	.align		4
.L_66:
        /*0150*/ 	.byte	0x04, 0x2f
        /*0152*/ 	.short	(.L_68 - .L_67)
	.align		4
.L_67:
        /*0154*/ 	.word	index@(_ZN5flash44flash_bwd_dq_dk_dv_loop_seqk_parallel_kernelI23Flash_bwd_kernel_traitsILi32ELi128ELi128ELi8ELi4ELi4ELi4ELb0ELb0EN7cutlass10bfloat16_tE19Flash_kernel_traitsILi32ELi128ELi128ELi8ES3_EELb0ELb0ELb0ELb0ELb0ELb1ELb1EEEvNS_16Flash_bwd_paramsE)
        /*0158*/ 	.word	0x000000ff


	//----- nvinfo : EIATTR_FRAME_SIZE
	.align		4
.L_68:
        /*015c*/ 	.byte	0x04, 0x11
        /*015e*/ 	.short	(.L_70 - .L_69)
	.align		4
.L_69:
        /*0160*/ 	.word	index@(_ZN5flash44flash_bwd_dq_dk_dv_loop_seqk_parallel_kernelI23Flash_bwd_kernel_traitsILi32ELi128ELi128ELi8ELi4ELi4ELi4ELb0ELb0EN7cutlass10bfloat16_tE19Flash_kernel_traitsILi32ELi128ELi128ELi8ES3_EELb0ELb0ELb0ELb0ELb0ELb1ELb1EEEvNS_16Flash_bwd_paramsE)
        /*0164*/ 	.word	0x00000088


	//----- nvinfo : EIATTR_REGCOUNT
	.align		4
.L_70:
        /*0168*/ 	.byte	0x04, 0x2f
        /*016a*/ 	.short	(.L_72 - .L_71)
	.align		4
.L_71:
        /*016c*/ 	.word	index@(_ZN5flash44flash_bwd_dq_dk_dv_loop_seqk_parallel_kernelI23Flash_bwd_kernel_traitsILi32ELi128ELi128ELi8ELi4ELi4ELi4ELb0ELb0EN7cutlass10bfloat16_tE19Flash_kernel_traitsILi32ELi128ELi128ELi8ES3_EELb1ELb0ELb0ELb0ELb0ELb1ELb0EEEvNS_16Flash_bwd_paramsE)
        /*0170*/ 	.word	0x000000ff


	//----- nvinfo : EIATTR_FRAME_SIZE
	.align		4
.L_72:
        /*0174*/ 	.byte	0x04, 0x11
        /*0176*/ 	.short	(.L_74 - .L_73)
	.align		4
.L_73:
        /*0178*/ 	.word	index@(_ZN5flash44flash_bwd_dq_dk_dv_loop_seqk_parallel_kernelI23Flash_bwd_kernel_traitsILi32ELi128ELi128ELi8ELi4ELi4ELi4ELb0ELb0EN7cutlass10bfloat16_tE19Flash_kernel_traitsILi32ELi128ELi128ELi8ES3_EELb1ELb0ELb0ELb0ELb0ELb1ELb0EEEvNS_16Flash_bwd_paramsE)
        /*017c*/ 	.word	0x00000000


	//----- nvinfo : EIATTR_REGCOUNT
	.align		4
.L_74:
        /*0180*/ 	.byte	0x04, 0x2f
        /*0182*/ 	.short	(.L_76 - .L_75)
	.align		4
.L_75:
        /*0184*/ 	.word	index@(_ZN5flash27flash_bwd_convert_dq_kernelI23Flash_bwd_kernel_traitsILi32ELi128ELi128ELi8ELi4ELi4ELi4ELb0ELb0EN7cutlass10bfloat16_tE19Flash_kernel_traitsILi32ELi128ELi128ELi8ES3_EEEEvNS_16Flash_bwd_paramsEi)
        /*0188*/ 	.word	0x00000028


	//----- nvinfo : EIATTR_FRAME_SIZE
	.align		4
.L_76:
        /*018c*/ 	.byte	0x04, 0x11
        /*018e*/ 	.short	(.L_78 - .L_77)
	.align		4
.L_77:
        /*0190*/ 	.word	index@(_ZN5flash27flash_bwd_convert_dq_kernelI23Flash_bwd_kernel_traitsILi32ELi128ELi128ELi8ELi4ELi4ELi4ELb0ELb0EN7cutlass10bfloat16_tE19Flash_kernel_traitsILi32ELi128ELi128ELi8ES3_EEEEvNS_16Flash_bwd_paramsEi)
        /*0194*/ 	.word	0x00000000


	//----- nvinfo : EIATTR_REGCOUNT
	.align		4
.L_78:
        /*0198*/ 	.byte	0x04, 0x2f
        /*019a*/ 	.short	(.L_80 - .L_79)
	.align		4
.L_79:
        /*019c*/ 	.word	index@(_ZN5flash25flash_bwd_dot_do_o_kernelILb1E23Flash_bwd_kernel_traitsILi32ELi128ELi128ELi8ELi4ELi4ELi4ELb1ELb0EN7cutlass10bfloat16_tE19Flash_kernel_traitsILi32ELi128ELi128ELi8ES3_EEEEvNS_16Flash_bwd_paramsE)
        /*01a0*/ 	.word	0x00000020


	//----- nvinfo : EIATTR_FRAME_SIZE
	.align		4
.L_80:
        /*01a4*/ 	.byte	0x04, 0x11
        /*01a6*/ 	.short	(.L_82 - .L_81)
	.align		4
.L_81:
        /*01a8*/ 	.word	index@(_ZN5flash25flash_bwd_dot_do_o_kernelILb1E23Flash_bwd_kernel_traitsILi32ELi128ELi128ELi8ELi4ELi4ELi4ELb1ELb0EN7cutlass10bfloat16_tE19Flash_kernel_traitsILi32ELi128ELi128ELi8ES3_EEEEvNS_16Flash_bwd_paramsE)
        /*01ac*/ 	.word	0x00000000


	//----- nvinfo : EIATTR_REGCOUNT
	.align		4
.L_82:
        /*01b0*/ 	.byte	0x04, 0x2f
        /*01b2*/ 	.short	(.L_84 - .L_83)
	.align		4
.L_83:
        /*01b4*/ 	.word	index@(_ZN5flash25flash_bwd_dot_do_o_kernelILb0E23Flash_bwd_kernel_traitsILi32ELi128ELi128ELi8ELi4ELi4ELi4ELb1ELb0EN7cutlass10bfloat16_tE19Flash_kernel_traitsILi32ELi128ELi128ELi8ES3_EEEEvNS_16Flash_bwd_paramsE)
        /*01b8*/ 	.word	0x00000020


	//----- nvinfo : EIATTR_FRAME_SIZE
	.align		4
.L_84:
        /*01bc*/ 	.byte	0x04, 0x11
        /*01be*/ 	.short	(.L_86 - .L_85)
	.align		4
.L_85:
        /*01c0*/ 	.word	index@(_ZN5flash25flash_bwd_dot_do_o_kernelILb0E23Flash_bwd_kernel_traitsILi32ELi128ELi128ELi8ELi4ELi4ELi4ELb1ELb0EN7cutlass10bfloat16_tE19Flash_kernel_traitsILi32ELi128ELi128ELi8ES3_EEEEvNS_16Flash_bwd_paramsE)
        /*01c4*/ 	.word	0x00000000


	//----- nvinfo : EIATTR_REGCOUNT
	.align		4
.L_86:
        /*01c8*/ 	.byte	0x04, 0x2f
        /*01ca*/ 	.short	(.L_88 - .L_87)
	.align		4
.L_87:
        /*01cc*/ 	.word	index@(_ZN5flash44flash_bwd_dq_dk_dv_loop_seqk_parallel_kernelI23Flash_bwd_kernel_traitsILi32ELi128ELi128ELi8ELi4ELi4ELi4ELb1ELb0EN7cutlass10bfloat16_tE19Flash_kernel_traitsILi32ELi128ELi128ELi8ES3_EELb0ELb0ELb1ELb1ELb0ELb0ELb1EEEvNS_16Flash_bwd_paramsE)
        /*01d0*/ 	.word	0x000000ff


	//----- nvinfo : EIATTR_FRAME_SIZE
	.align		4
.L_88:
        /*01d4*/ 	.byte	0x04, 0x11
        /*01d6*/ 	.short	(.L_90 - .L_89)
	.align		4
.L_89:
        /*01d8*/ 	.word	index@(_ZN5flash44flash_bwd_dq_dk_dv_loop_seqk_parallel_kernelI23Flash_bwd_kernel_traitsILi32ELi128ELi128ELi8ELi4ELi4ELi4ELb1ELb0EN7cutlass10bfloat16_tE19Flash_kernel_traitsILi32ELi128ELi128ELi8ES3_EELb0ELb0ELb1ELb1ELb0ELb0ELb1EEEvNS_16Flash_bwd_paramsE)
        /*01dc*/ 	.word	0x00000108


	//----- nvinfo : EIATTR_REGCOUNT
	.align		4
.L_90:
        /*01e0*/ 	.byte	0x04, 0x2f
        /*01e2*/ 	.short	(.L_92 - .L_91)
	.align		4
.L_91:
        /*01e4*/ 	.word	index@(_ZN5flash44flash_bwd_dq_dk_dv_loop_seqk_parallel_kernelI23Flash_bwd_kernel_traitsILi32ELi128ELi128ELi8ELi4ELi4ELi4ELb1ELb0EN7cutlass10bfloat16_tE19Flash_kernel_traitsILi32ELi128ELi128ELi8ES3_EELb1ELb0ELb1ELb1ELb0ELb0ELb0EEEvNS_16Flash_bwd_paramsE)
        /*01e8*/ 	.word	0x000000ff


	//----- nvinfo : EIATTR_FRAME_SIZE
	.align		4
.L_92:
        /*01ec*/ 	.byte	0x04, 0x11
        /*01ee*/ 	.short	(.L_94 - .L_93)
	.align		4
.L_93:
        /*01f0*/ 	.word	index@(_ZN5flash44flash_bwd_dq_dk_dv_loop_seqk_parallel_kernelI23Flash_bwd_kernel_traitsILi32ELi128ELi128ELi8ELi4ELi4ELi4ELb1ELb0EN7cutlass10bfloat16_tE19Flash_kernel_traitsILi32ELi128ELi128ELi8ES3_EELb1ELb0ELb1ELb1ELb0ELb0ELb0EEEvNS_16Flash_bwd_paramsE)
        /*01f4*/ 	.word	0x00000000


	//----- nvinfo : EIATTR_REGCOUNT
	.align		4
.L_94:
        /*01f8*/ 	.byte	0x04, 0x2f
        /*01fa*/ 	.short	(.L_96 - .L_95)
	.align		4
.L_95:
        /*01fc*/ 	.word	index@(_ZN5flash44flash_bwd_dq_dk_dv_loop_seqk_parallel_kernelI23Flash_bwd_kernel_traitsILi32ELi128ELi128ELi8ELi4ELi4ELi4ELb1ELb0EN7cutlass10bfloat16_tE19Flash_kernel_traitsILi32ELi128ELi128ELi8ES3_EELb0ELb0ELb1ELb0ELb0ELb1ELb1EEEvNS_16Flash_bwd_paramsE)
        /*0200*/ 	.word	0x000000ff


	//----- nvinfo : EIATTR_FRAME_SIZE
	.align		4
.L_96:
        /*0204*/ 	.byte	0x04, 0x11
        /*0206*/ 	.short	(.L_98 - .L_97)
	.align		4
.L_97:
        /*0208*/ 	.word	index@(_ZN5flash44flash_bwd_dq_dk_dv_loop_seqk_parallel_kernelI23Flash_bwd_kernel_traitsILi32ELi128ELi128ELi8ELi4ELi4ELi4ELb1ELb0EN7cutlass10bfloat16_tE19Flash_kernel_traitsILi32ELi128ELi128ELi8ES3_EELb0ELb0ELb1ELb0ELb0ELb1ELb1EEEvNS_16Flash_bwd_paramsE)
        /*020c*/ 	.word	0x00000100


	//----- nvinfo : EIATTR_REGCOUNT
	.align		4
.L_98:
        /*0210*/ 	.byte	0x04, 0x2f
        /*0212*/ 	.short	(.L_100 - .L_99)
	.align		4
.L_99:
        /*0214*/ 	.word	index@(_ZN5flash44flash_bwd_dq_dk_dv_loop_seqk_parallel_kernelI23Flash_bwd_kernel_traitsILi32ELi128ELi128ELi8ELi4ELi4ELi4ELb1ELb0EN7cutlass10bfloat16_tE19Flash_kernel_traitsILi32ELi128ELi128ELi8ES3_EELb1ELb0ELb1ELb0ELb0ELb1ELb0EEEvNS_16Flash_bwd_paramsE)
        /*0218*/ 	.word	0x000000ff


	//----- nvinfo : EIATTR_FRAME_SIZE
	.align		4
.L_100:
        /*021c*/ 	.byte	0x04, 0x11
        /*021e*/ 	.short	(.L_102 - .L_101)
	.align		4
.L_101:
        /*0220*/ 	.word	index@(_ZN5flash44flash_bwd_dq_dk_dv_loop_seqk_parallel_kernelI23Flash_bwd_kernel_traitsILi32ELi128ELi128ELi8ELi4ELi4ELi4ELb1ELb0EN7cutlass10bfloat16_tE19Flash_kernel_traitsILi32ELi128ELi128ELi8ES3_EELb1ELb0ELb1ELb0ELb0ELb1ELb0EEEvNS_16Flash_bwd_paramsE)
        /*0224*/ 	.word	0x00000000


	//----- nvinfo : EIATTR_REGCOUNT
	.align		4
.L_102:
        /*0228*/ 	.byte	0x04, 0x2f
        /*022a*/ 	.short	(.L_104 - .L_103)
	.align		4
.L_103:
        /*022c*/ 	.word	index@(_ZN5flash44flash_bwd_dq_dk_dv_loop_seqk_parallel_kernelI23Flash_bwd_kernel_traitsILi32ELi128ELi128ELi8ELi4ELi4ELi4ELb1ELb0EN7cutlass10bfloat16_tE19Flash_kernel_traitsILi32ELi128ELi128ELi8ES3_EELb0ELb0ELb0ELb1ELb0ELb0ELb1EEEvNS_16Flash_bwd_paramsE)
        /*0230*/ 	.word	0x000000ff


	//----- nvinfo : EIATTR_FRAME_SIZE
	.align		4
.L_104:
        /*0234*/ 	.byte	0x04, 0x11
        /*0236*/ 	.short	(.L_106 - .L_105)
	.align		4
.L_105:
        /*0238*/ 	.word	index@(_ZN5flash44flash_bwd_dq_dk_dv_loop_seqk_parallel_kernelI23Flash_bwd_kernel_traitsILi32ELi128ELi128ELi8ELi4ELi4ELi4ELb1ELb0EN7cutlass10bfloat16_tE19Flash_kernel_traitsILi32ELi128ELi128ELi8ES3_EELb0ELb0ELb0ELb1ELb0ELb0ELb1EEEvNS_16Flash_bwd_paramsE)
        /*023c*/ 	.word	0x00000100


	//----- nvinfo : EIATTR_REGCOUNT
	.align		4
.L_106:
        /*0240*/ 	.byte	0x04, 0x2f
        /*0242*/ 	.short	(.L_108 - .L_107)
	.align		4
.L_107:
        /*0244*/ 	.word	index@(_ZN5flash44flash_bwd_dq_dk_dv_loop_seqk_parallel_kernelI23Flash_bwd_kernel_traitsILi32ELi128ELi128ELi8ELi4ELi4ELi4ELb1ELb0EN7cutlass10bfloat16_tE19Flash_kernel_traitsILi32ELi128ELi128ELi8ES3_EELb1ELb0ELb0ELb1ELb0ELb0ELb0EEEvNS_16Flash_bwd_paramsE)
        /*0248*/ 	.word	0x000000ff


	//----- nvinfo : EIATTR_FRAME_SIZE
	.align		4
.L_108:
        /*024c*/ 	.byte	0x04, 0x11
        /*024e*/ 	.short	(.L_110 - .L_109)
	.align		4
.L_109:
        /*0250*/ 	.word	index@(_ZN5flash44flash_bwd_dq_dk_dv_loop_seqk_parallel_kernelI23Flash_bwd_kernel_traitsILi32ELi128ELi128ELi8ELi4ELi4ELi4ELb1ELb0EN7cutlass10bfloat16_tE19Flash_kernel_traitsILi32ELi128ELi128ELi8ES3_EELb1ELb0ELb0ELb1ELb0ELb0ELb0EEEvNS_16Flash_bwd_paramsE)
        /*0254*/ 	.word	0x00000008


	//----- nvinfo : EIATTR_REGCOUNT
	.align		4
.L_110:
        /*0258*/ 	.byte	0x04, 0x2f
        /*025a*/ 	.short	(.L_112 - .L_111)
	.align		4
.L_111:
        /*025c*/ 	.word	index@(_ZN5flash44flash_bwd_dq_dk_dv_loop_seqk_parallel_kernelI23Flash_bwd_kernel_traitsILi32ELi128ELi128ELi8ELi4ELi4ELi4ELb1ELb0EN7cutlass10bfloat16_tE19Flash_kernel_traitsILi32ELi128ELi128ELi8ES3_EELb0ELb0ELb0ELb0ELb1ELb1ELb1EEEvNS_16Flash_bwd_paramsE)
        /*0260*/ 	.word	0x000000ff


	//----- nvinfo : EIATTR_FRAME_SIZE
	.align		4
.L_112:
        /*0264*/ 	.byte	0x04, 0x11
        /*0266*/ 	.short	(.L_114 - .L_113)
	.align		4
.L_113:
        /*0268*/ 	.word	index@(_ZN5flash44flash_bwd_dq_dk_dv_loop_seqk_parallel_kernelI23Flash_bwd_kernel_traitsILi32ELi128ELi128ELi8ELi4ELi4ELi4ELb1ELb0EN7cutlass10bfloat16_tE19Flash_kernel_traitsILi32ELi128ELi128ELi8ES3_EELb0ELb0ELb0ELb0ELb1ELb1ELb1EEEvNS_16Flash_bwd_paramsE)
        /*026c*/ 	.word	0x000000f0


	//----- nvinfo : EIATTR_REGCOUNT
	.align		4
.L_114:
        /*0270*/ 	.byte	0x04, 0x2f
        /*0272*/ 	.short	(.L_116 - .L_115)
	.align		4
.L_115:
        /*0274*/ 	.word	index@(_ZN5flash44flash_bwd_dq_dk_dv_loop_seqk_parallel_kernelI23Flash_bwd_kernel_traitsILi32ELi128ELi128ELi8ELi4ELi4ELi4ELb1ELb0EN7cutlass10bfloat16_tE19Flash_kernel_traitsILi32ELi128ELi128ELi8ES3_EELb1ELb0ELb0ELb0ELb1ELb1ELb0EEEvNS_16Flash_bwd_paramsE)
        /*0278*/ 	.word	0x000000ff


	//----- nvinfo : EIATTR_FRAME_SIZE
	.align		4
.L_116:
        /*027c*/ 	.byte	0x04, 0x11
        /*027e*/ 	.short	(.L_118 - .L_117)
	.align		4
.L_117:
        /*0280*/ 	.word	index@(_ZN5flash44flash_bwd_dq_dk_dv_loop_seqk_parallel_kernelI23Flash_bwd_kernel_traitsILi32ELi128ELi128ELi8ELi4ELi4ELi4ELb1ELb0EN7cutlass10bfloat16_tE19Flash_kernel_traitsILi32ELi128ELi128ELi8ES3_EELb1ELb0ELb0ELb0ELb1ELb1ELb0EEEvNS_16Flash_bwd_paramsE)
        /*0284*/ 	.word	0x00000000


	//----- nvinfo : EIATTR_REGCOUNT
	.align		4
.L_118:
        /*0288*/ 	.byte	0x04, 0x2f
        /*028a*/ 	.short	(.L_120 - .L_119)
	.align		4
.L_119:
        /*028c*/ 	.word	index@(_ZN5flash44flash_bwd_dq_dk_dv_loop_seqk_parallel_kernelI23Flash_bwd_kernel_traitsILi32ELi128ELi128ELi8ELi4ELi4ELi4ELb1ELb0EN7cutlass10bfloat16_tE19Flash_kernel_traitsILi32ELi128ELi128ELi8ES3_EELb0ELb0ELb1ELb0ELb0ELb0ELb1EEEvNS_16Flash_bwd_paramsE)
        /*0290*/ 	.word	0x000000ff


	//----- nvinfo : EIATTR_FRAME_SIZE
	.align		4
.L_120:
        /*0294*/ 	.byte	0x04, 0x11
        /*0296*/ 	.short	(.L_122 - .L_121)
	.align		4
.L_121:
        /*0298*/ 	.word	index@(_ZN5flash44flash_bwd_dq_dk_dv_loop_seqk_parallel_kernelI23Flash_bwd_kernel_traitsILi32ELi128ELi128ELi8ELi4ELi4ELi4ELb1ELb0EN7cutlass10bfloat16_tE19Flash_kernel_traitsILi32ELi128ELi128ELi8ES3_EELb0ELb0ELb1ELb0ELb0ELb0ELb1EEEvNS_16Flash_bwd_paramsE)
        /*029c*/ 	.word	0x00000108


	//----- nvinfo : EIATTR_REGCOUNT
	.align		4
.L_122:
        /*02a0*/ 	.byte	0x04, 0x2f
        /*02a2*/ 	.short	(.L_124 - .L_123)
	.align		4
.L_123:
        /*02a4*/ 	.word	index@(_ZN5flash44flash_bwd_dq_dk_dv_loop_seqk_parallel_kernelI23Flash_bwd_kernel_traitsILi32ELi128ELi128ELi8ELi4ELi4ELi4ELb1ELb0EN7cutlass10bfloat16_tE19Flash_kernel_traitsILi32ELi128ELi128ELi8ES3_EELb1ELb0ELb1ELb0ELb0ELb0ELb0EEEvNS_16Flash_bwd_paramsE)
        /*02a8*/ 	.word	0x000000ff


	//----- nvinfo : EIATTR_FRAME_SIZE
	.align		4
.L_124:
        /*02ac*/ 	.byte	0x04, 0x11
        /*02ae*/ 	.short	(.L_126 - .L_125)
	.align		4
.L_125:
        /*02b0*/ 	.word	index@(_ZN5flash44flash_bwd_dq_dk_dv_loop_seqk_parallel_kernelI23Flash_bwd_kernel_traitsILi32ELi128ELi128ELi8ELi4ELi4ELi4ELb1ELb0EN7cutlass10bfloat16_tE19Flash_kernel_traitsILi32ELi128ELi128ELi8ES3_EELb1ELb0ELb1ELb0ELb0ELb0ELb0EEEvNS_16Flash_bwd_paramsE)
        /*02b4*/ 	.word	0x00000000


	//----- nvinfo : EIATTR_REGCOUNT
	.align		4
.L_126:
        /*02b8*/ 	.byte	0x04, 0x2f
        /*02ba*/ 	.short	(.L_128 - .L_127)
	.align		4
.L_127:
        /*02bc*/ 	.word	index@(_ZN5flash44flash_bwd_dq_dk_dv_loop_seqk_parallel_kernelI23Flash_bwd_kernel_traitsILi32ELi128ELi128ELi8ELi4ELi4ELi4ELb1ELb0EN7cutlass10bfloat16_tE19Flash_kernel_traitsILi32ELi128ELi128ELi8ES3_EELb0ELb0ELb0ELb0ELb0ELb0ELb1EEEvNS_16Flash_bwd_paramsE)
        /*02c0*/ 	.word	0x000000ff


	//----- nvinfo : EIATTR_FRAME_SIZE
	.align		4
.L_128:
        /*02c4*/ 	.byte	0x04, 0x11
        /*02c6*/ 	.short	(.L_130 - .L_129)
	.align		4
.L_129:
        /*02c8*/ 	.word	index@(_ZN5flash44flash_bwd_dq_dk_dv_loop_seqk_parallel_kernelI23Flash_bwd_kernel_traitsILi32ELi128ELi128ELi8ELi4ELi4ELi4ELb1ELb0EN7cutlass10bfloat16_tE19Flash_kernel_traitsILi32ELi128ELi128ELi8ES3_EELb0ELb0ELb0ELb0ELb0ELb0ELb1EEEvNS_16Flash_bwd_paramsE)
        /*02cc*/ 	.word	0x00000100


	//----- nvinfo : EIATTR_REGCOUNT
	.align		4
.L_130:
        /*02d0*/ 	.byte	0x04, 0x2f
        /*02d2*/ 	.short	(.L_132 - .L_131)
	.align		4
.L_131:
        /*02d4*/ 	.word	index@(_ZN5flash44flash_bwd_dq_dk_dv_loop_seqk_parallel_kernelI23Flash_bwd_kernel_traitsILi32ELi128ELi128ELi8ELi4ELi4ELi4ELb1ELb0EN7cutlass10bfloat16_tE19Flash_kernel_traitsILi32ELi128ELi128ELi8ES3_EELb1ELb0ELb0ELb0ELb0ELb0ELb0EEEvNS_16Flash_bwd_paramsE)
        /*02d8*/ 	.word	0x000000ff


	//----- nvinfo : EIATTR_FRAME_SIZE
	.align		4
.L_132:
        /*02dc*/ 	.byte	0x04, 0x11
        /*02de*/ 	.short	(.L_134 - .L_133)
	.align		4
.L_133:
        /*02e0*/ 	.word	index@(_ZN5flash44flash_bwd_dq_dk_dv_loop_seqk_parallel_kernelI23Flash_bwd_kernel_traitsILi32ELi128ELi128ELi8ELi4ELi4ELi4ELb1ELb0EN7cutlass10bfloat16_tE19Flash_kernel_traitsILi32ELi128ELi128ELi8ES3_EELb1ELb0ELb0ELb0ELb0ELb0ELb0EEEvNS_16Flash_bwd_paramsE)
        /*02e4*/ 	.word	0x00000000


	//----- nvinfo : EIATTR_REGCOUNT
	.align		4
.L_134:
        /*02e8*/ 	.byte	0x04, 0x2f
        /*02ea*/ 	.short	(.L_136 - .L_135)
	.align		4
.L_135:
        /*02ec*/ 	.word	index@(_ZN5flash44flash_bwd_dq_dk_dv_loop_seqk_parallel_kernelI23Flash_bwd_kernel_traitsILi32ELi128ELi128ELi8ELi4ELi4ELi4ELb1ELb0EN7cutlass10bfloat16_tE19Flash_kernel_traitsILi32ELi128ELi128ELi8ES3_EELb0ELb0ELb0ELb0ELb0ELb1ELb1EEEvNS_16Flash_bwd_paramsE)
        /*02f0*/ 	.word	0x000000ff


	//----- nvinfo : EIATTR_FRAME_SIZE
	.align		4
.L_136:
        /*02f4*/ 	.byte	0x04, 0x11
        /*02f6*/ 	.short	(.L_138 - .L_137)
	.align		4
.L_137:
        /*02f8*/ 	.word	index@(_ZN5flash44flash_bwd_dq_dk_dv_loop_seqk_parallel_kernelI23Flash_bwd_kernel_traitsILi32ELi128ELi128ELi8ELi4ELi4ELi4ELb1ELb0EN7cutlass10bfloat16_tE19Flash_kernel_traitsILi32ELi128ELi128ELi8ES3_EELb0ELb0ELb0ELb0ELb0ELb1ELb1EEEvNS_16Flash_bwd_paramsE)
        /*02fc*/ 	.word	0x000000f0


	//----- nvinfo : EIATTR_REGCOUNT
	.align		4
.L_138:
        /*0300*/ 	.byte	0x04, 0x2f
        /*0302*/ 	.short	(.L_140 - .L_139)
	.align		4
.L_139:
        /*0304*/ 	.word	index@(_ZN5flash44flash_bwd_dq_dk_dv_loop_seqk_parallel_kernelI23Flash_bwd_kernel_traitsILi32ELi128ELi128ELi8ELi4ELi4ELi4ELb1ELb0EN7cutlass10bfloat16_tE19Flash_kernel_traitsILi32ELi128ELi128ELi8ES3_EELb1ELb0ELb0ELb0ELb0ELb1ELb0EEEvNS_16Flash_bwd_paramsE)
        /*0308*/ 	.word	0x000000ff


	//----- nvinfo : EIATTR_FRAME_SIZE
	.align		4
.L_140:
        /*030c*/ 	.byte	0x04, 0x11
        /*030e*/ 	.short	(.L_142 - .L_141)
	.align		4
.L_141:
        /*0310*/ 	.word	index@(_ZN5flash44flash_bwd_dq_dk_dv_loop_seqk_parallel_kernelI23Flash_bwd_kernel_traitsILi32ELi128ELi128ELi8ELi4ELi4ELi4ELb1ELb0EN7cutlass10bfloat16_tE19Flash_kernel_traitsILi32ELi128ELi128ELi8ES3_EELb1ELb0ELb0ELb0ELb0ELb1ELb0EEEvNS_16Flash_bwd_paramsE)
        /*0314*/ 	.word	0x00000000


	//----- nvinfo : EIATTR_REGCOUNT
	.align		4
.L_142:
        /*0318*/ 	.byte	0x04, 0x2f
        /*031a*/ 	.short	(.L_144 - .L_143)
	.align		4
.L_143:
        /*031c*/ 	.word	index@(_ZN5flash27flash_bwd_convert_dq_kernelI23Flash_bwd_kernel_traitsILi32ELi128ELi128ELi8ELi4ELi4ELi4ELb1ELb0EN7cutlass10bfloat16_tE19Flash_kernel_traitsILi32ELi128ELi128ELi8ES3_EEEEvNS_16Flash_bwd_paramsEi)
        /*0320*/ 	.word	0x00000028


	//----- nvinfo : EIATTR_FRAME_SIZE
	.align		4
.L_144:
        /*0324*/ 	.byte	0x04, 0x11
        /*0326*/ 	.short	(.L_146 - .L_145)
	.align		4
.L_145:
        /*0328*/ 	.word	index@(_ZN5flash27flash_bwd_convert_dq_kernelI23Flash_bwd_kernel_traitsILi32ELi128ELi128ELi8ELi4ELi4ELi4ELb1ELb0EN7cutlass10bfloat16_tE19Flash_kernel_traitsILi32ELi128ELi128ELi8ES3_EEEEvNS_16Flash_bwd_paramsEi)
        /*032c*/ 	.word	0x00000000


	//----- nvinfo : EIATTR_REGCOUNT
	.align		4
.L_146:
        /*0330*/ 	.byte	0x04, 0x2f
        /*0332*/ 	.short	(.L_148 - .L_147)
	.align		4
.L_147:
        /*0334*/ 	.word	index@(_ZN5flash44flash_bwd_dq_dk_dv_loop_seqk_parallel_kernelI23Flash_bwd_kernel_traitsILi32ELi128ELi128ELi8ELi4ELi4ELi4ELb1ELb0EN7cutlass10bfloat16_tE19Flash_kernel_traitsILi32ELi128ELi128ELi8ES3_EELb0ELb0ELb1ELb1ELb0ELb0ELb0EEEvNS_16Flash_bwd_paramsE)
        /*0338*/ 	.word	0x000000ff


	//----- nvinfo : EIATTR_FRAME_SIZE
	.align		4
.L_148:
        /*033c*/ 	.byte	0x04, 0x11
        /*033e*/ 	.short	(.L_150 - .L_149)
	.align		4
.L_149:
        /*0340*/ 	.word	index@(_ZN5flash44flash_bwd_dq_dk_dv_loop_seqk_parallel_kernelI23Flash_bwd_kernel_traitsILi32ELi128ELi128ELi8ELi4ELi4ELi4ELb1ELb0EN7cutlass10bfloat16_tE19Flash_kernel_traitsILi32ELi128ELi128ELi8ES3_EELb0ELb0ELb1ELb1ELb0ELb0ELb0EEEvNS_16Flash_bwd_paramsE)
        /*0344*/ 	.word	0x00000000


	//----- nvinfo : EIATTR_REGCOUNT
	.align		4
.L_150:
        /*0348*/ 	.byte	0x04, 0x2f
        /*034a*/ 	.short	(.L_152 - .L_151)
	.align		4
.L_151:
        /*034c*/ 	.word	index@(_ZN5flash44flash_bwd_dq_dk_dv_loop_seqk_parallel_kernelI23Flash_bwd_kernel_traitsILi32ELi128ELi128ELi8ELi4ELi4ELi4ELb1ELb0EN7cutlass10bfloat16_tE19Flash_kernel_traitsILi32ELi128ELi128ELi8ES3_EELb0ELb0ELb1ELb0ELb0ELb1ELb0EEEvNS_16Flash_bwd_paramsE)
        /*0350*/ 	.word	0x000000ff


	//----- nvinfo : EIATTR_FRAME_SIZE
	.align		4
.L_152:
        /*0354*/ 	.byte	0x04, 0x11
        /*0356*/ 	.short	(.L_154 - .L_153)
	.align		4
.L_153:
        /*0358*/ 	.word	index@(_ZN5flash44flash_bwd_dq_dk_dv_loop_seqk_parallel_kernelI23Flash_bwd_kernel_traitsILi32ELi128ELi128ELi8ELi4ELi4ELi4ELb1ELb0EN7cutlass10bfloat16_tE19Flash_kernel_traitsILi32ELi128ELi128ELi8ES3_EELb0ELb0ELb1ELb0ELb0ELb1ELb0EEEvNS_16Flash_bwd_paramsE)
        /*035c*/ 	.word	0x00000000


	//----- nvinfo : EIATTR_REGCOUNT
	.align		4
.L_154:
        /*0360*/ 	.byte	0x04, 0x2f
        /*0362*/ 	.short	(.L_156 - .L_155)
	.align		4
.L_155:
        /*0364*/ 	.word	index@(_ZN5flash44flash_bwd_dq_dk_dv_loop_seqk_parallel_kernelI23Flash_bwd_kernel_traitsILi32ELi128ELi128ELi8ELi4ELi4ELi4ELb1ELb0EN7cutlass10bfloat16_tE19Flash_kernel_traitsILi32ELi128ELi128ELi8ES3_EELb0ELb0ELb0ELb1ELb0ELb0ELb0EEEvNS_16Flash_bwd_paramsE)
        /*0368*/ 	.word	0x000000ff


	//----- nvinfo : EIATTR_FRAME_SIZE
	.align		4
.L_156:
        /*036c*/ 	.byte	0x04, 0x11
        /*036e*/ 	.short	(.L_158 - .L_157)
	.align		4
.L_157:
        /*0370*/ 	.word	index@(_ZN5flash44flash_bwd_dq_dk_dv_loop_seqk_parallel_kernelI23Flash_bwd_kernel_traitsILi32ELi128ELi128ELi8ELi4ELi4ELi4ELb1ELb0EN7cutlass10bfloat16_tE19Flash_kernel_traitsILi32ELi128ELi128ELi8ES3_EELb0ELb0ELb0ELb1ELb0ELb0ELb0EEEvNS_16Flash_bwd_paramsE)
        /*0374*/ 	.word	0x00000008


	//----- nvinfo : EIATTR_REGCOUNT
	.align		4
.L_158:
        /*0378*/ 	.byte	0x04, 0x2f
        /*037a*/ 	.short	(.L_160 - .L_159)
	.align		4
.L_159:
        /*037c*/ 	.word	index@(_ZN5flash44flash_bwd_dq_dk_dv_loop_seqk_parallel_kernelI23Flash_bwd_kernel_traitsILi32ELi128ELi128ELi8ELi4ELi4ELi4ELb1ELb0EN7cutlass10bfloat16_tE19Flash_kernel_traitsILi32ELi128ELi128ELi8ES3_EELb0ELb0ELb0ELb0ELb1ELb1ELb0EEEvNS_16Flash_bwd_paramsE)
        /*0380*/ 	.word	0x000000ff


	//----- nvinfo : EIATTR_FRAME_SIZE
	.align		4
.L_160:
        /*0384*/ 	.byte	0x04, 0x11
        /*0386*/ 	.short	(.L_162 - .L_161)
	.align		4
.L_161:
        /*0388*/ 	.word	index@(_ZN5flash44flash_bwd_dq_dk_dv_loop_seqk_parallel_kernelI23Flash_bwd_kernel_traitsILi32ELi128ELi128ELi8ELi4ELi4ELi4ELb1ELb0EN7cutlass10bfloat16_tE19Flash_kernel_traitsILi32ELi128ELi128ELi8ES3_EELb0ELb0ELb0ELb0ELb1ELb1ELb0EEEvNS_16Flash_bwd_paramsE)
        /*038c*/ 	.word	0x00000000


	//----- nvinfo : EIATTR_REGCOUNT
	.align		4
.L_162:
        /*0390*/ 	.byte	0x04, 0x2f
        /*0392*/ 	.short	(.L_164 - .L_163)
	.align		4
.L_163:
        /*0394*/ 	.word	index@(_ZN5flash44flash_bwd_dq_dk_dv_loop_seqk_parallel_kernelI23Flash_bwd_kernel_traitsILi32ELi128ELi128ELi8ELi4ELi4ELi4ELb1ELb0EN7cutlass10bfloat16_tE19Flash_kernel_traitsILi32ELi128ELi128ELi8ES3_EELb0ELb0ELb1ELb0ELb0ELb0ELb0EEEvNS_16Flash_bwd_paramsE)
        /*0398*/ 	.word	0x000000ff


	//----- nvinfo : EIATTR_FRAME_SIZE
	.align		4
.L_164:
        /*039c*/ 	.byte	0x04, 0x11
        /*039e*/ 	.short	(.L_166 - .L_165)
	.align		4
.L_165:
        /*03a0*/ 	.word	index@(_ZN5flash44flash_bwd_dq_dk_dv_loop_seqk_parallel_kernelI23Flash_bwd_kernel_traitsILi32ELi128ELi128ELi8ELi4ELi4ELi4ELb1ELb0EN7cutlass10bfloat16_tE19Flash_kernel_traitsILi32ELi128ELi128ELi8ES3_EELb0ELb0ELb1ELb0ELb0ELb0ELb0EEEvNS_16Flash_bwd_paramsE)
        /*03a4*/ 	.word	0x00000000


	//----- nvinfo : EIATTR_REGCOUNT
	.align		4
.L_166:
        /*03a8*/ 	.byte	0x04, 0x2f
        /*03aa*/ 	.short	(.L_168 - .L_167)
	.align		4
.L_167:
        /*03ac*/ 	.word	index@(_ZN5flash44flash_bwd_dq_dk_dv_loop_seqk_parallel_kernelI23Flash_bwd_kernel_traitsILi32ELi128ELi128ELi8ELi4ELi4ELi4ELb1ELb0EN7cutlass10bfloat16_tE19Flash_kernel_traitsILi32ELi128ELi128ELi8ES3_EELb0ELb0ELb0ELb0ELb0ELb0ELb0EEEvNS_16Flash_bwd_paramsE)
        /*03b0*/ 	.word	0x000000ff


	//----- nvinfo : EIATTR_FRAME_SIZE
	.align		4
.L_168:
        /*03b4*/ 	.byte	0x04, 0x11
        /*03b6*/ 	.short	(.L_170 - .L_169)
	.align		4
.L_169:
        /*03b8*/ 	.word	index@(_ZN5flash44flash_bwd_dq_dk_dv_loop_seqk_parallel_kernelI23Flash_bwd_kernel_traitsILi32ELi128ELi128ELi8ELi4ELi4ELi4ELb1ELb0EN7cutlass10bfloat16_tE19Flash_kernel_traitsILi32ELi128ELi128ELi8ES3_EELb0ELb0ELb0ELb0ELb0ELb0ELb0EEEvNS_16Flash_bwd_paramsE)
        /*03bc*/ 	.word	0x00000008


	//----- nvinfo : EIATTR_REGCOUNT
	.align		4
.L_170:
        /*03c0*/ 	.byte	0x04, 0x2f
        /*03c2*/ 	.short	(.L_172 - .L_171)
	.align		4
.L_171:
        /*03c4*/ 	.word	index@(_ZN5flash44flash_bwd_dq_dk_dv_loop_seqk_parallel_kernelI23Flash_bwd_kernel_traitsILi32ELi128ELi128ELi8ELi4ELi4ELi4ELb1ELb0EN7cutlass10bfloat16_tE19Flash_kernel_traitsILi32ELi128ELi128ELi8ES3_EELb0ELb0ELb0ELb0ELb0ELb1ELb0EEEvNS_16Flash_bwd_paramsE)
        /*03c8*/ 	.word	0x000000ff


	//----- nvinfo : EIATTR_FRAME_SIZE
	.align		4
.L_172:
        /*03cc*/ 	.byte	0x04, 0x11
        /*03ce*/ 	.short	(.L_174 - .L_173)
	.align		4
.L_173:
        /*03d0*/ 	.word	index@(_ZN5flash44flash_bwd_dq_dk_dv_loop_seqk_parallel_kernelI23Flash_bwd_kernel_traitsILi32ELi128ELi128ELi8ELi4ELi4ELi4ELb1ELb0EN7cutlass10bfloat16_tE19Flash_kernel_traitsILi32ELi128ELi128ELi8ES3_EELb0ELb0ELb0ELb0ELb0ELb1ELb0EEEvNS_16Flash_bwd_paramsE)
        /*03d4*/ 	.word	0x00000000


	//----- nvinfo : EIATTR_MIN_STACK_SIZE
	.align		4
.L_174:
        /*03d8*/ 	.byte	0x04, 0x12
        /*03da*/ 	.short	(.L_176 - .L_175)
	.align		4
.L_175:
        /*03dc*/ 	.word	index@(_ZN5flash44flash_bwd_dq_dk_dv_loop_seqk_parallel_kernelI23Flash_bwd_kernel_traitsILi32ELi128ELi128ELi8ELi4ELi4ELi4ELb1ELb0EN7cutlass10bfloat16_tE19Flash_kernel_traitsILi32ELi128ELi128ELi8ES3_EELb0ELb0ELb0ELb0ELb0ELb1ELb0EEEvNS_16Flash_bwd_paramsE)
        /*03e0*/ 	.word	0x00000000


	//----- nvinfo : EIATTR_MIN_STACK_SIZE
	.align		4
.L_176:
        /*03e4*/ 	.byte	0x04, 0x12
        /*03e6*/ 	.short	(.L_178 - .L_177)
	.align		4
.L_177:
        /*03e8*/ 	.word	index@(_ZN5flash44flash_bwd_dq_dk_dv_loop_seqk_parallel_kernelI23Flash_bwd_kernel_traitsILi32ELi128ELi128ELi8ELi4ELi4ELi4ELb1ELb0EN7cutlass10bfloat16_tE19Flash_kernel_traitsILi32ELi128ELi128ELi8ES3_EELb0ELb0ELb0ELb0ELb0ELb0ELb0EEEvNS_16Flash_bwd_paramsE)
        /*03ec*/ 	.word	0x00000008


	//----- nvinfo : EIATTR_MIN_STACK_SIZE
	.align		4
.L_178:
        /*03f0*/ 	.byte	0x04, 0x12
        /*03f2*/ 	.short	(.L_180 - .L_179)
	.align		4
.L_179:
        /*03f4*/ 	.word	index@(_ZN5flash44flash_bwd_dq_dk_dv_loop_seqk_parallel_kernelI23Flash_bwd_kernel_traitsILi32ELi128ELi128ELi8ELi4ELi4ELi4ELb1ELb0EN7cutlass10bfloat16_tE19Flash_kernel_traitsILi32ELi128ELi128ELi8ES3_EELb0ELb0ELb1ELb0ELb0ELb0ELb0EEEvNS_16Flash_bwd_paramsE)
        /*03f8*/ 	.word	0x00000000


	//----- nvinfo : EIATTR_MIN_STACK_SIZE
	.align		4
.L_180:
        /*03fc*/ 	.byte	0x04, 0x12
        /*03fe*/ 	.short	(.L_182 - .L_181)
	.align		4
.L_181:
        /*0400*/ 	.word	index@(_ZN5flash44flash_bwd_dq_dk_dv_loop_seqk_parallel_kernelI23Flash_bwd_kernel_traitsILi32ELi128ELi128ELi8ELi4ELi4ELi4ELb1ELb0EN7cutlass10bfloat16_tE19Flash_kernel_traitsILi32ELi128ELi128ELi8ES3_EELb0ELb0ELb0ELb0ELb1ELb1ELb0EEEvNS_16Flash_bwd_paramsE)
        /*0404*/ 	.word	0x00000000


	//----- nvinfo : EIATTR_MIN_STACK_SIZE
	.align		4
.L_182:
        /*0408*/ 	.byte	0x04, 0x12
        /*040a*/ 	.short	(.L_184 - .L_183)
	.align		4
.L_183:
        /*040c*/ 	.word	index@(_ZN5flash44flash_bwd_dq_dk_dv_loop_seqk_parallel_kernelI23Flash_bwd_kernel_traitsILi32ELi128ELi128ELi8ELi4ELi4ELi4ELb1ELb0EN7cutlass10bfloat16_tE19Flash_kernel_traitsILi32ELi128ELi128ELi8ES3_EELb0ELb0ELb0ELb1ELb0ELb0ELb0EEEvNS_16Flash_bwd_paramsE)
        /*0410*/ 	.word	0x00000008


	//----- nvinfo : EIATTR_MIN_STACK_SIZE
	.align		4
.L_184:
        /*0414*/ 	.byte	0x04, 0x12
        /*0416*/ 	.short	(.L_186 - .L_185)
	.align		4
.L_185:
        /*0418*/ 	.word	index@(_ZN5flash44flash_bwd_dq_dk_dv_loop_seqk_parallel_kernelI23Flash_bwd_kernel_traitsILi32ELi128ELi128ELi8ELi4ELi4ELi4ELb1ELb0EN7cutlass10bfloat16_tE19Flash_kernel_traitsILi32ELi128ELi128ELi8ES3_EELb0ELb0ELb1ELb0ELb0ELb1ELb0EEEvNS_16Flash_bwd_paramsE)
        /*041c*/ 	.word	0x00000000


	//----- nvinfo : EIATTR_MIN_STACK_SIZE
	.align		4
.L_186:
        /*0420*/ 	.byte	0x04, 0x12
        /*0422*/ 	.short	(.L_188 - .L_187)
	.align		4
.L_187:
        /*0424*/ 	.word	index@(_ZN5flash44flash_bwd_dq_dk_dv_loop_seqk_parallel_kernelI23Flash_bwd_kernel_traitsILi32ELi128ELi128ELi8ELi4ELi4ELi4ELb1ELb0EN7cutlass10bfloat16_tE19Flash_kernel_traitsILi32ELi128ELi128ELi8ES3_EELb0ELb0ELb1ELb1ELb0ELb0ELb0EEEvNS_16Flash_bwd_paramsE)
        /*0428*/ 	.word	0x00000000


	//----- nvinfo : EIATTR_MIN_STACK_SIZE
	.align		4
.L_188:
        /*042c*/ 	.byte	0x04, 0x12
        /*042e*/ 	.short	(.L_190 - .L_189)
	.align		4
.L_189:
        /*0430*/ 	.word	index@(_ZN5flash27flash_bwd_convert_dq_kernelI23Flash_bwd_kernel_traitsILi32ELi128ELi128ELi8ELi4ELi4ELi4ELb1ELb0EN7cutlass10bfloat16_tE19Flash_kernel_traitsILi32ELi128ELi128ELi8ES3_EEEEvNS_16Flash_bwd_paramsEi)
        /*0434*/ 	.word	0x00000000


	//----- nvinfo : EIATTR_MIN_STACK_SIZE
	.align		4
.L_190:
        /*0438*/ 	.byte	0x04, 0x12
        /*043a*/ 	.short	(.L_192 - .L_191)
	.align		4
.L_191:
        /*043c*/ 	.word	index@(_ZN5flash44flash_bwd_dq_dk_dv_loop_seqk_parallel_kernelI23Flash_bwd_kernel_traitsILi32ELi128ELi128ELi8ELi4ELi4ELi4ELb1ELb0EN7cutlass10bfloat16_tE19Flash_kernel_traitsILi32ELi128ELi128ELi8ES3_EELb1ELb0ELb0ELb0ELb0ELb1ELb0EEEvNS_16Flash_bwd_paramsE)
        /*0440*/ 	.word	0x00000000


	//----- nvinfo : EIATTR_MIN_STACK_SIZE
	.align		4
.L_192:
        /*0444*/ 	.byte	0x04, 0x12
        /*0446*/ 	.short	(.L_194 - .L_193)
	.align		4
.L_193:
        /*0448*/ 	.word	index@(_ZN5flash44flash_bwd_dq_dk_dv_loop_seqk_parallel_kernelI23Flash_bwd_kernel_traitsILi32ELi128ELi128ELi8ELi4ELi4ELi4ELb1ELb0EN7cutlass10bfloat16_tE19Flash_kernel_traitsILi32ELi128ELi128ELi8ES3_EELb0ELb0ELb0ELb0ELb0ELb1ELb1EEEvNS_16Flash_bwd_paramsE)
        /*044c*/ 	.word	0x000000f0


	//----- nvinfo : EIATTR_MIN_STACK_SIZE
	.align		4
.L_194:
        /*0450*/ 	.byte	0x04, 0x12
        /*0452*/ 	.short	(.L_196 - .L_195)
	.align		4
.L_195:
        /*0454*/ 	.word	index@(_ZN5flash44flash_bwd_dq_dk_dv_loop_seqk_parallel_kernelI23Flash_bwd_kernel_traitsILi32ELi128ELi128ELi8ELi4ELi4ELi4ELb1ELb0EN7cutlass10bfloat16_tE19Flash_kernel_traitsILi32ELi128ELi128ELi8ES3_EELb1ELb0ELb0ELb0ELb0ELb0ELb0EEEvNS_16Flash_bwd_paramsE)
        /*0458*/ 	.word	0x00000000


	//----- nvinfo : EIATTR_MIN_STACK_SIZE
	.align		4
.L_196:
        /*045c*/ 	.byte	0x04, 0x12
        /*045e*/ 	.short	(.L_198 - .L_197)
	.align		4
.L_197:
        /*0460*/ 	.word	index@(_ZN5flash44flash_bwd_dq_dk_dv_loop_seqk_parallel_kernelI23Flash_bwd_kernel_traitsILi32ELi128ELi128ELi8ELi4ELi4ELi4ELb1ELb0EN7cutlass10bfloat16_tE19Flash_kernel_traitsILi32ELi128ELi128ELi8ES3_EELb0ELb0ELb0ELb0ELb0ELb0ELb1EEEvNS_16Flash_bwd_paramsE)
        /*0464*/ 	.word	0x00000100


	//----- nvinfo : EIATTR_MIN_STACK_SIZE
	.align		4
.L_198:
        /*0468*/ 	.byte	0x04, 0x12
        /*046a*/ 	.short	(.L_200 - .L_199)
	.align		4
.L_199:
        /*046c*/ 	.word	index@(_ZN5flash44flash_bwd_dq_dk_dv_loop_seqk_parallel_kernelI23Flash_bwd_kernel_traitsILi32ELi128ELi128ELi8ELi4ELi4ELi4ELb1ELb0EN7cutlass10bfloat16_tE19Flash_kernel_traitsILi32ELi128ELi128ELi8ES3_EELb1ELb0ELb1ELb0ELb0ELb0ELb0EEEvNS_16Flash_bwd_paramsE)
        /*0470*/ 	.word	0x00000000


	//----- nvinfo : EIATTR_MIN_STACK_SIZE
	.align		4
.L_200:
        /*0474*/ 	.byte	0x04, 0x12
        /*0476*/ 	.short	(.L_202 - .L_201)
	.align		4
.L_201:
        /*0478*/ 	.word	index@(_ZN5flash44flash_bwd_dq_dk_dv_loop_seqk_parallel_kernelI23Flash_bwd_kernel_traitsILi32ELi128ELi128ELi8ELi4ELi4ELi4ELb1ELb0EN7cutlass10bfloat16_tE19Flash_kernel_traitsILi32ELi128ELi128ELi8ES3_EELb0ELb0ELb1ELb0ELb0ELb0ELb1EEEvNS_16Flash_bwd_paramsE)
        /*047c*/ 	.word	0x00000108


	//----- nvinfo : EIATTR_MIN_STACK_SIZE
	.align		4
.L_202:
        /*0480*/ 	.byte	0x04, 0x12
        /*0482*/ 	.short	(.L_204 - .L_203)
	.align		4
.L_203:
        /*0484*/ 	.word	index@(_ZN5flash44flash_bwd_dq_dk_dv_loop_seqk_parallel_kernelI23Flash_bwd_kernel_traitsILi32ELi128ELi128ELi8ELi4ELi4ELi4ELb1ELb0EN7cutlass10bfloat16_tE19Flash_kernel_traitsILi32ELi128ELi128ELi8ES3_EELb1ELb0ELb0ELb0ELb1ELb1ELb0EEEvNS_16Flash_bwd_paramsE)
        /*0488*/ 	.word	0x00000000


	//----- nvinfo : EIATTR_MIN_STACK_SIZE
	.align		4
.L_204:
        /*048c*/ 	.byte	0x04, 0x12
        /*048e*/ 	.short	(.L_206 - .L_205)
	.align		4
.L_205:
        /*0490*/ 	.word	index@(_ZN5flash44flash_bwd_dq_dk_dv_loop_seqk_parallel_kernelI23Flash_bwd_kernel_traitsILi32ELi128ELi128ELi8ELi4ELi4ELi4ELb1ELb0EN7cutlass10bfloat16_tE19Flash_kernel_traitsILi32ELi128ELi128ELi8ES3_EELb0ELb0ELb0ELb0ELb1ELb1ELb1EEEvNS_16Flash_bwd_paramsE)
        /*0494*/ 	.word	0x000000f0


	//----- nvinfo : EIATTR_MIN_STACK_SIZE
	.align		4
.L_206:
        /*0498*/ 	.byte	0x04, 0x12
        /*049a*/ 	.short	(.L_208 - .L_207)
	.align		4
.L_207:
        /*049c*/ 	.word	index@(_ZN5flash44flash_bwd_dq_dk_dv_loop_seqk_parallel_kernelI23Flash_bwd_kernel_traitsILi32ELi128ELi128ELi8ELi4ELi4ELi4ELb1ELb0EN7cutlass10bfloat16_tE19Flash_kernel_traitsILi32ELi128ELi128ELi8ES3_EELb1ELb0ELb0ELb1ELb0ELb0ELb0EEEvNS_16Flash_bwd_paramsE)
        /*04a0*/ 	.word	0x00000008


	//----- nvinfo : EIATTR_MIN_STACK_SIZE
	.align		4
.L_208:
        /*04a4*/ 	.byte	0x04, 0x12
        /*04a6*/ 	.short	(.L_210 - .L_209)
	.align		4
.L_209:
        /*04a8*/ 	.word	index@(_ZN5flash44flash_bwd_dq_dk_dv_loop_seqk_parallel_kernelI23Flash_bwd_kernel_traitsILi32ELi128ELi128ELi8ELi4ELi4ELi4ELb1ELb0EN7cutlass10bfloat16_tE19Flash_kernel_traitsILi32ELi128ELi128ELi8ES3_EELb0ELb0ELb0ELb1ELb0ELb0ELb1EEEvNS_16Flash_bwd_paramsE)
        /*04ac*/ 	.word	0x00000100


	//----- nvinfo : EIATTR_MIN_STACK_SIZE
	.align		4
.L_210:
        /*04b0*/ 	.byte	0x04, 0x12
        /*04b2*/ 	.short	(.L_212 - .L_211)
	.align		4
.L_211:
        /*04b4*/ 	.word	index@(_ZN5flash44flash_bwd_dq_dk_dv_loop_seqk_parallel_kernelI23Flash_bwd_kernel_traitsILi32ELi128ELi128ELi8ELi4ELi4ELi4ELb1ELb0EN7cutlass10bfloat16_tE19Flash_kernel_traitsILi32ELi128ELi128ELi8ES3_EELb1ELb0ELb1ELb0ELb0ELb1ELb0EEEvNS_16Flash_bwd_paramsE)
        /*04b8*/ 	.word	0x00000000


	//----- nvinfo : EIATTR_MIN_STACK_SIZE
	.align		4
.L_212:
        /*04bc*/ 	.byte	0x04, 0x12
        /*04be*/ 	.short	(.L_214 - .L_213)
	.align		4
.L_213:
        /*04c0*/ 	.word	index@(_ZN5flash44flash_bwd_dq_dk_dv_loop_seqk_parallel_kernelI23Flash_bwd_kernel_traitsILi32ELi128ELi128ELi8ELi4ELi4ELi4ELb1ELb0EN7cutlass10bfloat16_tE19Flash_kernel_traitsILi32ELi128ELi128ELi8ES3_EELb0ELb0ELb1ELb0ELb0ELb1ELb1EEEvNS_16Flash_bwd_paramsE)
        /*04c4*/ 	.word	0x00000100


	//----- nvinfo : EIATTR_MIN_STACK_SIZE
	.align		4
.L_214:
        /*04c8*/ 	.byte	0x04, 0x12
        /*04ca*/ 	.short	(.L_216 - .L_215)
	.align		4
.L_215:
        /*04cc*/ 	.word	index@(_ZN5flash44flash_bwd_dq_dk_dv_loop_seqk_parallel_kernelI23Flash_bwd_kernel_traitsILi32ELi128ELi128ELi8ELi4ELi4ELi4ELb1ELb0EN7cutlass10bfloat16_tE19Flash_kernel_traitsILi32ELi128ELi128ELi8ES3_EELb1ELb0ELb1ELb1ELb0ELb0ELb0EEEvNS_16Flash_bwd_paramsE)
        /*04d0*/ 	.word	0x00000000


	//----- nvinfo : EIATTR_MIN_STACK_SIZE
	.align		4
.L_216:
        /*04d4*/ 	.byte	0x04, 0x12
        /*04d6*/ 	.short	(.L_218 - .L_217)
	.align		4
.L_217:
        /*04d8*/ 	.word	index@(_ZN5flash44flash_bwd_dq_dk_dv_loop_seqk_parallel_kernelI23Flash_bwd_kernel_traitsILi32ELi128ELi128ELi8ELi4ELi4ELi4ELb1ELb0EN7cutlass10bfloat16_tE19Flash_kernel_traitsILi32ELi128ELi128ELi8ES3_EELb0ELb0ELb1ELb1ELb0ELb0ELb1EEEvNS_16Flash_bwd_paramsE)
        /*04dc*/ 	.word	0x00000108


	//----- nvinfo : EIATTR_MIN_STACK_SIZE
	.align		4
.L_218:
        /*04e0*/ 	.byte	0x04, 0x12
        /*04e2*/ 	.short	(.L_220 - .L_219)
	.align		4
.L_219:
        /*04e4*/ 	.word	index@(_ZN5flash25flash_bwd_dot_do_o_kernelILb0E23Flash_bwd_kernel_traitsILi32ELi128ELi128ELi8ELi4ELi4ELi4ELb1ELb0EN7cutlass10bfloat16_tE19Flash_kernel_traitsILi32ELi128ELi128ELi8ES3_EEEEvNS_16Flash_bwd_paramsE)
        /*04e8*/ 	.word	0x00000000


	//----- nvinfo : EIATTR_MIN_STACK_SIZE
	.align		4
.L_220:
        /*04ec*/ 	.byte	0x04, 0x12
        /*04ee*/ 	.short	(.L_222 - .L_221)
	.align		4
.L_221:
        /*04f0*/ 	.word	index@(_ZN5flash25flash_bwd_dot_do_o_kernelILb1E23Flash_bwd_kernel_traitsILi32ELi128ELi128ELi8ELi4ELi4ELi4ELb1ELb0EN7cutlass10bfloat16_tE19Flash_kernel_traitsILi32ELi128ELi128ELi8ES3_EEEEvNS_16Flash_bwd_paramsE)
        /*04f4*/ 	.word	0x00000000


	//----- nvinfo : EIATTR_MIN_STACK_SIZE
	.align		4
.L_222:
        /*04f8*/ 	.byte	0x04, 0x12
        /*04fa*/ 	.short	(.L_224 - .L_223)
	.align		4
.L_223:
        /*04fc*/ 	.word	index@(_ZN5flash27flash_bwd_convert_dq_kernelI23Flash_bwd_kernel_traitsILi32ELi128ELi128ELi8ELi4ELi4ELi4ELb0ELb0EN7cutlass10bfloat16_tE19Flash_kernel_traitsILi32ELi128ELi128ELi8ES3_EEEEvNS_16Flash_bwd_paramsEi)
        /*0500*/ 	.word	0x00000000


	//----- nvinfo : EIATTR_MIN_STACK_SIZE
	.align		4
.L_224:
        /*0504*/ 	.byte	0x04, 0x12
        /*0506*/ 	.short	(.L_226 - .L_225)
	.align		4
.L_225:
        /*0508*/ 	.word	index@(_ZN5flash44flash_bwd_dq_dk_dv_loop_seqk_parallel_kernelI23Flash_bwd_kernel_traitsILi32ELi128ELi128ELi8ELi4ELi4ELi4ELb0ELb0EN7cutlass10bfloat16_tE19Flash_kernel_traitsILi32ELi128ELi128ELi8ES3_EELb1ELb0ELb0ELb0ELb0ELb1ELb0EEEvNS_16Flash_bwd_paramsE)
        /*050c*/ 	.word	0x00000000


	//----- nvinfo : EIATTR_MIN_STACK_SIZE
	.align		4
.L_226:
        /*0510*/ 	.byte	0x04, 0x12
        /*0512*/ 	.short	(.L_228 - .L_227)
	.align		4
.L_227:
        /*0514*/ 	.word	index@(_ZN5flash44flash_bwd_dq_dk_dv_loop_seqk_parallel_kernelI23Flash_bwd_kernel_traitsILi32ELi128ELi128ELi8ELi4ELi4ELi4ELb0ELb0EN7cutlass10bfloat16_tE19Flash_kernel_traitsILi32ELi128ELi128ELi8ES3_EELb0ELb0ELb0ELb0ELb0ELb1ELb1EEEvNS_16Flash_bwd_paramsE)
        /*0518*/ 	.word	0x00000088


	//----- nvinfo : EIATTR_MIN_STACK_SIZE
	.align		4
.L_228:
        /*051c*/ 	.byte	0x04, 0x12
        /*051e*/ 	.short	(.L_230 - .L_229)
	.align		4
.L_229:
        /*0520*/ 	.word	index@(_ZN5flash44flash_bwd_dq_dk_dv_loop_seqk_parallel_kernelI23Flash_bwd_kernel_traitsILi32ELi128ELi128ELi8ELi4ELi4ELi4ELb0ELb0EN7cutlass10bfloat16_tE19Flash_kernel_traitsILi32ELi128ELi128ELi8ES3_EELb1ELb0ELb0ELb0ELb0ELb0ELb0EEEvNS_16Flash_bwd_paramsE)
        /*0524*/ 	.word	0x00000000


	//----- nvinfo : EIATTR_MIN_STACK_SIZE
	.align		4
.L_230:
        /*0528*/ 	.byte	0x04, 0x12
        /*052a*/ 	.short	(.L_232 - .L_231)
	.align		4
.L_231:
        /*052c*/ 	.word	index@(_ZN5flash44flash_bwd_dq_dk_dv_loop_seqk_parallel_kernelI23Flash_bwd_kernel_traitsILi32ELi128ELi128ELi8ELi4ELi4ELi4ELb0ELb0EN7cutlass10bfloat16_tE19Flash_kernel_traitsILi32ELi128ELi128ELi8ES3_EELb0ELb0ELb0ELb0ELb0ELb0ELb1EEEvNS_16Flash_bwd_paramsE)
        /*0530*/ 	.word	0x00000098


	//----- nvinfo : EIATTR_MIN_STACK_SIZE
	.align		4
.L_232:
        /*0534*/ 	.byte	0x04, 0x12
        /*0536*/ 	.short	(.L_234 - .L_233)
	.align		4
.L_233:
        /*0538*/ 	.word	index@(_ZN5flash44flash_bwd_dq_dk_dv_loop_seqk_parallel_kernelI23Flash_bwd_kernel_traitsILi32ELi128ELi128ELi8ELi4ELi4ELi4ELb0ELb0EN7cutlass10bfloat16_tE19Flash_kernel_traitsILi32ELi128ELi128ELi8ES3_EELb1ELb0ELb1ELb0ELb0ELb0ELb0EEEvNS_16Flash_bwd_paramsE)
        /*053c*/ 	.word	0x00000000


	//----- nvinfo : EIATTR_MIN_STACK_SIZE
	.align		4
.L_234:
        /*0540*/ 	.byte	0x04, 0x12
        /*0542*/ 	.short	(.L_236 - .L_235)
	.align		4
.L_235:
        /*0544*/ 	.word	index@(_ZN5flash44flash_bwd_dq_dk_dv_loop_seqk_parallel_kernelI23Flash_bwd_kernel_traitsILi32ELi128ELi128ELi8ELi4ELi4ELi4ELb0ELb0EN7cutlass10bfloat16_tE19Flash_kernel_traitsILi32ELi128ELi128ELi8ES3_EELb0ELb0ELb1ELb0ELb0ELb0ELb1EEEvNS_16Flash_bwd_paramsE)
        /*0548*/ 	.word	0x000000a0


	//----- nvinfo : EIATTR_MIN_STACK_SIZE
	.align		4
.L_236:
        /*054c*/ 	.byte	0x04, 0x12
        /*054e*/ 	.short	(.L_238 - .L_237)
	.align		4
.L_237:
        /*0550*/ 	.word	index@(_ZN5flash44flash_bwd_dq_dk_dv_loop_seqk_parallel_kernelI23Flash_bwd_kernel_traitsILi32ELi128ELi128ELi8ELi4ELi4ELi4ELb0ELb0EN7cutlass10bfloat16_tE19Flash_kernel_traitsILi32ELi128ELi128ELi8ES3_EELb1ELb0ELb0ELb0ELb1ELb1ELb0EEEvNS_16Flash_bwd_paramsE)
        /*0554*/ 	.word	0x00000000


	//----- nvinfo : EIATTR_MIN_STACK_SIZE
	.align		4
.L_238:
        /*0558*/ 	.byte	0x04, 0x12
        /*055a*/ 	.short	(.L_240 - .L_239)
	.align		4
.L_239:
        /*055c*/ 	.word	index@(_ZN5flash44flash_bwd_dq_dk_dv_loop_seqk_parallel_kernelI23Flash_bwd_kernel_traitsILi32ELi128ELi128ELi8ELi4ELi4ELi4ELb0ELb0EN7cutlass10bfloat16_tE19Flash_kernel_traitsILi32ELi128ELi128ELi8ES3_EELb0ELb0ELb0ELb0ELb1ELb1ELb1EEEvNS_16Flash_bwd_paramsE)
        /*0560*/ 	.word	0x00000080


	//----- nvinfo : EIATTR_MIN_STACK_SIZE
	.align		4
.L_240:
        /*0564*/ 	.byte	0x04, 0x12
        /*0566*/ 	.short	(.L_242 - .L_241)
	.align		4
.L_241:
        /*0568*/ 	.word	index@(_ZN5flash44flash_bwd_dq_dk_dv_loop_seqk_parallel_kernelI23Flash_bwd_kernel_traitsILi32ELi128ELi128ELi8ELi4ELi4ELi4ELb0ELb0EN7cutlass10bfloat16_tE19Flash_kernel_traitsILi32ELi128ELi128ELi8ES3_EELb1ELb0ELb0ELb1ELb0ELb0ELb0EEEvNS_16Flash_bwd_paramsE)
        /*056c*/ 	.word	0x00000000


	//----- nvinfo : EIATTR_MIN_STACK_SIZE
	.align		4
.L_242:
        /*0570*/ 	.byte	0x04, 0x12
        /*0572*/ 	.short	(.L_244 - .L_243)
	.align		4
.L_243:
        /*0574*/ 	.word	index@(_ZN5flash44flash_bwd_dq_dk_dv_loop_seqk_parallel_kernelI23Flash_bwd_kernel_traitsILi32ELi128ELi128ELi8ELi4ELi4ELi4ELb0ELb0EN7cutlass10bfloat16_tE19Flash_kernel_traitsILi32ELi128ELi128ELi8ES3_EELb0ELb0ELb0ELb1ELb0ELb0ELb1EEEvNS_16Flash_bwd_paramsE)
        /*0578*/ 	.word	0x00000098


	//----- nvinfo : EIATTR_MIN_STACK_SIZE
	.align		4
.L_244:
        /*057c*/ 	.byte	0x04, 0x12
        /*057e*/ 	.short	(.L_246 - .L_245)
	.align		4
.L_245:
        /*0580*/ 	.word	index@(_ZN5flash44flash_bwd_dq_dk_dv_loop_seqk_parallel_kernelI23Flash_bwd_kernel_traitsILi32ELi128ELi128ELi8ELi4ELi4ELi4ELb0ELb0EN7cutlass10bfloat16_tE19Flash_kernel_traitsILi32ELi128ELi128ELi8ES3_EELb1ELb0ELb1ELb0ELb0ELb1ELb0EEEvNS_16Flash_bwd_paramsE)
        /*0584*/ 	.word	0x00000000


	//----- nvinfo : EIATTR_MIN_STACK_SIZE
	.align		4
.L_246:
        /*0588*/ 	.byte	0x04, 0x12
        /*058a*/ 	.short	(.L_248 - .L_247)
	.align		4
.L_247:
        /*058c*/ 	.word	index@(_ZN5flash44flash_bwd_dq_dk_dv_loop_seqk_parallel_kernelI23Flash_bwd_kernel_traitsILi32ELi128ELi128ELi8ELi4ELi4ELi4ELb0ELb0EN7cutlass10bfloat16_tE19Flash_kernel_traitsILi32ELi128ELi128ELi8ES3_EELb0ELb0ELb1ELb0ELb0ELb1ELb1EEEvNS_16Flash_bwd_paramsE)
        /*0590*/ 	.word	0x00000098


	//----- nvinfo : EIATTR_MIN_STACK_SIZE
	.align		4
.L_248:
        /*0594*/ 	.byte	0x04, 0x12
        /*0596*/ 	.short	(.L_250 - .L_249)
	.align		4
.L_249:
        /*0598*/ 	.word	index@(_ZN5flash44flash_bwd_dq_dk_dv_loop_seqk_parallel_kernelI23Flash_bwd_kernel_traitsILi32ELi128ELi128ELi8ELi4ELi4ELi4ELb0ELb0EN7cutlass10bfloat16_tE19Flash_kernel_traitsILi32ELi128ELi128ELi8ES3_EELb1ELb0ELb1ELb1ELb0ELb0ELb0EEEvNS_16Flash_bwd_paramsE)
        /*059c*/ 	.word	0x00000000


	//----- nvinfo : EIATTR_MIN_STACK_SIZE
	.align		4
.L_250:
        /*05a0*/ 	.byte	0x04, 0x12
        /*05a2*/ 	.short	(.L_252 - .L_251)
	.align		4
.L_251:
        /*05a4*/ 	.word	index@(_ZN5flash44flash_bwd_dq_dk_dv_loop_seqk_parallel_kernelI23Flash_bwd_kernel_traitsILi32ELi128ELi128ELi8ELi4ELi4ELi4ELb0ELb0EN7cutlass10bfloat16_tE19Flash_kernel_traitsILi32ELi128ELi128ELi8ES3_EELb0ELb0ELb1ELb1ELb0ELb0ELb1EEEvNS_16Flash_bwd_paramsE)
        /*05a8*/ 	.word	0x00000098


	//----- nvinfo : EIATTR_MIN_STACK_SIZE
	.align		4
.L_252:
        /*05ac*/ 	.byte	0x04, 0x12
        /*05ae*/ 	.short	(.L_254 - .L_253)
	.align		4
.L_253:
        /*05b0*/ 	.word	index@(_ZN5flash25flash_bwd_dot_do_o_kernelILb0E23Flash_bwd_kernel_traitsILi32ELi128ELi128ELi8ELi4ELi4ELi4ELb0ELb0EN7cutlass10bfloat16_tE19Flash_kernel_traitsILi32ELi128ELi128ELi8ES3_EEEEvNS_16Flash_bwd_paramsE)
        /*05b4*/ 	.word	0x00000000


	//----- nvinfo : EIATTR_MIN_STACK_SIZE
	.align		4
.L_254:
        /*05b8*/ 	.byte	0x04, 0x12
        /*05ba*/ 	.short	(.L_256 - .L_255)
	.align		4
.L_255:
        /*05bc*/ 	.word	index@(_ZN5flash25flash_bwd_dot_do_o_kernelILb1E23Flash_bwd_kernel_traitsILi32ELi128ELi128ELi8ELi4ELi4ELi4ELb0ELb0EN7cutlass10bfloat16_tE19Flash_kernel_traitsILi32ELi128ELi128ELi8ES3_EEEEvNS_16Flash_bwd_paramsE)
        /*05c0*/ 	.word	0x00000000
.L_256:


//--------------------- .nv.compat                --------------------------
	.section	.nv.compat,"",@"SHT_CUDA_COMPAT_INFO"
	.align	4
        /*0000*/ 	.byte	0x02, 0x09, 0x01, 0x00, 0x02, 0x02, 0x01, 0x00, 0x02, 0x05, 0x05, 0x00, 0x03, 0x07, 0x01, 0x01
        /*0010*/ 	.byte	0x02, 0x03, 0x00, 0x00, 0x02, 0x06, 0x01, 0x00, 0x04, 0x0b, 0x08, 0x00, 0x00, 0x00, 0x00, 0x00
        /*0020*/ 	.byte	0x00, 0x00, 0x00, 0x00


//--------------------- .nv.info._ZN5flash44flash_bwd_dq_dk_dv_loop_seqk_parallel_kernelI23Flash_bwd_kernel_traitsILi32ELi128ELi128ELi8ELi4ELi4ELi4ELb1ELb0EN7cutlass10bfloat16_tE19Flash_kernel_traitsILi32ELi128ELi128ELi8ES3_EELb0ELb0ELb0ELb0ELb0ELb1ELb0EEEvNS_16Flash_bwd_paramsE --------------------------
	.section	.nv.info._ZN5flash44flash_bwd_dq_dk_dv_loop_seqk_parallel_kernelI23Flash_bwd_kernel_traitsILi32ELi128ELi128ELi8ELi4ELi4ELi4ELb1ELb0EN7cutlass10bfloat16_tE19Flash_kernel_traitsILi32ELi128ELi128ELi8ES3_EELb0ELb0ELb0ELb0ELb0ELb1ELb0EEEvNS_16Flash_bwd_paramsE,"",@"SHT_CUDA_INFO"
	.sectionflags	@""
	.align	4


	//----- nvinfo : EIATTR_CUDA_API_VERSION
	.align		4
        /*0000*/ 	.byte	0x04, 0x37
        /*0002*/ 	.short	(.L_258 - .L_257)
.L_257:
        /*0004*/ 	.word	0x00000082


	//----- nvinfo : EIATTR_KPARAM_INFO
	.align		4
.L_258:
        /*0008*/ 	.byte	0x04, 0x17
        /*000a*/ 	.short	(.L_260 - .L_259)
.L_259:
        /*000c*/ 	.word	0x00000000
        /*0010*/ 	.short	0x0000
        /*0012*/ 	.short	0x0000
        /*0014*/ 	.byte	0x00, 0xf0, 0x01, 0x0a


	//----- nvinfo : EIATTR_SPARSE_MMA_MASK
	.align		4
.L_260:
        /*0018*/ 	.byte	0x03, 0x50
        /*001a*/ 	.short	0x0000


	//----- nvinfo : EIATTR_MAXREG_COUNT
	.align		4
        /*001c*/ 	.byte	0x03, 0x1b
        /*001e*/ 	.short	0x00ff


	//----- nvinfo : EIATTR_NUM_BARRIERS
	.align		4
        /*0020*/ 	.byte	0x02, 0x4c
        /*0022*/ 	.byte	0x01
	.zero		1


	//----- nvinfo : EIATTR_MERCURY_ISA_VERSION
	.align		4
        /*0024*/ 	.byte	0x03, 0x5f
        /*0026*/ 	.short	0x0101


	//----- nvinfo : EIATTR_EXIT_INSTR_OFFSETS
	.align		4
        /*0028*/ 	.byte	0x04, 0x1c
        /*002a*/ 	.short	(.L_262 - .L_261)


	//   ....[0]....
.L_261:
        /*002c*/ 	.word	0x00000090


	//   ....[1]....
        /*0030*/ 	.word	0x000080f0


	//----- nvinfo : EIATTR_CRS_STACK_SIZE
	.align		4
.L_262:
        /*0034*/ 	.byte	0x04, 0x1e
        /*0036*/ 	.short	(.L_264 - .L_263)
.L_263:
        /*0038*/ 	.word	0x00000000


	//----- nvinfo : EIATTR_CBANK_PARAM_SIZE
	.align		4
.L_264:
        /*003c*/ 	.byte	0x03, 0x19
        /*003e*/ 	.short	0x0280


	//----- nvinfo : EIATTR_PARAM_CBANK
	.align		4
        /*0040*/ 	.byte	0x04, 0x0a
        /*0042*/ 	.short	(.L_266 - .L_265)
	.align		4
.L_265:
        /*0044*/ 	.word	index@(.nv.constant0._ZN5flash44flash_bwd_dq_dk_dv_loop_seqk_parallel_kernelI23Flash_bwd_kernel_traitsILi32ELi128ELi128ELi8ELi4ELi4ELi4ELb1ELb0EN7cutlass10bfloat16_tE19Flash_kernel_traitsILi32ELi128ELi128ELi8ES3_EELb0ELb0ELb0ELb0ELb0ELb1ELb0EEEvNS_16Flash_bwd_paramsE)
        /*0048*/ 	.short	0x0210
        /*004a*/ 	.short	0x0280


	//----- nvinfo : EIATTR_SW_WAR
	.align		4
.L_266:
        /*004c*/ 	.byte	0x04, 0x36
        /*004e*/ 	.short	(.L_268 - .L_267)
.L_267:
        /*0050*/ 	.word	0x00000008
.L_268:


//--------------------- .nv.info._ZN5flash44flash_bwd_dq_dk_dv_loop_seqk_parallel_kernelI23Flash_bwd_kernel_traitsILi32ELi128ELi128ELi8ELi4ELi4ELi4ELb1ELb0EN7cutlass10bfloat16_tE19Flash_kernel_traitsILi32ELi128ELi128ELi8ES3_EELb0ELb0ELb0ELb0ELb0ELb0ELb0EEEvNS_16Flash_bwd_paramsE --------------------------
	.section	.nv.info._ZN5flash44flash_bwd_dq_dk_dv_loop_seqk_parallel_kernelI23Flash_bwd_kernel_traitsILi32ELi128ELi128ELi8ELi4ELi4ELi4ELb1ELb0EN7cutlass10bfloat16_tE19Flash_kernel_traitsILi32ELi128ELi128ELi8ES3_EELb0ELb0ELb0ELb0ELb0ELb0ELb0EEEvNS_16Flash_bwd_paramsE,"",@"SHT_CUDA_INFO"
	.sectionflags	@""
	.align	4


	//----- nvinfo : EIATTR_CUDA_API_VERSION
	.align		4
        /*0000*/ 	.byte	0x04, 0x37
        /*0002*/ 	.short	(.L_270 - .L_269)
.L_269:
        /*0004*/ 	.word	0x00000082


	//----- nvinfo : EIATTR_KPARAM_INFO
	.align		4
.L_270:
        /*0008*/ 	.byte	0x04, 0x17
        /*000a*/ 	.short	(.L_272 - .L_271)
.L_271:
        /*000c*/ 	.word	0x00000000
        /*0010*/ 	.short	0x0000
        /*0012*/ 	.short	0x0000
        /*0014*/ 	.byte	0x00, 0xf0, 0x01, 0x0a


	//----- nvinfo : EIATTR_SPARSE_MMA_MASK
	.align		4
.L_272:
        /*0018*/ 	.byte	0x03, 0x50
        /*001a*/ 	.short	0x0000


	//----- nvinfo : EIATTR_MAXREG_COUNT
	.align		4
        /*001c*/ 	.byte	0x03, 0x1b
        /*001e*/ 	.short	0x00ff


	//----- nvinfo : EIATTR_NUM_BARRIERS
	.align		4
        /*0020*/ 	.byte	0x02, 0x4c
        /*0022*/ 	.byte	0x01
	.zero		1


	//----- nvinfo : EIATTR_ANNOTATIONS
	.align		4
        /*0024*/ 	.byte	0x04, 0x55
        /*0026*/ 	.short	(.L_274 - .L_273)


	//   ....[0]....
.L_273:
        /*0028*/ 	.word	0x00000001
        /*002c*/ 	.byte	0x40, 0x0a, 0x00, 0x00, 0x01, 0x00, 0x00, 0x00, 0xa0, 0x71, 0x00, 0x00


	//----- nvinfo : EIATTR_MERCURY_ISA_VERSION
	.align		4
.L_274:
        /*0038*/ 	.byte	0x03, 0x5f
        /*003a*/ 	.short	0x0101


	//----- nvinfo : EIATTR_EXIT_INSTR_OFFSETS
	.align		4
        /*003c*/ 	.byte	0x04, 0x1c
        /*003e*/ 	.short	(.L_276 - .L_275)


	//   ....[0]....
.L_275:
        /*0040*/ 	.word	0x000000a0


	//   ....[1]....
        /*0044*/ 	.word	0x00008680


	//----- nvinfo : EIATTR_CRS_STACK_SIZE
	.align		4
.L_276:
        /*0048*/ 	.byte	0x04, 0x1e
        /*004a*/ 	.short	(.L_278 - .L_277)
.L_277:
        /*004c*/ 	.word	0x00000000


	//----- nvinfo : EIATTR_CBANK_PARAM_SIZE
	.align		4
.L_278:
        /*0050*/ 	.byte	0x03, 0x19
        /*0052*/ 	.short	0x0280


	//----- nvinfo : EIATTR_PARAM_CBANK
	.align		4
        /*0054*/ 	.byte	0x04, 0x0a
        /*0056*/ 	.short	(.L_280 - .L_279)
	.align		4
.L_279:
        /*0058*/ 	.word	index@(.nv.constant0._ZN5flash44flash_bwd_dq_dk_dv_loop_seqk_parallel_kernelI23Flash_bwd_kernel_traitsILi32ELi128ELi128ELi8ELi4ELi4ELi4ELb1ELb0EN7cutlass10bfloat16_tE19Flash_kernel_traitsILi32ELi128ELi128ELi8ES3_EELb0ELb0ELb0ELb0ELb0ELb0ELb0EEEvNS_16Flash_bwd_paramsE)
        /*005c*/ 	.short	0x0210
        /*005e*/ 	.short	0x0280


	//----- nvinfo : EIATTR_SW_WAR
	.align		4
.L_280:
        /*0060*/ 	.byte	0x04, 0x36
        /*0062*/ 	.short	(.L_282 - .L_281)
.L_281:
        /*0064*/ 	.word	0x00000008
.L_282:


//--------------------- .nv.info._ZN5flash44flash_bwd_dq_dk_dv_loop_seqk_parallel_kernelI23Flash_bwd_kernel_traitsILi32ELi128ELi128ELi8ELi4ELi4ELi4ELb1ELb0EN7cutlass10bfloat16_tE19Flash_kernel_traitsILi32ELi128ELi128ELi8ES3_EELb0ELb0ELb1ELb0ELb0ELb0ELb0EEEvNS_16Flash_bwd_paramsE --------------------------
	.section	.nv.info._ZN5flash44flash_bwd_dq_dk_dv_loop_seqk_parallel_kernelI23Flash_bwd_kernel_traitsILi32ELi128ELi128ELi8ELi4ELi4ELi4ELb1ELb0EN7cutlass10bfloat16_tE19Flash_kernel_traitsILi32ELi128ELi128ELi8ES3_EELb0ELb0ELb1ELb0ELb0ELb0ELb0EEEvNS_16Flash_bwd_paramsE,"",@"SHT_CUDA_INFO"
	.sectionflags	@""
	.align	4


	//----- nvinfo : EIATTR_CUDA_API_VERSION
	.align		4
        /*0000*/ 	.byte	0x04, 0x37
        /*0002*/ 	.short	(.L_284 - .L_283)
.L_283:
        /*0004*/ 	.word	0x00000082


	//----- nvinfo : EIATTR_KPARAM_INFO
	.align		4
.L_284:
        /*0008*/ 	.byte	0x04, 0x17
        /*000a*/ 	.short	(.L_286 - .L_285)
.L_285:
        /*000c*/ 	.word	0x00000000
        /*0010*/ 	.short	0x0000
        /*0012*/ 	.short	0x0000
        /*0014*/ 	.byte	0x00, 0xf0, 0x01, 0x0a


	//----- nvinfo : EIATTR_SPARSE_MMA_MASK
	.align		4
.L_286:
        /*0018*/ 	.byte	0x03, 0x50
        /*001a*/ 	.short	0x0000


	//----- nvinfo : EIATTR_MAXREG_COUNT
	.align		4
        /*001c*/ 	.byte	0x03, 0x1b
        /*001e*/ 	.short	0x00ff


	//----- nvinfo : EIATTR_NUM_BARRIERS
	.align		4
        /*0020*/ 	.byte	0x02, 0x4c
        /*0022*/ 	.byte	0x01
	.zero		1


	//----- nvinfo : EIATTR_MERCURY_ISA_VERSION
	.align		4
        /*0024*/ 	.byte	0x03, 0x5f
        /*0026*/ 	.short	0x0101


	//----- nvinfo : EIATTR_EXIT_INSTR_OFFSETS
	.align		4
        /*0028*/ 	.byte	0x04, 0x1c
        /*002a*/ 	.short	(.L_288 - .L_287)


	//   ....[0]....
.L_287:
        /*002c*/ 	.word	0x00000090


	//   ....[1]....
        /*0030*/ 	.word	0x00008a80


	//----- nvinfo : EIATTR_CRS_STACK_SIZE
	.align		4
.L_288:
        /*0034*/ 	.byte	0x04, 0x1e
        /*0036*/ 	.short	(.L_290 - .L_289)
.L_289:
        /*0038*/ 	.word	0x00000000


	//----- nvinfo : EIATTR_CBANK_PARAM_SIZE
	.align		4
.L_290:
        /*003c*/ 	.byte	0x03, 0x19
        /*003e*/ 	.short	0x0280


	//----- nvinfo : EIATTR_PARAM_CBANK
	.align		4
        /*0040*/ 	.byte	0x04, 0x0a
        /*0042*/ 	.short	(.L_292 - .L_291)
	.align		4
.L_291:
        /*0044*/ 	.word	index@(.nv.constant0._ZN5flash44flash_bwd_dq_dk_dv_loop_seqk_parallel_kernelI23Flash_bwd_kernel_traitsILi32ELi128ELi128ELi8ELi4ELi4ELi4ELb1ELb0EN7cutlass10bfloat16_tE19Flash_kernel_traitsILi32ELi128ELi128ELi8ES3_EELb0ELb0ELb1ELb0ELb0ELb0ELb0EEEvNS_16Flash_bwd_paramsE)
        /*0048*/ 	.short	0x0210
        /*004a*/ 	.short	0x0280


	//----- nvinfo : EIATTR_SW_WAR
	.align		4
.L_292:
        /*004c*/ 	.byte	0x04, 0x36
        /*004e*/ 	.short	(.L_294 - .L_293)
.L_293:
        /*0050*/ 	.word	0x00000008
.L_294:


//--------------------- .nv.info._ZN5flash44flash_bwd_dq_dk_dv_loop_seqk_parallel_kernelI23Flash_bwd_kernel_traitsILi32ELi128ELi128ELi8ELi4ELi4ELi4ELb1ELb0EN7cutlass10bfloat16_tE19Flash_kernel_traitsILi32ELi128ELi128ELi8ES3_EELb0ELb0ELb0ELb0ELb1ELb1ELb0EEEvNS_16Flash_bwd_paramsE --------------------------
	.section	.nv.info._ZN5flash44flash_bwd_dq_dk_dv_loop_seqk_parallel_kernelI23Flash_bwd_kernel_traitsILi32ELi128ELi128ELi8ELi4ELi4ELi4ELb1ELb0EN7cutlass10bfloat16_tE19Flash_kernel_traitsILi32ELi128ELi128ELi8ES3_EELb0ELb0ELb0ELb0ELb1ELb1ELb0EEEvNS_16Flash_bwd_paramsE,"",@"SHT_CUDA_INFO"
	.sectionflags	@""
	.align	4


	//----- nvinfo : EIATTR_CUDA_API_VERSION
	.align		4
        /*0000*/ 	.byte	0x04, 0x37
        /*0002*/ 	.short	(.L_296 - .L_295)
.L_295:
        /*0004*/ 	.word	0x00000082


	//----- nvinfo : EIATTR_KPARAM_INFO
	.align		4
.L_296:
        /*0008*/ 	.byte	0x04, 0x17
        /*000a*/ 	.short	(.L_298 - .L_297)
.L_297:
        /*000c*/ 	.word	0x00000000
        /*0010*/ 	.short	0x0000
        /*0012*/ 	.short	0x0000
        /*0014*/ 	.byte	0x00, 0xf0, 0x01, 0x0a


	//----- nvinfo : EIATTR_SPARSE_MMA_MASK
	.align		4
.L_298:
        /*0018*/ 	.byte	0x03, 0x50
        /*001a*/ 	.short	0x0000


	//----- nvinfo : EIATTR_MAXREG_COUNT
	.align		4
        /*001c*/ 	.byte	0x03, 0x1b
        /*001e*/ 	.short	0x00ff


	//----- nvinfo : EIATTR_NUM_BARRIERS
	.align		4
        /*0020*/ 	.byte	0x02, 0x4c
        /*0022*/ 	.byte	0x01
	.zero		1


	//----- nvinfo : EIATTR_MERCURY_ISA_VERSION
	.align		4
        /*0024*/ 	.byte	0x03, 0x5f
        /*0026*/ 	.short	0x0101


	//----- nvinfo : EIATTR_EXIT_INSTR_OFFSETS
	.align		4
        /*0028*/ 	.byte	0x04, 0x1c
        /*002a*/ 	.short	(.L_300 - .L_299)


	//   ....[0]....
.L_299:
        /*002c*/ 	.word	0x00000090


	//   ....[1]....
        /*0030*/ 	.word	0x00005bf0


	//----- nvinfo : EIATTR_CBANK_PARAM_SIZE
	.align		4
.L_300:
        /*0034*/ 	.byte	0x03, 0x19
        /*0036*/ 	.short	0x0280


	//----- nvinfo : EIATTR_PARAM_CBANK
	.align		4
        /*0038*/ 	.byte	0x04, 0x0a
        /*003a*/ 	.short	(.L_302 - .L_301)
	.align		4
.L_301:
        /*003c*/ 	.word	index@(.nv.constant0._ZN5flash44flash_bwd_dq_dk_dv_loop_seqk_parallel_kernelI23Flash_bwd_kernel_traitsILi32ELi128ELi128ELi8ELi4ELi4ELi4ELb1ELb0EN7cutlass10bfloat16_tE19Flash_kernel_traitsILi32ELi128ELi128ELi8ES3_EELb0ELb0ELb0ELb0ELb1ELb1ELb0EEEvNS_16Flash_bwd_paramsE)
        /*0040*/ 	.short	0x0210
        /*0042*/ 	.short	0x0280


	//----- nvinfo : EIATTR_SW_WAR
	.align		4
.L_302:
        /*0044*/ 	.byte	0x04, 0x36
        /*0046*/ 	.short	(.L_304 - .L_303)
.L_303:
        /*0048*/ 	.word	0x00000008
.L_304:


//--------------------- .nv.info._ZN5flash44flash_bwd_dq_dk_dv_loop_seqk_parallel_kernelI23Flash_bwd_kernel_traitsILi32ELi128ELi128ELi8ELi4ELi4ELi4ELb1ELb0EN7cutlass10bfloat16_tE19Flash_kernel_traitsILi32ELi128ELi128ELi8ES3_EELb0ELb0ELb0ELb1ELb0ELb0ELb0EEEvNS_16Flash_bwd_paramsE --------------------------
	.section	.nv.info._ZN5flash44flash_bwd_dq_dk_dv_loop_seqk_parallel_kernelI23Flash_bwd_kernel_traitsILi32ELi128ELi128ELi8ELi4ELi4ELi4ELb1ELb0EN7cutlass10bfloat16_tE19Flash_kernel_traitsILi32ELi128ELi128ELi8ES3_EELb0ELb0ELb0ELb1ELb0ELb0ELb0EEEvNS_16Flash_bwd_paramsE,"",@"SHT_CUDA_INFO"
	.sectionflags	@""
	.align	4


	//----- nvinfo : EIATTR_CUDA_API_VERSION
	.align		4
        /*0000*/ 	.byte	0x04, 0x37
        /*0002*/ 	.short	(.L_306 - .L_305)
.L_305:
        /*0004*/ 	.word	0x00000082


	//----- nvinfo : EIATTR_KPARAM_INFO
	.align		4
.L_306:
        /*0008*/ 	.byte	0x04, 0x17
        /*000a*/ 	.short	(.L_308 - .L_307)
.L_307:
        /*000c*/ 	.word	0x00000000
        /*0010*/ 	.short	0x0000
        /*0012*/ 	.short	0x0000
        /*0014*/ 	.byte	0x00, 0xf0, 0x01, 0x0a


	//----- nvinfo : EIATTR_SPARSE_MMA_MASK
	.align		4
.L_308:
        /*0018*/ 	.byte	0x03, 0x50
        /*001a*/ 	.short	0x0000


	//----- nvinfo : EIATTR_MAXREG_COUNT
	.align		4
        /*001c*/ 	.byte	0x03, 0x1b
        /*001e*/ 	.short	0x00ff


	//----- nvinfo : EIATTR_NUM_BARRIERS
	.align		4
        /*0020*/ 	.byte	0x02, 0x4c
        /*0022*/ 	.byte	0x01
	.zero		1


	//----- nvinfo : EIATTR_ANNOTATIONS
	.align		4
        /*0024*/ 	.byte	0x04, 0x55
        /*0026*/ 	.short	(.L_310 - .L_309)


	//   ....[0]....
.L_309:
        /*0028*/ 	.word	0x00000001
        /*002c*/ 	.byte	0x50, 0x0a, 0x00, 0x00, 0x01, 0x00, 0x00, 0x00, 0xb0, 0x0a, 0x00, 0x00, 0x01, 0x00, 0x00, 0x00
        /*003c*/ 	.byte	0xb0, 0x7f, 0x00, 0x00, 0x01, 0x00, 0x00, 0x00, 0xd0, 0x7f, 0x00, 0x00


	//----- nvinfo : EIATTR_MERCURY_ISA_VERSION
	.align		4
.L_310:
        /*0048*/ 	.byte	0x03, 0x5f
        /*004a*/ 	.short	0x0101


	//----- nvinfo : EIATTR_EXIT_INSTR_OFFSETS
	.align		4
        /*004c*/ 	.byte	0x04, 0x1c
        /*004e*/ 	.short	(.L_312 - .L_311)


	//   ....[0]....
.L_311:
        /*0050*/ 	.word	0x000000a0


	//   ....[1]....
        /*0054*/ 	.word	0x00009520


	//----- nvinfo : EIATTR_CRS_STACK_SIZE
	.align		4
.L_312:
        /*0058*/ 	.byte	0x04, 0x1e
        /*005a*/ 	.short	(.L_314 - .L_313)
.L_313:
        /*005c*/ 	.word	0x00000000


	//----- nvinfo : EIATTR_CBANK_PARAM_SIZE
	.align		4
.L_314:
        /*0060*/ 	.byte	0x03, 0x19
        /*0062*/ 	.short	0x0280


	//----- nvinfo : EIATTR_PARAM_CBANK
	.align		4
        /*0064*/ 	.byte	0x04, 0x0a
        /*0066*/ 	.short	(.L_316 - .L_315)
	.align		4
.L_315:
        /*0068*/ 	.word	index@(.nv.constant0._ZN5flash44flash_bwd_dq_dk_dv_loop_seqk_parallel_kernelI23Flash_bwd_kernel_traitsILi32ELi128ELi128ELi8ELi4ELi4ELi4ELb1ELb0EN7cutlass10bfloat16_tE19Flash_kernel_traitsILi32ELi128ELi128ELi8ES3_EELb0ELb0ELb0ELb1ELb0ELb0ELb0EEEvNS_16Flash_bwd_paramsE)
        /*006c*/ 	.short	0x0210
        /*006e*/ 	.short	0x0280


	//----- nvinfo : EIATTR_SW_WAR
	.align		4
.L_316:
        /*0070*/ 	.byte	0x04, 0x36
        /*0072*/ 	.short	(.L_318 - .L_317)
.L_317:
        /*0074*/ 	.word	0x00000008
.L_318:


//--------------------- .nv.info._ZN5flash44flash_bwd_dq_dk_dv_loop_seqk_parallel_kernelI23Flash_bwd_kernel_traitsILi32ELi128ELi128ELi8ELi4ELi4ELi4ELb1ELb0EN7cutlass10bfloat16_tE19Flash_kernel_traitsILi32ELi128ELi128ELi8ES3_EELb0ELb0ELb1ELb0ELb0ELb1ELb0EEEvNS_16Flash_bwd_paramsE --------------------------
	.section	.nv.info._ZN5flash44flash_bwd_dq_dk_dv_loop_seqk_parallel_kernelI23Flash_bwd_kernel_traitsILi32ELi128ELi128ELi8ELi4ELi4ELi4ELb1ELb0EN7cutlass10bfloat16_tE19Flash_kernel_traitsILi32ELi128ELi128ELi8ES3_EELb0ELb0ELb1ELb0ELb0ELb1ELb0EEEvNS_16Flash_bwd_paramsE,"",@"SHT_CUDA_INFO"
	.sectionflags	@""
	.align	4


	//----- nvinfo : EIATTR_CUDA_API_VERSION
	.align		4
        /*0000*/ 	.byte	0x04, 0x37
        /*0002*/ 	.short	(.L_320 - .L_319)
.L_319:
        /*0004*/ 	.word	0x00000082


	//----- nvinfo : EIATTR_KPARAM_INFO
	.align		4
.L_320:
        /*0008*/ 	.byte	0x04, 0x17
        /*000a*/ 	.short	(.L_322 - .L_321)
.L_321:
        /*000c*/ 	.word	0x00000000
        /*0010*/ 	.short	0x0000
        /*0012*/ 	.short	0x0000
        /*0014*/ 	.byte	0x00, 0xf0, 0x01, 0x0a


	//----- nvinfo : EIATTR_SPARSE_MMA_MASK
	.align		4
.L_322:
        /*0018*/ 	.byte	0x03, 0x50
        /*001a*/ 	.short	0x0000


	//----- nvinfo : EIATTR_MAXREG_COUNT
	.align		4
        /*001c*/ 	.byte	0x03, 0x1b
        /*001e*/ 	.short	0x00ff


	//----- nvinfo : EIATTR_NUM_BARRIERS
	.align		4
        /*0020*/ 	.byte	0x02, 0x4c
        /*0022*/ 	.byte	0x01
	.zero		1


	//----- nvinfo : EIATTR_MERCURY_ISA_VERSION
	.align		4
        /*0024*/ 	.byte	0x03, 0x5f
        /*0026*/ 	.short	0x0101


	//----- nvinfo : EIATTR_EXIT_INSTR_OFFSETS
	.align		4
        /*0028*/ 	.byte	0x04, 0x1c
        /*002a*/ 	.short	(.L_324 - .L_323)


	//   ....[0]....
.L_323:
        /*002c*/ 	.word	0x00000090


	//   ....[1]....
        /*0030*/ 	.word	0x00008490


	//----- nvinfo : EIATTR_CRS_STACK_SIZE
	.align		4
.L_324:
        /*0034*/ 	.byte	0x04, 0x1e
        /*0036*/ 	.short	(.L_326 - .L_325)
.L_325:
        /*0038*/ 	.word	0x00000000


	//----- nvinfo : EIATTR_CBANK_PARAM_SIZE
	.align		4
.L_326:
        /*003c*/ 	.byte	0x03, 0x19
        /*003e*/ 	.short	0x0280


	//----- nvinfo : EIATTR_PARAM_CBANK
	.align		4
        /*0040*/ 	.byte	0x04, 0x0a
        /*0042*/ 	.short	(.L_328 - .L_327)
	.align		4
.L_327:
        /*0044*/ 	.word	index@(.nv.constant0._ZN5flash44flash_bwd_dq_dk_dv_loop_seqk_parallel_kernelI23Flash_bwd_kernel_traitsILi32ELi128ELi128ELi8ELi4ELi4ELi4ELb1ELb0EN7cutlass10bfloat16_tE19Flash_kernel_traitsILi32ELi128ELi128ELi8ES3_EELb0ELb0ELb1ELb0ELb0ELb1ELb0EEEvNS_16Flash_bwd_paramsE)
        /*0048*/ 	.short	0x0210
        /*004a*/ 	.short	0x0280


	//----- nvinfo : EIATTR_SW_WAR
	.align		4
.L_328:
        /*004c*/ 	.byte	0x04, 0x36
        /*004e*/ 	.short	(.L_330 - .L_329)
.L_329:
        /*0050*/ 	.word	0x00000008
.L_330:


//--------------------- .nv.info._ZN5flash44flash_bwd_dq_dk_dv_loop_seqk_parallel_kernelI23Flash_bwd_kernel_traitsILi32ELi128ELi128ELi8ELi4ELi4ELi4ELb1ELb0EN7cutlass10bfloat16_tE19Flash_kernel_traitsILi32ELi128ELi128ELi8ES3_EELb0ELb0ELb1ELb1ELb0ELb0ELb0EEEvNS_16Flash_bwd_paramsE --------------------------
	.section	.nv.info._ZN5flash44flash_bwd_dq_dk_dv_loop_seqk_parallel_kernelI23Flash_bwd_kernel_traitsILi32ELi128ELi128ELi8ELi4ELi4ELi4ELb1ELb0EN7cutlass10bfloat16_tE19Flash_kernel_traitsILi32ELi128ELi128ELi8ES3_EELb0ELb0ELb1ELb1ELb0ELb0ELb0EEEvNS_16Flash_bwd_paramsE,"",@"SHT_CUDA_INFO"
	.sectionflags	@""
	.align	4


	//----- nvinfo : EIATTR_CUDA_API_VERSION
	.align		4
        /*0000*/ 	.byte	0x04, 0x37
        /*0002*/ 	.short	(.L_332 - .L_331)
.L_331:
        /*0004*/ 	.word	0x00000082


	//----- nvinfo : EIATTR_KPARAM_INFO
	.align		4
.L_332:
        /*0008*/ 	.byte	0x04, 0x17
        /*000a*/ 	.short	(.L_334 - .L_333)
.L_333:
        /*000c*/ 	.word	0x00000000
        /*0010*/ 	.short	0x0000
        /*0012*/ 	.short	0x0000
        /*0014*/ 	.byte	0x00, 0xf0, 0x01, 0x0a


	//----- nvinfo : EIATTR_SPARSE_MMA_MASK
	.align		4
.L_334:
        /*0018*/ 	.byte	0x03, 0x50
        /*001a*/ 	.short	0x0000


	//----- nvinfo : EIATTR_MAXREG_COUNT
	.align		4
        /*001c*/ 	.byte	0x03, 0x1b
        /*001e*/ 	.short	0x00ff


	//----- nvinfo : EIATTR_NUM_BARRIERS
	.align		4
        /*0020*/ 	.byte	0x02, 0x4c
        /*0022*/ 	.byte	0x01
	.zero		1


	//----- nvinfo : EIATTR_MERCURY_ISA_VERSION
	.align		4
        /*0024*/ 	.byte	0x03, 0x5f
        /*0026*/ 	.short	0x0101


	//----- nvinfo : EIATTR_EXIT_INSTR_OFFSETS
	.align		4
        /*0028*/ 	.byte	0x04, 0x1c
        /*002a*/ 	.short	(.L_336 - .L_335)


	//   ....[0]....
.L_335:
        /*002c*/ 	.word	0x00000090


	//   ....[1]....
        /*0030*/ 	.word	0x00009860


	//----- nvinfo : EIATTR_CRS_STACK_SIZE
	.align		4
.L_336:
        /*0034*/ 	.byte	0x04, 0x1e
        /*0036*/ 	.short	(.L_338 - .L_337)
.L_337:
        /*0038*/ 	.word	0x00000000


	//----- nvinfo : EIATTR_CBANK_PARAM_SIZE
	.align		4
.L_338:
        /*003c*/ 	.byte	0x03, 0x19
        /*003e*/ 	.short	0x0280


	//----- nvinfo : EIATTR_PARAM_CBANK
	.align		4
        /*0040*/ 	.byte	0x04, 0x0a
        /*0042*/ 	.short	(.L_340 - .L_339)
	.align		4
.L_339:
        /*0044*/ 	.word	index@(.nv.constant0._ZN5flash44flash_bwd_dq_dk_dv_loop_seqk_parallel_kernelI23Flash_bwd_kernel_traitsILi32ELi128ELi128ELi8ELi4ELi4ELi4ELb1ELb0EN7cutlass10bfloat16_tE19Flash_kernel_traitsILi32ELi128ELi128ELi8ES3_EELb0ELb0ELb1ELb1ELb0ELb0ELb0EEEvNS_16Flash_bwd_paramsE)
        /*0048*/ 	.short	0x0210
        /*004a*/ 	.short	0x0280


	//----- nvinfo : EIATTR_SW_WAR
	.align		4
.L_340:
        /*004c*/ 	.byte	0x04, 0x36
        /*004e*/ 	.short	(.L_342 - .L_341)
.L_341:
        /*0050*/ 	.word	0x00000008
.L_342:


//--------------------- .nv.info._ZN5flash27flash_bwd_convert_dq_kernelI23Flash_bwd_kernel_traitsILi32ELi128ELi128ELi8ELi4ELi4ELi4ELb1ELb0EN7cutlass10bfloat16_tE19Flash_kernel_traitsILi32ELi128ELi128ELi8ES3_EEEEvNS_16Flash_bwd_paramsEi --------------------------
	.section	.nv.info._ZN5flash27flash_bwd_convert_dq_kernelI23Flash_bwd_kernel_traitsILi32ELi128ELi128ELi8ELi4ELi4ELi4ELb1ELb0EN7cutlass10bfloat16_tE19Flash_kernel_traitsILi32ELi128ELi128ELi8ES3_EEEEvNS_16Flash_bwd_paramsEi,"",@"SHT_CUDA_INFO"
	.sectionflags	@""
	.align	4


	//----- nvinfo : EIATTR_CUDA_API_VERSION
	.align		4
        /*0000*/ 	.byte	0x04, 0x37
        /*0002*/ 	.short	(.L_344 - .L_343)
.L_343:
        /*0004*/ 	.word	0x00000082


	//----- nvinfo : EIATTR_KPARAM_INFO
	.align		4
.L_344:
        /*0008*/ 	.byte	0x04, 0x17
        /*000a*/ 	.short	(.L_346 - .L_345)
.L_345:
        /*000c*/ 	.word	0x00000000
        /*0010*/ 	.short	0x0001
        /*0012*/ 	.short	0x0280
        /*0014*/ 	.byte	0x00, 0xf0, 0x11, 0x00


	//----- nvinfo : EIATTR_KPARAM_INFO
	.align		4
.L_346:
        /*0018*/ 	.byte	0x04, 0x17
        /*001a*/ 	.short	(.L_348 - .L_347)
.L_347:
        /*001c*/ 	.word	0x00000000
        /*0020*/ 	.short	0x0000
        /*0022*/ 	.short	0x0000
        /*0024*/ 	.byte	0x00, 0xf0, 0x01, 0x0a


	//----- nvinfo : EIATTR_SPARSE_MMA_MASK
	.align		4
.L_348:
        /*0028*/ 	.byte	0x03, 0x50
        /*002a*/ 	.short	0x0000


	//----- nvinfo : EIATTR_MAXREG_COUNT
	.align		4
        /*002c*/ 	.byte	0x03, 0x1b
        /*002e*/ 	.short	0x00ff


	//----- nvinfo : EIATTR_NUM_BARRIERS
	.align		4
        /*0030*/ 	.byte	0x02, 0x4c
        /*0032*/ 	.byte	0x01
	.zero		1


	//----- nvinfo : EIATTR_MERCURY_ISA_VERSION
	.align		4
        /*0034*/ 	.byte	0x03, 0x5f
        /*0036*/ 	.short	0x0101


	//----- nvinfo : EIATTR_EXIT_INSTR_OFFSETS
	.align		4
        /*0038*/ 	.byte	0x04, 0x1c
        /*003a*/ 	.short	(.L_350 - .L_349)


	//   ....[0]....
.L_349:
        /*003c*/ 	.word	0x00000100


	//   ....[1]....
        /*0040*/ 	.word	0x000018e0


	//   ....[2]....
        /*0044*/ 	.word	0x000019b0


	//----- nvinfo : EIATTR_CRS_STACK_SIZE
	.align		4
.L_350:
        /*0048*/ 	.byte	0x04, 0x1e
        /*004a*/ 	.short	(.L_352 - .L_351)
.L_351:
        /*004c*/ 	.word	0x00000000


	//----- nvinfo : EIATTR_CBANK_PARAM_SIZE
	.align		4
.L_352:
        /*0050*/ 	.byte	0x03, 0x19
        /*0052*/ 	.short	0x0284


	//----- nvinfo : EIATTR_PARAM_CBANK
	.align		4
        /*0054*/ 	.byte	0x04, 0x0a
        /*0056*/ 	.short	(.L_354 - .L_353)
	.align		4
.L_353:
        /*0058*/ 	.word	index@(.nv.constant0._ZN5flash27flash_bwd_convert_dq_kernelI23Flash_bwd_kernel_traitsILi32ELi128ELi128ELi8ELi4ELi4ELi4ELb1ELb0EN7cutlass10bfloat16_tE19Flash_kernel_traitsILi32ELi128ELi128ELi8ES3_EEEEvNS_16Flash_bwd_paramsEi)
        /*005c*/ 	.short	0x0210
        /*005e*/ 	.short	0x0284


	//----- nvinfo : EIATTR_SW_WAR
	.align		4
.L_354:
        /*0060*/ 	.byte	0x04, 0x36
        /*0062*/ 	.short	(.L_356 - .L_355)
.L_355:
        /*0064*/ 	.word	0x00000008
.L_356:


//--------------------- .nv.info._ZN5flash44flash_bwd_dq_dk_dv_loop_seqk_parallel_kernelI23Flash_bwd_kernel_traitsILi32ELi128ELi128ELi8ELi4ELi4ELi4ELb1ELb0EN7cutlass10bfloat16_tE19Flash_kernel_traitsILi32ELi128ELi128ELi8ES3_EELb1ELb0ELb0ELb0ELb0ELb1ELb0EEEvNS_16Flash_bwd_paramsE --------------------------
	.section	.nv.info._ZN5flash44flash_bwd_dq_dk_dv_loop_seqk_parallel_kernelI23Flash_bwd_kernel_traitsILi32ELi128ELi128ELi8ELi4ELi4ELi4ELb1ELb0EN7cutlass10bfloat16_tE19Flash_kernel_traitsILi32ELi128ELi128ELi8ES3_EELb1ELb0ELb0ELb0ELb0ELb1ELb0EEEvNS_16Flash_bwd_paramsE,"",@"SHT_CUDA_INFO"
	.sectionflags	@""
	.align	4


	//----- nvinfo : EIATTR_CUDA_API_VERSION
	.align		4
        /*0000*/ 	.byte	0x04, 0x37
        /*0002*/ 	.short	(.L_358 - .L_357)
.L_357:
        /*0004*/ 	.word	0x00000082


	//----- nvinfo : EIATTR_KPARAM_INFO
	.align		4
.L_358:
        /*0008*/ 	.byte	0x04, 0x17
        /*000a*/ 	.short	(.L_360 - .L_359)
.L_359:
        /*000c*/ 	.word	0x00000000
        /*0010*/ 	.short	0x0000
        /*0012*/ 	.short	0x0000
        /*0014*/ 	.byte	0x00, 0xf0, 0x01, 0x0a


	//----- nvinfo : EIATTR_SPARSE_MMA_MASK
	.align		4
.L_360:
        /*0018*/ 	.byte	0x03, 0x50
        /*001a*/ 	.short	0x0000


	//----- nvinfo : EIATTR_MAXREG_COUNT
	.align		4
        /*001c*/ 	.byte	0x03, 0x1b
        /*001e*/ 	.short	0x00ff


	//----- nvinfo : EIATTR_NUM_BARRIERS
	.align		4
        /*0020*/ 	.byte	0x02, 0x4c
        /*0022*/ 	.byte	0x01
	.zero		1


	//----- nvinfo : EIATTR_MERCURY_ISA_VERSION
	.align		4
        /*0024*/ 	.byte	0x03, 0x5f
        /*0026*/ 	.short	0x0101


	//----- nvinfo : EIATTR_EXIT_INSTR_OFFSETS
	.align		4
        /*0028*/ 	.byte	0x04, 0x1c
        /*002a*/ 	.short	(.L_362 - .L_361)


	//   ....[0]....
.L_361:
        /*002c*/ 	.word	0x00000090


	//   ....[1]....
        /*0030*/ 	.word	0x0000a000


	//----- nvinfo : EIATTR_CRS_STACK_SIZE
	.align		4
.L_362:
        /*0034*/ 	.byte	0x04, 0x1e
        /*0036*/ 	.short	(.L_364 - .L_363)
.L_363:
        /*0038*/ 	.word	0x00000000


	//----- nvinfo : EIATTR_CBANK_PARAM_SIZE
	.align		4
.L_364:
        /*003c*/ 	.byte	0x03, 0x19
        /*003e*/ 	.short	0x0280


	//----- nvinfo : EIATTR_PARAM_CBANK
	.align		4
        /*0040*/ 	.byte	0x04, 0x0a
        /*0042*/ 	.short	(.L_366 - .L_365)
	.align		4
.L_365:
        /*0044*/ 	.word	index@(.nv.constant0._ZN5flash44flash_bwd_dq_dk_dv_loop_seqk_parallel_kernelI23Flash_bwd_kernel_traitsILi32ELi128ELi128ELi8ELi4ELi4ELi4ELb1ELb0EN7cutlass10bfloat16_tE19Flash_kernel_traitsILi32ELi128ELi128ELi8ES3_EELb1ELb0ELb0ELb0ELb0ELb1ELb0EEEvNS_16Flash_bwd_paramsE)
        /*0048*/ 	.short	0x0210
        /*004a*/ 	.short	0x0280


	//----- nvinfo : EIATTR_SW_WAR
	.align		4
.L_366:
        /*004c*/ 	.byte	0x04, 0x36
        /*004e*/ 	.short	(.L_368 - .L_367)
.L_367:
        /*0050*/ 	.word	0x00000008
.L_368:


//--------------------- .nv.info._ZN5flash44flash_bwd_dq_dk_dv_loop_seqk_parallel_kernelI23Flash_bwd_kernel_traitsILi32ELi128ELi128ELi8ELi4ELi4ELi4ELb1ELb0EN7cutlass10bfloat16_tE19Flash_kernel_traitsILi32ELi128ELi128ELi8ES3_EELb0ELb0ELb0ELb0ELb0ELb1ELb1EEEvNS_16Flash_bwd_paramsE --------------------------
	.section	.nv.info._ZN5flash44flash_bwd_dq_dk_dv_loop_seqk_parallel_kernelI23Flash_bwd_kernel_traitsILi32ELi128ELi128ELi8ELi4ELi4ELi4ELb1ELb0EN7cutlass10bfloat16_tE19Flash_kernel_traitsILi32ELi128ELi128ELi8ES3_EELb0ELb0ELb0ELb0ELb0ELb1ELb1EEEvNS_16Flash_bwd_paramsE,"",@"SHT_CUDA_INFO"
	.sectionflags	@""
	.align	4


	//----- nvinfo : EIATTR_CUDA_API_VERSION
	.align		4
        /*0000*/ 	.byte	0x04, 0x37
        /*0002*/ 	.short	(.L_370 - .L_369)
.L_369:
        /*0004*/ 	.word	0x00000082


	//----- nvinfo : EIATTR_KPARAM_INFO
	.align		4
.L_370:
        /*0008*/ 	.byte	0x04, 0x17
        /*000a*/ 	.short	(.L_372 - .L_371)
.L_371:
        /*000c*/ 	.word	0x00000000
        /*0010*/ 	.short	0x0000
        /*0012*/ 	.short	0x0000
        /*0014*/ 	.byte	0x00, 0xf0, 0x01, 0x0a


	//----- nvinfo : EIATTR_SPARSE_MMA_MASK
	.align		4
.L_372:
        /*0018*/ 	.byte	0x03, 0x50
        /*001a*/ 	.short	0x0000


	//----- nvinfo : EIATTR_MAXREG_COUNT
	.align		4
        /*001c*/ 	.byte	0x03, 0x1b
        /*001e*/ 	.short	0x00ff


	//----- nvinfo : EIATTR_NUM_BARRIERS
	.align		4
        /*0020*/ 	.byte	0x02, 0x4c
        /*0022*/ 	.byte	0x01
	.zero		1


	//----- nvinfo : EIATTR_ANNOTATIONS
	.align		4
        /*0024*/ 	.byte	0x04, 0x55
        /*0026*/ 	.short	(.L_374 - .L_373)


	//   ....[0]....
.L_373:
        /*0028*/ 	.word	0x00000001
        /*002c*/ 	.byte	0xa0, 0x00, 0x00, 0x00, 0x01, 0x00, 0x00, 0x00, 0xd0, 0x04, 0x00, 0x00, 0x01, 0x00, 0x00, 0x00
        /* <DEDUP_REMOVED lines=63> */
        /*042c*/ 	.byte	0xc0, 0x8b, 0x00, 0x00, 0x01, 0x00, 0x00, 0x00, 0x40, 0xa0, 0x00, 0x00


	//----- nvinfo : EIATTR_MERCURY_ISA_VERSION
	.align		4
.L_374:
        /*0438*/ 	.byte	0x03, 0x5f
        /*043a*/ 	.short	0x0101


	//----- nvinfo : EIATTR_EXIT_INSTR_OFFSETS
	.align		4
        /*043c*/ 	.byte	0x04, 0x1c
        /*043e*/ 	.short	(.L_376 - .L_375)


	//   ....[0]....
.L_375:
        /*0440*/ 	.word	0x000000c0


	//   ....[1]....
        /*0444*/ 	.word	0x0000a0c0


	//----- nvinfo : EIATTR_CRS_STACK_SIZE
	.align		4
.L_376:
        /*0448*/ 	.byte	0x04, 0x1e
        /*044a*/ 	.short	(.L_378 - .L_377)
.L_377:
        /*044c*/ 	.word	0x00000000


	//----- nvinfo : EIATTR_CBANK_PARAM_SIZE
	.align		4
.L_378:
        /*0450*/ 	.byte	0x03, 0x19
        /*0452*/ 	.short	0x0280


	//----- nvinfo : EIATTR_PARAM_CBANK
	.align		4
        /*0454*/ 	.byte	0x04, 0x0a
        /*0456*/ 	.short	(.L_380 - .L_379)
	.align		4
.L_379:
        /*0458*/ 	.word	index@(.nv.constant0._ZN5flash44flash_bwd_dq_dk_dv_loop_seqk_parallel_kernelI23Flash_bwd_kernel_traitsILi32ELi128ELi128ELi8ELi4ELi4ELi4ELb1ELb0EN7cutlass10bfloat16_tE19Flash_kernel_traitsILi32ELi128ELi128ELi8ES3_EELb0ELb0ELb0ELb0ELb0ELb1ELb1EEEvNS_16Flash_bwd_paramsE)
        /*045c*/ 	.short	0x0210
        /*045e*/ 	.short	0x0280


	//----- nvinfo : EIATTR_SW_WAR
	.align		4
.L_380:
        /*0460*/ 	.byte	0x04, 0x36
        /*0462*/ 	.short	(.L_382 - .L_381)
.L_381:
        /*0464*/ 	.word	0x00000008
.L_382:


//--------------------- .nv.info._ZN5flash44flash_bwd_dq_dk_dv_loop_seqk_parallel_kernelI23Flash_bwd_kernel_traitsILi32ELi128ELi128ELi8ELi4ELi4ELi4ELb1ELb0EN7cutlass10bfloat16_tE19Flash_kernel_traitsILi32ELi128ELi128ELi8ES3_EELb1ELb0ELb0ELb0ELb0ELb0ELb0EEEvNS_16Flash_bwd_paramsE --------------------------
	.section	.nv.info._ZN5flash44flash_bwd_dq_dk_dv_loop_seqk_parallel_kernelI23Flash_bwd_kernel_traitsILi32ELi128ELi128ELi8ELi4ELi4ELi4ELb1ELb0EN7cutlass10bfloat16_tE19Flash_kernel_traitsILi32ELi128ELi128ELi8ES3_EELb1ELb0ELb0ELb0ELb0ELb0ELb0EEEvNS_16Flash_bwd_paramsE,"",@"SHT_CUDA_INFO"
	.sectionflags	@""
	.align	4


	//----- nvinfo : EIATTR_CUDA_API_VERSION
	.align		4
        /*0000*/ 	.byte	0x04, 0x37
        /*0002*/ 	.short	(.L_384 - .L_383)
.L_383:
        /*0004*/ 	.word	0x00000082


	//----- nvinfo : EIATTR_KPARAM_INFO
	.align		4
.L_384:
        /*0008*/ 	.byte	0x04, 0x17
        /*000a*/ 	.short	(.L_386 - .L_385)
.L_385:
        /*000c*/ 	.word	0x00000000
        /*0010*/ 	.short	0x0000
        /*0012*/ 	.short	0x0000
        /*0014*/ 	.byte	0x00, 0xf0, 0x01, 0x0a


	//----- nvinfo : EIATTR_SPARSE_MMA_MASK
	.align		4
.L_386:
        /*0018*/ 	.byte	0x03, 0x50
        /*001a*/ 	.short	0x0000


	//----- nvinfo : EIATTR_MAXREG_COUNT
	.align		4
        /*001c*/ 	.byte	0x03, 0x1b
        /*001e*/ 	.short	0x00ff


	//----- nvinfo : EIATTR_NUM_BARRIERS
	.align		4
        /*0020*/ 	.byte	0x02, 0x4c
        /*0022*/ 	.byte	0x01
	.zero		1


	//----- nvinfo : EIATTR_MERCURY_ISA_VERSION
	.align		4
        /*0024*/ 	.byte	0x03, 0x5f
        /*0026*/ 	.short	0x0101


	//----- nvinfo : EIATTR_EXIT_INSTR_OFFSETS
	.align		4
        /*0028*/ 	.byte	0x04, 0x1c
        /*002a*/ 	.short	(.L_388 - .L_387)


	//   ....[0]....
.L_387:
        /*002c*/ 	.word	0x00000090


	//   ....[1]....
        /*0030*/ 	.word	0x0000a650


	//----- nvinfo : EIATTR_CRS_STACK_SIZE
	.align		4
.L_388:
        /*0034*/ 	.byte	0x04, 0x1e
        /*0036*/ 	.short	(.L_390 - .L_389)
.L_389:
        /*0038*/ 	.word	0x00000000


	//----- nvinfo : EIATTR_CBANK_PARAM_SIZE
	.align		4
.L_390:
        /*003c*/ 	.byte	0x03, 0x19
        /*003e*/ 	.short	0x0280


	//----- nvinfo : EIATTR_PARAM_CBANK
	.align		4
        /*0040*/ 	.byte	0x04, 0x0a
        /*0042*/ 	.short	(.L_392 - .L_391)
	.align		4
.L_391:
        /*0044*/ 	.word	index@(.nv.constant0._ZN5flash44flash_bwd_dq_dk_dv_loop_seqk_parallel_kernelI23Flash_bwd_kernel_traitsILi32ELi128ELi128ELi8ELi4ELi4ELi4ELb1ELb0EN7cutlass10bfloat16_tE19Flash_kernel_traitsILi32ELi128ELi128ELi8ES3_EELb1ELb0ELb0ELb0ELb0ELb0ELb0EEEvNS_16Flash_bwd_paramsE)
        /*0048*/ 	.short	0x0210
        /*004a*/ 	.short	0x0280


	//----- nvinfo : EIATTR_SW_WAR
	.align		4
.L_392:
        /*004c*/ 	.byte	0x04, 0x36
        /*004e*/ 	.short	(.L_394 - .L_393)
.L_393:
        /*0050*/ 	.word	0x00000008
.L_394:


//--------------------- .nv.info._ZN5flash44flash_bwd_dq_dk_dv_loop_seqk_parallel_kernelI23Flash_bwd_kernel_traitsILi32ELi128ELi128ELi8ELi4ELi4ELi4ELb1ELb0EN7cutlass10bfloat16_tE19Flash_kernel_traitsILi32ELi128ELi128ELi8ES3_EELb0ELb0ELb0ELb0ELb0ELb0ELb1EEEvNS_16Flash_bwd_paramsE --------------------------
	.section	.nv.info._ZN5flash44flash_bwd_dq_dk_dv_loop_seqk_parallel_kernelI23Flash_bwd_kernel_traitsILi32ELi128ELi128ELi8ELi4ELi4ELi4ELb1ELb0EN7cutlass10bfloat16_tE19Flash_kernel_traitsILi32ELi128ELi128ELi8ES3_EELb0ELb0ELb0ELb0ELb0ELb0ELb1EEEvNS_16Flash_bwd_paramsE,"",@"SHT_CUDA_INFO"
	.sectionflags	@""
	.align	4


	//----- nvinfo : EIATTR_CUDA_API_VERSION
	.align		4
        /*0000*/ 	.byte	0x04, 0x37
        /*0002*/ 	.short	(.L_396 - .L_395)
.L_395:
        /*0004*/ 	.word	0x00000082


	//----- nvinfo : EIATTR_KPARAM_INFO
	.align		4
.L_396:
        /*0008*/ 	.byte	0x04, 0x17
        /*000a*/ 	.short	(.L_398 - .L_397)
.L_397:
        /*000c*/ 	.word	0x00000000
        /*0010*/ 	.short	0x0000
        /*0012*/ 	.short	0x0000
        /*0014*/ 	.byte	0x00, 0xf0, 0x01, 0x0a


	//----- nvinfo : EIATTR_SPARSE_MMA_MASK
	.align		4
.L_398:
        /*0018*/ 	.byte	0x03, 0x50
        /*001a*/ 	.short	0x0000


	//----- nvinfo : EIATTR_MAXREG_COUNT
	.align		4
        /*001c*/ 	.byte	0x03, 0x1b
        /*001e*/ 	.short	0x00ff


	//----- nvinfo : EIATTR_NUM_BARRIERS
	.align		4
        /*0020*/ 	.byte	0x02, 0x4c
        /*0022*/ 	.byte	0x01
	.zero		1


	//----- nvinfo : EIATTR_ANNOTATIONS
	.align		4
        /*0024*/ 	.byte	0x04, 0x55
        /*0026*/ 	.short	(.L_400 - .L_399)


	//   ....[0]....
.L_399:
        /* <DEDUP_REMOVED lines=69> */


	//----- nvinfo : EIATTR_MERCURY_ISA_VERSION
	.align		4
.L_400:
        /*0468*/ 	.byte	0x03, 0x5f
        /*046a*/ 	.short	0x0101


	//----- nvinfo : EIATTR_EXIT_INSTR_OFFSETS
	.align		4
        /*046c*/ 	.byte	0x04, 0x1c
        /*046e*/ 	.short	(.L_402 - .L_401)


	//   ....[0]....
.L_401:
        /*0470*/ 	.word	0x000000a0


	//   ....[1]....
        /*0474*/ 	.word	0x0000a6f0


	//----- nvinfo : EIATTR_CRS_STACK_SIZE
	.align		4
.L_402:
        /*0478*/ 	.byte	0x04, 0x1e
        /*047a*/ 	.short	(.L_404 - .L_403)
.L_403:
        /*047c*/ 	.word	0x00000000


	//----- nvinfo : EIATTR_CBANK_PARAM_SIZE
	.align		4
.L_404:
        /*0480*/ 	.byte	0x03, 0x19
        /*0482*/ 	.short	0x0280


	//----- nvinfo : EIATTR_PARAM_CBANK
	.align		4
        /*0484*/ 	.byte	0x04, 0x0a
        /*0486*/ 	.short	(.L_406 - .L_405)
	.align		4
.L_405:
        /*0488*/ 	.word	index@(.nv.constant0._ZN5flash44flash_bwd_dq_dk_dv_loop_seqk_parallel_kernelI23Flash_bwd_kernel_traitsILi32ELi128ELi128ELi8ELi4ELi4ELi4ELb1ELb0EN7cutlass10bfloat16_tE19Flash_kernel_traitsILi32ELi128ELi128ELi8ES3_EELb0ELb0ELb0ELb0ELb0ELb0ELb1EEEvNS_16Flash_bwd_paramsE)
        /*048c*/ 	.short	0x0210
        /*048e*/ 	.short	0x0280


	//----- nvinfo : EIATTR_SW_WAR
	.align		4
.L_406:
        /*0490*/ 	.byte	0x04, 0x36
        /*0492*/ 	.short	(.L_408 - .L_407)
.L_407:
        /*0494*/ 	.word	0x00000008
.L_408:


//--------------------- .nv.info._ZN5flash44flash_bwd_dq_dk_dv_loop_seqk_parallel_kernelI23Flash_bwd_kernel_traitsILi32ELi128ELi128ELi8ELi4ELi4ELi4ELb1ELb0EN7cutlass10bfloat16_tE19Flash_kernel_traitsILi32ELi128ELi128ELi8ES3_EELb1ELb0ELb1ELb0ELb0ELb0ELb0EEEvNS_16Flash_bwd_paramsE --------------------------
	.section	.nv.info._ZN5flash44flash_bwd_dq_dk_dv_loop_seqk_parallel_kernelI23Flash_bwd_kernel_traitsILi32ELi128ELi128ELi8ELi4ELi4ELi4ELb1ELb0EN7cutlass10bfloat16_tE19Flash_kernel_traitsILi32ELi128ELi128ELi8ES3_EELb1ELb0ELb1ELb0ELb0ELb0ELb0EEEvNS_16Flash_bwd_paramsE,"",@"SHT_CUDA_INFO"
	.sectionflags	@""
	.align	4


	//----- nvinfo : EIATTR_CUDA_API_VERSION
	.align		4
        /*0000*/ 	.byte	0x04, 0x37
        /*0002*/ 	.short	(.L_410 - .L_409)
.L_409:
        /*0004*/ 	.word	0x00000082


	//----- nvinfo : EIATTR_KPARAM_INFO
	.align		4
.L_410:
        /*0008*/ 	.byte	0x04, 0x17
        /*000a*/ 	.short	(.L_412 - .L_411)
.L_411:
        /*000c*/ 	.word	0x00000000
        /*0010*/ 	.short	0x0000
        /*0012*/ 	.short	0x0000
        /*0014*/ 	.byte	0x00, 0xf0, 0x01, 0x0a


	//----- nvinfo : EIATTR_SPARSE_MMA_MASK
	.align		4
.L_412:
        /*0018*/ 	.byte	0x03, 0x50
        /*001a*/ 	.short	0x0000


	//----- nvinfo : EIATTR_MAXREG_COUNT
	.align		4
        /*001c*/ 	.byte	0x03, 0x1b
        /*001e*/ 	.short	0x00ff


	//----- nvinfo : EIATTR_NUM_BARRIERS
	.align		4
        /*0020*/ 	.byte	0x02, 0x4c
        /*0022*/ 	.byte	0x01
	.zero		1


	//----- nvinfo : EIATTR_MERCURY_ISA_VERSION
	.align		4
        /*0024*/ 	.byte	0x03, 0x5f
        /*0026*/ 	.short	0x0101


	//----- nvinfo : EIATTR_EXIT_INSTR_OFFSETS
	.align		4
        /*0028*/ 	.byte	0x04, 0x1c
        /*002a*/ 	.short	(.L_414 - .L_413)


	//   ....[0]....
.L_413:
        /*002c*/ 	.word	0x00000090


	//   ....[1]....
        /*0030*/ 	.word	0x0000aaa0


	//----- nvinfo : EIATTR_CRS_STACK_SIZE
	.align		4
.L_414:
        /*0034*/ 	.byte	0x04, 0x1e
        /*0036*/ 	.short	(.L_416 - .L_415)
.L_415:
        /*0038*/ 	.word	0x00000000


	//----- nvinfo : EIATTR_CBANK_PARAM_SIZE
	.align		4
.L_416:
        /*003c*/ 	.byte	0x03, 0x19
        /*003e*/ 	.short	0x0280


	//----- nvinfo : EIATTR_PARAM_CBANK
	.align		4
        /*0040*/ 	.byte	0x04, 0x0a
        /*0042*/ 	.short	(.L_418 - .L_417)
	.align		4
.L_417:
        /*0044*/ 	.word	index@(.nv.constant0._ZN5flash44flash_bwd_dq_dk_dv_loop_seqk_parallel_kernelI23Flash_bwd_kernel_traitsILi32ELi128ELi128ELi8ELi4ELi4ELi4ELb1ELb0EN7cutlass10bfloat16_tE19Flash_kernel_traitsILi32ELi128ELi128ELi8ES3_EELb1ELb0ELb1ELb0ELb0ELb0ELb0EEEvNS_16Flash_bwd_paramsE)
        /*0048*/ 	.short	0x0210
        /*004a*/ 	.short	0x0280


	//----- nvinfo : EIATTR_SW_WAR
	.align		4
.L_418:
        /*004c*/ 	.byte	0x04, 0x36
        /*004e*/ 	.short	(.L_420 - .L_419)
.L_419:
        /*0050*/ 	.word	0x00000008
.L_420:


//--------------------- .nv.info._ZN5flash44flash_bwd_dq_dk_dv_loop_seqk_parallel_kernelI23Flash_bwd_kernel_traitsILi32ELi128ELi128ELi8ELi4ELi4ELi4ELb1ELb0EN7cutlass10bfloat16_tE19Flash_kernel_traitsILi32ELi128ELi128ELi8ES3_EELb0ELb0ELb1ELb0ELb0ELb0ELb1EEEvNS_16Flash_bwd_paramsE --------------------------
	.section	.nv.info._ZN5flash44flash_bwd_dq_dk_dv_loop_seqk_parallel_kernelI23Flash_bwd_kernel_traitsILi32ELi128ELi128ELi8ELi4ELi4ELi4ELb1ELb0EN7cutlass10bfloat16_tE19Flash_kernel_traitsILi32ELi128ELi128ELi8ES3_EELb0ELb0ELb1ELb0ELb0ELb0ELb1EEEvNS_16Flash_bwd_paramsE,"",@"SHT_CUDA_INFO"
	.sectionflags	@""
	.align	4


	//----- nvinfo : EIATTR_CUDA_API_VERSION
	.align		4
        /*0000*/ 	.byte	0x04, 0x37
        /*0002*/ 	.short	(.L_422 - .L_421)
.L_421:
        /*0004*/ 	.word	0x00000082


	//----- nvinfo : EIATTR_KPARAM_INFO
	.align		4
.L_422:
        /*0008*/ 	.byte	0x04, 0x17
        /*000a*/ 	.short	(.L_424 - .L_423)
.L_423:
        /*000c*/ 	.word	0x00000000
        /*0010*/ 	.short	0x0000
        /*0012*/ 	.short	0x0000
        /*0014*/ 	.byte	0x00, 0xf0, 0x01, 0x0a


	//----- nvinfo : EIATTR_SPARSE_MMA_MASK
	.align		4
.L_424:
        /*0018*/ 	.byte	0x03, 0x50
        /*001a*/ 	.short	0x0000


	//----- nvinfo : EIATTR_MAXREG_COUNT
	.align		4
        /*001c*/ 	.byte	0x03, 0x1b
        /*001e*/ 	.short	0x00ff


	//----- nvinfo : EIATTR_NUM_BARRIERS
	.align		4
        /*0020*/ 	.byte	0x02, 0x4c
        /*0022*/ 	.byte	0x01
	.zero		1


	//----- nvinfo : EIATTR_ANNOTATIONS
	.align		4
        /*0024*/ 	.byte	0x04, 0x55
        /*0026*/ 	.short	(.L_426 - .L_425)


	//   ....[0]....
.L_425:
        /* <DEDUP_REMOVED lines=71> */


	//----- nvinfo : EIATTR_MERCURY_ISA_VERSION
	.align		4
.L_426:
        /*0488*/ 	.byte	0x03, 0x5f
        /*048a*/ 	.short	0x0101


	//----- nvinfo : EIATTR_EXIT_INSTR_OFFSETS
	.align		4
        /*048c*/ 	.byte	0x04, 0x1c
        /*048e*/ 	.short	(.L_428 - .L_427)


	//   ....[0]....
.L_427:
        /*0490*/ 	.word	0x000000a0


	//   ....[1]....
        /*0494*/ 	.word	0x0000ab40


	//----- nvinfo : EIATTR_CRS_STACK_SIZE
	.align		4
.L_428:
        /*0498*/ 	.byte	0x04, 0x1e
        /*049a*/ 	.short	(.L_430 - .L_429)
.L_429:
        /*049c*/ 	.word	0x00000000


	//----- nvinfo : EIATTR_CBANK_PARAM_SIZE
	.align		4
.L_430:
        /*04a0*/ 	.byte	0x03, 0x19
        /*04a2*/ 	.short	0x0280


	//----- nvinfo : EIATTR_PARAM_CBANK
	.align		4
        /*04a4*/ 	.byte	0x04, 0x0a
        /*04a6*/ 	.short	(.L_432 - .L_431)
	.align		4
.L_431:
        /*04a8*/ 	.word	index@(.nv.constant0._ZN5flash44flash_bwd_dq_dk_dv_loop_seqk_parallel_kernelI23Flash_bwd_kernel_traitsILi32ELi128ELi128ELi8ELi4ELi4ELi4ELb1ELb0EN7cutlass10bfloat16_tE19Flash_kernel_traitsILi32ELi128ELi128ELi8ES3_EELb0ELb0ELb1ELb0ELb0ELb0ELb1EEEvNS_16Flash_bwd_paramsE)
        /*04ac*/ 	.short	0x0210
        /*04ae*/ 	.short	0x0280


	//----- nvinfo : EIATTR_SW_WAR
	.align		4
.L_432:
        /*04b0*/ 	.byte	0x04, 0x36
        /*04b2*/ 	.short	(.L_434 - .L_433)
.L_433:
        /*04b4*/ 	.word	0x00000008
.L_434:


//--------------------- .nv.info._ZN5flash44flash_bwd_dq_dk_dv_loop_seqk_parallel_kernelI23Flash_bwd_kernel_traitsILi32ELi128ELi128ELi8ELi4ELi4ELi4ELb1ELb0EN7cutlass10bfloat16_tE19Flash_kernel_traitsILi32ELi128ELi128ELi8ES3_EELb1ELb0ELb0ELb0ELb1ELb1ELb0EEEvNS_16Flash_bwd_paramsE --------------------------
	.section	.nv.info._ZN5flash44flash_bwd_dq_dk_dv_loop_seqk_parallel_kernelI23Flash_bwd_kernel_traitsILi32ELi128ELi128ELi8ELi4ELi4ELi4ELb1ELb0EN7cutlass10bfloat16_tE19Flash_kernel_traitsILi32ELi128ELi128ELi8ES3_EELb1ELb0ELb0ELb0ELb1ELb1ELb0EEEvNS_16Flash_bwd_paramsE,"",@"SHT_CUDA_INFO"
	.sectionflags	@""
	.align	4


	//----- nvinfo : EIATTR_CUDA_API_VERSION
	.align		4
        /*0000*/ 	.byte	0x04, 0x37
        /*0002*/ 	.short	(.L_436 - .L_435)
.L_435:
        /*0004*/ 	.word	0x00000082


	//----- nvinfo : EIATTR_KPARAM_INFO
	.align		4
.L_436:
        /*0008*/ 	.byte	0x04, 0x17
        /*000a*/ 	.short	(.L_438 - .L_437)
.L_437:
        /*000c*/ 	.word	0x00000000
        /*0010*/ 	.short	0x0000
        /*0012*/ 	.short	0x0000
        /*0014*/ 	.byte	0x00, 0xf0, 0x01, 0x0a


	//----- nvinfo : EIATTR_SPARSE_MMA_MASK
	.align		4
.L_438:
        /*0018*/ 	.byte	0x03, 0x50
        /*001a*/ 	.short	0x0000


	//----- nvinfo : EIATTR_MAXREG_COUNT
	.align		4
        /*001c*/ 	.byte	0x03, 0x1b
        /*001e*/ 	.short	0x00ff


	//----- nvinfo : EIATTR_NUM_BARRIERS
	.align		4
        /*0020*/ 	.byte	0x02, 0x4c
        /*0022*/ 	.byte	0x01
	.zero		1


	//----- nvinfo : EIATTR_MERCURY_ISA_VERSION
	.align		4
        /*0024*/ 	.byte	0x03, 0x5f
        /*0026*/ 	.short	0x0101


	//----- nvinfo : EIATTR_EXIT_INSTR_OFFSETS
	.align		4
        /*0028*/ 	.byte	0x04, 0x1c
        /*002a*/ 	.short	(.L_440 - .L_439)


	//   ....[0]....
.L_439:
        /*002c*/ 	.word	0x00000090


	//   ....[1]....
        /*0030*/ 	.word	0x00007aa0


	//----- nvinfo : EIATTR_CBANK_PARAM_SIZE
	.align		4
.L_440:
        /*0034*/ 	.byte	0x03, 0x19
        /*0036*/ 	.short	0x0280


	//----- nvinfo : EIATTR_PARAM_CBANK
	.align		4
        /*0038*/ 	.byte	0x04, 0x0a
        /*003a*/ 	.short	(.L_442 - .L_441)
	.align		4
.L_441:
        /*003c*/ 	.word	index@(.nv.constant0._ZN5flash44flash_bwd_dq_dk_dv_loop_seqk_parallel_kernelI23Flash_bwd_kernel_traitsILi32ELi128ELi128ELi8ELi4ELi4ELi4ELb1ELb0EN7cutlass10bfloat16_tE19Flash_kernel_traitsILi32ELi128ELi128ELi8ES3_EELb1ELb0ELb0ELb0ELb1ELb1ELb0EEEvNS_16Flash_bwd_paramsE)
        /*0040*/ 	.short	0x0210
        /*0042*/ 	.short	0x0280


	//----- nvinfo : EIATTR_SW_WAR
	.align		4
.L_442:
        /*0044*/ 	.byte	0x04, 0x36
        /*0046*/ 	.short	(.L_444 - .L_443)
.L_443:
        /*0048*/ 	.word	0x00000008
.L_444:


//--------------------- .nv.info._ZN5flash44flash_bwd_dq_dk_dv_loop_seqk_parallel_kernelI23Flash_bwd_kernel_traitsILi32ELi128ELi128ELi8ELi4ELi4ELi4ELb1ELb0EN7cutlass10bfloat16_tE19Flash_kernel_traitsILi32ELi128ELi128ELi8ES3_EELb0ELb0ELb0ELb0ELb1ELb1ELb1EEEvNS_16Flash_bwd_paramsE --------------------------
	.section	.nv.info._ZN5flash44flash_bwd_dq_dk_dv_loop_seqk_parallel_kernelI23Flash_bwd_kernel_traitsILi32ELi128ELi128ELi8ELi4ELi4ELi4ELb1ELb0EN7cutlass10bfloat16_tE19Flash_kernel_traitsILi32ELi128ELi128ELi8ES3_EELb0ELb0ELb0ELb0ELb1ELb1ELb1EEEvNS_16Flash_bwd_paramsE,"",@"SHT_CUDA_INFO"
	.sectionflags	@""
	.align	4


	//----- nvinfo : EIATTR_CUDA_API_VERSION
	.align		4
        /*0000*/ 	.byte	0x04, 0x37
        /*0002*/ 	.short	(.L_446 - .L_445)
.L_445:
        /*0004*/ 	.word	0x00000082


	//----- nvinfo : EIATTR_KPARAM_INFO
	.align		4
.L_446:
        /*0008*/ 	.byte	0x04, 0x17
        /*000a*/ 	.short	(.L_448 - .L_447)
.L_447:
        /*000c*/ 	.word	0x00000000
        /*0010*/ 	.short	0x0000
        /*0012*/ 	.short	0x0000
        /*0014*/ 	.byte	0x00, 0xf0, 0x01, 0x0a


	//----- nvinfo : EIATTR_SPARSE_MMA_MASK
	.align		4
.L_448:
        /*0018*/ 	.byte	0x03, 0x50
        /*001a*/ 	.short	0x0000


	//----- nvinfo : EIATTR_MAXREG_COUNT
	.align		4
        /*001c*/ 	.byte	0x03, 0x1b
        /*001e*/ 	.short	0x00ff


	//----- nvinfo : EIATTR_NUM_BARRIERS
	.align		4
        /*0020*/ 	.byte	0x02, 0x4c
        /*0022*/ 	.byte	0x01
	.zero		1


	//----- nvinfo : EIATTR_ANNOTATIONS
	.align		4
        /*0024*/ 	.byte	0x04, 0x55
        /*0026*/ 	.short	(.L_450 - .L_449)


	//   ....[0]....
.L_449:
        /* <DEDUP_REMOVED lines=64> */
        /*041c*/ 	.byte	0x20, 0x6f, 0x00, 0x00


	//----- nvinfo : EIATTR_MERCURY_ISA_VERSION
	.align		4
.L_450:
        /*0420*/ 	.byte	0x03, 0x5f
        /*0422*/ 	.short	0x0101


	//----- nvinfo : EIATTR_EXIT_INSTR_OFFSETS
	.align		4
        /*0424*/ 	.byte	0x04, 0x1c
        /*0426*/ 	.short	(.L_452 - .L_451)


	//   ....[0]....
.L_451:
        /*0428*/ 	.word	0x000000a0


	//   ....[1]....
        /*042c*/ 	.word	0x00007750


	//----- nvinfo : EIATTR_CBANK_PARAM_SIZE
	.align		4
.L_452:
        /*0430*/ 	.byte	0x03, 0x19
        /*0432*/ 	.short	0x0280


	//----- nvinfo : EIATTR_PARAM_CBANK
	.align		4
        /*0434*/ 	.byte	0x04, 0x0a
        /*0436*/ 	.short	(.L_454 - .L_453)
	.align		4
.L_453:
        /*0438*/ 	.word	index@(.nv.constant0._ZN5flash44flash_bwd_dq_dk_dv_loop_seqk_parallel_kernelI23Flash_bwd_kernel_traitsILi32ELi128ELi128ELi8ELi4ELi4ELi4ELb1ELb0EN7cutlass10bfloat16_tE19Flash_kernel_traitsILi32ELi128ELi128ELi8ES3_EELb0ELb0ELb0ELb0ELb1ELb1ELb1EEEvNS_16Flash_bwd_paramsE)
        /*043c*/ 	.short	0x0210
        /*043e*/ 	.short	0x0280


	//----- nvinfo : EIATTR_SW_WAR
	.align		4
.L_454:
        /*0440*/ 	.byte	0x04, 0x36
        /*0442*/ 	.short	(.L_456 - .L_455)
.L_455:
        /*0444*/ 	.word	0x00000008
.L_456:


//--------------------- .nv.info._ZN5flash44flash_bwd_dq_dk_dv_loop_seqk_parallel_kernelI23Flash_bwd_kernel_traitsILi32ELi128ELi128ELi8ELi4ELi4ELi4ELb1ELb0EN7cutlass10bfloat16_tE19Flash_kernel_traitsILi32ELi128ELi128ELi8ES3_EELb1ELb0ELb0ELb1ELb0ELb0ELb0EEEvNS_16Flash_bwd_paramsE --------------------------
	.section	.nv.info._ZN5flash44flash_bwd_dq_dk_dv_loop_seqk_parallel_kernelI23Flash_bwd_kernel_traitsILi32ELi128ELi128ELi8ELi4ELi4ELi4ELb1ELb0EN7cutlass10bfloat16_tE19Flash_kernel_traitsILi32ELi128ELi128ELi8ES3_EELb1ELb0ELb0ELb1ELb0ELb0ELb0EEEvNS_16Flash_bwd_paramsE,"",@"SHT_CUDA_INFO"
	.sectionflags	@""
	.align	4


	//----- nvinfo : EIATTR_CUDA_API_VERSION
	.align		4
        /*0000*/ 	.byte	0x04, 0x37
        /*0002*/ 	.short	(.L_458 - .L_457)
.L_457:
        /*0004*/ 	.word	0x00000082


	//----- nvinfo : EIATTR_KPARAM_INFO
	.align		4
.L_458:
        /*0008*/ 	.byte	0x04, 0x17
        /*000a*/ 	.short	(.L_460 - .L_459)
.L_459:
        /*000c*/ 	.word	0x00000000
        /*0010*/ 	.short	0x0000
        /*0012*/ 	.short	0x0000
        /*0014*/ 	.byte	0x00, 0xf0, 0x01, 0x0a


	//----- nvinfo : EIATTR_SPARSE_MMA_MASK
	.align		4
.L_460:
        /*0018*/ 	.byte	0x03, 0x50
        /*001a*/ 	.short	0x0000


	//----- nvinfo : EIATTR_MAXREG_COUNT
	.align		4
        /*001c*/ 	.byte	0x03, 0x1b
        /*001e*/ 	.short	0x00ff


	//----- nvinfo : EIATTR_NUM_BARRIERS
	.align		4
        /*0020*/ 	.byte	0x02, 0x4c
        /*0022*/ 	.byte	0x01
	.zero		1


	//----- nvinfo : EIATTR_ANNOTATIONS
	.align		4
        /*0024*/ 	.byte	0x04, 0x55
        /*0026*/ 	.short	(.L_462 - .L_461)


	//   ....[0]....
.L_461:
        /*0028*/ 	.word	0x00000001
        /*002c*/ 	.byte	0x90, 0x09, 0x00, 0x00, 0x01, 0x00, 0x00, 0x00, 0xf0, 0x09, 0x00, 0x00, 0x01, 0x00, 0x00, 0x00
        /*003c*/ 	.byte	0x10, 0x9f, 0x00, 0x00, 0x01, 0x00, 0x00, 0x00, 0x40, 0x9f, 0x00, 0x00


	//----- nvinfo : EIATTR_MERCURY_ISA_VERSION
	.align		4
.L_462:
        /*0048*/ 	.byte	0x03, 0x5f
        /*004a*/ 	.short	0x0101


	//----- nvinfo : EIATTR_EXIT_INSTR_OFFSETS
	.align		4
        /*004c*/ 	.byte	0x04, 0x1c
        /*004e*/ 	.short	(.L_464 - .L_463)


	//   ....[0]....
.L_463:
        /*0050*/ 	.word	0x000000a0


	//   ....[1]....
        /*0054*/ 	.word	0x0000b510


	//----- nvinfo : EIATTR_CRS_STACK_SIZE
	.align		4
.L_464:
        /*0058*/ 	.byte	0x04, 0x1e
        /*005a*/ 	.short	(.L_466 - .L_465)
.L_465:
        /*005c*/ 	.word	0x00000000


	//----- nvinfo : EIATTR_CBANK_PARAM_SIZE
	.align		4
.L_466:
        /*0060*/ 	.byte	0x03, 0x19
        /*0062*/ 	.short	0x0280


	//----- nvinfo : EIATTR_PARAM_CBANK
	.align		4
        /*0064*/ 	.byte	0x04, 0x0a
        /*0066*/ 	.short	(.L_468 - .L_467)
	.align		4
.L_467:
        /*0068*/ 	.word	index@(.nv.constant0._ZN5flash44flash_bwd_dq_dk_dv_loop_seqk_parallel_kernelI23Flash_bwd_kernel_traitsILi32ELi128ELi128ELi8ELi4ELi4ELi4ELb1ELb0EN7cutlass10bfloat16_tE19Flash_kernel_traitsILi32ELi128ELi128ELi8ES3_EELb1ELb0ELb0ELb1ELb0ELb0ELb0EEEvNS_16Flash_bwd_paramsE)
        /*006c*/ 	.short	0x0210
        /*006e*/ 	.short	0x0280


	//----- nvinfo : EIATTR_SW_WAR
	.align		4
.L_468:
        /*0070*/ 	.byte	0x04, 0x36
        /*0072*/ 	.short	(.L_470 - .L_469)
.L_469:
        /*0074*/ 	.word	0x00000008
.L_470:


//--------------------- .nv.info._ZN5flash44flash_bwd_dq_dk_dv_loop_seqk_parallel_kernelI23Flash_bwd_kernel_traitsILi32ELi128ELi128ELi8ELi4ELi4ELi4ELb1ELb0EN7cutlass10bfloat16_tE19Flash_kernel_traitsILi32ELi128ELi128ELi8ES3_EELb0ELb0ELb0ELb1ELb0ELb0ELb1EEEvNS_16Flash_bwd_paramsE --------------------------
	.section	.nv.info._ZN5flash44flash_bwd_dq_dk_dv_loop_seqk_parallel_kernelI23Flash_bwd_kernel_traitsILi32ELi128ELi128ELi8ELi4ELi4ELi4ELb1ELb0EN7cutlass10bfloat16_tE19Flash_kernel_traitsILi32ELi128ELi128ELi8ES3_EELb0ELb0ELb0ELb1ELb0ELb0ELb1EEEvNS_16Flash_bwd_paramsE,"",@"SHT_CUDA_INFO"
	.sectionflags	@""
	.align	4


	//----- nvinfo : EIATTR_CUDA_API_VERSION
	.align		4
        /*0000*/ 	.byte	0x04, 0x37
        /*0002*/ 	.short	(.L_472 - .L_471)
.L_471:
        /*0004*/ 	.word	0x00000082


	//----- nvinfo : EIATTR_KPARAM_INFO
	.align		4
.L_472:
        /*0008*/ 	.byte	0x04, 0x17
        /*000a*/ 	.short	(.L_474 - .L_473)
.L_473:
        /*000c*/ 	.word	0x00000000
        /*0010*/ 	.short	0x0000
        /*0012*/ 	.short	0x0000
        /*0014*/ 	.byte	0x00, 0xf0, 0x01, 0x0a


	//----- nvinfo : EIATTR_SPARSE_MMA_MASK
	.align		4
.L_474:
        /*0018*/ 	.byte	0x03, 0x50
        /*001a*/ 	.short	0x0000


	//----- nvinfo : EIATTR_MAXREG_COUNT
	.align		4
        /*001c*/ 	.byte	0x03, 0x1b
        /*001e*/ 	.short	0x00ff


	//----- nvinfo : EIATTR_NUM_BARRIERS
	.align		4
        /*0020*/ 	.byte	0x02, 0x4c
        /*0022*/ 	.byte	0x01
	.zero		1


	//----- nvinfo : EIATTR_ANNOTATIONS
	.align		4
        /*0024*/ 	.byte	0x04, 0x55
        /*0026*/ 	.short	(.L_476 - .L_475)


	//   ....[0]....
.L_475:
        /* <DEDUP_REMOVED lines=71> */


	//----- nvinfo : EIATTR_MERCURY_ISA_VERSION
	.align		4
.L_476:
        /*0488*/ 	.byte	0x03, 0x5f
        /*048a*/ 	.short	0x0101


	//----- nvinfo : EIATTR_EXIT_INSTR_OFFSETS
	.align		4
        /*048c*/ 	.byte	0x04, 0x1c
        /*048e*/ 	.short	(.L_478 - .L_477)


	//   ....[0]....
.L_477:
        /*0490*/ 	.word	0x000000a0


	//   ....[1]....
        /*0494*/ 	.word	0x0000b180


	//----- nvinfo : EIATTR_CRS_STACK_SIZE
	.align		4
.L_478:
        /*0498*/ 	.byte	0x04, 0x1e
        /*049a*/ 	.short	(.L_480 - .L_479)
.L_479:
        /*049c*/ 	.word	0x00000000


	//----- nvinfo : EIATTR_CBANK_PARAM_SIZE
	.align		4
.L_480:
        /*04a0*/ 	.byte	0x03, 0x19
        /*04a2*/ 	.short	0x0280


	//----- nvinfo : EIATTR_PARAM_CBANK
	.align		4
        /*04a4*/ 	.byte	0x04, 0x0a
        /*04a6*/ 	.short	(.L_482 - .L_481)
	.align		4
.L_481:
        /*04a8*/ 	.word	index@(.nv.constant0._ZN5flash44flash_bwd_dq_dk_dv_loop_seqk_parallel_kernelI23Flash_bwd_kernel_traitsILi32ELi128ELi128ELi8ELi4ELi4ELi4ELb1ELb0EN7cutlass10bfloat16_tE19Flash_kernel_traitsILi32ELi128ELi128ELi8ES3_EELb0ELb0ELb0ELb1ELb0ELb0ELb1EEEvNS_16Flash_bwd_paramsE)
        /*04ac*/ 	.short	0x0210
        /*04ae*/ 	.short	0x0280


	//----- nvinfo : EIATTR_SW_WAR
	.align		4
.L_482:
        /*04b0*/ 	.byte	0x04, 0x36
        /*04b2*/ 	.short	(.L_484 - .L_483)
.L_483:
        /*04b4*/ 	.word	0x00000008
.L_484:


//--------------------- .nv.info._ZN5flash44flash_bwd_dq_dk_dv_loop_seqk_parallel_kernelI23Flash_bwd_kernel_traitsILi32ELi128ELi128ELi8ELi4ELi4ELi4ELb1ELb0EN7cutlass10bfloat16_tE19Flash_kernel_traitsILi32ELi128ELi128ELi8ES3_EELb1ELb0ELb1ELb0ELb0ELb1ELb0EEEvNS_16Flash_bwd_paramsE --------------------------
	.section	.nv.info._ZN5flash44flash_bwd_dq_dk_dv_loop_seqk_parallel_kernelI23Flash_bwd_kernel_traitsILi32ELi128ELi128ELi8ELi4ELi4ELi4ELb1ELb0EN7cutlass10bfloat16_tE19Flash_kernel_traitsILi32ELi128ELi128ELi8ES3_EELb1ELb0ELb1ELb0ELb0ELb1ELb0EEEvNS_16Flash_bwd_paramsE,"",@"SHT_CUDA_INFO"
	.sectionflags	@""
	.align	4


	//----- nvinfo : EIATTR_CUDA_API_VERSION
	.align		4
        /*0000*/ 	.byte	0x04, 0x37
        /*0002*/ 	.short	(.L_486 - .L_485)
.L_485:
        /*0004*/ 	.word	0x00000082


	//----- nvinfo : EIATTR_KPARAM_INFO
	.align		4
.L_486:
        /*0008*/ 	.byte	0x04, 0x17
        /*000a*/ 	.short	(.L_488 - .L_487)
.L_487:
        /*000c*/ 	.word	0x00000000
        /*0010*/ 	.short	0x0000
        /*0012*/ 	.short	0x0000
        /*0014*/ 	.byte	0x00, 0xf0, 0x01, 0x0a


	//----- nvinfo : EIATTR_SPARSE_MMA_MASK
	.align		4
.L_488:
        /*0018*/ 	.byte	0x03, 0x50
        /*001a*/ 	.short	0x0000


	//----- nvinfo : EIATTR_MAXREG_COUNT
	.align		4
        /*001c*/ 	.byte	0x03, 0x1b
        /*001e*/ 	.short	0x00ff


	//----- nvinfo : EIATTR_NUM_BARRIERS
	.align		4
        /*0020*/ 	.byte	0x02, 0x4c
        /*0022*/ 	.byte	0x01
	.zero		1


	//----- nvinfo : EIATTR_MERCURY_ISA_VERSION
	.align		4
        /*0024*/ 	.byte	0x03, 0x5f
        /*0026*/ 	.short	0x0101


	//----- nvinfo : EIATTR_EXIT_INSTR_OFFSETS
	.align		4
        /*0028*/ 	.byte	0x04, 0x1c
        /*002a*/ 	.short	(.L_490 - .L_489)


	//   ....[0]....
.L_489:
        /*002c*/ 	.word	0x000000a0


	//   ....[1]....
        /*0030*/ 	.word	0x0000a410


	//----- nvinfo : EIATTR_CRS_STACK_SIZE
	.align		4
.L_490:
        /*0034*/ 	.byte	0x04, 0x1e
        /*0036*/ 	.short	(.L_492 - .L_491)
.L_491:
        /*0038*/ 	.word	0x00000000


	//----- nvinfo : EIATTR_CBANK_PARAM_SIZE
	.align		4
.L_492:
        /*003c*/ 	.byte	0x03, 0x19
        /*003e*/ 	.short	0x0280


	//----- nvinfo : EIATTR_PARAM_CBANK
	.align		4
        /*0040*/ 	.byte	0x04, 0x0a
        /*0042*/ 	.short	(.L_494 - .L_493)
	.align		4
.L_493:
        /*0044*/ 	.word	index@(.nv.constant0._ZN5flash44flash_bwd_dq_dk_dv_loop_seqk_parallel_kernelI23Flash_bwd_kernel_traitsILi32ELi128ELi128ELi8ELi4ELi4ELi4ELb1ELb0EN7cutlass10bfloat16_tE19Flash_kernel_traitsILi32ELi128ELi128ELi8ES3_EELb1ELb0ELb1ELb0ELb0ELb1ELb0EEEvNS_16Flash_bwd_paramsE)
        /*0048*/ 	.short	0x0210
        /*004a*/ 	.short	0x0280


	//----- nvinfo : EIATTR_SW_WAR
	.align		4
.L_494:
        /*004c*/ 	.byte	0x04, 0x36
        /*004e*/ 	.short	(.L_496 - .L_495)
.L_495:
        /*0050*/ 	.word	0x00000008
.L_496:


//--------------------- .nv.info._ZN5flash44flash_bwd_dq_dk_dv_loop_seqk_parallel_kernelI23Flash_bwd_kernel_traitsILi32ELi128ELi128ELi8ELi4ELi4ELi4ELb1ELb0EN7cutlass10bfloat16_tE19Flash_kernel_traitsILi32ELi128ELi128ELi8ES3_EELb0ELb0ELb1ELb0ELb0ELb1ELb1EEEvNS_16Flash_bwd_paramsE --------------------------
	.section	.nv.info._ZN5flash44flash_bwd_dq_dk_dv_loop_seqk_parallel_kernelI23Flash_bwd_kernel_traitsILi32ELi128ELi128ELi8ELi4ELi4ELi4ELb1ELb0EN7cutlass10bfloat16_tE19Flash_kernel_traitsILi32ELi128ELi128ELi8ES3_EELb0ELb0ELb1ELb0ELb0ELb1ELb1EEEvNS_16Flash_bwd_paramsE,"",@"SHT_CUDA_INFO"
	.sectionflags	@""
	.align	4


	//----- nvinfo : EIATTR_CUDA_API_VERSION
	.align		4
        /*0000*/ 	.byte	0x04, 0x37
        /*0002*/ 	.short	(.L_498 - .L_497)
.L_497:
        /*0004*/ 	.word	0x00000082


	//----- nvinfo : EIATTR_KPARAM_INFO
	.align		4
.L_498:
        /*0008*/ 	.byte	0x04, 0x17
        /*000a*/ 	.short	(.L_500 - .L_499)
.L_499:
        /*000c*/ 	.word	0x00000000
        /*0010*/ 	.short	0x0000
        /*0012*/ 	.short	0x0000
        /*0014*/ 	.byte	0x00, 0xf0, 0x01, 0x0a


	//----- nvinfo : EIATTR_SPARSE_MMA_MASK
	.align		4
.L_500:
        /*0018*/ 	.byte	0x03, 0x50
        /*001a*/ 	.short	0x0000


	//----- nvinfo : EIATTR_MAXREG_COUNT
	.align		4
        /*001c*/ 	.byte	0x03, 0x1b
        /*001e*/ 	.short	0x00ff


	//----- nvinfo : EIATTR_NUM_BARRIERS
	.align		4
        /*0020*/ 	.byte	0x02, 0x4c
        /*0022*/ 	.byte	0x01
	.zero		1


	//----- nvinfo : EIATTR_ANNOTATIONS
	.align		4
        /*0024*/ 	.byte	0x04, 0x55
        /*0026*/ 	.short	(.L_502 - .L_501)


	//   ....[0]....
.L_501:
        /* <DEDUP_REMOVED lines=68> */


	//----- nvinfo : EIATTR_MERCURY_ISA_VERSION
	.align		4
.L_502:
        /*0458*/ 	.byte	0x03, 0x5f
        /*045a*/ 	.short	0x0101


	//----- nvinfo : EIATTR_EXIT_INSTR_OFFSETS
	.align		4
        /*045c*/ 	.byte	0x04, 0x1c
        /*045e*/ 	.short	(.L_504 - .L_503)


	//   ....[0]....
.L_503:
        /*0460*/ 	.word	0x000000c0


	//   ....[1]....
        /*0464*/ 	.word	0x0000a4e0


	//----- nvinfo : EIATTR_CRS_STACK_SIZE
	.align		4
.L_504:
        /*0468*/ 	.byte	0x04, 0x1e
        /*046a*/ 	.short	(.L_506 - .L_505)
.L_505:
        /*046c*/ 	.word	0x00000000


	//----- nvinfo : EIATTR_CBANK_PARAM_SIZE
	.align		4
.L_506:
        /*0470*/ 	.byte	0x03, 0x19
        /*0472*/ 	.short	0x0280


	//----- nvinfo : EIATTR_PARAM_CBANK
	.align		4
        /*0474*/ 	.byte	0x04, 0x0a
        /*0476*/ 	.short	(.L_508 - .L_507)
	.align		4
.L_507:
        /*0478*/ 	.word	index@(.nv.constant0._ZN5flash44flash_bwd_dq_dk_dv_loop_seqk_parallel_kernelI23Flash_bwd_kernel_traitsILi32ELi128ELi128ELi8ELi4ELi4ELi4ELb1ELb0EN7cutlass10bfloat16_tE19Flash_kernel_traitsILi32ELi128ELi128ELi8ES3_EELb0ELb0ELb1ELb0ELb0ELb1ELb1EEEvNS_16Flash_bwd_paramsE)
        /*047c*/ 	.short	0x0210
        /*047e*/ 	.short	0x0280


	//----- nvinfo : EIATTR_SW_WAR
	.align		4
.L_508:
        /*0480*/ 	.byte	0x04, 0x36
        /*0482*/ 	.short	(.L_510 - .L_509)
.L_509:
        /*0484*/ 	.word	0x00000008
.L_510:


//--------------------- .nv.info._ZN5flash44flash_bwd_dq_dk_dv_loop_seqk_parallel_kernelI23Flash_bwd_kernel_traitsILi32ELi128ELi128ELi8ELi4ELi4ELi4ELb1ELb0EN7cutlass10bfloat16_tE19Flash_kernel_traitsILi32ELi128ELi128ELi8ES3_EELb1ELb0ELb1ELb1ELb0ELb0ELb0EEEvNS_16Flash_bwd_paramsE --------------------------
	.section	.nv.info._ZN5flash44flash_bwd_dq_dk_dv_loop_seqk_parallel_kernelI23Flash_bwd_kernel_traitsILi32ELi128ELi128ELi8ELi4ELi4ELi4ELb1ELb0EN7cutlass10bfloat16_tE19Flash_kernel_traitsILi32ELi128ELi128ELi8ES3_EELb1ELb0ELb1ELb1ELb0ELb0ELb0EEEvNS_16Flash_bwd_paramsE,"",@"SHT_CUDA_INFO"
	.sectionflags	@""
	.align	4


	//----- nvinfo : EIATTR_CUDA_API_VERSION
	.align		4
        /*0000*/ 	.byte	0x04, 0x37
        /*0002*/ 	.short	(.L_512 - .L_511)
.L_511:
        /*0004*/ 	.word	0x00000082


	//----- nvinfo : EIATTR_KPARAM_INFO
	.align		4
.L_512:
        /*0008*/ 	.byte	0x04, 0x17
        /*000a*/ 	.short	(.L_514 - .L_513)
.L_513:
        /*000c*/ 	.word	0x00000000
        /*0010*/ 	.short	0x0000
        /*0012*/ 	.short	0x0000
        /*0014*/ 	.byte	0x00, 0xf0, 0x01, 0x0a


	//----- nvinfo : EIATTR_SPARSE_MMA_MASK
	.align		4
.L_514:
        /*0018*/ 	.byte	0x03, 0x50
        /*001a*/ 	.short	0x0000


	//----- nvinfo : EIATTR_MAXREG_COUNT
	.align		4
        /*001c*/ 	.byte	0x03, 0x1b
        /*001e*/ 	.short	0x00ff


	//----- nvinfo : EIATTR_NUM_BARRIERS
	.align		4
        /*0020*/ 	.byte	0x02, 0x4c
        /*0022*/ 	.byte	0x01
	.zero		1


	//----- nvinfo : EIATTR_MERCURY_ISA_VERSION
	.align		4
        /*0024*/ 	.byte	0x03, 0x5f
        /*0026*/ 	.short	0x0101


	//----- nvinfo : EIATTR_EXIT_INSTR_OFFSETS
	.align		4
        /*0028*/ 	.byte	0x04, 0x1c
        /*002a*/ 	.short	(.L_516 - .L_515)


	//   ....[0]....
.L_515:
        /*002c*/ 	.word	0x00000090


	//   ....[1]....
        /*0030*/ 	.word	0x0000b830


	//----- nvinfo : EIATTR_CRS_STACK_SIZE
	.align		4
.L_516:
        /*0034*/ 	.byte	0x04, 0x1e
        /*0036*/ 	.short	(.L_518 - .L_517)
.L_517:
        /*0038*/ 	.word	0x00000000


	//----- nvinfo : EIATTR_CBANK_PARAM_SIZE
	.align		4
.L_518:
        /*003c*/ 	.byte	0x03, 0x19
        /*003e*/ 	.short	0x0280


	//----- nvinfo : EIATTR_PARAM_CBANK
	.align		4
        /*0040*/ 	.byte	0x04, 0x0a
        /*0042*/ 	.short	(.L_520 - .L_519)
	.align		4
.L_519:
        /*0044*/ 	.word	index@(.nv.constant0._ZN5flash44flash_bwd_dq_dk_dv_loop_seqk_parallel_kernelI23Flash_bwd_kernel_traitsILi32ELi128ELi128ELi8ELi4ELi4ELi4ELb1ELb0EN7cutlass10bfloat16_tE19Flash_kernel_traitsILi32ELi128ELi128ELi8ES3_EELb1ELb0ELb1ELb1ELb0ELb0ELb0EEEvNS_16Flash_bwd_paramsE)
        /*0048*/ 	.short	0x0210
        /*004a*/ 	.short	0x0280


	//----- nvinfo : EIATTR_SW_WAR
	.align		4
.L_520:
        /*004c*/ 	.byte	0x04, 0x36
        /*004e*/ 	.short	(.L_522 - .L_521)
.L_521:
        /*0050*/ 	.word	0x00000008
.L_522:


//--------------------- .nv.info._ZN5flash44flash_bwd_dq_dk_dv_loop_seqk_parallel_kernelI23Flash_bwd_kernel_traitsILi32ELi128ELi128ELi8ELi4ELi4ELi4ELb1ELb0EN7cutlass10bfloat16_tE19Flash_kernel_traitsILi32ELi128ELi128ELi8ES3_EELb0ELb0ELb1ELb1ELb0ELb0ELb1EEEvNS_16Flash_bwd_paramsE --------------------------
	.section	.nv.info._ZN5flash44flash_bwd_dq_dk_dv_loop_seqk_parallel_kernelI23Flash_bwd_kernel_traitsILi32ELi128ELi128ELi8ELi4ELi4ELi4ELb1ELb0EN7cutlass10bfloat16_tE19Flash_kernel_traitsILi32ELi128ELi128ELi8ES3_EELb0ELb0ELb1ELb1ELb0ELb0ELb1EEEvNS_16Flash_bwd_paramsE,"",@"SHT_CUDA_INFO"
	.sectionflags	@""
	.align	4


	//----- nvinfo : EIATTR_CUDA_API_VERSION
	.align		4
        /*0000*/ 	.byte	0x04, 0x37
        /*0002*/ 	.short	(.L_524 - .L_523)
.L_523:
        /*0004*/ 	.word	0x00000082


	//----- nvinfo : EIATTR_KPARAM_INFO
	.align		4
.L_524:
        /*0008*/ 	.byte	0x04, 0x17
        /*000a*/ 	.short	(.L_526 - .L_525)
.L_525:
        /*000c*/ 	.word	0x00000000
        /*0010*/ 	.short	0x0000
        /*0012*/ 	.short	0x0000
        /*0014*/ 	.byte	0x00, 0xf0, 0x01, 0x0a


	//----- nvinfo : EIATTR_SPARSE_MMA_MASK
	.align		4
.L_526:
        /*0018*/ 	.byte	0x03, 0x50
        /*001a*/ 	.short	0x0000


	//----- nvinfo : EIATTR_MAXREG_COUNT
	.align		4
        /*001c*/ 	.byte	0x03, 0x1b
        /*001e*/ 	.short	0x00ff


	//----- nvinfo : EIATTR_NUM_BARRIERS
	.align		4
        /*0020*/ 	.byte	0x02, 0x4c
        /*0022*/ 	.byte	0x01
	.zero		1


	//----- nvinfo : EIATTR_ANNOTATIONS
	.align		4
        /*0024*/ 	.byte	0x04, 0x55
        /*0026*/ 	.short	(.L_528 - .L_527)


	//   ....[0]....
.L_527:
        /* <DEDUP_REMOVED lines=72> */


	//----- nvinfo : EIATTR_MERCURY_ISA_VERSION
	.align		4
.L_528:
        /*0498*/ 	.byte	0x03, 0x5f
        /*049a*/ 	.short	0x0101


	//----- nvinfo : EIATTR_EXIT_INSTR_OFFSETS
	.align		4
        /*049c*/ 	.byte	0x04, 0x1c
        /*049e*/ 	.short	(.L_530 - .L_529)


	//   ....[0]....
.L_529:
        /*04a0*/ 	.word	0x000000a0


	//   ....[1]....
        /*04a4*/ 	.word	0x0000b540


	//----- nvinfo : EIATTR_CRS_STACK_SIZE
	.align		4
.L_530:
        /*04a8*/ 	.byte	0x04, 0x1e
        /*04aa*/ 	.short	(.L_532 - .L_531)
.L_531:
        /*04ac*/ 	.word	0x00000000


	//----- nvinfo : EIATTR_CBANK_PARAM_SIZE
	.align		4
.L_532:
        /*04b0*/ 	.byte	0x03, 0x19
        /*04b2*/ 	.short	0x0280


	//----- nvinfo : EIATTR_PARAM_CBANK
	.align		4
        /*04b4*/ 	.byte	0x04, 0x0a
        /*04b6*/ 	.short	(.L_534 - .L_533)
	.align		4
.L_533:
        /*04b8*/ 	.word	index@(.nv.constant0._ZN5flash44flash_bwd_dq_dk_dv_loop_seqk_parallel_kernelI23Flash_bwd_kernel_traitsILi32ELi128ELi128ELi8ELi4ELi4ELi4ELb1ELb0EN7cutlass10bfloat16_tE19Flash_kernel_traitsILi32ELi128ELi128ELi8ES3_EELb0ELb0ELb1ELb1ELb0ELb0ELb1EEEvNS_16Flash_bwd_paramsE)
        /*04bc*/ 	.short	0x0210
        /*04be*/ 	.short	0x0280


	//----- nvinfo : EIATTR_SW_WAR
	.align		4
.L_534:
        /*04c0*/ 	.byte	0x04, 0x36
        /*04c2*/ 	.short	(.L_536 - .L_535)
.L_535:
        /*04c4*/ 	.word	0x00000008
.L_536:


//--------------------- .nv.info._ZN5flash25flash_bwd_dot_do_o_kernelILb0E23Flash_bwd_kernel_traitsILi32ELi128ELi128ELi8ELi4ELi4ELi4ELb1ELb0EN7cutlass10bfloat16_tE19Flash_kernel_traitsILi32ELi128ELi128ELi8ES3_EEEEvNS_16Flash_bwd_paramsE --------------------------
	.section	.nv.info._ZN5flash25flash_bwd_dot_do_o_kernelILb0E23Flash_bwd_kernel_traitsILi32ELi128ELi128ELi8ELi4ELi4ELi4ELb1ELb0EN7cutlass10bfloat16_tE19Flash_kernel_traitsILi32ELi128ELi128ELi8ES3_EEEEvNS_16Flash_bwd_paramsE,"",@"SHT_CUDA_INFO"
	.sectionflags	@""
	.align	4


	//----- nvinfo : EIATTR_CUDA_API_VERSION
	.align		4
        /*0000*/ 	.byte	0x04, 0x37
        /*0002*/ 	.short	(.L_538 - .L_537)
.L_537:
        /*0004*/ 	.word	0x00000082


	//----- nvinfo : EIATTR_KPARAM_INFO
	.align		4
.L_538:
        /*0008*/ 	.byte	0x04, 0x17
        /*000a*/ 	.short	(.L_540 - .L_539)
.L_539:
        /*000c*/ 	.word	0x00000000
        /*0010*/ 	.short	0x0000
        /*0012*/ 	.short	0x0000
        /*0014*/ 	.byte	0x00, 0xf0, 0x01, 0x0a


	//----- nvinfo : EIATTR_SPARSE_MMA_MASK
	.align		4
.L_540:
        /*0018*/ 	.byte	0x03, 0x50
        /*001a*/ 	.short	0x0000


	//----- nvinfo : EIATTR_MAXREG_COUNT
	.align		4
        /*001c*/ 	.byte	0x03, 0x1b
        /*001e*/ 	.short	0x00ff


	//----- nvinfo : EIATTR_MERCURY_ISA_VERSION
	.align		4
        /*0020*/ 	.byte	0x03, 0x5f
        /*0022*/ 	.short	0x0101


	//----- nvinfo : EIATTR_COOP_GROUP_MASK_REGIDS
	.align		4
        /*0024*/ 	.byte	0x04, 0x29
        /*0026*/ 	.short	(.L_542 - .L_541)


	//   ....[0]....
.L_541:
        /*0028*/ 	.word	0xffffffff


	//   ....[1]....
        /*002c*/ 	.word	0xffffffff


	//   ....[2]....
        /*0030*/ 	.word	0xffffffff


	//   ....[3]....
        /*0034*/ 	.word	0xffffffff


	//----- nvinfo : EIATTR_COOP_GROUP_INSTR_OFFSETS
	.align		4
.L_542:
        /*0038*/ 	.byte	0x04, 0x28
        /*003a*/ 	.short	(.L_544 - .L_543)


	//   ....[0]....
.L_543:
        /*003c*/ 	.word	0x00000c30


	//   ....[1]....
        /*0040*/ 	.word	0x00000c40


	//   ....[2]....
        /*0044*/ 	.word	0x00000c90


	//   ....[3]....
        /*0048*/ 	.word	0x00000ca0


	//----- nvinfo : EIATTR_EXIT_INSTR_OFFSETS
	.align		4
.L_544:
        /*004c*/ 	.byte	0x04, 0x1c
        /*004e*/ 	.short	(.L_546 - .L_545)


	//   ....[0]....
.L_545:
        /*0050*/ 	.word	0x00000130


	//   ....[1]....
        /*0054*/ 	.word	0x00000d60


	//   ....[2]....
        /*0058*/ 	.word	0x00000d80


	//----- nvinfo : EIATTR_CBANK_PARAM_SIZE
	.align		4
.L_546:
        /*005c*/ 	.byte	0x03, 0x19
        /*005e*/ 	.short	0x0280


	//----- nvinfo : EIATTR_PARAM_CBANK
	.align		4
        /*0060*/ 	.byte	0x04, 0x0a
        /*0062*/ 	.short	(.L_548 - .L_547)
	.align		4
.L_547:
        /*0064*/ 	.word	index@(.nv.constant0._ZN5flash25flash_bwd_dot_do_o_kernelILb0E23Flash_bwd_kernel_traitsILi32ELi128ELi128ELi8ELi4ELi4ELi4ELb1ELb0EN7cutlass10bfloat16_tE19Flash_kernel_traitsILi32ELi128ELi128ELi8ES3_EEEEvNS_16Flash_bwd_paramsE)
        /*0068*/ 	.short	0x0210
        /*006a*/ 	.short	0x0280


	//----- nvinfo : EIATTR_SW_WAR
	.align		4
.L_548:
        /*006c*/ 	.byte	0x04, 0x36
        /*006e*/ 	.short	(.L_550 - .L_549)
.L_549:
        /*0070*/ 	.word	0x00000008
.L_550:


//--------------------- .nv.info._ZN5flash25flash_bwd_dot_do_o_kernelILb1E23Flash_bwd_kernel_traitsILi32ELi128ELi128ELi8ELi4ELi4ELi4ELb1ELb0EN7cutlass10bfloat16_tE19Flash_kernel_traitsILi32ELi128ELi128ELi8ES3_EEEEvNS_16Flash_bwd_paramsE --------------------------
	.section	.nv.info._ZN5flash25flash_bwd_dot_do_o_kernelILb1E23Flash_bwd_kernel_traitsILi32ELi128ELi128ELi8ELi4ELi4ELi4ELb1ELb0EN7cutlass10bfloat16_tE19Flash_kernel_traitsILi32ELi128ELi128ELi8ES3_EEEEvNS_16Flash_bwd_paramsE,"",@"SHT_CUDA_INFO"
	.sectionflags	@""
	.align	4


	//----- nvinfo : EIATTR_CUDA_API_VERSION
	.align		4
        /*0000*/ 	.byte	0x04, 0x37
        /*0002*/ 	.short	(.L_552 - .L_551)
.L_551:
        /*0004*/ 	.word	0x00000082


	//----- nvinfo : EIATTR_KPARAM_INFO
	.align		4
.L_552:
        /*0008*/ 	.byte	0x04, 0x17
        /*000a*/ 	.short	(.L_554 - .L_553)
.L_553:
        /*000c*/ 	.word	0x00000000
        /*0010*/ 	.short	0x0000
        /*0012*/ 	.short	0x0000
        /*0014*/ 	.byte	0x00, 0xf0, 0x01, 0x0a


	//----- nvinfo : EIATTR_SPARSE_MMA_MASK
	.align		4
.L_554:
        /*0018*/ 	.byte	0x03, 0x50
        /*001a*/ 	.short	0x0000


	//----- nvinfo : EIATTR_MAXREG_COUNT
	.align		4
        /*001c*/ 	.byte	0x03, 0x1b
        /*001e*/ 	.short	0x00ff


	//----- nvinfo : EIATTR_MERCURY_ISA_VERSION
	.align		4
        /*0020*/ 	.byte	0x03, 0x5f
        /*0022*/ 	.short	0x0101


	//----- nvinfo : EIATTR_COOP_GROUP_MASK_REGIDS
	.align		4
        /*0024*/ 	.byte	0x04, 0x29
        /*0026*/ 	.short	(.L_556 - .L_555)


	//   ....[0]....
.L_555:
        /*0028*/ 	.word	0xffffffff


	//   ....[1]....
        /*002c*/ 	.word	0xffffffff


	//   ....[2]....
        /*0030*/ 	.word	0xffffffff


	//   ....[3]....
        /*0034*/ 	.word	0xffffffff


	//----- nvinfo : EIATTR_COOP_GROUP_INSTR_OFFSETS
	.align		4
.L_556:
        /*0038*/ 	.byte	0x04, 0x28
        /*003a*/ 	.short	(.L_558 - .L_557)


	//   ....[0]....
.L_557:
        /*003c*/ 	.word	0x00000eb0


	//   ....[1]....
        /*0040*/ 	.word	0x00000ed0


	//   ....[2]....
        /*0044*/ 	.word	0x00000f80


	//   ....[3]....
        /*0048*/ 	.word	0x00000fc0


	//----- nvinfo : EIATTR_EXIT_INSTR_OFFSETS
	.align		4
.L_558:
        /*004c*/ 	.byte	0x04, 0x1c
        /*004e*/ 	.short	(.L_560 - .L_559)


	//   ....[0]....
.L_559:
        /*0050*/ 	.word	0x00000130


	//   ....[1]....
        /*0054*/ 	.word	0x000010e0


	//----- nvinfo : EIATTR_CBANK_PARAM_SIZE
	.align		4
.L_560:
        /*0058*/ 	.byte	0x03, 0x19
        /*005a*/ 	.short	0x0280


	//----- nvinfo : EIATTR_PARAM_CBANK
	.align		4
        /*005c*/ 	.byte	0x04, 0x0a
        /*005e*/ 	.short	(.L_562 - .L_561)
	.align		4
.L_561:
        /*0060*/ 	.word	index@(.nv.constant0._ZN5flash25flash_bwd_dot_do_o_kernelILb1E23Flash_bwd_kernel_traitsILi32ELi128ELi128ELi8ELi4ELi4ELi4ELb1ELb0EN7cutlass10bfloat16_tE19Flash_kernel_traitsILi32ELi128ELi128ELi8ES3_EEEEvNS_16Flash_bwd_paramsE)
        /*0064*/ 	.short	0x0210
        /*0066*/ 	.short	0x0280


	//----- nvinfo : EIATTR_SW_WAR
	.align		4
.L_562:
        /*0068*/ 	.byte	0x04, 0x36
        /*006a*/ 	.short	(.L_564 - .L_563)
.L_563:
        /*006c*/ 	.word	0x00000008
.L_564:


//--------------------- .nv.info._ZN5flash27flash_bwd_convert_dq_kernelI23Flash_bwd_kernel_traitsILi32ELi128ELi128ELi8ELi4ELi4ELi4ELb0ELb0EN7cutlass10bfloat16_tE19Flash_kernel_traitsILi32ELi128ELi128ELi8ES3_EEEEvNS_16Flash_bwd_paramsEi --------------------------
	.section	.nv.info._ZN5flash27flash_bwd_convert_dq_kernelI23Flash_bwd_kernel_traitsILi32ELi128ELi128ELi8ELi4ELi4ELi4ELb0ELb0EN7cutlass10bfloat16_tE19Flash_kernel_traitsILi32ELi128ELi128ELi8ES3_EEEEvNS_16Flash_bwd_paramsEi,"",@"SHT_CUDA_INFO"
	.sectionflags	@""
	.align	4


	//----- nvinfo : EIATTR_CUDA_API_VERSION
	.align		4
        /*0000*/ 	.byte	0x04, 0x37
        /*0002*/ 	.short	(.L_566 - .L_565)
.L_565:
        /*0004*/ 	.word	0x00000082


	//----- nvinfo : EIATTR_KPARAM_INFO
	.align		4
.L_566:
        /*0008*/ 	.byte	0x04, 0x17
        /*000a*/ 	.short	(.L_568 - .L_567)
.L_567:
        /*000c*/ 	.word	0x00000000
        /*0010*/ 	.short	0x0001
        /*0012*/ 	.short	0x0280
        /*0014*/ 	.byte	0x00, 0xf0, 0x11, 0x00


	//----- nvinfo : EIATTR_KPARAM_INFO
	.align		4
.L_568:
        /*0018*/ 	.byte	0x04, 0x17
        /*001a*/ 	.short	(.L_570 - .L_569)
.L_569:
        /*001c*/ 	.word	0x00000000
        /*0020*/ 	.short	0x0000
        /*0022*/ 	.short	0x0000
        /*0024*/ 	.byte	0x00, 0xf0, 0x01, 0x0a


	//----- nvinfo : EIATTR_SPARSE_MMA_MASK
	.align		4
.L_570:
        /*0028*/ 	.byte	0x03, 0x50
        /*002a*/ 	.short	0x0000


	//----- nvinfo : EIATTR_MAXREG_COUNT
	.align		4
        /*002c*/ 	.byte	0x03, 0x1b
        /*002e*/ 	.short	0x00ff


	//----- nvinfo : EIATTR_NUM_BARRIERS
	.align		4
        /*0030*/ 	.byte	0x02, 0x4c
        /*0032*/ 	.byte	0x01
	.zero		1


	//----- nvinfo : EIATTR_MERCURY_ISA_VERSION
	.align		4
        /*0034*/ 	.byte	0x03, 0x5f
        /*0036*/ 	.short	0x0101


	//----- nvinfo : EIATTR_EXIT_INSTR_OFFSETS
	.align		4
        /*0038*/ 	.byte	0x04, 0x1c
        /*003a*/ 	.short	(.L_572 - .L_571)


	//   ....[0]....
.L_571:
        /*003c*/ 	.word	0x00000100


	//   ....[1]....
        /*0040*/ 	.word	0x000018e0


	//   ....[2]....
        /*0044*/ 	.word	0x000019b0


	//----- nvinfo : EIATTR_CRS_STACK_SIZE
	.align		4
.L_572:
        /*0048*/ 	.byte	0x04, 0x1e
        /*004a*/ 	.short	(.L_574 - .L_573)
.L_573:
        /*004c*/ 	.word	0x00000000


	//----- nvinfo : EIATTR_CBANK_PARAM_SIZE
	.align		4
.L_574:
        /*0050*/ 	.byte	0x03, 0x19
        /*0052*/ 	.short	0x0284


	//----- nvinfo : EIATTR_PARAM_CBANK
	.align		4
        /*0054*/ 	.byte	0x04, 0x0a
        /*0056*/ 	.short	(.L_576 - .L_575)
	.align		4
.L_575:
        /*0058*/ 	.word	index@(.nv.constant0._ZN5flash27flash_bwd_convert_dq_kernelI23Flash_bwd_kernel_traitsILi32ELi128ELi128ELi8ELi4ELi4ELi4ELb0ELb0EN7cutlass10bfloat16_tE19Flash_kernel_traitsILi32ELi128ELi128ELi8ES3_EEEEvNS_16Flash_bwd_paramsEi)
        /*005c*/ 	.short	0x0210
        /*005e*/ 	.short	0x0284


	//----- nvinfo : EIATTR_SW_WAR
	.align		4
.L_576:
        /*0060*/ 	.byte	0x04, 0x36
        /*0062*/ 	.short	(.L_578 - .L_577)
.L_577:
        /*0064*/ 	.word	0x00000008
.L_578:


//--------------------- .nv.info._ZN5flash44flash_bwd_dq_dk_dv_loop_seqk_parallel_kernelI23Flash_bwd_kernel_traitsILi32ELi128ELi128ELi8ELi4ELi4ELi4ELb0ELb0EN7cutlass10bfloat16_tE19Flash_kernel_traitsILi32ELi128ELi128ELi8ES3_EELb1ELb0ELb0ELb0ELb0ELb1ELb0EEEvNS_16Flash_bwd_paramsE --------------------------
	.section	.nv.info._ZN5flash44flash_bwd_dq_dk_dv_loop_seqk_parallel_kernelI23Flash_bwd_kernel_traitsILi32ELi128ELi128ELi8ELi4ELi4ELi4ELb0ELb0EN7cutlass10bfloat16_tE19Flash_kernel_traitsILi32ELi128ELi128ELi8ES3_EELb1ELb0ELb0ELb0ELb0ELb1ELb0EEEvNS_16Flash_bwd_paramsE,"",@"SHT_CUDA_INFO"
	.sectionflags	@""
	.align	4


	//----- nvinfo : EIATTR_CUDA_API_VERSION
	.align		4
        /*0000*/ 	.byte	0x04, 0x37
        /*0002*/ 	.short	(.L_580 - .L_579)
.L_579:
        /*0004*/ 	.word	0x00000082


	//----- nvinfo : EIATTR_KPARAM_INFO
	.align		4
.L_580:
        /*0008*/ 	.byte	0x04, 0x17
        /*000a*/ 	.short	(.L_582 - .L_581)
.L_581:
        /*000c*/ 	.word	0x00000000
        /*0010*/ 	.short	0x0000
        /*0012*/ 	.short	0x0000
        /*0014*/ 	.byte	0x00, 0xf0, 0x01, 0x0a


	//----- nvinfo : EIATTR_SPARSE_MMA_MASK
	.align		4
.L_582:
        /*0018*/ 	.byte	0x03, 0x50
        /*001a*/ 	.short	0x0000


	//----- nvinfo : EIATTR_MAXREG_COUNT
	.align		4
        /*001c*/ 	.byte	0x03, 0x1b
        /*001e*/ 	.short	0x00ff


	//----- nvinfo : EIATTR_NUM_BARRIERS
	.align		4
        /*0020*/ 	.byte	0x02, 0x4c
        /*0022*/ 	.byte	0x01
	.zero		1


	//----- nvinfo : EIATTR_MERCURY_ISA_VERSION
	.align		4
        /*0024*/ 	.byte	0x03, 0x5f
        /*0026*/ 	.short	0x0101


	//----- nvinfo : EIATTR_EXIT_INSTR_OFFSETS
	.align		4
        /*0028*/ 	.byte	0x04, 0x1c
        /*002a*/ 	.short	(.L_584 - .L_583)


	//   ....[0]....
.L_583:
        /*002c*/ 	.word	0x000000a0


	//   ....[1]....
        /*0030*/ 	.word	0x00009f20


	//----- nvinfo : EIATTR_CRS_STACK_SIZE
	.align		4
.L_584:
        /*0034*/ 	.byte	0x04, 0x1e
        /*0036*/ 	.short	(.L_586 - .L_585)
.L_585:
        /*0038*/ 	.word	0x00000000


	//----- nvinfo : EIATTR_CBANK_PARAM_SIZE
	.align		4
.L_586:
        /*003c*/ 	.byte	0x03, 0x19
        /*003e*/ 	.short	0x0280


	//----- nvinfo : EIATTR_PARAM_CBANK
	.align		4
        /*0040*/ 	.byte	0x04, 0x0a
        /*0042*/ 	.short	(.L_588 - .L_587)
	.align		4
.L_587:
        /*0044*/ 	.word	index@(.nv.constant0._ZN5flash44flash_bwd_dq_dk_dv_loop_seqk_parallel_kernelI23Flash_bwd_kernel_traitsILi32ELi128ELi128ELi8ELi4ELi4ELi4ELb0ELb0EN7cutlass10bfloat16_tE19Flash_kernel_traitsILi32ELi128ELi128ELi8ES3_EELb1ELb0ELb0ELb0ELb0ELb1ELb0EEEvNS_16Flash_bwd_paramsE)
        /*0048*/ 	.short	0x0210
        /*004a*/ 	.short	0x0280


	//----- nvinfo : EIATTR_SW_WAR
	.align		4
.L_588:
        /*004c*/ 	.byte	0x04, 0x36
        /*004e*/ 	.short	(.L_590 - .L_589)
.L_589:
        /*0050*/ 	.word	0x00000008
.L_590:


//--------------------- .nv.info._ZN5flash44flash_bwd_dq_dk_dv_loop_seqk_parallel_kernelI23Flash_bwd_kernel_traitsILi32ELi128ELi128ELi8ELi4ELi4ELi4ELb0ELb0EN7cutlass10bfloat16_tE19Flash_kernel_traitsILi32ELi128ELi128ELi8ES3_EELb0ELb0ELb0ELb0ELb0ELb1ELb1EEEvNS_16Flash_bwd_paramsE --------------------------
	.section	.nv.info._ZN5flash44flash_bwd_dq_dk_dv_loop_seqk_parallel_kernelI23Flash_bwd_kernel_traitsILi32ELi128ELi128ELi8ELi4ELi4ELi4ELb0ELb0EN7cutlass10bfloat16_tE19Flash_kernel_traitsILi32ELi128ELi128ELi8ES3_EELb0ELb0ELb0ELb0ELb0ELb1ELb1EEEvNS_16Flash_bwd_paramsE,"",@"SHT_CUDA_INFO"
	.sectionflags	@""
	.align	4


	//----- nvinfo : EIATTR_CUDA_API_VERSION
	.align		4
        /*0000*/ 	.byte	0x04, 0x37
        /*0002*/ 	.short	(.L_592 - .L_591)
.L_591:
        /*0004*/ 	.word	0x00000082


	//----- nvinfo : EIATTR_KPARAM_INFO
	.align		4
.L_592:
        /*0008*/ 	.byte	0x04, 0x17
        /*000a*/ 	.short	(.L_594 - .L_593)
.L_593:
        /*000c*/ 	.word	0x00000000
        /*0010*/ 	.short	0x0000
        /*0012*/ 	.short	0x0000
        /*0014*/ 	.byte	0x00, 0xf0, 0x01, 0x0a


	//----- nvinfo : EIATTR_SPARSE_MMA_MASK
	.align		4
.L_594:
        /*0018*/ 	.byte	0x03, 0x50
        /*001a*/ 	.short	0x0000


	//----- nvinfo : EIATTR_MAXREG_COUNT
	.align		4
        /*001c*/ 	.byte	0x03, 0x1b
        /*001e*/ 	.short	0x00ff


	//----- nvinfo : EIATTR_NUM_BARRIERS
	.align		4
        /*0020*/ 	.byte	0x02, 0x4c
        /*0022*/ 	.byte	0x01
	.zero		1


	//----- nvinfo : EIATTR_ANNOTATIONS
	.align		4
        /*0024*/ 	.byte	0x04, 0x55
        /*0026*/ 	.short	(.L_596 - .L_595)


	//   ....[0]....
.L_595:
        /* <DEDUP_REMOVED lines=41> */


	//----- nvinfo : EIATTR_MERCURY_ISA_VERSION
	.align		4
.L_596:
        /*02a8*/ 	.byte	0x03, 0x5f
        /*02aa*/ 	.short	0x0101


	//----- nvinfo : EIATTR_EXIT_INSTR_OFFSETS
	.align		4
        /*02ac*/ 	.byte	0x04, 0x1c
        /*02ae*/ 	.short	(.L_598 - .L_597)


	//   ....[0]....
.L_597:
        /*02b0*/ 	.word	0x000000c0


	//   ....[1]....
        /*02b4*/ 	.word	0x00009d80


	//----- nvinfo : EIATTR_CRS_STACK_SIZE
	.align		4
.L_598:
        /*02b8*/ 	.byte	0x04, 0x1e
        /*02ba*/ 	.short	(.L_600 - .L_599)
.L_599:
        /*02bc*/ 	.word	0x00000000


	//----- nvinfo : EIATTR_CBANK_PARAM_SIZE
	.align		4
.L_600:
        /*02c0*/ 	.byte	0x03, 0x19
        /*02c2*/ 	.short	0x0280


	//----- nvinfo : EIATTR_PARAM_CBANK
	.align		4
        /*02c4*/ 	.byte	0x04, 0x0a
        /*02c6*/ 	.short	(.L_602 - .L_601)
	.align		4
.L_601:
        /*02c8*/ 	.word	index@(.nv.constant0._ZN5flash44flash_bwd_dq_dk_dv_loop_seqk_parallel_kernelI23Flash_bwd_kernel_traitsILi32ELi128ELi128ELi8ELi4ELi4ELi4ELb0ELb0EN7cutlass10bfloat16_tE19Flash_kernel_traitsILi32ELi128ELi128ELi8ES3_EELb0ELb0ELb0ELb0ELb0ELb1ELb1EEEvNS_16Flash_bwd_paramsE)
        /*02cc*/ 	.short	0x0210
        /*02ce*/ 	.short	0x0280


	//----- nvinfo : EIATTR_SW_WAR
	.align		4
.L_602:
        /*02d0*/ 	.byte	0x04, 0x36
        /*02d2*/ 	.short	(.L_604 - .L_603)
.L_603:
        /*02d4*/ 	.word	0x00000008
.L_604:


//--------------------- .nv.info._ZN5flash44flash_bwd_dq_dk_dv_loop_seqk_parallel_kernelI23Flash_bwd_kernel_traitsILi32ELi128ELi128ELi8ELi4ELi4ELi4ELb0ELb0EN7cutlass10bfloat16_tE19Flash_kernel_traitsILi32ELi128ELi128ELi8ES3_EELb1ELb0ELb0ELb0ELb0ELb0ELb0EEEvNS_16Flash_bwd_paramsE --------------------------
	.section	.nv.info._ZN5flash44flash_bwd_dq_dk_dv_loop_seqk_parallel_kernelI23Flash_bwd_kernel_traitsILi32ELi128ELi128ELi8ELi4ELi4ELi4ELb0ELb0EN7cutlass10bfloat16_tE19Flash_kernel_traitsILi32ELi128ELi128ELi8ES3_EELb1ELb0ELb0ELb0ELb0ELb0ELb0EEEvNS_16Flash_bwd_paramsE,"",@"SHT_CUDA_INFO"
	.sectionflags	@""
	.align	4


	//----- nvinfo : EIATTR_CUDA_API_VERSION
	.align		4
        /*0000*/ 	.byte	0x04, 0x37
        /*0002*/ 	.short	(.L_606 - .L_605)
.L_605:
        /*0004*/ 	.word	0x00000082


	//----- nvinfo : EIATTR_KPARAM_INFO
	.align		4
.L_606:
        /*0008*/ 	.byte	0x04, 0x17
        /*000a*/ 	.short	(.L_608 - .L_607)
.L_607:
        /*000c*/ 	.word	0x00000000
        /*0010*/ 	.short	0x0000
        /*0012*/ 	.short	0x0000
        /*0014*/ 	.byte	0x00, 0xf0, 0x01, 0x0a


	//----- nvinfo : EIATTR_SPARSE_MMA_MASK
	.align		4
.L_608:
        /*0018*/ 	.byte	0x03, 0x50
        /*001a*/ 	.short	0x0000


	//----- nvinfo : EIATTR_MAXREG_COUNT
	.align		4
        /*001c*/ 	.byte	0x03, 0x1b
        /*001e*/ 	.short	0x00ff


	//----- nvinfo : EIATTR_NUM_BARRIERS
	.align		4
        /*0020*/ 	.byte	0x02, 0x4c
        /*0022*/ 	.byte	0x01
	.zero		1


	//----- nvinfo : EIATTR_MERCURY_ISA_VERSION
	.align		4
        /*0024*/ 	.byte	0x03, 0x5f
        /*0026*/ 	.short	0x0101


	//----- nvinfo : EIATTR_EXIT_INSTR_OFFSETS
	.align		4
        /*0028*/ 	.byte	0x04, 0x1c
        /*002a*/ 	.short	(.L_610 - .L_609)


	//   ....[0]....
.L_609:
        /*002c*/ 	.word	0x00000090


	//   ....[1]....
        /*0030*/ 	.word	0x0000a4e0


	//----- nvinfo : EIATTR_CRS_STACK_SIZE
	.align		4
.L_610:
        /*0034*/ 	.byte	0x04, 0x1e
        /*0036*/ 	.short	(.L_612 - .L_611)
.L_611:
        /*0038*/ 	.word	0x00000000


	//----- nvinfo : EIATTR_CBANK_PARAM_SIZE
	.align		4
.L_612:
        /*003c*/ 	.byte	0x03, 0x19
        /*003e*/ 	.short	0x0280


	//----- nvinfo : EIATTR_PARAM_CBANK
	.align		4
        /*0040*/ 	.byte	0x04, 0x0a
        /*0042*/ 	.short	(.L_614 - .L_613)
	.align		4
.L_613:
        /*0044*/ 	.word	index@(.nv.constant0._ZN5flash44flash_bwd_dq_dk_dv_loop_seqk_parallel_kernelI23Flash_bwd_kernel_traitsILi32ELi128ELi128ELi8ELi4ELi4ELi4ELb0ELb0EN7cutlass10bfloat16_tE19Flash_kernel_traitsILi32ELi128ELi128ELi8ES3_EELb1ELb0ELb0ELb0ELb0ELb0ELb0EEEvNS_16Flash_bwd_paramsE)
        /*0048*/ 	.short	0x0210
        /*004a*/ 	.short	0x0280


	//----- nvinfo : EIATTR_SW_WAR
	.align		4
.L_614:
        /*004c*/ 	.byte	0x04, 0x36
        /*004e*/ 	.short	(.L_616 - .L_615)
.L_615:
        /*0050*/ 	.word	0x00000008
.L_616:


//--------------------- .nv.info._ZN5flash44flash_bwd_dq_dk_dv_loop_seqk_parallel_kernelI23Flash_bwd_kernel_traitsILi32ELi128ELi128ELi8ELi4ELi4ELi4ELb0ELb0EN7cutlass10bfloat16_tE19Flash_kernel_traitsILi32ELi128ELi128ELi8ES3_EELb0ELb0ELb0ELb0ELb0ELb0ELb1EEEvNS_16Flash_bwd_paramsE --------------------------
	.section	.nv.info._ZN5flash44flash_bwd_dq_dk_dv_loop_seqk_parallel_kernelI23Flash_bwd_kernel_traitsILi32ELi128ELi128ELi8ELi4ELi4ELi4ELb0ELb0EN7cutlass10bfloat16_tE19Flash_kernel_traitsILi32ELi128ELi128ELi8ES3_EELb0ELb0ELb0ELb0ELb0ELb0ELb1EEEvNS_16Flash_bwd_paramsE,"",@"SHT_CUDA_INFO"
	.sectionflags	@""
	.align	4


	//----- nvinfo : EIATTR_CUDA_API_VERSION
	.align		4
        /*0000*/ 	.byte	0x04, 0x37
        /*0002*/ 	.short	(.L_618 - .L_617)
.L_617:
        /*0004*/ 	.word	0x00000082


	//----- nvinfo : EIATTR_KPARAM_INFO
	.align		4
.L_618:
        /*0008*/ 	.byte	0x04, 0x17
        /*000a*/ 	.short	(.L_620 - .L_619)
.L_619:
        /*000c*/ 	.word	0x00000000
        /*0010*/ 	.short	0x0000
        /*0012*/ 	.short	0x0000
        /*0014*/ 	.byte	0x00, 0xf0, 0x01, 0x0a


	//----- nvinfo : EIATTR_SPARSE_MMA_MASK
	.align		4
.L_620:
        /*0018*/ 	.byte	0x03, 0x50
        /*001a*/ 	.short	0x0000


	//----- nvinfo : EIATTR_MAXREG_COUNT
	.align		4
        /*001c*/ 	.byte	0x03, 0x1b
        /*001e*/ 	.short	0x00ff


	//----- nvinfo : EIATTR_NUM_BARRIERS
	.align		4
        /*0020*/ 	.byte	0x02, 0x4c
        /*0022*/ 	.byte	0x01
	.zero		1


	//----- nvinfo : EIATTR_ANNOTATIONS
	.align		4
        /*0024*/ 	.byte	0x04, 0x55
        /*0026*/ 	.short	(.L_622 - .L_621)


	//   ....[0]....
.L_621:
        /* <DEDUP_REMOVED lines=44> */


	//----- nvinfo : EIATTR_MERCURY_ISA_VERSION
	.align		4
.L_622:
        /*02d8*/ 	.byte	0x03, 0x5f
        /*02da*/ 	.short	0x0101


	//----- nvinfo : EIATTR_EXIT_INSTR_OFFSETS
	.align		4
        /*02dc*/ 	.byte	0x04, 0x1c
        /*02de*/ 	.short	(.L_624 - .L_623)


	//   ....[0]....
.L_623:
        /*02e0*/ 	.word	0x000000a0


	//   ....[1]....
        /*02e4*/ 	.word	0x0000a3e0


	//----- nvinfo : EIATTR_CRS_STACK_SIZE
	.align		4
.L_624:
        /*02e8*/ 	.byte	0x04, 0x1e
        /*02ea*/ 	.short	(.L_626 - .L_625)
.L_625:
        /*02ec*/ 	.word	0x00000000


	//----- nvinfo : EIATTR_CBANK_PARAM_SIZE
	.align		4
.L_626:
        /*02f0*/ 	.byte	0x03, 0x19
        /*02f2*/ 	.short	0x0280


	//----- nvinfo : EIATTR_PARAM_CBANK
	.align		4
        /*02f4*/ 	.byte	0x04, 0x0a
        /*02f6*/ 	.short	(.L_628 - .L_627)
	.align		4
.L_627:
        /*02f8*/ 	.word	index@(.nv.constant0._ZN5flash44flash_bwd_dq_dk_dv_loop_seqk_parallel_kernelI23Flash_bwd_kernel_traitsILi32ELi128ELi128ELi8ELi4ELi4ELi4ELb0ELb0EN7cutlass10bfloat16_tE19Flash_kernel_traitsILi32ELi128ELi128ELi8ES3_EELb0ELb0ELb0ELb0ELb0ELb0ELb1EEEvNS_16Flash_bwd_paramsE)
        /*02fc*/ 	.short	0x0210
        /*02fe*/ 	.short	0x0280


	//----- nvinfo : EIATTR_SW_WAR
	.align		4
.L_628:
        /*0300*/ 	.byte	0x04, 0x36
        /*0302*/ 	.short	(.L_630 - .L_629)
.L_629:
        /*0304*/ 	.word	0x00000008
.L_630:


//--------------------- .nv.info._ZN5flash44flash_bwd_dq_dk_dv_loop_seqk_parallel_kernelI23Flash_bwd_kernel_traitsILi32ELi128ELi128ELi8ELi4ELi4ELi4ELb0ELb0EN7cutlass10bfloat16_tE19Flash_kernel_traitsILi32ELi128ELi128ELi8ES3_EELb1ELb0ELb1ELb0ELb0ELb0ELb0EEEvNS_16Flash_bwd_paramsE --------------------------
	.section	.nv.info._ZN5flash44flash_bwd_dq_dk_dv_loop_seqk_parallel_kernelI23Flash_bwd_kernel_traitsILi32ELi128ELi128ELi8ELi4ELi4ELi4ELb0ELb0EN7cutlass10bfloat16_tE19Flash_kernel_traitsILi32ELi128ELi128ELi8ES3_EELb1ELb0ELb1ELb0ELb0ELb0ELb0EEEvNS_16Flash_bwd_paramsE,"",@"SHT_CUDA_INFO"
	.sectionflags	@""
	.align	4


	//----- nvinfo : EIATTR_CUDA_API_VERSION
	.align		4
        /*0000*/ 	.byte	0x04, 0x37
        /*0002*/ 	.short	(.L_632 - .L_631)
.L_631:
        /*0004*/ 	.word	0x00000082


	//----- nvinfo : EIATTR_KPARAM_INFO
	.align		4
.L_632:
        /*0008*/ 	.byte	0x04, 0x17
        /*000a*/ 	.short	(.L_634 - .L_633)
.L_633:
        /*000c*/ 	.word	0x00000000
        /*0010*/ 	.short	0x0000
        /*0012*/ 	.short	0x0000
        /*0014*/ 	.byte	0x00, 0xf0, 0x01, 0x0a


	//----- nvinfo : EIATTR_SPARSE_MMA_MASK
	.align		4
.L_634:
        /*0018*/ 	.byte	0x03, 0x50
        /*001a*/ 	.short	0x0000


	//----- nvinfo : EIATTR_MAXREG_COUNT
	.align		4
        /*001c*/ 	.byte	0x03, 0x1b
        /*001e*/ 	.short	0x00ff


	//----- nvinfo : EIATTR_NUM_BARRIERS
	.align		4
        /*0020*/ 	.byte	0x02, 0x4c
        /*0022*/ 	.byte	0x01
	.zero		1


	//----- nvinfo : EIATTR_MERCURY_ISA_VERSION
	.align		4
        /*0024*/ 	.byte	0x03, 0x5f
        /*0026*/ 	.short	0x0101


	//----- nvinfo : EIATTR_EXIT_INSTR_OFFSETS
	.align		4
        /*0028*/ 	.byte	0x04, 0x1c
        /*002a*/ 	.short	(.L_636 - .L_635)


	//   ....[0]....
.L_635:
        /*002c*/ 	.word	0x00000090


	//   ....[1]....
        /*0030*/ 	.word	0x0000a920


	//----- nvinfo : EIATTR_CRS_STACK_SIZE
	.align		4
.L_636:
        /*0034*/ 	.byte	0x04, 0x1e
        /*0036*/ 	.short	(.L_638 - .L_637)
.L_637:
        /*0038*/ 	.word	0x00000000


	//----- nvinfo : EIATTR_CBANK_PARAM_SIZE
	.align		4
.L_638:
        /*003c*/ 	.byte	0x03, 0x19
        /*003e*/ 	.short	0x0280


	//----- nvinfo : EIATTR_PARAM_CBANK
	.align		4
        /*0040*/ 	.byte	0x04, 0x0a
        /*0042*/ 	.short	(.L_640 - .L_639)
	.align		4
.L_639:
        /*0044*/ 	.word	index@(.nv.constant0._ZN5flash44flash_bwd_dq_dk_dv_loop_seqk_parallel_kernelI23Flash_bwd_kernel_traitsILi32ELi128ELi128ELi8ELi4ELi4ELi4ELb0ELb0EN7cutlass10bfloat16_tE19Flash_kernel_traitsILi32ELi128ELi128ELi8ES3_EELb1ELb0ELb1ELb0ELb0ELb0ELb0EEEvNS_16Flash_bwd_paramsE)
        /*0048*/ 	.short	0x0210
        /*004a*/ 	.short	0x0280


	//----- nvinfo : EIATTR_SW_WAR
	.align		4
.L_640:
        /*004c*/ 	.byte	0x04, 0x36
        /*004e*/ 	.short	(.L_642 - .L_641)
.L_641:
        /*0050*/ 	.word	0x00000008
.L_642:


//--------------------- .nv.info._ZN5flash44flash_bwd_dq_dk_dv_loop_seqk_parallel_kernelI23Flash_bwd_kernel_traitsILi32ELi128ELi128ELi8ELi4ELi4ELi4ELb0ELb0EN7cutlass10bfloat16_tE19Flash_kernel_traitsILi32ELi128ELi128ELi8ES3_EELb0ELb0ELb1ELb0ELb0ELb0ELb1EEEvNS_16Flash_bwd_paramsE --------------------------
	.section	.nv.info._ZN5flash44flash_bwd_dq_dk_dv_loop_seqk_parallel_kernelI23Flash_bwd_kernel_traitsILi32ELi128ELi128ELi8ELi4ELi4ELi4ELb0ELb0EN7cutlass10bfloat16_tE19Flash_kernel_traitsILi32ELi128ELi128ELi8ES3_EELb0ELb0ELb1ELb0ELb0ELb0ELb1EEEvNS_16Flash_bwd_paramsE,"",@"SHT_CUDA_INFO"
	.sectionflags	@""
	.align	4


	//----- nvinfo : EIATTR_CUDA_API_VERSION
	.align		4
        /*0000*/ 	.byte	0x04, 0x37
        /*0002*/ 	.short	(.L_644 - .L_643)
.L_643:
        /*0004*/ 	.word	0x00000082


	//----- nvinfo : EIATTR_KPARAM_INFO
	.align		4
.L_644:
        /*0008*/ 	.byte	0x04, 0x17
        /*000a*/ 	.short	(.L_646 - .L_645)
.L_645:
        /*000c*/ 	.word	0x00000000
        /*0010*/ 	.short	0x0000
        /*0012*/ 	.short	0x0000
        /*0014*/ 	.byte	0x00, 0xf0, 0x01, 0x0a


	//----- nvinfo : EIATTR_SPARSE_MMA_MASK
	.align		4
.L_646:
        /*0018*/ 	.byte	0x03, 0x50
        /*001a*/ 	.short	0x0000


	//----- nvinfo : EIATTR_MAXREG_COUNT
	.align		4
        /*001c*/ 	.byte	0x03, 0x1b
        /*001e*/ 	.short	0x00ff


	//----- nvinfo : EIATTR_NUM_BARRIERS
	.align		4
        /*0020*/ 	.byte	0x02, 0x4c
        /*0022*/ 	.byte	0x01
	.zero		1


	//----- nvinfo : EIATTR_ANNOTATIONS
	.align		4
        /*0024*/ 	.byte	0x04, 0x55
        /*0026*/ 	.short	(.L_648 - .L_647)


	//   ....[0]....
.L_647:
        /* <DEDUP_REMOVED lines=41> */


	//----- nvinfo : EIATTR_MERCURY_ISA_VERSION
	.align		4
.L_648:
        /*02a8*/ 	.byte	0x03, 0x5f
        /*02aa*/ 	.short	0x0101


	//----- nvinfo : EIATTR_EXIT_INSTR_OFFSETS
	.align		4
        /*02ac*/ 	.byte	0x04, 0x1c
        /*02ae*/ 	.short	(.L_650 - .L_649)


	//   ....[0]....
.L_649:
        /*02b0*/ 	.word	0x000000a0


	//   ....[1]....
        /*02b4*/ 	.word	0x0000a720


	//----- nvinfo : EIATTR_CRS_STACK_SIZE
	.align		4
.L_650:
        /*02b8*/ 	.byte	0x04, 0x1e
        /*02ba*/ 	.short	(.L_652 - .L_651)
.L_651:
        /*02bc*/ 	.word	0x00000000


	//----- nvinfo : EIATTR_CBANK_PARAM_SIZE
	.align		4
.L_652:
        /*02c0*/ 	.byte	0x03, 0x19
        /*02c2*/ 	.short	0x0280


	//----- nvinfo : EIATTR_PARAM_CBANK
	.align		4
        /*02c4*/ 	.byte	0x04, 0x0a
        /*02c6*/ 	.short	(.L_654 - .L_653)
	.align		4
.L_653:
        /*02c8*/ 	.word	index@(.nv.constant0._ZN5flash44flash_bwd_dq_dk_dv_loop_seqk_parallel_kernelI23Flash_bwd_kernel_traitsILi32ELi128ELi128ELi8ELi4ELi4ELi4ELb0ELb0EN7cutlass10bfloat16_tE19Flash_kernel_traitsILi32ELi128ELi128ELi8ES3_EELb0ELb0ELb1ELb0ELb0ELb0ELb1EEEvNS_16Flash_bwd_paramsE)
        /*02cc*/ 	.short	0x0210
        /*02ce*/ 	.short	0x0280


	//----- nvinfo : EIATTR_SW_WAR
	.align		4
.L_654:
        /*02d0*/ 	.byte	0x04, 0x36
        /*02d2*/ 	.short	(.L_656 - .L_655)
.L_655:
        /*02d4*/ 	.word	0x00000008
.L_656:


//--------------------- .nv.info._ZN5flash44flash_bwd_dq_dk_dv_loop_seqk_parallel_kernelI23Flash_bwd_kernel_traitsILi32ELi128ELi128ELi8ELi4ELi4ELi4ELb0ELb0EN7cutlass10bfloat16_tE19Flash_kernel_traitsILi32ELi128ELi128ELi8ES3_EELb1ELb0ELb0ELb0ELb1ELb1ELb0EEEvNS_16Flash_bwd_paramsE --------------------------
	.section	.nv.info._ZN5flash44flash_bwd_dq_dk_dv_loop_seqk_parallel_kernelI23Flash_bwd_kernel_traitsILi32ELi128ELi128ELi8ELi4ELi4ELi4ELb0ELb0EN7cutlass10bfloat16_tE19Flash_kernel_traitsILi32ELi128ELi128ELi8ES3_EELb1ELb0ELb0ELb0ELb1ELb1ELb0EEEvNS_16Flash_bwd_paramsE,"",@"SHT_CUDA_INFO"
	.sectionflags	@""
	.align	4


	//----- nvinfo : EIATTR_CUDA_API_VERSION
	.align		4
        /*0000*/ 	.byte	0x04, 0x37
        /*0002*/ 	.short	(.L_658 - .L_657)
.L_657:
        /*0004*/ 	.word	0x00000082


	//----- nvinfo : EIATTR_KPARAM_INFO
	.align		4
.L_658:
        /*0008*/ 	.byte	0x04, 0x17
        /*000a*/ 	.short	(.L_660 - .L_659)
.L_659:
        /*000c*/ 	.word	0x00000000
        /*0010*/ 	.short	0x0000
        /*0012*/ 	.short	0x0000
        /*0014*/ 	.byte	0x00, 0xf0, 0x01, 0x0a


	//----- nvinfo : EIATTR_SPARSE_MMA_MASK
	.align		4
.L_660:
        /*0018*/ 	.byte	0x03, 0x50
        /*001a*/ 	.short	0x0000


	//----- nvinfo : EIATTR_MAXREG_COUNT
	.align		4
        /*001c*/ 	.byte	0x03, 0x1b
        /*001e*/ 	.short	0x00ff


	//----- nvinfo : EIATTR_NUM_BARRIERS
	.align		4
        /*0020*/ 	.byte	0x02, 0x4c
        /*0022*/ 	.byte	0x01
	.zero		1


	//----- nvinfo : EIATTR_MERCURY_ISA_VERSION
	.align		4
        /*0024*/ 	.byte	0x03, 0x5f
        /*0026*/ 	.short	0x0101


	//----- nvinfo : EIATTR_EXIT_INSTR_OFFSETS
	.align		4
        /*0028*/ 	.byte	0x04, 0x1c
        /*002a*/ 	.short	(.L_662 - .L_661)


	//   ....[0]....
.L_661:
        /*002c*/ 	.word	0x00000090


	//   ....[1]....
        /*0030*/ 	.word	0x00007a50


	//----- nvinfo : EIATTR_CBANK_PARAM_SIZE
	.align		4
.L_662:
        /*0034*/ 	.byte	0x03, 0x19
        /*0036*/ 	.short	0x0280


	//----- nvinfo : EIATTR_PARAM_CBANK
	.align		4
        /*0038*/ 	.byte	0x04, 0x0a
        /*003a*/ 	.short	(.L_664 - .L_663)
	.align		4
.L_663:
        /*003c*/ 	.word	index@(.nv.constant0._ZN5flash44flash_bwd_dq_dk_dv_loop_seqk_parallel_kernelI23Flash_bwd_kernel_traitsILi32ELi128ELi128ELi8ELi4ELi4ELi4ELb0ELb0EN7cutlass10bfloat16_tE19Flash_kernel_traitsILi32ELi128ELi128ELi8ES3_EELb1ELb0ELb0ELb0ELb1ELb1ELb0EEEvNS_16Flash_bwd_paramsE)
        /*0040*/ 	.short	0x0210
        /*0042*/ 	.short	0x0280


	//----- nvinfo : EIATTR_SW_WAR
	.align		4
.L_664:
        /*0044*/ 	.byte	0x04, 0x36
        /*0046*/ 	.short	(.L_666 - .L_665)
.L_665:
        /*0048*/ 	.word	0x00000008
.L_666:


//--------------------- .nv.info._ZN5flash44flash_bwd_dq_dk_dv_loop_seqk_parallel_kernelI23Flash_bwd_kernel_traitsILi32ELi128ELi128ELi8ELi4ELi4ELi4ELb0ELb0EN7cutlass10bfloat16_tE19Flash_kernel_traitsILi32ELi128ELi128ELi8ES3_EELb0ELb0ELb0ELb0ELb1ELb1ELb1EEEvNS_16Flash_bwd_paramsE --------------------------
	.section	.nv.info._ZN5flash44flash_bwd_dq_dk_dv_loop_seqk_parallel_kernelI23Flash_bwd_kernel_traitsILi32ELi128ELi128ELi8ELi4ELi4ELi4ELb0ELb0EN7cutlass10bfloat16_tE19Flash_kernel_traitsILi32ELi128ELi128ELi8ES3_EELb0ELb0ELb0ELb0ELb1ELb1ELb1EEEvNS_16Flash_bwd_paramsE,"",@"SHT_CUDA_INFO"
	.sectionflags	@""
	.align	4


	//----- nvinfo : EIATTR_CUDA_API_VERSION
	.align		4
        /*0000*/ 	.byte	0x04, 0x37
        /*0002*/ 	.short	(.L_668 - .L_667)
.L_667:
        /*0004*/ 	.word	0x00000082


	//----- nvinfo : EIATTR_KPARAM_INFO
	.align		4
.L_668:
        /*0008*/ 	.byte	0x04, 0x17
        /*000a*/ 	.short	(.L_670 - .L_669)
.L_669:
        /*000c*/ 	.word	0x00000000
        /*0010*/ 	.short	0x0000
        /*0012*/ 	.short	0x0000
        /*0014*/ 	.byte	0x00, 0xf0, 0x01, 0x0a


	//----- nvinfo : EIATTR_SPARSE_MMA_MASK
	.align		4
.L_670:
        /*0018*/ 	.byte	0x03, 0x50
        /*001a*/ 	.short	0x0000


	//----- nvinfo : EIATTR_MAXREG_COUNT
	.align		4
        /*001c*/ 	.byte	0x03, 0x1b
        /*001e*/ 	.short	0x00ff


	//----- nvinfo : EIATTR_NUM_BARRIERS
	.align		4
        /*0020*/ 	.byte	0x02, 0x4c
        /*0022*/ 	.byte	0x01
	.zero		1


	//----- nvinfo : EIATTR_ANNOTATIONS
	.align		4
        /*0024*/ 	.byte	0x04, 0x55
        /*0026*/ 	.short	(.L_672 - .L_671)


	//   ....[0]....
.L_671:
        /* <DEDUP_REMOVED lines=38> */


	//----- nvinfo : EIATTR_MERCURY_ISA_VERSION
	.align		4
.L_672:
        /*0270*/ 	.byte	0x03, 0x5f
        /*0272*/ 	.short	0x0101


	//----- nvinfo : EIATTR_EXIT_INSTR_OFFSETS
	.align		4
        /*0274*/ 	.byte	0x04, 0x1c
        /*0276*/ 	.short	(.L_674 - .L_673)


	//   ....[0]....
.L_673:
        /*0278*/ 	.word	0x000000a0


	//   ....[1]....
        /*027c*/ 	.word	0x00007430


	//----- nvinfo : EIATTR_CBANK_PARAM_SIZE
	.align		4
.L_674:
        /*0280*/ 	.byte	0x03, 0x19
        /*0282*/ 	.short	0x0280


	//----- nvinfo : EIATTR_PARAM_CBANK
	.align		4
        /*0284*/ 	.byte	0x04, 0x0a
        /*0286*/ 	.short	(.L_676 - .L_675)
	.align		4
.L_675:
        /*0288*/ 	.word	index@(.nv.constant0._ZN5flash44flash_bwd_dq_dk_dv_loop_seqk_parallel_kernelI23Flash_bwd_kernel_traitsILi32ELi128ELi128ELi8ELi4ELi4ELi4ELb0ELb0EN7cutlass10bfloat16_tE19Flash_kernel_traitsILi32ELi128ELi128ELi8ES3_EELb0ELb0ELb0ELb0ELb1ELb1ELb1EEEvNS_16Flash_bwd_paramsE)
        /*028c*/ 	.short	0x0210
        /*028e*/ 	.short	0x0280


	//----- nvinfo : EIATTR_SW_WAR
	.align		4
.L_676:
        /*0290*/ 	.byte	0x04, 0x36
        /*0292*/ 	.short	(.L_678 - .L_677)
.L_677:
        /*0294*/ 	.word	0x00000008
.L_678:


//--------------------- .nv.info._ZN5flash44flash_bwd_dq_dk_dv_loop_seqk_parallel_kernelI23Flash_bwd_kernel_traitsILi32ELi128ELi128ELi8ELi4ELi4ELi4ELb0ELb0EN7cutlass10bfloat16_tE19Flash_kernel_traitsILi32ELi128ELi128ELi8ES3_EELb1ELb0ELb0ELb1ELb0ELb0ELb0EEEvNS_16Flash_bwd_paramsE --------------------------
	.section	.nv.info._ZN5flash44flash_bwd_dq_dk_dv_loop_seqk_parallel_kernelI23Flash_bwd_kernel_traitsILi32ELi128ELi128ELi8ELi4ELi4ELi4ELb0ELb0EN7cutlass10bfloat16_tE19Flash_kernel_traitsILi32ELi128ELi128ELi8ES3_EELb1ELb0ELb0ELb1ELb0ELb0ELb0EEEvNS_16Flash_bwd_paramsE,"",@"SHT_CUDA_INFO"
	.sectionflags	@""
	.align	4


	//----- nvinfo : EIATTR_CUDA_API_VERSION
	.align		4
        /*0000*/ 	.byte	0x04, 0x37
        /*0002*/ 	.short	(.L_680 - .L_679)
.L_679:
        /*0004*/ 	.word	0x00000082


	//----- nvinfo : EIATTR_KPARAM_INFO
	.align		4
.L_680:
        /*0008*/ 	.byte	0x04, 0x17
        /*000a*/ 	.short	(.L_682 - .L_681)
.L_681:
        /*000c*/ 	.word	0x00000000
        /*0010*/ 	.short	0x0000
        /*0012*/ 	.short	0x0000
        /*0014*/ 	.byte	0x00, 0xf0, 0x01, 0x0a


	//----- nvinfo : EIATTR_SPARSE_MMA_MASK
	.align		4
.L_682:
        /*0018*/ 	.byte	0x03, 0x50
        /*001a*/ 	.short	0x0000


	//----- nvinfo : EIATTR_MAXREG_COUNT
	.align		4
        /*001c*/ 	.byte	0x03, 0x1b
        /*001e*/ 	.short	0x00ff


	//----- nvinfo : EIATTR_NUM_BARRIERS
	.align		4
        /*0020*/ 	.byte	0x02, 0x4c
        /*0022*/ 	.byte	0x01
	.zero		1


	//----- nvinfo : EIATTR_MERCURY_ISA_VERSION
	.align		4
        /*0024*/ 	.byte	0x03, 0x5f
        /*0026*/ 	.short	0x0101


	//----- nvinfo : EIATTR_EXIT_INSTR_OFFSETS
	.align		4
        /*0028*/ 	.byte	0x04, 0x1c
        /*002a*/ 	.short	(.L_684 - .L_683)


	//   ....[0]....
.L_683:
        /*002c*/ 	.word	0x00000090


	//   ....[1]....
        /*0030*/ 	.word	0x0000b3d0


	//----- nvinfo : EIATTR_CRS_STACK_SIZE
	.align		4
.L_684:
        /*0034*/ 	.byte	0x04, 0x1e
        /*0036*/ 	.short	(.L_686 - .L_685)
.L_685:
        /*0038*/ 	.word	0x00000000


	//----- nvinfo : EIATTR_CBANK_PARAM_SIZE
	.align		4
.L_686:
        /*003c*/ 	.byte	0x03, 0x19
        /*003e*/ 	.short	0x0280


	//----- nvinfo : EIATTR_PARAM_CBANK
	.align		4
        /*0040*/ 	.byte	0x04, 0x0a
        /*0042*/ 	.short	(.L_688 - .L_687)
	.align		4
.L_687:
        /*0044*/ 	.word	index@(.nv.constant0._ZN5flash44flash_bwd_dq_dk_dv_loop_seqk_parallel_kernelI23Flash_bwd_kernel_traitsILi32ELi128ELi128ELi8ELi4ELi4ELi4ELb0ELb0EN7cutlass10bfloat16_tE19Flash_kernel_traitsILi32ELi128ELi128ELi8ES3_EELb1ELb0ELb0ELb1ELb0ELb0ELb0EEEvNS_16Flash_bwd_paramsE)
        /*0048*/ 	.short	0x0210
        /*004a*/ 	.short	0x0280


	//----- nvinfo : EIATTR_SW_WAR
	.align		4
.L_688:
        /*004c*/ 	.byte	0x04, 0x36
        /*004e*/ 	.short	(.L_690 - .L_689)
.L_689:
        /*0050*/ 	.word	0x00000008
.L_690:


//--------------------- .nv.info._ZN5flash44flash_bwd_dq_dk_dv_loop_seqk_parallel_kernelI23Flash_bwd_kernel_traitsILi32ELi128ELi128ELi8ELi4ELi4ELi4ELb0ELb0EN7cutlass10bfloat16_tE19Flash_kernel_traitsILi32ELi128ELi128ELi8ES3_EELb0ELb0ELb0ELb1ELb0ELb0ELb1EEEvNS_16Flash_bwd_paramsE --------------------------
	.section	.nv.info._ZN5flash44flash_bwd_dq_dk_dv_loop_seqk_parallel_kernelI23Flash_bwd_kernel_traitsILi32ELi128ELi128ELi8ELi4ELi4ELi4ELb0ELb0EN7cutlass10bfloat16_tE19Flash_kernel_traitsILi32ELi128ELi128ELi8ES3_EELb0ELb0ELb0ELb1ELb0ELb0ELb1EEEvNS_16Flash_bwd_paramsE,"",@"SHT_CUDA_INFO"
	.sectionflags	@""
	.align	4


	//----- nvinfo : EIATTR_CUDA_API_VERSION
	.align		4
        /*0000*/ 	.byte	0x04, 0x37
        /*0002*/ 	.short	(.L_692 - .L_691)
.L_691:
        /*0004*/ 	.word	0x00000082


	//----- nvinfo : EIATTR_KPARAM_INFO
	.align		4
.L_692:
        /*0008*/ 	.byte	0x04, 0x17
        /*000a*/ 	.short	(.L_694 - .L_693)
.L_693:
        /*000c*/ 	.word	0x00000000
        /*0010*/ 	.short	0x0000
        /*0012*/ 	.short	0x0000
        /*0014*/ 	.byte	0x00, 0xf0, 0x01, 0x0a


	//----- nvinfo : EIATTR_SPARSE_MMA_MASK
	.align		4
.L_694:
        /*0018*/ 	.byte	0x03, 0x50
        /*001a*/ 	.short	0x0000


	//----- nvinfo : EIATTR_MAXREG_COUNT
	.align		4
        /*001c*/ 	.byte	0x03, 0x1b
        /*001e*/ 	.short	0x00ff


	//----- nvinfo : EIATTR_NUM_BARRIERS
	.align		4
        /*0020*/ 	.byte	0x02, 0x4c
        /*0022*/ 	.byte	0x01
	.zero		1


	//----- nvinfo : EIATTR_ANNOTATIONS
	.align		4
        /*0024*/ 	.byte	0x04, 0x55
        /*0026*/ 	.short	(.L_696 - .L_695)


	//   ....[0]....
.L_695:
        /* <DEDUP_REMOVED lines=44> */


	//----- nvinfo : EIATTR_MERCURY_ISA_VERSION
	.align		4
.L_696:
        /*02d8*/ 	.byte	0x03, 0x5f
        /*02da*/ 	.short	0x0101


	//----- nvinfo : EIATTR_EXIT_INSTR_OFFSETS
	.align		4
        /*02dc*/ 	.byte	0x04, 0x1c
        /*02de*/ 	.short	(.L_698 - .L_697)


	//   ....[0]....
.L_697:
        /*02e0*/ 	.word	0x000000a0


	//   ....[1]....
        /*02e4*/ 	.word	0x0000ae20


	//----- nvinfo : EIATTR_CRS_STACK_SIZE
	.align		4
.L_698:
        /*02e8*/ 	.byte	0x04, 0x1e
        /*02ea*/ 	.short	(.L_700 - .L_699)
.L_699:
        /*02ec*/ 	.word	0x00000000


	//----- nvinfo : EIATTR_CBANK_PARAM_SIZE
	.align		4
.L_700:
        /*02f0*/ 	.byte	0x03, 0x19
        /*02f2*/ 	.short	0x0280


	//----- nvinfo : EIATTR_PARAM_CBANK
	.align		4
        /*02f4*/ 	.byte	0x04, 0x0a
        /*02f6*/ 	.short	(.L_702 - .L_701)
	.align		4
.L_701:
        /*02f8*/ 	.word	index@(.nv.constant0._ZN5flash44flash_bwd_dq_dk_dv_loop_seqk_parallel_kernelI23Flash_bwd_kernel_traitsILi32ELi128ELi128ELi8ELi4ELi4ELi4ELb0ELb0EN7cutlass10bfloat16_tE19Flash_kernel_traitsILi32ELi128ELi128ELi8ES3_EELb0ELb0ELb0ELb1ELb0ELb0ELb1EEEvNS_16Flash_bwd_paramsE)
        /*02fc*/ 	.short	0x0210
        /*02fe*/ 	.short	0x0280


	//----- nvinfo : EIATTR_SW_WAR
	.align		4
.L_702:
        /*0300*/ 	.byte	0x04, 0x36
        /*0302*/ 	.short	(.L_704 - .L_703)
.L_703:
        /*0304*/ 	.word	0x00000008
.L_704:


//--------------------- .nv.info._ZN5flash44flash_bwd_dq_dk_dv_loop_seqk_parallel_kernelI23Flash_bwd_kernel_traitsILi32ELi128ELi128ELi8ELi4ELi4ELi4ELb0ELb0EN7cutlass10bfloat16_tE19Flash_kernel_traitsILi32ELi128ELi128ELi8ES3_EELb1ELb0ELb1ELb0ELb0ELb1ELb0EEEvNS_16Flash_bwd_paramsE --------------------------
	.section	.nv.info._ZN5flash44flash_bwd_dq_dk_dv_loop_seqk_parallel_kernelI23Flash_bwd_kernel_traitsILi32ELi128ELi128ELi8ELi4ELi4ELi4ELb0ELb0EN7cutlass10bfloat16_tE19Flash_kernel_traitsILi32ELi128ELi128ELi8ES3_EELb1ELb0ELb1ELb0ELb0ELb1ELb0EEEvNS_16Flash_bwd_paramsE,"",@"SHT_CUDA_INFO"
	.sectionflags	@""
	.align	4


	//----- nvinfo : EIATTR_CUDA_API_VERSION
	.align		4
        /*0000*/ 	.byte	0x04, 0x37
        /*0002*/ 	.short	(.L_706 - .L_705)
.L_705:
        /*0004*/ 	.word	0x00000082


	//----- nvinfo : EIATTR_KPARAM_INFO
	.align		4
.L_706:
        /*0008*/ 	.byte	0x04, 0x17
        /*000a*/ 	.short	(.L_708 - .L_707)
.L_707:
        /*000c*/ 	.word	0x00000000
        /*0010*/ 	.short	0x0000
        /*0012*/ 	.short	0x0000
        /*0014*/ 	.byte	0x00, 0xf0, 0x01, 0x0a


	//----- nvinfo : EIATTR_SPARSE_MMA_MASK
	.align		4
.L_708:
        /*0018*/ 	.byte	0x03, 0x50
        /*001a*/ 	.short	0x0000


	//----- nvinfo : EIATTR_MAXREG_COUNT
	.align		4
        /*001c*/ 	.byte	0x03, 0x1b
        /*001e*/ 	.short	0x00ff


	//----- nvinfo : EIATTR_NUM_BARRIERS
	.align		4
        /*0020*/ 	.byte	0x02, 0x4c
        /*0022*/ 	.byte	0x01
	.zero		1


	//----- nvinfo : EIATTR_MERCURY_ISA_VERSION
	.align		4
        /*0024*/ 	.byte	0x03, 0x5f
        /*0026*/ 	.short	0x0101


	//----- nvinfo : EIATTR_EXIT_INSTR_OFFSETS
	.align		4
        /*0028*/ 	.byte	0x04, 0x1c
        /*002a*/ 	.short	(.L_710 - .L_709)


	//   ....[0]....
.L_709:
        /*002c*/ 	.word	0x000000a0


	//   ....[1]....
        /*0030*/ 	.word	0x0000a2e0


	//----- nvinfo : EIATTR_CRS_STACK_SIZE
	.align		4
.L_710:
        /*0034*/ 	.byte	0x04, 0x1e
        /*0036*/ 	.short	(.L_712 - .L_711)
.L_711:
        /*0038*/ 	.word	0x00000000


	//----- nvinfo : EIATTR_CBANK_PARAM_SIZE
	.align		4
.L_712:
        /*003c*/ 	.byte	0x03, 0x19
        /*003e*/ 	.short	0x0280


	//----- nvinfo : EIATTR_PARAM_CBANK
	.align		4
        /*0040*/ 	.byte	0x04, 0x0a
        /*0042*/ 	.short	(.L_714 - .L_713)
	.align		4
.L_713:
        /*0044*/ 	.word	index@(.nv.constant0._ZN5flash44flash_bwd_dq_dk_dv_loop_seqk_parallel_kernelI23Flash_bwd_kernel_traitsILi32ELi128ELi128ELi8ELi4ELi4ELi4ELb0ELb0EN7cutlass10bfloat16_tE19Flash_kernel_traitsILi32ELi128ELi128ELi8ES3_EELb1ELb0ELb1ELb0ELb0ELb1ELb0EEEvNS_16Flash_bwd_paramsE)
        /*0048*/ 	.short	0x0210
        /*004a*/ 	.short	0x0280


	//----- nvinfo : EIATTR_SW_WAR
	.align		4
.L_714:
        /*004c*/ 	.byte	0x04, 0x36
        /*004e*/ 	.short	(.L_716 - .L_715)
.L_715:
        /*0050*/ 	.word	0x00000008
.L_716:


//--------------------- .nv.info._ZN5flash44flash_bwd_dq_dk_dv_loop_seqk_parallel_kernelI23Flash_bwd_kernel_traitsILi32ELi128ELi128ELi8ELi4ELi4ELi4ELb0ELb0EN7cutlass10bfloat16_tE19Flash_kernel_traitsILi32ELi128ELi128ELi8ES3_EELb0ELb0ELb1ELb0ELb0ELb1ELb1EEEvNS_16Flash_bwd_paramsE --------------------------
	.section	.nv.info._ZN5flash44flash_bwd_dq_dk_dv_loop_seqk_parallel_kernelI23Flash_bwd_kernel_traitsILi32ELi128ELi128ELi8ELi4ELi4ELi4ELb0ELb0EN7cutlass10bfloat16_tE19Flash_kernel_traitsILi32ELi128ELi128ELi8ES3_EELb0ELb0ELb1ELb0ELb0ELb1ELb1EEEvNS_16Flash_bwd_paramsE,"",@"SHT_CUDA_INFO"
	.sectionflags	@""
	.align	4


	//----- nvinfo : EIATTR_CUDA_API_VERSION
	.align		4
        /*0000*/ 	.byte	0x04, 0x37
        /*0002*/ 	.short	(.L_718 - .L_717)
.L_717:
        /*0004*/ 	.word	0x00000082


	//----- nvinfo : EIATTR_KPARAM_INFO
	.align		4
.L_718:
        /*0008*/ 	.byte	0x04, 0x17
        /*000a*/ 	.short	(.L_720 - .L_719)
.L_719:
        /*000c*/ 	.word	0x00000000
        /*0010*/ 	.short	0x0000
        /*0012*/ 	.short	0x0000
        /*0014*/ 	.byte	0x00, 0xf0, 0x01, 0x0a


	//----- nvinfo : EIATTR_SPARSE_MMA_MASK
	.align		4
.L_720:
        /*0018*/ 	.byte	0x03, 0x50
        /*001a*/ 	.short	0x0000


	//----- nvinfo : EIATTR_MAXREG_COUNT
	.align		4
        /*001c*/ 	.byte	0x03, 0x1b
        /*001e*/ 	.short	0x00ff


	//----- nvinfo : EIATTR_NUM_BARRIERS
	.align		4
        /*0020*/ 	.byte	0x02, 0x4c
        /*0022*/ 	.byte	0x01
	.zero		1


	//----- nvinfo : EIATTR_ANNOTATIONS
	.align		4
        /*0024*/ 	.byte	0x04, 0x55
        /*0026*/ 	.short	(.L_722 - .L_721)


	//   ....[0]....
.L_721:
        /* <DEDUP_REMOVED lines=39> */


	//----- nvinfo : EIATTR_MERCURY_ISA_VERSION
	.align		4
.L_722:
        /*0288*/ 	.byte	0x03, 0x5f
        /*028a*/ 	.short	0x0101


	//----- nvinfo : EIATTR_EXIT_INSTR_OFFSETS
	.align		4
        /*028c*/ 	.byte	0x04, 0x1c
        /*028e*/ 	.short	(.L_724 - .L_723)


	//   ....[0]....
.L_723:
        /*0290*/ 	.word	0x000000b0


	//   ....[1]....
        /*0294*/ 	.word	0x0000a130


	//----- nvinfo : EIATTR_CRS_STACK_SIZE
	.align		4
.L_724:
        /*0298*/ 	.byte	0x04, 0x1e
        /*029a*/ 	.short	(.L_726 - .L_725)
.L_725:
        /*029c*/ 	.word	0x00000000


	//----- nvinfo : EIATTR_CBANK_PARAM_SIZE
	.align		4
.L_726:
        /*02a0*/ 	.byte	0x03, 0x19
        /*02a2*/ 	.short	0x0280


	//----- nvinfo : EIATTR_PARAM_CBANK
	.align		4
        /*02a4*/ 	.byte	0x04, 0x0a
        /*02a6*/ 	.short	(.L_728 - .L_727)
	.align		4
.L_727:
        /*02a8*/ 	.word	index@(.nv.constant0._ZN5flash44flash_bwd_dq_dk_dv_loop_seqk_parallel_kernelI23Flash_bwd_kernel_traitsILi32ELi128ELi128ELi8ELi4ELi4ELi4ELb0ELb0EN7cutlass10bfloat16_tE19Flash_kernel_traitsILi32ELi128ELi128ELi8ES3_EELb0ELb0ELb1ELb0ELb0ELb1ELb1EEEvNS_16Flash_bwd_paramsE)
        /*02ac*/ 	.short	0x0210
        /*02ae*/ 	.short	0x0280


	//----- nvinfo : EIATTR_SW_WAR
	.align		4
.L_728:
        /*02b0*/ 	.byte	0x04, 0x36
        /*02b2*/ 	.short	(.L_730 - .L_729)
.L_729:
        /*02b4*/ 	.word	0x00000008
.L_730:


//--------------------- .nv.info._ZN5flash44flash_bwd_dq_dk_dv_loop_seqk_parallel_kernelI23Flash_bwd_kernel_traitsILi32ELi128ELi128ELi8ELi4ELi4ELi4ELb0ELb0EN7cutlass10bfloat16_tE19Flash_kernel_traitsILi32ELi128ELi128ELi8ES3_EELb1ELb0ELb1ELb1ELb0ELb0ELb0EEEvNS_16Flash_bwd_paramsE --------------------------
	.section	.nv.info._ZN5flash44flash_bwd_dq_dk_dv_loop_seqk_parallel_kernelI23Flash_bwd_kernel_traitsILi32ELi128ELi128ELi8ELi4ELi4ELi4ELb0ELb0EN7cutlass10bfloat16_tE19Flash_kernel_traitsILi32ELi128ELi128ELi8ES3_EELb1ELb0ELb1ELb1ELb0ELb0ELb0EEEvNS_16Flash_bwd_paramsE,"",@"SHT_CUDA_INFO"
	.sectionflags	@""
	.align	4


	//----- nvinfo : EIATTR_CUDA_API_VERSION
	.align		4
        /*0000*/ 	.byte	0x04, 0x37
        /*0002*/ 	.short	(.L_732 - .L_731)
.L_731:
        /*0004*/ 	.word	0x00000082


	//----- nvinfo : EIATTR_KPARAM_INFO
	.align		4
.L_732:
        /*0008*/ 	.byte	0x04, 0x17
        /*000a*/ 	.short	(.L_734 - .L_733)
.L_733:
        /*000c*/ 	.word	0x00000000
        /*0010*/ 	.short	0x0000
        /*0012*/ 	.short	0x0000
        /*0014*/ 	.byte	0x00, 0xf0, 0x01, 0x0a


	//----- nvinfo : EIATTR_SPARSE_MMA_MASK
	.align		4
.L_734:
        /*0018*/ 	.byte	0x03, 0x50
        /*001a*/ 	.short	0x0000


	//----- nvinfo : EIATTR_MAXREG_COUNT
	.align		4
        /*001c*/ 	.byte	0x03, 0x1b
        /*001e*/ 	.short	0x00ff


	//----- nvinfo : EIATTR_NUM_BARRIERS
	.align		4
        /*0020*/ 	.byte	0x02, 0x4c
        /*0022*/ 	.byte	0x01
	.zero		1


	//----- nvinfo : EIATTR_MERCURY_ISA_VERSION
	.align		4
        /*0024*/ 	.byte	0x03, 0x5f
        /*0026*/ 	.short	0x0101


	//----- nvinfo : EIATTR_EXIT_INSTR_OFFSETS
	.align		4
        /*0028*/ 	.byte	0x04, 0x1c
        /*002a*/ 	.short	(.L_736 - .L_735)


	//   ....[0]....
.L_735:
        /*002c*/ 	.word	0x00000090


	//   ....[1]....
        /*0030*/ 	.word	0x0000b6e0


	//----- nvinfo : EIATTR_CRS_STACK_SIZE
	.align		4
.L_736:
        /*0034*/ 	.byte	0x04, 0x1e
        /*0036*/ 	.short	(.L_738 - .L_737)
.L_737:
        /*0038*/ 	.word	0x00000000


	//----- nvinfo : EIATTR_CBANK_PARAM_SIZE
	.align		4
.L_738:
        /*003c*/ 	.byte	0x03, 0x19
        /*003e*/ 	.short	0x0280


	//----- nvinfo : EIATTR_PARAM_CBANK
	.align		4
        /*0040*/ 	.byte	0x04, 0x0a
        /*0042*/ 	.short	(.L_740 - .L_739)
	.align		4
.L_739:
        /*0044*/ 	.word	index@(.nv.constant0._ZN5flash44flash_bwd_dq_dk_dv_loop_seqk_parallel_kernelI23Flash_bwd_kernel_traitsILi32ELi128ELi128ELi8ELi4ELi4ELi4ELb0ELb0EN7cutlass10bfloat16_tE19Flash_kernel_traitsILi32ELi128ELi128ELi8ES3_EELb1ELb0ELb1ELb1ELb0ELb0ELb0EEEvNS_16Flash_bwd_paramsE)
        /*0048*/ 	.short	0x0210
        /*004a*/ 	.short	0x0280


	//----- nvinfo : EIATTR_SW_WAR
	.align		4
.L_740:
        /*004c*/ 	.byte	0x04, 0x36
        /*004e*/ 	.short	(.L_742 - .L_741)
.L_741:
        /*0050*/ 	.word	0x00000008
.L_742:


//--------------------- .nv.info._ZN5flash44flash_bwd_dq_dk_dv_loop_seqk_parallel_kernelI23Flash_bwd_kernel_traitsILi32ELi128ELi128ELi8ELi4ELi4ELi4ELb0ELb0EN7cutlass10bfloat16_tE19Flash_kernel_traitsILi32ELi128ELi128ELi8ES3_EELb0ELb0ELb1ELb1ELb0ELb0ELb1EEEvNS_16Flash_bwd_paramsE --------------------------
	.section	.nv.info._ZN5flash44flash_bwd_dq_dk_dv_loop_seqk_parallel_kernelI23Flash_bwd_kernel_traitsILi32ELi128ELi128ELi8ELi4ELi4ELi4ELb0ELb0EN7cutlass10bfloat16_tE19Flash_kernel_traitsILi32ELi128ELi128ELi8ES3_EELb0ELb0ELb1ELb1ELb0ELb0ELb1EEEvNS_16Flash_bwd_paramsE,"",@"SHT_CUDA_INFO"
	.sectionflags	@""
	.align	4


	//----- nvinfo : EIATTR_CUDA_API_VERSION
	.align		4
        /*0000*/ 	.byte	0x04, 0x37
        /*0002*/ 	.short	(.L_744 - .L_743)
.L_743:
        /*0004*/ 	.word	0x00000082


	//----- nvinfo : EIATTR_KPARAM_INFO
	.align		4
.L_744:
        /*0008*/ 	.byte	0x04, 0x17
        /*000a*/ 	.short	(.L_746 - .L_745)
.L_745:
        /*000c*/ 	.word	0x00000000
        /*0010*/ 	.short	0x0000
        /*0012*/ 	.short	0x0000
        /*0014*/ 	.byte	0x00, 0xf0, 0x01, 0x0a


	//----- nvinfo : EIATTR_SPARSE_MMA_MASK
	.align		4
.L_746:
        /*0018*/ 	.byte	0x03, 0x50
        /*001a*/ 	.short	0x0000


	//----- nvinfo : EIATTR_MAXREG_COUNT
	.align		4
        /*001c*/ 	.byte	0x03, 0x1b
        /*001e*/ 	.short	0x00ff


	//----- nvinfo : EIATTR_NUM_BARRIERS
	.align		4
        /*0020*/ 	.byte	0x02, 0x4c
        /*0022*/ 	.byte	0x01
	.zero		1


	//----- nvinfo : EIATTR_ANNOTATIONS
	.align		4
        /*0024*/ 	.byte	0x04, 0x55
        /*0026*/ 	.short	(.L_748 - .L_747)


	//   ....[0]....
.L_747:
        /* <DEDUP_REMOVED lines=44> */


	//----- nvinfo : EIATTR_MERCURY_ISA_VERSION
	.align		4
.L_748:
        /*02d8*/ 	.byte	0x03, 0x5f
        /*02da*/ 	.short	0x0101


	//----- nvinfo : EIATTR_EXIT_INSTR_OFFSETS
	.align		4
        /*02dc*/ 	.byte	0x04, 0x1c
        /*02de*/ 	.short	(.L_750 - .L_749)


	//   ....[0]....
.L_749:
        /*02e0*/ 	.word	0x000000a0


	//   ....[1]....
        /*02e4*/ 	.word	0x0000b1c0


	//----- nvinfo : EIATTR_CRS_STACK_SIZE
	.align		4
.L_750:
        /*02e8*/ 	.byte	0x04, 0x1e
        /*02ea*/ 	.short	(.L_752 - .L_751)
.L_751:
        /*02ec*/ 	.word	0x00000000


	//----- nvinfo : EIATTR_CBANK_PARAM_SIZE
	.align		4
.L_752:
        /*02f0*/ 	.byte	0x03, 0x19
        /*02f2*/ 	.short	0x0280


	//----- nvinfo : EIATTR_PARAM_CBANK
	.align		4
        /*02f4*/ 	.byte	0x04, 0x0a
        /*02f6*/ 	.short	(.L_754 - .L_753)
	.align		4
.L_753:
        /*02f8*/ 	.word	index@(.nv.constant0._ZN5flash44flash_bwd_dq_dk_dv_loop_seqk_parallel_kernelI23Flash_bwd_kernel_traitsILi32ELi128ELi128ELi8ELi4ELi4ELi4ELb0ELb0EN7cutlass10bfloat16_tE19Flash_kernel_traitsILi32ELi128ELi128ELi8ES3_EELb0ELb0ELb1ELb1ELb0ELb0ELb1EEEvNS_16Flash_bwd_paramsE)
        /*02fc*/ 	.short	0x0210
        /*02fe*/ 	.short	0x0280


	//----- nvinfo : EIATTR_SW_WAR
	.align		4
.L_754:
        /*0300*/ 	.byte	0x04, 0x36
        /*0302*/ 	.short	(.L_756 - .L_755)
.L_755:
        /*0304*/ 	.word	0x00000008
.L_756:


//--------------------- .nv.info._ZN5flash25flash_bwd_dot_do_o_kernelILb0E23Flash_bwd_kernel_traitsILi32ELi128ELi128ELi8ELi4ELi4ELi4ELb0ELb0EN7cutlass10bfloat16_tE19Flash_kernel_traitsILi32ELi128ELi128ELi8ES3_EEEEvNS_16Flash_bwd_paramsE --------------------------
	.section	.nv.info._ZN5flash25flash_bwd_dot_do_o_kernelILb0E23Flash_bwd_kernel_traitsILi32ELi128ELi128ELi8ELi4ELi4ELi4ELb0ELb0EN7cutlass10bfloat16_tE19Flash_kernel_traitsILi32ELi128ELi128ELi8ES3_EEEEvNS_16Flash_bwd_paramsE,"",@"SHT_CUDA_INFO"
	.sectionflags	@""
	.align	4


	//----- nvinfo : EIATTR_CUDA_API_VERSION
	.align		4
        /*0000*/ 	.byte	0x04, 0x37
        /*0002*/ 	.short	(.L_758 - .L_757)
.L_757:
        /*0004*/ 	.word	0x00000082


	//----- nvinfo : EIATTR_KPARAM_INFO
	.align		4
.L_758:
        /*0008*/ 	.byte	0x04, 0x17
        /*000a*/ 	.short	(.L_760 - .L_759)
.L_759:
        /*000c*/ 	.word	0x00000000
        /*0010*/ 	.short	0x0000
        /*0012*/ 	.short	0x0000
        /*0014*/ 	.byte	0x00, 0xf0, 0x01, 0x0a


	//----- nvinfo : EIATTR_SPARSE_MMA_MASK
	.align		4
.L_760:
        /*0018*/ 	.byte	0x03, 0x50
        /*001a*/ 	.short	0x0000


	//----- nvinfo : EIATTR_MAXREG_COUNT
	.align		4
        /*001c*/ 	.byte	0x03, 0x1b
        /*001e*/ 	.short	0x00ff


	//----- nvinfo : EIATTR_MERCURY_ISA_VERSION
	.align		4
        /*0020*/ 	.byte	0x03, 0x5f
        /*0022*/ 	.short	0x0101


	//----- nvinfo : EIATTR_COOP_GROUP_MASK_REGIDS
	.align		4
        /*0024*/ 	.byte	0x04, 0x29
        /*0026*/ 	.short	(.L_762 - .L_761)


	//   ....[0]....
.L_761:
        /*0028*/ 	.word	0xffffffff


	//   ....[1]....
        /*002c*/ 	.word	0xffffffff


	//   ....[2]....
        /*0030*/ 	.word	0xffffffff


	//   ....[3]....
        /*0034*/ 	.word	0xffffffff


	//----- nvinfo : EIATTR_COOP_GROUP_INSTR_OFFSETS
	.align		4
.L_762:
        /*0038*/ 	.byte	0x04, 0x28
        /*003a*/ 	.short	(.L_764 - .L_763)


	//   ....[0]....
.L_763:
        /*003c*/ 	.word	0x00000c30


	//   ....[1]....
        /*0040*/ 	.word	0x00000c40


	//   ....[2]....
        /*0044*/ 	.word	0x00000c90


	//   ....[3]....
        /*0048*/ 	.word	0x00000ca0


	//----- nvinfo : EIATTR_EXIT_INSTR_OFFSETS
	.align		4
.L_764:
        /*004c*/ 	.byte	0x04, 0x1c
        /*004e*/ 	.short	(.L_766 - .L_765)


	//   ....[0]....
.L_765:
        /*0050*/ 	.word	0x00000130


	//   ....[1]....
        /*0054*/ 	.word	0x00000d60


	//   ....[2]....
        /*0058*/ 	.word	0x00000d80


	//----- nvinfo : EIATTR_CBANK_PARAM_SIZE
	.align		4
.L_766:
        /*005c*/ 	.byte	0x03, 0x19
        /*005e*/ 	.short	0x0280


	//----- nvinfo : EIATTR_PARAM_CBANK
	.align		4
        /*0060*/ 	.byte	0x04, 0x0a
        /*0062*/ 	.short	(.L_768 - .L_767)
	.align		4
.L_767:
        /*0064*/ 	.word	index@(.nv.constant0._ZN5flash25flash_bwd_dot_do_o_kernelILb0E23Flash_bwd_kernel_traitsILi32ELi128ELi128ELi8ELi4ELi4ELi4ELb0ELb0EN7cutlass10bfloat16_tE19Flash_kernel_traitsILi32ELi128ELi128ELi8ES3_EEEEvNS_16Flash_bwd_paramsE)
        /*0068*/ 	.short	0x0210
        /*006a*/ 	.short	0x0280


	//----- nvinfo : EIATTR_SW_WAR
	.align		4
.L_768:
        /*006c*/ 	.byte	0x04, 0x36
        /*006e*/ 	.short	(.L_770 - .L_769)
.L_769:
        /*0070*/ 	.word	0x00000008
.L_770:


//--------------------- .nv.info._ZN5flash25flash_bwd_dot_do_o_kernelILb1E23Flash_bwd_kernel_traitsILi32ELi128ELi128ELi8ELi4ELi4ELi4ELb0ELb0EN7cutlass10bfloat16_tE19Flash_kernel_traitsILi32ELi128ELi128ELi8ES3_EEEEvNS_16Flash_bwd_paramsE --------------------------
	.section	.nv.info._ZN5flash25flash_bwd_dot_do_o_kernelILb1E23Flash_bwd_kernel_traitsILi32ELi128ELi128ELi8ELi4ELi4ELi4ELb0ELb0EN7cutlass10bfloat16_tE19Flash_kernel_traitsILi32ELi128ELi128ELi8ES3_EEEEvNS_16Flash_bwd_paramsE,"",@"SHT_CUDA_INFO"
	.sectionflags	@""
	.align	4


	//----- nvinfo : EIATTR_CUDA_API_VERSION
	.align		4
        /*0000*/ 	.byte	0x04, 0x37
        /*0002*/ 	.short	(.L_772 - .L_771)
.L_771:
        /*0004*/ 	.word	0x00000082


	//----- nvinfo : EIATTR_KPARAM_INFO
	.align		4
.L_772:
        /*0008*/ 	.byte	0x04, 0x17
        /*000a*/ 	.short	(.L_774 - .L_773)
.L_773:
        /*000c*/ 	.word	0x00000000
        /*0010*/ 	.short	0x0000
        /*0012*/ 	.short	0x0000
        /*0014*/ 	.byte	0x00, 0xf0, 0x01, 0x0a


	//----- nvinfo : EIATTR_SPARSE_MMA_MASK
	.align		4
.L_774:
        /*0018*/ 	.byte	0x03, 0x50
        /*001a*/ 	.short	0x0000


	//----- nvinfo : EIATTR_MAXREG_COUNT
	.align		4
        /*001c*/ 	.byte	0x03, 0x1b
        /*001e*/ 	.short	0x00ff


	//----- nvinfo : EIATTR_MERCURY_ISA_VERSION
	.align		4
        /*0020*/ 	.byte	0x03, 0x5f
        /*0022*/ 	.short	0x0101


	//----- nvinfo : EIATTR_COOP_GROUP_MASK_REGIDS
	.align		4
        /*0024*/ 	.byte	0x04, 0x29
        /*0026*/ 	.short	(.L_776 - .L_775)


	//   ....[0]....
.L_775:
        /*0028*/ 	.word	0xffffffff


	//   ....[1]....
        /*002c*/ 	.word	0xffffffff


	//   ....[2]....
        /*0030*/ 	.word	0xffffffff


	//   ....[3]....
        /*0034*/ 	.word	0xffffffff


	//----- nvinfo : EIATTR_COOP_GROUP_INSTR_OFFSETS
	.align		4
.L_776:
        /*0038*/ 	.byte	0x04, 0x28
        /*003a*/ 	.short	(.L_778 - .L_777)


	//   ....[0]....
.L_777:
        /*003c*/ 	.word	0x00000eb0


	//   ....[1]....
        /*0040*/ 	.word	0x00000ed0


	//   ....[2]....
        /*0044*/ 	.word	0x00000f80


	//   ....[3]....
        /*0048*/ 	.word	0x00000fc0


	//----- nvinfo : EIATTR_EXIT_INSTR_OFFSETS
	.align		4
.L_778:
        /*004c*/ 	.byte	0x04, 0x1c
        /*004e*/ 	.short	(.L_780 - .L_779)


	//   ....[0]....
.L_779:
        /*0050*/ 	.word	0x00000130


	//   ....[1]....
        /*0054*/ 	.word	0x000010e0


	//----- nvinfo : EIATTR_CBANK_PARAM_SIZE
	.align		4
.L_780:
        /*0058*/ 	.byte	0x03, 0x19
        /*005a*/ 	.short	0x0280


	//----- nvinfo : EIATTR_PARAM_CBANK
	.align		4
        /*005c*/ 	.byte	0x04, 0x0a
        /*005e*/ 	.short	(.L_782 - .L_781)
	.align		4
.L_781:
        /*0060*/ 	.word	index@(.nv.constant0._ZN5flash25flash_bwd_dot_do_o_kernelILb1E23Flash_bwd_kernel_traitsILi32ELi128ELi128ELi8ELi4ELi4ELi4ELb0ELb0EN7cutlass10bfloat16_tE19Flash_kernel_traitsILi32ELi128ELi128ELi8ES3_EEEEvNS_16Flash_bwd_paramsE)
        /*0064*/ 	.short	0x0210
        /*0066*/ 	.short	0x0280


	//----- nvinfo : EIATTR_SW_WAR
	.align		4
.L_782:
        /*0068*/ 	.byte	0x04, 0x36
        /*006a*/ 	.short	(.L_784 - .L_783)
.L_783:
        /*006c*/ 	.word	0x00000008
.L_784:


//--------------------- .nv.callgraph             --------------------------
	.section	.nv.callgraph,"",@"SHT_CUDA_CALLGRAPH"
	.align	4
	.sectionentsize	8
	.align		4
        /*0000*/ 	.word	0x00000000
	.align		4
        /*0004*/ 	.word	0xffffffff
	.align		4
        /*0008*/ 	.word	0x00000000
	.align		4
        /*000c*/ 	.word	0xfffffffe
	.align		4
        /*0010*/ 	.word	0x00000000
	.align		4
        /*0014*/ 	.word	0xfffffffd
	.align		4
        /*0018*/ 	.word	0x00000000
	.align		4
        /*001c*/ 	.word	0xfffffffc


//--------------------- .nv.constant4             --------------------------
	.section	.nv.constant4,"a",@progbits
	.align	8
	.align		8
.nv.constant4:
        /*0000*/ 	.dword	_ZN65_INTERNAL_e8a190e6_29_flash_bwd_hdim32_bf16_sm80_cu_ea41c527_31544cuda3std3__45__cpo5beginE
	.align		8
        /*0008*/ 	.dword	_ZN65_INTERNAL_e8a190e6_29_flash_bwd_hdim32_bf16_sm80_cu_ea41c527_31544cuda3std3__45__cpo3endE
	.align		8
        /*0010*/ 	.dword	_ZN65_INTERNAL_e8a190e6_29_flash_bwd_hdim32_bf16_sm80_cu_ea41c527_31544cuda3std3__45__cpo6cbeginE
	.align		8
        /*0018*/ 	.dword	_ZN65_INTERNAL_e8a190e6_29_flash_bwd_hdim32_bf16_sm80_cu_ea41c527_31544cuda3std3__45__cpo4cendE
	.align		8
        /*0020*/ 	.dword	_ZN65_INTERNAL_e8a190e6_29_flash_bwd_hdim32_bf16_sm80_cu_ea41c527_31544cuda3std3__467_GLOBAL__N__e8a190e6_29_flash_bwd_hdim32_bf16_sm80_cu_ea41c527_31546ignoreE
	.align		8
        /*0028*/ 	.dword	_ZN65_INTERNAL_e8a190e6_29_flash_bwd_hdim32_bf16_sm80_cu_ea41c527_31544cuda3std3__419piecewise_constructE
	.align		8
        /*0030*/ 	.dword	_ZN65_INTERNAL_e8a190e6_29_flash_bwd_hdim32_bf16_sm80_cu_ea41c527_31544cuda3std3__48in_placeE
	.align		8
        /*0038*/ 	.dword	_ZN65_INTERNAL_e8a190e6_29_flash_bwd_hdim32_bf16_sm80_cu_ea41c527_31544cuda3std6ranges3__45__cpo4swapE
	.align		8
        /*0040*/ 	.dword	_ZN65_INTERNAL_e8a190e6_29_flash_bwd_hdim32_bf16_sm80_cu_ea41c527_31544cuda3std6ranges3__45__cpo9iter_moveE
	.align		8
        /*0048*/ 	.dword	_ZN65_INTERNAL_e8a190e6_29_flash_bwd_hdim32_bf16_sm80_cu_ea41c527_31544cute7productE
	.align		8
        /*0050*/ 	.dword	_ZN65_INTERNAL_e8a190e6_29_flash_bwd_hdim32_bf16_sm80_cu_ea41c527_31544cute1_E


//--------------------- .text._ZN5flash44flash_bwd_dq_dk_dv_loop_seqk_parallel_kernelI23Flash_bwd_kernel_traitsILi32ELi128ELi128ELi8ELi4ELi4ELi4ELb1ELb0EN7cutlass10bfloat16_tE19Flash_kernel_traitsILi32ELi128ELi128ELi8ES3_EELb0ELb0ELb0ELb0ELb0ELb1ELb0EEEvNS_16Flash_bwd_paramsE --------------------------
	.section	.text._ZN5flash44flash_bwd_dq_dk_dv_loop_seqk_parallel_kernelI23Flash_bwd_kernel_traitsILi32ELi128ELi128ELi8ELi4ELi4ELi4ELb1ELb0EN7cutlass10bfloat16_tE19Flash_kernel_traitsILi32ELi128ELi128ELi8ES3_EELb0ELb0ELb0ELb0ELb0ELb1ELb0EEEvNS_16Flash_bwd_paramsE,"ax",@progbits
	.align	128
        .global         _ZN5flash44flash_bwd_dq_dk_dv_loop_seqk_parallel_kernelI23Flash_bwd_kernel_traitsILi32ELi128ELi128ELi8ELi4ELi4ELi4ELb1ELb0EN7cutlass10bfloat16_tE19Flash_kernel_traitsILi32ELi128ELi128ELi8ES3_EELb0ELb0ELb0ELb0ELb0ELb1ELb0EEEvNS_16Flash_bwd_paramsE
        .type           _ZN5flash44flash_bwd_dq_dk_dv_loop_seqk_parallel_kernelI23Flash_bwd_kernel_traitsILi32ELi128ELi128ELi8ELi4ELi4ELi4ELb1ELb0EN7cutlass10bfloat16_tE19Flash_kernel_traitsILi32ELi128ELi128ELi8ES3_EELb0ELb0ELb0ELb0ELb0ELb1ELb0EEEvNS_16Flash_bwd_paramsE,@function
        .size           _ZN5flash44flash_bwd_dq_dk_dv_loop_seqk_parallel_kernelI23Flash_bwd_kernel_traitsILi32ELi128ELi128ELi8ELi4ELi4ELi4ELb1ELb0EN7cutlass10bfloat16_tE19Flash_kernel_traitsILi32ELi128ELi128ELi8ES3_EELb0ELb0ELb0ELb0ELb0ELb1ELb0EEEvNS_16Flash_bwd_paramsE,(.L_x_1328 - _ZN5flash44flash_bwd_dq_dk_dv_loop_seqk_parallel_kernelI23Flash_bwd_kernel_traitsILi32ELi128ELi128ELi8ELi4ELi4ELi4ELb1ELb0EN7cutlass10bfloat16_tE19Flash_kernel_traitsILi32ELi128ELi128ELi8ES3_EELb0ELb0ELb0ELb0ELb0ELb1ELb0EEEvNS_16Flash_bwd_paramsE)
        .other          _ZN5flash44flash_bwd_dq_dk_dv_loop_seqk_parallel_kernelI23Flash_bwd_kernel_traitsILi32ELi128ELi128ELi8ELi4ELi4ELi4ELb1ELb0EN7cutlass10bfloat16_tE19Flash_kernel_traitsILi32ELi128ELi128ELi8ES3_EELb0ELb0ELb0ELb0ELb0ELb1ELb0EEEvNS_16Flash_bwd_paramsE,@"STO_CUDA_ENTRY STV_DEFAULT"
_ZN5flash44flash_bwd_dq_dk_dv_loop_seqk_parallel_kernelI23Flash_bwd_kernel_traitsILi32ELi128ELi128ELi8ELi4ELi4ELi4ELb1ELb0EN7cutlass10bfloat16_tE19Flash_kernel_traitsILi32ELi128ELi128ELi8ES3_EELb0ELb0ELb0ELb0ELb0ELb1ELb0EEEvNS_16Flash_bwd_paramsE:
.text._ZN5flash44flash_bwd_dq_dk_dv_loop_seqk_parallel_kernelI23Flash_bwd_kernel_traitsILi32ELi128ELi128ELi8ELi4ELi4ELi4ELb1ELb0EN7cutlass10bfloat16_tE19Flash_kernel_traitsILi32ELi128ELi128ELi8ES3_EELb0ELb0ELb0ELb0ELb0ELb1ELb0EEEvNS_16Flash_bwd_paramsE:
[----:B------:R-:W-:Y:S08]  /*0000*/  LDC R1, c[0x0][0x28] ;  /* 0x00000a00ff017b82 */ /* 0x000ff00000000800 */
[----:B------:R-:W1:Y:S01]  /*0010*/  S2UR UR32, SR_CTAID.X ;  /* 0x00000000002079c3 */ /* 0x000e620000002500 */
[----:B------:R-:W-:Y:S02]  /*0020*/  ULDC UR4, c[0x0][0x2c8] ;  /* 0x0000b20000047ab9 */ /* 0x000fe40000000800 */
[----:B------:R-:W-:-:S04]  /*0030*/  UIADD3 UR5, UR4, 0x7f, URZ ;  /* 0x0000007f04057890 */ /* 0x000fc8000fffe03f */
[----:B------:R-:W-:-:S04]  /*0040*/  USHF.R.S32.HI UR4, URZ, 0x1f, UR5 ;  /* 0x0000001f3f047899 */ /* 0x000fc80008011405 */
[----:B------:R-:W-:-:S04]  /*0050*/  ULEA.HI UR4, UR4, UR5, URZ, 0x7 ;  /* 0x0000000504047291 */ /* 0x000fc8000f8f383f */
[----:B------:R-:W-:-:S04]  /*0060*/  USHF.R.S32.HI UR4, URZ, 0x7, UR4 ;  /* 0x000000073f047899 */ /* 0x000fc80008011404 */
[----:B-1----:R-:W-:-:S06]  /*0070*/  UISETP.GE.AND UP0, UPT, UR32, UR4, UPT ;  /* 0x000000042000728c */ /* 0x002fcc000bf06270 */
[----:B------:R-:W-:-:S13]  /*0080*/  PLOP3.LUT P0, PT, PT, PT, UP0, 0x80, 0x0 ;  /* 0x000000000000781c */ /* 0x000fda0003f0f008 */
[----:B------:R-:W-:Y:S05]  /*0090*/  @P0 EXIT ;  /* 0x000000000000094d */ /* 0x000fea0003800000 */
[----:B------:R-:W1:Y:S01]  /*00a0*/  S2R R20, SR_TID.X ;  /* 0x0000000000147919 */ /* 0x000e620000002100 */
[----:B------:R-:W2:Y:S01]  /*00b0*/  S2UR UR4, SR_CgaCtaId ;  /* 0x00000000000479c3 */ /* 0x000ea20000008800 */
[----:B------:R-:W-:Y:S01]  /*00c0*/  UMOV UR5, 0x400 ;  /* 0x0000040000057882 */ /* 0x000fe20000000000 */
[----:B------:R-:W-:Y:S01]  /*00d0*/  IMAD.MOV.U32 R202, RZ, RZ, -0x10 ;  /* 0xfffffff0ffca7424 */ /* 0x000fe200078e00ff */
[----:B------:R-:W-:Y:S01]  /*00e0*/  ULDC.64 UR8, c[0x0][0x208] ;  /* 0x0000820000087ab9 */ /* 0x000fe20000000a00 */
[----:B------:R-:W-:Y:S02]  /*00f0*/  IMAD.MOV.U32 R155, RZ, RZ, 0x20 ;  /* 0x00000020ff9b7424 */ /* 0x000fe400078e00ff */
[----:B------:R-:W-:Y:S02]  /*0100*/  IMAD.MOV.U32 R152, RZ, RZ, 0x40 ;  /* 0x00000040ff987424 */ /* 0x000fe400078e00ff */
[----:B------:R-:W3:Y:S08]  /*0110*/  S2UR UR59, SR_CTAID.Z ;  /* 0x00000000003b79c3 */ /* 0x000ef00000002700 */
[----:B------:R-:W4:Y:S01]  /*0120*/  S2UR UR48, SR_CTAID.Y ;  /* 0x00000000003079c3 */ /* 0x000f220000002600 */
[----:B--2---:R-:W-:Y:S01]  /*0130*/  ULEA UR4, UR4, UR5, 0x18 ;  /* 0x0000000504047291 */ /* 0x004fe2000f8ec03f */
[----:B-1----:R-:W-:Y:S01]  /*0140*/  SHF.R.S32.HI R11, RZ, 0x1f, R20 ;  /* 0x0000001fff0b7819 */ /* 0x002fe20000011414 */
[----:B---3--:R-:W-:Y:S01]  /*0150*/  USHF.R.S32.HI UR5, URZ, 0x1f, UR59 ;  /* 0x0000001f3f057899 */ /* 0x008fe2000801143b */
[----:B------:R-:W-:-:S02]  /*0160*/  IMAD.SHL.U32 R246, R20, 0x2, RZ ;  /* 0x0000000214f67824 */ /* 0x000fc400078e00ff */
[CC--:B------:R-:W-:Y:S02]  /*0170*/  LEA.HI R3, R11.reuse, R20.reuse, RZ, 0x2 ;  /* 0x000000140b037211 */ /* 0x0c0fe400078f10ff */
[----:B------:R-:W-:Y:S02]  /*0180*/  LEA.HI R10, R11, R20, RZ, 0x5 ;  /* 0x000000140b0a7211 */ /* 0x000fe400078f28ff */
[--C-:B------:R-:W-:Y:S01]  /*0190*/  SHF.R.S32.HI R4, RZ, 0x2, R3.reuse ;  /* 0x00000002ff047819 */ /* 0x100fe20000011403 */
[----:B----4-:R-:W-:Y:S01]  /*01a0*/  USHF.L.U32 UR6, UR48, 0x7, URZ ;  /* 0x0000000730067899 */ /* 0x010fe2000800063f */
[----:B------:R-:W-:Y:S02]  /*01b0*/  SHF.R.S32.HI R0, RZ, 0x1f, R3 ;  /* 0x0000001fff007819 */ /* 0x000fe40000011403 */
[-C--:B------:R-:W-:Y:S02]  /*01c0*/  LEA.HI R2, R3, R4.reuse, RZ, 0x1 ;  /* 0x0000000403027211 */ /* 0x080fe400078f08ff */
[----:B------:R-:W-:-:S02]  /*01d0*/  LEA.HI R0, R0, R4, RZ, 0x3 ;  /* 0x0000000400007211 */ /* 0x000fc400078f18ff */
[----:B------:R-:W-:Y:S02]  /*01e0*/  LOP3.LUT R2, R2, 0x7fffffe, RZ, 0xc0, !PT ;  /* 0x07fffffe02027812 */ /* 0x000fe400078ec0ff */
[----:B------:R-:W-:Y:S02]  /*01f0*/  LOP3.LUT R0, R0, 0xfffffff8, RZ, 0xc0, !PT ;  /* 0xfffffff800007812 */ /* 0x000fe400078ec0ff */
[----:B------:R-:W-:Y:S01]  /*0200*/  LOP3.LUT R5, R10, 0xffffffe0, RZ, 0xc0, !PT ;  /* 0xffffffe00a057812 */ /* 0x000fe200078ec0ff */
[C---:B------:R-:W-:Y:S01]  /*0210*/  IMAD.IADD R9, R4.reuse, 0x1, -R2 ;  /* 0x0000000104097824 */ /* 0x040fe200078e0a02 */
[CC--:B------:R-:W-:Y:S01]  /*0220*/  LEA.HI R21, R11.reuse, R20.reuse, RZ, 0x3 ;  /* 0x000000140b157211 */ /* 0x0c0fe200078f18ff */
[----:B------:R-:W-:Y:S01]  /*0230*/  IMAD.IADD R7, R4, 0x1, -R0 ;  /* 0x0000000104077824 */ /* 0x000fe200078e0a00 */
[----:B------:R-:W-:Y:S01]  /*0240*/  LEA.HI R6, R11, R20, RZ, 0x4 ;  /* 0x000000140b067211 */ /* 0x000fe200078f20ff */
[----:B------:R-:W-:Y:S01]  /*0250*/  IMAD.IADD R0, R20, 0x1, -R5 ;  /* 0x0000000114007824 */ /* 0x000fe200078e0a05 */
[----:B------:R-:W-:-:S02]  /*0260*/  SHF.R.S32.HI R2, RZ, 0x3, R21 ;  /* 0x00000003ff027819 */ /* 0x000fc40000011415 */
[----:B------:R-:W-:Y:S02]  /*0270*/  LOP3.LUT R3, R3, 0xfffffffc, RZ, 0xc0, !PT ;  /* 0xfffffffc03037812 */ /* 0x000fe400078ec0ff */
[----:B------:R-:W-:Y:S01]  /*0280*/  SHF.R.S32.HI R8, RZ, 0x4, R6 ;  /* 0x00000004ff087819 */ /* 0x000fe20000011406 */
[----:B------:R-:W-:Y:S01]  /*0290*/  IMAD.SHL.U32 R2, R2, 0x40, RZ ;  /* 0x0000004002027824 */ /* 0x000fe200078e00ff */
[----:B------:R-:W-:Y:S01]  /*02a0*/  SHF.R.S32.HI R4, RZ, 0x1f, R0 ;  /* 0x0000001fff047819 */ /* 0x000fe20000011400 */
[----:B------:R-:W-:Y:S01]  /*02b0*/  IMAD.IADD R13, R20, 0x1, -R3 ;  /* 0x00000001140d7824 */ /* 0x000fe200078e0a03 */
[----:B------:R-:W-:Y:S02]  /*02c0*/  LEA.HI R3, R6, R8, RZ, 0x1 ;  /* 0x0000000806037211 */ /* 0x000fe400078f08ff */
[----:B------:R-:W-:Y:S01]  /*02d0*/  LEA.HI R247, R4, R0, RZ, 0x2 ;  /* 0x0000000004f77211 */ /* 0x000fe200078f10ff */
[----:B------:R-:W-:Y:S01]  /*02e0*/  IMAD.SHL.U32 R5, R13, 0x8, RZ ;  /* 0x000000080d057824 */ /* 0x000fe200078e00ff */
[----:B------:R-:W-:-:S02]  /*02f0*/  LOP3.LUT R0, R2, 0xc0, RZ, 0xc0, !PT ;  /* 0x000000c002007812 */ /* 0x000fc400078ec0ff */
[----:B------:R-:W-:Y:S02]  /*0300*/  LOP3.LUT R2, R3, 0xfffffffe, RZ, 0xc0, !PT ;  /* 0xfffffffe03027812 */ /* 0x000fe400078ec0ff */
[----:B------:R-:W-:Y:S02]  /*0310*/  LOP3.LUT R5, R0, 0x18, R5, 0xf8, !PT ;  /* 0x0000001800057812 */ /* 0x000fe400078ef805 */
[----:B------:R-:W-:Y:S01]  /*0320*/  SHF.R.U32.HI R0, RZ, 0x3, R0 ;  /* 0x00000003ff007819 */ /* 0x000fe20000011600 */
[----:B------:R-:W-:Y:S01]  /*0330*/  IMAD.IADD R14, R8, 0x1, -R2 ;  /* 0x00000001080e7824 */ /* 0x000fe200078e0a02 */
[----:B------:R-:W-:Y:S02]  /*0340*/  LOP3.LUT R8, R21, 0xfffffff8, RZ, 0xc0, !PT ;  /* 0xfffffff815087812 */ /* 0x000fe400078ec0ff */
[--C-:B------:R-:W-:Y:S02]  /*0350*/  SHF.R.S32.HI R4, RZ, 0x5, R10.reuse ;  /* 0x00000005ff047819 */ /* 0x100fe4000001140a */
[----:B------:R-:W-:Y:S01]  /*0360*/  SHF.R.S32.HI R3, RZ, 0x1f, R10 ;  /* 0x0000001fff037819 */ /* 0x000fe2000001140a */
[----:B------:R-:W-:Y:S01]  /*0370*/  IMAD.IADD R8, R20, 0x1, -R8 ;  /* 0x0000000114087824 */ /* 0x000fe200078e0a08 */
[----:B------:R-:W-:-:S02]  /*0380*/  LOP3.LUT R245, R5, R0, RZ, 0x3c, !PT ;  /* 0x0000000005f57212 */ /* 0x000fc400078e3cff */
[----:B------:R-:W-:Y:S01]  /*0390*/  LOP3.LUT R0, R6, 0xfffffff0, RZ, 0xc0, !PT ;  /* 0xfffffff006007812 */ /* 0x000fe200078ec0ff */
[----:B------:R-:W-:Y:S01]  /*03a0*/  IMAD R6, R4, 0x8, R9 ;  /* 0x0000000804067824 */ /* 0x000fe200078e0209 */
[----:B------:R-:W-:Y:S02]  /*03b0*/  LEA.HI R2, R3, R4, RZ, 0x2 ;  /* 0x0000000403027211 */ /* 0x000fe400078f10ff */
[----:B------:R-:W-:Y:S01]  /*03c0*/  LEA.HI R10, R8, R8, RZ, 0x1 ;  /* 0x00000008080a7211 */ /* 0x000fe200078f08ff */
[----:B------:R-:W-:Y:S01]  /*03d0*/  IMAD.IADD R0, R20, 0x1, -R0 ;  /* 0x0000000114007824 */ /* 0x000fe200078e0a00 */
[----:B------:R-:W-:Y:S01]  /*03e0*/  LEA.HI R11, R11, R20, RZ, 0x7 ;  /* 0x000000140b0b7211 */ /* 0x000fe200078f38ff */
[----:B------:R-:W-:Y:S01]  /*03f0*/  IMAD.U32 R245, R6, 0x20, R245 ;  /* 0x0000002006f57824 */ /* 0x000fe200078e00f5 */
[----:B------:R-:W-:Y:S02]  /*0400*/  LOP3.LUT R2, R2, 0xfffffffc, RZ, 0xc0, !PT ;  /* 0xfffffffc02027812 */ /* 0x000fe400078ec0ff */
[----:B------:R-:W-:-:S02]  /*0410*/  LOP3.LUT R3, R10, 0x3fffffe, RZ, 0xc0, !PT ;  /* 0x03fffffe0a037812 */ /* 0x000fc400078ec0ff */
[----:B------:R-:W-:Y:S01]  /*0420*/  SHF.R.S32.HI R11, RZ, 0x7, R11 ;  /* 0x00000007ff0b7819 */ /* 0x000fe2000001140b */
[----:B------:R-:W-:Y:S01]  /*0430*/  IMAD.IADD R161, R4, 0x1, -R2 ;  /* 0x0000000104a17824 */ /* 0x000fe200078e0a02 */
[----:B------:R-:W-:Y:S01]  /*0440*/  SHF.R.S32.HI R12, RZ, 0x1f, R0 ;  /* 0x0000001fff0c7819 */ /* 0x000fe20000011400 */
[----:B------:R-:W-:Y:S01]  /*0450*/  IMAD.IADD R4, R8, 0x1, -R3 ;  /* 0x0000000108047824 */ /* 0x000fe200078e0a03 */
[-C--:B------:R-:W-:Y:S01]  /*0460*/  LEA.HI R2, R0, R0.reuse, RZ, 0x1 ;  /* 0x0000000000027211 */ /* 0x080fe200078f08ff */
[----:B------:R-:W-:Y:S01]  /*0470*/  IMAD R3, R11, 0x8, R14 ;  /* 0x000000080b037824 */ /* 0x000fe200078e020e */
[----:B------:R-:W-:Y:S02]  /*0480*/  LEA.HI R12, R12, R0, RZ, 0x3 ;  /* 0x000000000c0c7211 */ /* 0x000fe400078f18ff */
[----:B------:R-:W-:Y:S01]  /*0490*/  SHF.R.S32.HI R9, RZ, 0x1, R2 ;  /* 0x00000001ff097819 */ /* 0x000fe20000011402 */
[----:B------:R-:W-:Y:S01]  /*04a0*/  IMAD R18, R3, 0x8, R4 ;  /* 0x0000000803127824 */ /* 0x000fe200078e0204 */
[----:B------:R-:W-:-:S02]  /*04b0*/  SHF.R.S32.HI R5, RZ, 0x1f, R2 ;  /* 0x0000001fff057819 */ /* 0x000fc40000011402 */
[----:B------:R-:W-:Y:S02]  /*04c0*/  LOP3.LUT R4, R2, 0x7fffffe, RZ, 0xc0, !PT ;  /* 0x07fffffe02047812 */ /* 0x000fe400078ec0ff */
[----:B------:R-:W-:Y:S02]  /*04d0*/  LOP3.LUT R2, R12, 0xfffffff8, RZ, 0xc0, !PT ;  /* 0xfffffff80c027812 */ /* 0x000fe400078ec0ff */
[----:B------:R-:W-:Y:S01]  /*04e0*/  LEA.HI R5, R5, R9, RZ, 0x2 ;  /* 0x0000000905057211 */ /* 0x000fe200078f10ff */
[C---:B------:R-:W-:Y:S01]  /*04f0*/  IMAD.IADD R17, R0.reuse, 0x1, -R4 ;  /* 0x0000000100117824 */ /* 0x040fe200078e0a04 */
[----:B------:R-:W-:Y:S01]  /*0500*/  LOP3.LUT R3, R7, 0x1, RZ, 0xc0, !PT ;  /* 0x0000000107037812 */ /* 0x000fe200078ec0ff */
[----:B------:R-:W-:Y:S01]  /*0510*/  IMAD.IADD R16, R0, 0x1, -R2 ;  /* 0x0000000100107824 */ /* 0x000fe200078e0a02 */
[----:B------:R-:W-:Y:S01]  /*0520*/  LOP3.LUT R5, R5, 0xfffffffc, RZ, 0xc0, !PT ;  /* 0xfffffffc05057812 */ /* 0x000fe200078ec0ff */
[----:B------:R-:W-:Y:S01]  /*0530*/  IMAD.SHL.U32 R0, R8, 0x40, RZ ;  /* 0x0000004008007824 */ /* 0x000fe200078e00ff */
[----:B------:R-:W-:Y:S01]  /*0540*/  ISETP.NE.U32.AND P6, PT, R3, 0x1, PT ;  /* 0x000000010300780c */ /* 0x000fe20003fc5070 */
[----:B------:R-:W-:Y:S01]  /*0550*/  IMAD.SHL.U32 R8, R13, 0x2, RZ ;  /* 0x000000020d087824 */ /* 0x000fe200078e00ff */
[----:B------:R-:W-:Y:S01]  /*0560*/  LEA.HI R13, R7, R7, RZ, 0x1 ;  /* 0x00000007070d7211 */ /* 0x000fe200078f08ff */
[----:B------:R-:W-:Y:S01]  /*0570*/  IMAD.IADD R15, R9, 0x1, -R5 ;  /* 0x00000001090f7824 */ /* 0x000fe200078e0a05 */
[----:B------:R-:W-:Y:S01]  /*0580*/  LOP3.LUT R9, R0, 0x1c0, RZ, 0xc0, !PT ;  /* 0x000001c000097812 */ /* 0x000fe200078ec0ff */
[----:B------:R-:W-:Y:S01]  /*0590*/  IMAD.SHL.U32 R3, R7, 0x40, RZ ;  /* 0x0000004007037824 */ /* 0x000fe200078e00ff */
[----:B------:R-:W-:Y:S01]  /*05a0*/  LOP3.LUT R0, R13, 0x3fffffe, RZ, 0xc0, !PT ;  /* 0x03fffffe0d007812 */ /* 0x000fe200078ec0ff */
[----:B------:R-:W-:Y:S01]  /*05b0*/  IMAD R19, R11, 0x2000, R8 ;  /* 0x000020000b137824 */ /* 0x000fe200078e0208 */
[----:B------:R-:W-:-:S02]  /*05c0*/  SHF.R.S32.HI R2, RZ, 0x1, R10 ;  /* 0x00000001ff027819 */ /* 0x000fc4000001140a */
[----:B------:R-:W-:Y:S01]  /*05d0*/  SHF.R.S32.HI R4, RZ, 0x3, R12 ;  /* 0x00000003ff047819 */ /* 0x000fe2000001140c */
[----:B------:R-:W-:Y:S01]  /*05e0*/  IMAD.IADD R10, R7, 0x1, -R0 ;  /* 0x00000001070a7824 */ /* 0x000fe200078e0a00 */
[C---:B------:R-:W-:Y:S01]  /*05f0*/  LOP3.LUT P0, RZ, R2.reuse, 0x2, RZ, 0xc0, !PT ;  /* 0x0000000202ff7812 */ /* 0x040fe2000780c0ff */
[----:B------:R-:W-:Y:S01]  /*0600*/  IMAD.SHL.U32 R6, R2, 0x40, RZ ;  /* 0x0000004002067824 */ /* 0x000fe200078e00ff */
[----:B------:R-:W-:Y:S01]  /*0610*/  LOP3.LUT R2, R3, 0x1c0, RZ, 0xc0, !PT ;  /* 0x000001c003027812 */ /* 0x000fe200078ec0ff */
[----:B------:R-:W-:Y:S01]  /*0620*/  IMAD.SHL.U32 R0, R161, 0x10, RZ ;  /* 0x00000010a1007824 */ /* 0x000fe200078e00ff */
[----:B------:R-:W-:Y:S01]  /*0630*/  LOP3.LUT P5, RZ, R7, 0x2, RZ, 0xc0, !PT ;  /* 0x0000000207ff7812 */ /* 0x000fe200078ac0ff */
[----:B------:R-:W-:Y:S01]  /*0640*/  IMAD.SHL.U32 R3, R161, 0x400, RZ ;  /* 0x00000400a1037824 */ /* 0x000fe200078e00ff */
[----:B------:R-:W-:Y:S01]  /*0650*/  LEA.HI R2, R2, R2, RZ, 0x1d ;  /* 0x0000000202027211 */ /* 0x000fe200078fe8ff */
[C---:B------:R-:W-:Y:S01]  /*0660*/  IMAD R17, R4.reuse, 0x8, R17 ;  /* 0x0000000804117824 */ /* 0x040fe200078e0211 */
[----:B------:R-:W-:Y:S01]  /*0670*/  LEA.HI.SX32 R247, R247, R0, 0x1e ;  /* 0x00000000f7f77211 */ /* 0x000fe200078ff2ff */
[--C-:B------:R-:W-:Y:S01]  /*0680*/  IMAD R12, R4, 0x200, R3.reuse ;  /* 0x00000200040c7824 */ /* 0x100fe200078e0203 */
[----:B------:R-:W-:Y:S01]  /*0690*/  LOP3.LUT R5, R9, 0x30, R0, 0xf8, !PT ;  /* 0x0000003009057812 */ /* 0x000fe200078ef800 */
[----:B------:R-:W-:Y:S01]  /*06a0*/  IMAD.SHL.U32 R4, R16, 0x40, RZ ;  /* 0x0000004010047824 */ /* 0x000fe200078e00ff */
[----:B------:R-:W-:Y:S01]  /*06b0*/  LOP3.LUT R0, R6, 0xc0, RZ, 0xc0, !PT ;  /* 0x000000c006007812 */ /* 0x000fe200078ec0ff */
[----:B------:R-:W-:Y:S01]  /*06c0*/  IMAD.SHL.U32 R6, R14, 0x8, RZ ;  /* 0x000000080e067824 */ /* 0x000fe200078e00ff */
[----:B------:R-:W-:-:S02]  /*06d0*/  IADD3 R19, R2, R19, R3 ;  /* 0x0000001302137210 */ /* 0x000fc40007ffe003 */
[----:B------:R-:W-:Y:S02]  /*06e0*/  LOP3.LUT R3, R0, 0x8, R21, 0xf8, !PT ;  /* 0x0000000800037812 */ /* 0x000fe400078ef815 */
[----:B------:R-:W-:Y:S01]  /*06f0*/  SHF.R.U32.HI R149, RZ, 0x3, R0 ;  /* 0x00000003ff957819 */ /* 0x000fe20000011600 */
[----:B------:R-:W-:Y:S01]  /*0700*/  IMAD R0, R161, 0x200, R8 ;  /* 0x00000200a1007824 */ /* 0x000fe200078e0208 */
[----:B------:R-:W-:Y:S02]  /*0710*/  LOP3.LUT P4, RZ, R7, 0x4, RZ, 0xc0, !PT ;  /* 0x0000000407ff7812 */ /* 0x000fe4000788c0ff */
[----:B------:R-:W-:Y:S01]  /*0720*/  LOP3.LUT R4, R4, 0x1c0, RZ, 0xc0, !PT ;  /* 0x000001c004047812 */ /* 0x000fe200078ec0ff */
[----:B------:R-:W-:Y:S01]  /*0730*/  IMAD R10, R10, 0x20, R0 ;  /* 0x000000200a0a7824 */ /* 0x000fe200078e0200 */
[----:B------:R-:W-:Y:S01]  /*0740*/  R2P PR, R16, 0x6 ;  /* 0x0000000610007804 */ /* 0x000fe20000000000 */
[----:B------:R-:W-:Y:S01]  /*0750*/  IMAD.SHL.U32 R0, R11, 0x8, RZ ;  /* 0x000000080b007824 */ /* 0x000fe200078e00ff */
[----:B------:R-:W-:-:S02]  /*0760*/  LOP3.LUT R6, R6, 0x8, RZ, 0xc0, !PT ;  /* 0x0000000806067812 */ /* 0x000fc400078ec0ff */
[----:B------:R-:W-:Y:S02]  /*0770*/  SHF.R.U32.HI R151, RZ, 0x3, R4 ;  /* 0x00000003ff977819 */ /* 0x000fe40000011604 */
[----:B------:R-:W-:Y:S02]  /*0780*/  LOP3.LUT R7, R0, 0x8, RZ, 0xc0, !PT ;  /* 0x0000000800077812 */ /* 0x000fe400078ec0ff */
[----:B------:R-:W-:Y:S02]  /*0790*/  SHF.R.S32.HI R0, RZ, 0x1, R13 ;  /* 0x00000001ff007819 */ /* 0x000fe4000001140d */
[----:B------:R-:W-:Y:S02]  /*07a0*/  LOP3.LUT R5, R5, 0x8, R21, 0xf8, !PT ;  /* 0x0000000805057812 */ /* 0x000fe400078ef815 */
[C---:B------:R-:W-:Y:S01]  /*07b0*/  LOP3.LUT P3, RZ, R0.reuse, 0x2, RZ, 0xc0, !PT ;  /* 0x0000000200ff7812 */ /* 0x040fe2000786c0ff */
[----:B------:R-:W-:Y:S01]  /*07c0*/  IMAD.SHL.U32 R0, R0, 0x40, RZ ;  /* 0x0000004000007824 */ /* 0x000fe200078e00ff */
[----:B------:R-:W-:Y:S01]  /*07d0*/  SHF.R.U32.HI R2, RZ, 0x3, R9 ;  /* 0x00000003ff027819 */ /* 0x000fe20000011609 */
[----:B------:R-:W-:Y:S01]  /*07e0*/  IMAD.SHL.U32 R9, R14, 0x10, RZ ;  /* 0x000000100e097824 */ /* 0x000fe200078e00ff */
[----:B------:R-:W-:Y:S01]  /*07f0*/  LOP3.LUT R151, R151, R4, R6, 0x1e, !PT ;  /* 0x0000000497977212 */ /* 0x000fe200078e1e06 */
[----:B------:R-:W-:Y:S01]  /*0800*/  IMAD.U32 R4, RZ, RZ, UR5 ;  /* 0x00000005ff047e24 */ /* 0x000fe2000f8e00ff */
[----:B------:R-:W-:Y:S01]  /*0810*/  LOP3.LUT R0, R0, 0xc0, RZ, 0xc0, !PT ;  /* 0x000000c000007812 */ /* 0x000fe200078ec0ff */
[----:B------:R-:W-:Y:S01]  /*0820*/  USHF.R.S32.HI UR5, URZ, 0x1f, UR48 ;  /* 0x0000001f3f057899 */ /* 0x000fe20008011430 */
[----:B------:R-:W-:Y:S01]  /*0830*/  LOP3.LUT R149, R3, R149, RZ, 0x3c, !PT ;  /* 0x0000009503957212 */ /* 0x000fe200078e3cff */
[----:B------:R-:W-:Y:S01]  /*0840*/  IMAD.U32 R4, RZ, RZ, UR6 ;  /* 0x00000006ff047e24 */ /* 0x000fe2000f8e00ff */
[----:B------:R-:W-:Y:S01]  /*0850*/  LOP3.LUT R3, R5, R2, RZ, 0x3c, !PT ;  /* 0x0000000205037212 */ /* 0x000fe200078e3cff */
[----:B------:R-:W-:Y:S01]  /*0860*/  IMAD.SHL.U32 R2, R15, 0x40, RZ ;  /* 0x000000400f027824 */ /* 0x000fe200078e00ff */
[----:B------:R-:W-:Y:S01]  /*0870*/  SHF.R.U32.HI R8, RZ, 0x3, R0 ;  /* 0x00000003ff087819 */ /* 0x000fe20000011600 */
[----:B------:R-:W-:Y:S01]  /*0880*/  USHF.R.S32.HI UR6, URZ, 0x1f, UR59 ;  /* 0x0000001f3f067899 */ /* 0x000fe2000801143b */
[----:B------:R-:W-:Y:S01]  /*0890*/  IMAD.U32 R4, RZ, RZ, UR5 ;  /* 0x00000005ff047e24 */ /* 0x000fe2000f8e00ff */
[----:B------:R-:W-:Y:S01]  /*08a0*/  LEA R208, R19, UR4, 0x1 ;  /* 0x0000000413d07c11 */ /* 0x000fe2000f8e08ff */
[----:B------:R-:W-:Y:S01]  /*08b0*/  IMAD.U32 R251, RZ, RZ, UR5 ;  /* 0x00000005fffb7e24 */ /* 0x000fe2000f8e00ff */
[----:B------:R-:W-:Y:S01]  /*08c0*/  LOP3.LUT R8, R8, R0, R7, 0x1e, !PT ;  /* 0x0000000008087212 */ /* 0x000fe200078e1e07 */
[----:B------:R-:W-:Y:S01]  /*08d0*/  UIADD3 UR5, UR4, 0x8000, URZ ;  /* 0x0000800004057890 */ /* 0x000fe2000fffe03f */
[----:B------:R-:W-:Y:S01]  /*08e0*/  LOP3.LUT R2, R2, 0xc0, RZ, 0xc0, !PT ;  /* 0x000000c002027812 */ /* 0x000fe200078ec0ff */
[----:B------:R-:W-:Y:S01]  /*08f0*/  IMAD.IADD R151, R12, 0x1, R151 ;  /* 0x000000010c977824 */ /* 0x000fe200078e0297 */
[----:B------:R-:W-:Y:S01]  /*0900*/  LOP3.LUT R9, R7, 0x10, R9, 0xf8, !PT ;  /* 0x0000001007097812 */ /* 0x000fe200078ef809 */
[----:B------:R-:W-:Y:S01]  /*0910*/  IMAD.U32 R252, RZ, RZ, UR6 ;  /* 0x00000006fffc7e24 */ /* 0x000fe2000f8e00ff */
[----:B------:R-:W-:Y:S01]  /*0920*/  SHF.R.U32.HI R5, RZ, 0x3, R2 ;  /* 0x00000003ff057819 */ /* 0x000fe20000011602 */
[----:B------:R-:W-:Y:S01]  /*0930*/  IMAD.U32 R250, RZ, RZ, UR6 ;  /* 0x00000006fffa7e24 */ /* 0x000fe2000f8e00ff */
[----:B------:R-:W-:Y:S01]  /*0940*/  UIADD3 UR6, UR4, 0x6000, URZ ;  /* 0x0000600004067890 */ /* 0x000fe2000fffe03f */
[----:B------:R-:W-:Y:S01]  /*0950*/  IMAD.IADD R8, R8, 0x1, R10 ;  /* 0x0000000108087824 */ /* 0x000fe200078e020a */
[----:B------:R-:W-:Y:S01]  /*0960*/  SEL R202, R202, 0x10, !P6 ;  /* 0x00000010caca7807 */ /* 0x000fe20007000000 */
[----:B------:R-:W-:Y:S01]  /*0970*/  IMAD.U32 R149, R18, 0x20, R149 ;  /* 0x0000002012957824 */ /* 0x000fe200078e0095 */
[----:B------:R-:W-:Y:S01]  /*0980*/  LEA R151, R151, UR5, 0x1 ;  /* 0x0000000597977c11 */ /* 0x000fe2000f8e08ff */
[C---:B------:R-:W-:Y:S01]  /*0990*/  VIADD R203, R208.reuse, 0x40 ;  /* 0x00000040d0cb7836 */ /* 0x040fe20000000000 */
[----:B------:R-:W-:Y:S01]  /*09a0*/  LOP3.LUT R6, R5, R2, R6, 0x1e, !PT ;  /* 0x0000000205067212 */ /* 0x000fe200078e1e06 */
[----:B------:R-:W-:Y:S01]  /*09b0*/  IMAD.SHL.U32 R0, R17, 0x20, RZ ;  /* 0x0000002011007824 */ /* 0x000fe200078e00ff */
[----:B------:R-:W-:Y:S01]  /*09c0*/  LOP3.LUT R2, R5, R9, R2, 0x1e, !PT ;  /* 0x0000000905027212 */ /* 0x000fe200078e1e02 */
[----:B------:R-:W-:Y:S01]  /*09d0*/  @P4 VIADD R203, R208, 0xffffffc0 ;  /* 0xffffffc0d0cb4836 */ /* 0x000fe20000000000 */
[----:B------:R-:W-:Y:S01]  /*09e0*/  SEL R204, R155, 0xffffffe0, !P5 ;  /* 0xffffffe09bcc7807 */ /* 0x000fe20006800000 */
[----:B------:R-:W-:Y:S01]  /*09f0*/  IMAD R3, R14, 0x200, R3 ;  /* 0x000002000e037824 */ /* 0x000fe200078e0203 */
[----:B------:R-:W-:Y:S01]  /*0a00*/  SEL R152, R152, 0xffffffc0, !P2 ;  /* 0xffffffc098987807 */ /* 0x000fe20005000000 */
[----:B------:R-:W-:Y:S01]  /*0a10*/  IMAD.IADD R207, R208, 0x1, R202 ;  /* 0x00000001d0cf7824 */ /* 0x000fe200078e02ca */
[----:B------:R-:W-:Y:S01]  /*0a20*/  LEA R248, R8, UR6, 0x1 ;  /* 0x0000000608f87c11 */ /* 0x000fe2000f8e08ff */
[----:B------:R-:W-:Y:S01]  /*0a30*/  VIADD R157, R151, 0x20 ;  /* 0x00000020979d7836 */ /* 0x000fe20000000000 */
[----:B------:R-:W-:Y:S01]  /*0a40*/  LOP3.LUT R246, R246, 0x6, RZ, 0xc0, !PT ;  /* 0x00000006f6f67812 */ /* 0x000fe200078ec0ff */
[----:B------:R-:W-:Y:S01]  /*0a50*/  IMAD R161, R161, 0x200, R0 ;  /* 0x00000200a1a17824 */ /* 0x000fe200078e0200 */
[----:B------:R-:W-:Y:S01]  /*0a60*/  SEL R150, R155, 0xffffffe0, !P0 ;  /* 0xffffffe09b967807 */ /* 0x000fe20004000000 */
[----:B------:R-:W-:Y:S01]  /*0a70*/  IMAD.IADD R202, R202, 0x1, R203 ;  /* 0x00000001caca7824 */ /* 0x000fe200078e02cb */
[----:B------:R-:W-:Y:S01]  /*0a80*/  LEA R149, R149, UR4, 0x1 ;  /* 0x0000000495957c11 */ /* 0x000fe2000f8e08ff */
[----:B------:R-:W-:Y:S01]  /*0a90*/  @P1 VIADD R157, R151, 0xffffffe0 ;  /* 0xffffffe0979d1836 */ /* 0x000fe20000000000 */
[----:B------:R-:W-:Y:S01]  /*0aa0*/  LOP3.LUT P0, RZ, R15, 0x2, RZ, 0xc0, !PT ;  /* 0x000000020fff7812 */ /* 0x000fe2000780c0ff */
[----:B------:R-:W-:Y:S01]  /*0ab0*/  IMAD.IADD R156, R0, 0x1, R2 ;  /* 0x00000001009c7824 */ /* 0x000fe200078e0202 */
[----:B------:R-:W-:Y:S01]  /*0ac0*/  LEA R2, R3, UR4, 0x1 ;  /* 0x0000000403027c11 */ /* 0x000fe2000f8e08ff */
[--C-:B------:R-:W-:Y:S01]  /*0ad0*/  IMAD.IADD R209, R208, 0x1, R204.reuse ;  /* 0x00000001d0d17824 */ /* 0x100fe200078e02cc */
[----:B------:R-:W-:Y:S01]  /*0ae0*/  SEL R155, R155, 0xffffffe0, !P0 ;  /* 0xffffffe09b9b7807 */ /* 0x000fe20004000000 */
[----:B------:R-:W-:-:S02]  /*0af0*/  IMAD.IADD R206, R207, 0x1, R204 ;  /* 0x00000001cfce7824 */ /* 0x000fc400078e02cc */
[----:B------:R-:W-:Y:S02]  /*0b00*/  IMAD.IADD R205, R204, 0x1, R203 ;  /* 0x00000001cccd7824 */ /* 0x000fe400078e02cb */
[----:B------:R-:W-:Y:S02]  /*0b10*/  VIADD R249, R248, 0x20 ;  /* 0x00000020f8f97836 */ /* 0x000fe40000000000 */
[----:B------:R-:W-:Y:S02]  /*0b20*/  IMAD.IADD R153, R151, 0x1, R152 ;  /* 0x0000000197997824 */ /* 0x000fe400078e0298 */
[----:B------:R-:W-:Y:S02]  /*0b30*/  IMAD R246, R11, 0x40, R246 ;  /* 0x000000400bf67824 */ /* 0x000fe400078e02f6 */
[----:B------:R-:W-:Y:S02]  /*0b40*/  IMAD.IADD R161, R161, 0x1, R6 ;  /* 0x00000001a1a17824 */ /* 0x000fe400078e0206 */
[----:B------:R-:W-:-:S02]  /*0b50*/  IMAD.IADD R150, R150, 0x1, R149 ;  /* 0x0000000196967824 */ /* 0x000fc400078e0295 */
[----:B------:R-:W-:Y:S02]  /*0b60*/  IMAD.IADD R204, R204, 0x1, R202 ;  /* 0x00000001cccc7824 */ /* 0x000fe400078e02ca */
[----:B------:R-:W-:Y:S02]  /*0b70*/  @P3 VIADD R249, R248, 0xffffffe0 ;  /* 0xffffffe0f8f93836 */ /* 0x000fe40000000000 */
[----:B------:R-:W-:Y:S02]  /*0b80*/  IMAD.IADD R152, R152, 0x1, R157 ;  /* 0x0000000198987824 */ /* 0x000fe400078e029d */
[C---:B------:R-:W-:Y:S02]  /*0b90*/  VIADD R160, R157.reuse, 0x2000 ;  /* 0x000020009da07836 */ /* 0x040fe40000000000 */
[C---:B------:R-:W-:Y:S02]  /*0ba0*/  VIADD R159, R157.reuse, 0x4000 ;  /* 0x000040009d9f7836 */ /* 0x040fe40000000000 */
[----:B------:R-:W-:-:S07]  /*0bb0*/  VIADD R158, R157, 0x6000 ;  /* 0x000060009d9e7836 */ /* 0x000fce0000000000 */
.L_x_28:
[----:B------:R-:W-:Y:S01]  /*0bc0*/  ULDC.64 UR6, c[0x0][0x308] ;  /* 0x0000c20000067ab9 */ /* 0x000fe20000000a00 */
[----:B------:R-:W-:Y:S01]  /*0bd0*/  ULDC.64 UR10, c[0x0][0x300] ;  /* 0x0000c000000a7ab9 */ /* 0x000fe20000000a00 */
[----:B------:R-:W-:Y:S02]  /*0be0*/  UISETP.NE.U32.AND UP3, UPT, UR6, URZ, UPT ;  /* 0x0000003f0600728c */ /* 0x000fe4000bf65070 */
[----:B------:R-:W-:Y:S02]  /*0bf0*/  UISETP.NE.U32.AND UP4, UPT, UR10, URZ, UPT ;  /* 0x0000003f0a00728c */ /* 0x000fe4000bf85070 */
[----:B------:R-:W-:Y:S02]  /*0c00*/  UISETP.NE.AND.EX UP3, UPT, UR7, URZ, UPT, UP3 ;  /* 0x0000003f0700728c */ /* 0x000fe4000bf65330 */
[----:B------:R-:W-:Y:S02]  /*0c10*/  UISETP.NE.AND.EX UP4, UPT, UR11, URZ, UPT, UP4 ;  /* 0x0000003f0b00728c */ /* 0x000fe4000bf85340 */
[----:B------:R-:W-:-:S02]  /*0c20*/  USHF.R.S32.HI UR60, URZ, 0x1f, UR48 ;  /* 0x0000001f3f3c7899 */ /* 0x000fc40008011430 */
[----:B------:R-:W-:Y:S01]  /*0c30*/  USHF.L.U32 UR16, UR48, 0x2, URZ ;  /* 0x0000000230107899 */ /* 0x000fe2000800063f */
[----:B------:R-:W-:Y:S01]  /*0c40*/  PLOP3.LUT P0, PT, PT, PT, UP3, 0x80, 0x0 ;  /* 0x000000000000781c */ /* 0x000fe20003f0f038 */
[----:B------:R-:W-:Y:S01]  /*0c50*/  USHF.L.U64.HI UR5, UR48, 0x2, UR60 ;  /* 0x0000000230057899 */ /* 0x000fe2000801023c */
[----:B------:R-:W-:Y:S01]  /*0c60*/  PLOP3.LUT P1, PT, PT, PT, UP4, 0x80, 0x0 ;  /* 0x000000000000781c */ /* 0x000fe20003f2f048 */
[----:B------:R-:W-:Y:S01]  /*0c70*/  ULDC.64 UR12, c[0x0][0x2f0] ;  /* 0x0000bc00000c7ab9 */ /* 0x000fe20000000a00 */
[----:B------:R-:W-:Y:S02]  /*0c80*/  @UP3 UIADD3 UR6, UP0, UR16, UR6, URZ ;  /* 0x0000000610063290 */ /* 0x000fe4000ff1e03f */
[----:B------:R-:W-:Y:S02]  /*0c90*/  @UP4 UIADD3 UR10, UP1, UR16, UR10, URZ ;  /* 0x0000000a100a4290 */ /* 0x000fe4000ff3e03f */
[----:B------:R-:W-:Y:S02]  /*0ca0*/  UIADD3 UR15, UP2, UR16, UR12, URZ ;  /* 0x0000000c100f7290 */ /* 0x000fe4000ff5e03f */
[----:B------:R-:W-:Y:S01]  /*0cb0*/  @UP3 UIADD3.X UR7, UR5, UR7, URZ, UP0, !UPT ;  /* 0x0000000705073290 */ /* 0x000fe200087fe43f */
[----:B--2-4-:R-:W-:Y:S01]  /*0cc0*/  IMAD.U32 R4, RZ, RZ, UR6 ;  /* 0x00000006ff047e24 */ /* 0x014fe2000f8e00ff */
[----:B------:R-:W-:Y:S01]  /*0cd0*/  UISETP.NE.U32.AND UP0, UPT, UR12, URZ, UPT ;  /* 0x0000003f0c00728c */ /* 0x000fe2000bf05070 */
[----:B------:R-:W-:Y:S01]  /*0ce0*/  IMAD.U32 R6, RZ, RZ, UR10 ;  /* 0x0000000aff067e24 */ /* 0x000fe2000f8e00ff */
[----:B------:R-:W-:-:S02]  /*0cf0*/  @UP4 UIADD3.X UR11, UR5, UR11, URZ, UP1, !UPT ;  /* 0x0000000b050b4290 */ /* 0x000fc40008ffe43f */
[----:B------:R-:W-:Y:S01]  /*0d00*/  UIADD3.X UR14, UR5, UR13, URZ, UP2, !UPT ;  /* 0x0000000d050e7290 */ /* 0x000fe200097fe43f */
[----:B------:R-:W-:Y:S01]  /*0d10*/  IMAD.U32 R5, RZ, RZ, UR7 ;  /* 0x00000007ff057e24 */ /* 0x000fe2000f8e00ff */
[----:B------:R-:W-:Y:S01]  /*0d20*/  UISETP.NE.AND.EX UP2, UPT, UR13, URZ, UPT, UP0 ;  /* 0x0000003f0d00728c */ /* 0x000fe2000bf45300 */
[----:B------:R-:W-:Y:S02]  /*0d30*/  ULDC.U8 UR17, c[0x0][0x3c2] ;  /* 0x0000f08000117ab9 */ /* 0x000fe40000000000 */
[----:B------:R-:W-:Y:S01]  /*0d40*/  ULDC.64 UR12, c[0x0][0x2f8] ;  /* 0x0000be00000c7ab9 */ /* 0x000fe20000000a00 */
[----:B------:R-:W-:Y:S01]  /*0d50*/  UISETP.NE.AND UP1, UPT, UR17, URZ, UPT ;  /* 0x0000003f1100728c */ /* 0x000fe2000bf25270 */
[----:B------:R-:W-:Y:S01]  /*0d60*/  IMAD.U32 R7, RZ, RZ, UR11 ;  /* 0x0000000bff077e24 */ /* 0x000fe2000f8e00ff */
[----:B------:R-:W-:Y:S01]  /*0d70*/  UISETP.EQ.U32.AND UP4, UPT, UR12, URZ, UPT ;  /* 0x0000003f0c00728c */ /* 0x000fe2000bf82070 */
[----:B------:R-:W-:-:S03]  /*0d80*/  PLOP3.LUT P3, PT, PT, PT, UP2, 0x80, 0x0 ;  /* 0x000000000000781c */ /* 0x000fc60003f6f028 */
[----:B------:R-:W-:Y:S01]  /*0d90*/  UISETP.EQ.OR.EX UP4, UPT, UR13, URZ, !UP1, UP4 ;  /* 0x0000003f0d00728c */ /* 0x000fe2000cf82740 */
[----:B-1-3--:R-:W2:Y:S01]  /*0da0*/  @P1 LDG.E R8, desc[UR8][R6.64] ;  /* 0x0000000806081981 */ /* 0x00aea2000c1e1900 */
[----:B------:R-:W-:-:S04]  /*0db0*/  UIADD3 UR6, UP0, UR16, UR12, URZ ;  /* 0x0000000c10067290 */ /* 0x000fc8000ff1e03f */
[----:B------:R-:W-:Y:S01]  /*0dc0*/  PLOP3.LUT P2, PT, PT, PT, UP4, 0x80, 0x0 ;  /* 0x000000000000781c */ /* 0x000fe20003f4f048 */
[----:B------:R-:W-:Y:S01]  /*0dd0*/  UIADD3.X UR5, UR5, UR13, URZ, UP0, !UPT ;  /* 0x0000000d05057290 */ /* 0x000fe200087fe43f */
[----:B------:R1:W3:Y:S02]  /*0de0*/  @P0 LDG.E R6, desc[UR8][R4.64] ;  /* 0x0000000804060981 */ /* 0x0002e4000c1e1900 */
[----:B-1----:R-:W-:Y:S02]  /*0df0*/  IMAD.U32 R4, RZ, RZ, UR15 ;  /* 0x0000000fff047e24 */ /* 0x002fe4000f8e00ff */
[----:B------:R-:W-:-:S05]  /*0e00*/  IMAD.U32 R5, RZ, RZ, UR14 ;  /* 0x0000000eff057e24 */ /* 0x000fca000f8e00ff */
[----:B------:R-:W4:Y:S04]  /*0e10*/  @P3 LDG.E R7, desc[UR8][R4.64] ;  /* 0x0000000804073981 */ /* 0x000f28000c1e1900 */
[----:B-----5:R1:W5:Y:S02]  /*0e20*/  @P3 LDG.E R0, desc[UR8][R4.64+0x4] ;  /* 0x0000040804003981 */ /* 0x020364000c1e1900 */
[----:B-1----:R-:W-:Y:S01]  /*0e30*/  IMAD.U32 R4, RZ, RZ, UR6 ;  /* 0x00000006ff047e24 */ /* 0x002fe2000f8e00ff */
[----:B------:R-:W-:Y:S01]  /*0e40*/  UMOV UR31, URZ ;  /* 0x0000003f001f7c82 */ /* 0x000fe20008000000 */
[----:B------:R-:W-:Y:S01]  /*0e50*/  IMAD.U32 R5, RZ, RZ, UR5 ;  /* 0x00000005ff057e24 */ /* 0x000fe2000f8e00ff */
[----:B------:R-:W-:Y:S01]  /*0e60*/  @!UP3 ULDC.64 UR6, c[0x0][0x318] ;  /* 0x0000c6000006bab9 */ /* 0x000fe20000000a00 */
[----:B------:R-:W-:-:S03]  /*0e70*/  @!UP3 ULDC UR5, c[0x0][0x2cc] ;  /* 0x0000b3000005bab9 */ /* 0x000fc60000000800 */
[----:B------:R-:W5:Y:S01]  /*0e80*/  @!P2 LDG.E R3, desc[UR8][R4.64] ;  /* 0x000000080403a981 */ /* 0x000f62000c1e1900 */
[----:B------:R-:W-:Y:S01]  /*0e90*/  @!UP3 UISETP.NE.U32.AND UP0, UPT, UR6, URZ, UPT ;  /* 0x0000003f0600b28c */ /* 0x000fe2000bf05070 */
[----:B------:R-:W-:Y:S01]  /*0ea0*/  UMOV UR16, 0xffffffff ;  /* 0xffffffff00107882 */ /* 0x000fe20000000000 */
[----:B------:R-:W-:Y:S02]  /*0eb0*/  UMOV UR33, 0xffffffff ;  /* 0xffffffff00217882 */ /* 0x000fe40000000000 */
[----:B------:R-:W-:Y:S02]  /*0ec0*/  @!UP3 UISETP.NE.AND.EX UP0, UPT, UR7, URZ, UPT, UP0 ;  /* 0x0000003f0700b28c */ /* 0x000fe4000bf05300 */
[----:B------:R-:W-:Y:S02]  /*0ed0*/  USHF.L.U32 UR30, UR32, 0x7, URZ ;  /* 0x00000007201e7899 */ /* 0x000fe4000800063f */
[----:B------:R-:W-:Y:S01]  /*0ee0*/  @!UP3 USEL UR7, UR5, URZ, UP0 ;  /* 0x0000003f0507b287 */ /* 0x000fe20008000000 */
[----:B------:R-:W-:Y:S01]  /*0ef0*/  ULDC UR6, c[0x0][0x2c8] ;  /* 0x0000b20000067ab9 */ /* 0x000fe20000000800 */
[----:B--2---:R-:W-:-:S02]  /*0f00*/  @P1 R2UR UR31, R8 ;  /* 0x00000000081f12ca */ /* 0x004fc400000e0000 */
[----:B---3--:R-:W-:Y:S02]  /*0f10*/  @P0 R2UR UR10, R6 ;  /* 0x00000000060a02ca */ /* 0x008fe400000e0000 */
[----:B------:R-:W-:-:S04]  /*0f20*/  ISETP.NE.U32.AND P0, PT, RZ, UR12, PT ;  /* 0x0000000cff007c0c */ /* 0x000fc8000bf05070 */
[----:B------:R-:W-:-:S07]  /*0f30*/  ISETP.NE.AND.EX P0, PT, RZ, UR13, PT, P0 ;  /* 0x0000000dff007c0c */ /* 0x000fce000bf05300 */
[----:B------:R-:W-:Y:S01]  /*0f40*/  @UP3 UIADD3 UR5, UR10, -UR31, URZ ;  /* 0x8000001f0a053290 */ /* 0x000fe2000fffe03f */
[----:B----4-:R-:W-:Y:S02]  /*0f50*/  @P3 R2UR UR16, R7 ;  /* 0x00000000071032ca */ /* 0x010fe400000e0000 */
[----:B-----5:R-:W-:Y:S02]  /*0f60*/  @P3 R2UR UR11, R0 ;  /* 0x00000000000b32ca */ /* 0x020fe400000e0000 */
[----:B------:R-:W-:Y:S01]  /*0f70*/  @!P2 R2UR UR33, R3 ;  /* 0x000000000321a2ca */ /* 0x000fe200000e0000 */
[----:B------:R-:W-:-:S14]  /*0f80*/  @!P0 BRA `(.L_x_0) ;  /* 0x0000000000188947 */ /* 0x000fdc0003800000 */
[----:B------:R-:W-:-:S13]  /*0f90*/  PLOP3.LUT P0, PT, PT, PT, UP1, 0x80, 0x0 ;  /* 0x000000000000781c */ /* 0x000fda0003f0f018 */
[----:B------:R-:W2:Y:S04]  /*0fa0*/  @P0 LDG.E R0, desc[UR8][R4.64+0x4] ;  /* 0x0000040804000981 */ /* 0x000ea8000c1e1900 */
[----:B------:R-:W3:Y:S01]  /*0fb0*/  @!P0 LDG.E R4, desc[UR8][R4.64] ;  /* 0x0000000804048981 */ /* 0x000ee2000c1e1900 */
[----:B--2---:R-:W-:-:S13]  /*0fc0*/  @P0 R2UR UR6, R0 ;  /* 0x00000000000602ca */ /* 0x004fda00000e0000 */
[----:B------:R-:W-:-:S07]  /*0fd0*/  @UP1 UIADD3 UR6, UR6, -UR33, URZ ;  /* 0x8000002106061290 */ /* 0x000fce000fffe03f */
[----:B---3--:R-:W-:-:S15]  /*0fe0*/  @!P0 R2UR UR6, R4 ;  /* 0x00000000040682ca */ /* 0x008fde00000e0000 */
.L_x_0:
[----:B------:R-:W-:Y:S02]  /*0ff0*/  @!UP3 UIADD3 UR5, UR7, UR6, -UR31 ;  /* 0x000000060705b290 */ /* 0x000fe4000fffe81f */
[----:B------:R-:W-:Y:S02]  /*1000*/  @UP2 UIADD3 UR38, UR11, -UR16, URZ ;  /* 0x800000100b262290 */ /* 0x000fe4000fffe03f */
[----:B------:R-:W-:-:S05]  /*1010*/  UISETP.GT.AND UP0, UPT, UR5, UR30, UPT ;  /* 0x0000001e0500728c */ /* 0x000fca000bf04270 */
[----:B------:R-:W-:Y:S01]  /*1020*/  @!UP2 ULDC UR38, c[0x0][0x2c4] ;  /* 0x0000b1000026aab9 */ /* 0x000fe20000000800 */
[----:B------:R-:W-:-:S13]  /*1030*/  PLOP3.LUT P0, PT, PT, PT, UP0, 0x80, 0x0 ;  /* 0x000000000000781c */ /* 0x000fda0003f0f008 */
[----:B------:R-:W-:Y:S05]  /*1040*/  @!P0 BRA `(.L_x_1) ;  /* 0x0000006c00fc8947 */ /* 0x000fea0003800000 */
[----:B------:R-:W1:Y:S01]  /*1050*/  LDC R7, c[0x0][0x278] ;  /* 0x00009e00ff077b82 */ /* 0x000e620000000800 */
[----:B------:R-:W-:Y:S01]  /*1060*/  ULDC.64 UR10, c[0x0][0x488] ;  /* 0x00012200000a7ab9 */ /* 0x000fe20000000a00 */
[----:B------:R-:W-:Y:S01]  /*1070*/  UISETP.NE.AND UP1, UPT, UR16, -0x1, UPT ;  /* 0xffffffff1000788c */ /* 0x000fe2000bf25270 */
[----:B------:R-:W-:Y:S01]  /*1080*/  ULDC.64 UR6, c[0x0][0x228] ;  /* 0x00008a0000067ab9 */ /* 0x000fe20000000a00 */
[----:B------:R-:W-:Y:S01]  /*1090*/  ULDC UR61, c[0x0][0x2d4] ;  /* 0x0000b500003d7ab9 */ /* 0x000fe20000000800 */
[----:B------:R-:W-:-:S03]  /*10a0*/  UIMAD.WIDE.U32 UR18, UR48, UR6, URZ ;  /* 0x00000006301272a5 */ /* 0x000fc6000f8e003f */
[----:B------:R-:W2:Y:S01]  /*10b0*/  S2UR UR12, SR_CTAID.X ;  /* 0x00000000000c79c3 */ /* 0x000ea20000002500 */
[----:B------:R-:W-:Y:S02]  /*10c0*/  UIMAD UR6, UR60, UR6, URZ ;  /* 0x000000063c0672a4 */ /* 0x000fe4000f8e023f */
[----:B------:R-:W-:Y:S02]  /*10d0*/  USHF.R.S32.HI UR39, URZ, 0x1f, UR61 ;  /* 0x0000001f3f277899 */ /* 0x000fe4000801143d */
[----:B------:R-:W-:Y:S02]  /*10e0*/  UIMAD UR23, UR48, UR7, UR6 ;  /* 0x00000007301772a4 */ /* 0x000fe4000f8e0206 */
[----:B------:R-:W-:Y:S01]  /*10f0*/  USHF.L.U32 UR14, UR48, 0x7, URZ ;  /* 0x00000007300e7899 */ /* 0x000fe2000800063f */
[----:B------:R-:W-:Y:S01]  /*1100*/  @!UP1 ULDC.64 UR6, c[0x0][0x418] ;  /* 0x0001060000069ab9 */ /* 0x000fe20000000a00 */
[----:B------:R-:W-:Y:S01]  /*1110*/  ULDC.64 UR42, c[0x0][0x240] ;  /* 0x00009000002a7ab9 */ /* 0x000fe20000000a00 */
[----:B------:R-:W-:Y:S01]  /*1120*/  ULDC UR44, c[0x0][0x2dc] ;  /* 0x0000b700002c7ab9 */ /* 0x000fe20000000800 */
[----:B------:R-:W-:Y:S01]  /*1130*/  ULDC UR41, c[0x0][0x270] ;  /* 0x00009c0000297ab9 */ /* 0x000fe20000000800 */
[----:B------:R-:W-:-:S02]  /*1140*/  USEL UR36, UR14, URZ, UP2 ;  /* 0x0000003f0e247287 */ /* 0x000fc40009000000 */
[----:B------:R-:W-:Y:S01]  /*1150*/  @!UP1 UIMAD.WIDE.U32 UR28, UR48, UR6, URZ ;  /* 0x00000006301c92a5 */ /* 0x000fe2000f8e003f */
[----:B-1----:R-:W-:Y:S01]  /*1160*/  IABS R6, R7 ;  /* 0x0000000700067213 */ /* 0x002fe20000000000 */
[----:B------:R-:W-:Y:S01]  /*1170*/  UIMAD.WIDE.U32 UR14, UR16, UR42, URZ ;  /* 0x0000002a100e72a5 */ /* 0x000fe2000f8e003f */
[----:B------:R-:W-:Y:S01]  /*1180*/  ISETP.NE.AND P3, PT, R7, RZ, PT ;  /* 0x000000ff0700720c */ /* 0x000fe20003f65270 */
[----:B------:R-:W-:Y:S01]  /*1190*/  ULDC.U8 UR20, c[0x0][0x3d8] ;  /* 0x0000f60000147ab9 */ /* 0x000fe20000000000 */
[----:B------:R-:W1:Y:S01]  /*11a0*/  I2F.RP R4, R6 ;  /* 0x0000000600047306 */ /* 0x000e620000209400 */
[----:B------:R-:W-:Y:S02]  /*11b0*/  USHF.L.U64.HI UR13, UR48, 0x7, UR60 ;  /* 0x00000007300d7899 */ /* 0x000fe4000801023c */
[----:B------:R-:W-:Y:S02]  /*11c0*/  UISETP.NE.AND UP3, UPT, UR20, URZ, UPT ;  /* 0x0000003f1400728c */ /* 0x000fe4000bf65270 */
[----:B--2---:R-:W-:-:S02]  /*11d0*/  UIMAD.WIDE.U32 UR26, UR12, UR10, URZ ;  /* 0x0000000a0c1a72a5 */ /* 0x004fc4000f8e003f */
[----:B------:R-:W-:Y:S02]  /*11e0*/  USEL UR57, UR18, UR14, !UP1 ;  /* 0x0000000e12397287 */ /* 0x000fe4000c800000 */
[----:B------:R-:W-:Y:S02]  /*11f0*/  UIMAD UR45, UR12, UR11, UR27 ;  /* 0x0000000b0c2d72a4 */ /* 0x000fe4000f8e021b */
[----:B------:R-:W-:Y:S01]  /*1200*/  UIADD3 UR12, UR38, 0x7f, URZ ;  /* 0x0000007f260c7890 */ /* 0x000fe2000fffe03f */
[----:B------:R-:W-:Y:S01]  /*1210*/  @UP1 ULDC.64 UR10, c[0x0][0x420] ;  /* 0x00010800000a1ab9 */ /* 0x000fe20000000a00 */
[----:B------:R-:W-:Y:S01]  /*1220*/  UIMAD UR24, UR16, UR43, URZ ;  /* 0x0000002b101872a4 */ /* 0x000fe2000f8e023f */
[----:B-1----:R-:W1:Y:S01]  /*1230*/  MUFU.RCP R4, R4 ;  /* 0x0000000400047308 */ /* 0x002e620000001000 */
[----:B------:R-:W-:Y:S02]  /*1240*/  USHF.R.S32.HI UR17, URZ, 0x1f, UR12 ;  /* 0x0000001f3f117899 */ /* 0x000fe4000801140c */
[----:B------:R-:W-:-:S02]  /*1250*/  @UP1 UIMAD.WIDE.U32 UR34, UR16, UR10, URZ ;  /* 0x0000000a102212a5 */ /* 0x000fc4000f8e003f */
[----:B------:R-:W-:Y:S02]  /*1260*/  @!UP1 UIMAD UR10, UR60, UR6, URZ ;  /* 0x000000063c0a92a4 */ /* 0x000fe4000f8e023f */
[----:B------:R-:W-:Y:S02]  /*1270*/  ULEA.HI UR46, UR17, UR12, URZ, 0x7 ;  /* 0x0000000c112e7291 */ /* 0x000fe4000f8f383f */
[----:B------:R-:W-:Y:S02]  /*1280*/  UIMAD UR12, UR39, UR48, URZ ;  /* 0x00000030270c72a4 */ /* 0x000fe4000f8e023f */
[----:B------:R-:W-:Y:S02]  /*1290*/  @UP1 UIMAD UR50, UR16, UR11, UR35 ;  /* 0x0000000b103212a4 */ /* 0x000fe4000f8e0223 */
[----:B------:R-:W-:Y:S02]  /*12a0*/  @!UP1 UIMAD UR27, UR48, UR7, UR10 ;  /* 0x00000007301b92a4 */ /* 0x000fe4000f8e020a */
[----:B------:R-:W-:Y:S01]  /*12b0*/  UIMAD.WIDE UR6, UR44, UR41, URZ ;  /* 0x000000292c0672a5 */ /* 0x000fe2000f8e023f */
[----:B-1----:R-:W-:Y:S01]  /*12c0*/  VIADD R4, R4, 0xffffffe ;  /* 0x0ffffffe04047836 */ /* 0x002fe20000000000 */
[----:B------:R-:W-:-:S02]  /*12d0*/  UIMAD.WIDE.U32 UR10, UR48, UR61, URZ ;  /* 0x0000003d300a72a5 */ /* 0x000fc4000f8e003f */
[----:B------:R-:W-:Y:S01]  /*12e0*/  UIMAD UR12, UR60, UR61, UR12 ;  /* 0x0000003d3c0c72a4 */ /* 0x000fe2000f8e020c */
[----:B------:R-:W1:Y:S01]  /*12f0*/  F2I.FTZ.U32.TRUNC.NTZ R5, R4 ;  /* 0x0000000400057305 */ /* 0x000e62000021f000 */
[----:B------:R-:W-:Y:S02]  /*1300*/  UIMAD UR17, UR7, UR10, URZ ;  /* 0x0000000a071172a4 */ /* 0x000fe4000f8e023f */
[----:B------:R-:W-:Y:S02]  /*1310*/  UIADD3 UR14, UR11, UR12, URZ ;  /* 0x0000000c0b0e7290 */ /* 0x000fe4000fffe03f */
[----:B------:R-:W-:Y:S02]  /*1320*/  USEL UR37, UR13, URZ, UP2 ;  /* 0x0000003f0d257287 */ /* 0x000fe40009000000 */
[----:B------:R-:W-:Y:S02]  /*1330*/  UIADD3 UR47, UR19, UR23, URZ ;  /* 0x00000017132f7290 */ /* 0x000fe4000fffe03f */
[----:B------:R-:W-:-:S02]  /*1340*/  UIMAD.WIDE.U32 UR12, UR6, UR10, URZ ;  /* 0x0000000a060c72a5 */ /* 0x000fc4000f8e003f */
[----:B------:R-:W-:Y:S02]  /*1350*/  @UP1 UIADD3 UR47, UR15, UR24, URZ ;  /* 0x000000180f2f1290 */ /* 0x000fe4000fffe03f */
[----:B------:R-:W-:Y:S01]  /*1360*/  UIMAD.WIDE.U32 UR10, UR6, UR16, URZ ;  /* 0x00000010060a72a5 */ /* 0x000fe2000f8e003f */
[--C-:B-1----:R-:W-:Y:S01]  /*1370*/  IMAD.MOV R0, RZ, RZ, -R5.reuse ;  /* 0x000000ffff007224 */ /* 0x102fe200078e0a05 */
[----:B------:R-:W-:Y:S01]  /*1380*/  UIMAD UR14, UR6, UR14, UR17 ;  /* 0x0000000e060e72a4 */ /* 0x000fe2000f8e0211 */
[----:B------:R-:W-:Y:S01]  /*1390*/  IMAD.MOV.U32 R4, RZ, RZ, RZ ;  /* 0x000000ffff047224 */ /* 0x000fe200078e00ff */
[----:B------:R-:W-:Y:S01]  /*13a0*/  UIMAD UR15, UR7, UR16, URZ ;  /* 0x00000010070f72a4 */ /* 0x000fe2000f8e023f */
[----:B------:R-:W-:Y:S01]  /*13b0*/  IMAD R3, R0, R6, RZ ;  /* 0x0000000600037224 */ /* 0x000fe200078e02ff */
[----:B------:R-:W-:Y:S01]  /*13c0*/  IABS R0, UR59 ;  /* 0x0000003b00007c13 */ /* 0x000fe20008000000 */
[----:B------:R-:W-:Y:S01]  /*13d0*/  ULDC UR40, c[0x0][0x2c4] ;  /* 0x0000b10000287ab9 */ /* 0x000fe20000000800 */
[----:B------:R-:W-:Y:S01]  /*13e0*/  USEL UR58, UR12, UR10, !UP1 ;  /* 0x0000000a0c3a7287 */ /* 0x000fe2000c800000 */
[----:B------:R-:W-:Y:S01]  /*13f0*/  IMAD.HI.U32 R3, R5, R3, R4 ;  /* 0x0000000305037227 */ /* 0x000fe200078e0004 */
[----:B------:R-:W-:-:S02]  /*1400*/  UIADD3 UR49, UR13, UR14, URZ ;  /* 0x0000000e0d317290 */ /* 0x000fc4000fffe03f */
[----:B------:R-:W-:Y:S02]  /*1410*/  @UP1 UIADD3 UR49, UR11, UR15, URZ ;  /* 0x0000000f0b311290 */ /* 0x000fe4000fffe03f */
[----:B------:R-:W-:Y:S01]  /*1420*/  @UP3 UIMAD UR10, UR48, UR40, URZ ;  /* 0x00000028300a32a4 */ /* 0x000fe2000f8e023f */
[----:B------:R-:W-:Y:S01]  /*1430*/  IMAD.HI.U32 R3, R3, R0, RZ ;  /* 0x0000000003037227 */ /* 0x000fe200078e00ff */
[----:B------:R-:W-:Y:S02]  /*1440*/  ULOP3.LUT UR11, UR46, 0xffffff80, URZ, 0xc0, !UPT ;  /* 0xffffff802e0b7892 */ /* 0x000fe4000f8ec03f */
[----:B------:R-:W-:Y:S01]  /*1450*/  UISETP.NE.AND UP0, UPT, UR33, -0x1, UPT ;  /* 0xffffffff2100788c */ /* 0x000fe2000bf05270 */
[----:B------:R-:W-:Y:S01]  /*1460*/  IMAD.MOV R4, RZ, RZ, -R3 ;  /* 0x000000ffff047224 */ /* 0x000fe200078e0a03 */
[----:B------:R-:W-:Y:S02]  /*1470*/  @UP3 USEL UR10, UR10, UR16, !UP1 ;  /* 0x000000100a0a3287 */ /* 0x000fe4000c800000 */
[----:B------:R-:W-:Y:S01]  /*1480*/  UIADD3 UR14, UR11, -0x80, URZ ;  /* 0xffffff800b0e7890 */ /* 0x000fe2000fffe03f */
[----:B------:R-:W-:Y:S01]  /*1490*/  IMAD R0, R6, R4, R0 ;  /* 0x0000000406007224 */ /* 0x000fe200078e0200 */
[----:B------:R-:W-:Y:S01]  /*14a0*/  @UP3 ULDC UR15, c[0x0][0x2e4] ;  /* 0x0000b900000f3ab9 */ /* 0x000fe20000000800 */
[----:B------:R-:W-:-:S02]  /*14b0*/  @!UP3 UIMAD UR11, UR48, UR41, UR59 ;  /* 0x00000029300bb2a4 */ /* 0x000fc4000f8e023b */
[----:B------:R-:W-:Y:S01]  /*14c0*/  @UP3 UIMAD UR23, UR59, UR15, UR10 ;  /* 0x0000000f3b1732a4 */ /* 0x000fe2000f8e020a */
[----:B------:R-:W-:Y:S01]  /*14d0*/  ISETP.GT.U32.AND P1, PT, R6, R0, PT ;  /* 0x000000000600720c */ /* 0x000fe20003f24070 */
[----:B------:R-:W-:Y:S02]  /*14e0*/  USHF.R.S32.HI UR17, URZ, 0x1f, UR14 ;  /* 0x0000001f3f117899 */ /* 0x000fe4000801140e */
[----:B------:R-:W-:Y:S02]  /*14f0*/  UIADD3 UR10, UP2, UR14, UR36, URZ ;  /* 0x000000240e0a7290 */ /* 0x000fe4000ff5e03f */
[----:B------:R-:W-:Y:S01]  /*1500*/  @!UP3 UIMAD UR23, UR11, UR40, URZ ;  /* 0x000000280b17b2a4 */ /* 0x000fe2000f8e023f */
[----:B------:R-:W-:Y:S01]  /*1510*/  ULDC.U8 UR21, c[0x0][0x480] ;  /* 0x0001200000157ab9 */ /* 0x000fe20000000000 */
[----:B------:R-:W-:Y:S02]  /*1520*/  UIADD3.X UR11, UR17, UR37, URZ, UP2, !UPT ;  /* 0x00000025110b7290 */ /* 0x000fe400097fe43f */
[----:B------:R-:W-:-:S02]  /*1530*/  UIMAD UR7, UR7, UR10, URZ ;  /* 0x0000000a070772a4 */ /* 0x000fc4000f8e023f */
[----:B------:R-:W-:Y:S02]  /*1540*/  @UP0 UIADD3 UR22, UR31, UR33, URZ ;  /* 0x000000211f160290 */ /* 0x000fe4000fffe03f */
[-C--:B------:R-:W-:Y:S01]  /*1550*/  @!P1 IADD3 R0, R0, -R6.reuse, RZ ;  /* 0x8000000600009210 */ /* 0x080fe20007ffe0ff */
[----:B------:R-:W-:Y:S01]  /*1560*/  @!P1 VIADD R3, R3, 0x1 ;  /* 0x0000000103039836 */ /* 0x000fe20000000000 */
[----:B------:R-:W-:Y:S01]  /*1570*/  PLOP3.LUT P1, PT, PT, PT, UP0, 0x80, 0x0 ;  /* 0x000000000000781c */ /* 0x000fe20003f2f008 */
[----:B------:R-:W-:Y:S01]  /*1580*/  @UP0 UIADD3 UR25, UR31, UR33, URZ ;  /* 0x000000211f190290 */ /* 0x000fe2000fffe03f */
[----:B------:R-:W-:Y:S01]  /*1590*/  ISETP.GE.U32.AND P0, PT, R0, R6, PT ;  /* 0x000000060000720c */ /* 0x000fe20003f06070 */
[----:B------:R-:W-:Y:S01]  /*15a0*/  UISETP.NE.AND UP5, UPT, UR21, URZ, UPT ;  /* 0x0000003f1500728c */ /* 0x000fe2000bfa5270 */
[----:B------:R-:W-:Y:S01]  /*15b0*/  LOP3.LUT R0, R7, UR59, RZ, 0x3c, !PT ;  /* 0x0000003b07007c12 */ /* 0x000fe2000f8e3cff */
[----:B------:R-:W-:Y:S01]  /*15c0*/  @UP0 ULDC.64 UR18, c[0x0][0x250] ;  /* 0x0000940000120ab9 */ /* 0x000fe20000000a00 */
[----:B------:R-:W-:Y:S01]  /*15d0*/  @UP0 ULDC.64 UR20, c[0x0][0x248] ;  /* 0x0000920000140ab9 */ /* 0x000fe20000000a00 */
[----:B------:R-:W-:Y:S01]  /*15e0*/  UIMAD.WIDE.U32 UR40, UR6, UR10, URZ ;  /* 0x0000000a062872a5 */ /* 0x000fe2000f8e003f */
[----:B------:R-:W-:Y:S01]  /*15f0*/  ISETP.GE.AND P2, PT, R0, RZ, PT ;  /* 0x000000ff0000720c */ /* 0x000fe20003f46270 */
[----:B------:R-:W-:-:S02]  /*1600*/  UIMAD UR10, UR6, UR11, UR7 ;  /* 0x0000000b060a72a4 */ /* 0x000fc4000f8e0207 */
[----:B------:R-:W-:Y:S02]  /*1610*/  @UP0 UIMAD.WIDE.U32 UR12, UR22, UR20, URZ ;  /* 0x00000014160c02a5 */ /* 0x000fe4000f8e003f */
[----:B------:R-:W-:Y:S02]  /*1620*/  @UP0 UIMAD.WIDE.U32 UR6, UR25, UR18, URZ ;  /* 0x00000012190602a5 */ /* 0x000fe4000f8e003f */
[----:B------:R-:W-:Y:S01]  /*1630*/  UIMAD UR52, UR59, UR44, URZ ;  /* 0x0000002c3b3472a4 */ /* 0x000fe2000f8e023f */
[----:B------:R-:W-:Y:S01]  /*1640*/  @P0 VIADD R3, R3, 0x1 ;  /* 0x0000000103030836 */ /* 0x000fe20000000000 */
[----:B------:R-:W-:Y:S01]  /*1650*/  @UP0 UIMAD UR15, UR22, UR21, URZ ;  /* 0x00000015160f02a4 */ /* 0x000fe2000f8e023f */
[----:B------:R-:W-:Y:S01]  /*1660*/  PLOP3.LUT P0, PT, PT, PT, UP3, 0x80, 0x0 ;  /* 0x000000000000781c */ /* 0x000fe20003f0f038 */
[----:B------:R-:W-:Y:S02]  /*1670*/  @UP0 UIMAD UR11, UR25, UR19, URZ ;  /* 0x00000013190b02a4 */ /* 0x000fe4000f8e023f */
[----:B------:R-:W-:Y:S01]  /*1680*/  USEL UR54, UR45, URZ, UP5 ;  /* 0x0000003f2d367287 */ /* 0x000fe2000a800000 */
[----:B------:R-:W-:Y:S01]  /*1690*/  @!P2 IADD3 R3, -R3, RZ, RZ ;  /* 0x000000ff0303a210 */ /* 0x000fe20007ffe1ff */
[----:B------:R-:W-:Y:S01]  /*16a0*/  USHF.R.S32.HI UR51, URZ, 0x1f, UR30 ;  /* 0x0000001f3f337899 */ /* 0x000fe2000801141e */
[----:B------:R-:W-:Y:S01]  /*16b0*/  @!P3 LOP3.LUT R3, RZ, R7, RZ, 0x33, !PT ;  /* 0x00000007ff03b212 */ /* 0x000fe200078e33ff */
[----:B------:R-:W-:-:S02]  /*16c0*/  @!UP1 UIADD3 UR50, UR29, UR27, URZ ;  /* 0x0000001b1d329290 */ /* 0x000fc4000fffe03f */
[----:B------:R-:W-:Y:S02]  /*16d0*/  USHF.R.S32.HI UR56, URZ, 0x1f, UR52 ;  /* 0x0000001f3f387899 */ /* 0x000fe40008011434 */
[----:B------:R-:W-:Y:S02]  /*16e0*/  USEL UR55, UR26, URZ, UP5 ;  /* 0x0000003f1a377287 */ /* 0x000fe4000a800000 */
[----:B------:R-:W-:Y:S02]  /*16f0*/  @UP0 UIADD3 UR44, UR7, UR11, URZ ;  /* 0x0000000b072c0290 */ /* 0x000fe4000fffe03f */
[----:B------:R-:W-:Y:S02]  /*1700*/  UIADD3 UR53, UR41, UR10, URZ ;  /* 0x0000000a29357290 */ /* 0x000fe4000fffe03f */
[----:B------:R-:W-:Y:S01]  /*1710*/  @UP0 UIADD3 UR45, UR13, UR15, URZ ;  /* 0x0000000f0d2d0290 */ /* 0x000fe2000fffe03f */
[----:B------:R-:W-:Y:S01]  /*1720*/  @UP0 UMOV UR39, UR12 ;  /* 0x0000000c00270c82 */ /* 0x000fe20008000000 */
[----:B------:R-:W-:Y:S01]  /*1730*/  @UP0 UMOV UR37, UR6 ;  /* 0x0000000600250c82 */ /* 0x000fe20008000000 */
[----:B------:R-:W-:Y:S09]  /*1740*/  @P1 BRA `(.L_x_2) ;  /* 0x0000000000301947 */ /* 0x000ff20003800000 */
[----:B------:R-:W-:Y:S01]  /*1750*/  USHF.R.S32.HI UR6, URZ, 0x1f, UR31 ;  /* 0x0000001f3f067899 */ /* 0x000fe2000801141f */
[----:B------:R-:W-:-:S03]  /*1760*/  ULDC.64 UR20, c[0x0][0x248] ;  /* 0x0000920000147ab9 */ /* 0x000fc60000000a00 */
[----:B------:R-:W-:Y:S02]  /*1770*/  UIMAD UR10, UR6, UR20, URZ ;  /* 0x00000014060a72a4 */ /* 0x000fe4000f8e023f */
[----:B------:R-:W-:Y:S02]  /*1780*/  UIMAD.WIDE.U32 UR6, UR31, UR20, URZ ;  /* 0x000000141f0672a5 */ /* 0x000fe4000f8e003f */
[----:B------:R-:W-:-:S04]  /*1790*/  UIMAD UR10, UR31, UR21, UR10 ;  /* 0x000000151f0a72a4 */ /* 0x000fc8000f8e020a */
[----:B------:R-:W-:-:S03]  /*17a0*/  UIADD3 UR7, UR7, UR10, URZ ;  /* 0x0000000a07077290 */ /* 0x000fc6000fffe03f */
[----:B------:R-:W-:Y:S02]  /*17b0*/  ULDC.64 UR10, c[0x0][0x230] ;  /* 0x00008c00000a7ab9 */ /* 0x000fe40000000a00 */
[----:B------:R-:W-:Y:S02]  /*17c0*/  UIMAD UR12, UR60, UR10, URZ ;  /* 0x0000000a3c0c72a4 */ /* 0x000fe4000f8e023f */
[----:B------:R-:W-:Y:S02]  /*17d0*/  UIMAD.WIDE.U32 UR6, UR48, UR10, UR6 ;  /* 0x0000000a300672a5 */ /* 0x000fe4000f8e0006 */
[----:B------:R-:W-:-:S04]  /*17e0*/  UIMAD UR11, UR48, UR11, UR12 ;  /* 0x0000000b300b72a4 */ /* 0x000fc8000f8e020c */
[----:B------:R-:W-:Y:S01]  /*17f0*/  UIADD3 UR45, UR7, UR11, URZ ;  /* 0x0000000b072d7290 */ /* 0x000fe2000fffe03f */
[----:B------:R-:W-:-:S11]  /*1800*/  UMOV UR39, UR6 ;  /* 0x0000000600277c82 */ /* 0x000fd60008000000 */
.L_x_2:
[----:B------:R-:W-:Y:S05]  /*1810*/  @P1 BRA `(.L_x_3) ;  /* 0x0000000000301947 */ /* 0x000fea0003800000 */
[----:B------:R-:W-:Y:S01]  /*1820*/  USHF.R.S32.HI UR6, URZ, 0x1f, UR31 ;  /* 0x0000001f3f067899 */ /* 0x000fe2000801141f */
[----:B------:R-:W-:-:S03]  /*1830*/  ULDC.64 UR18, c[0x0][0x250] ;  /* 0x0000940000127ab9 */ /* 0x000fc60000000a00 */
[----:B------:R-:W-:Y:S02]  /*1840*/  UIMAD UR10, UR6, UR18, URZ ;  /* 0x00000012060a72a4 */ /* 0x000fe4000f8e023f */
[----:B------:R-:W-:Y:S02]  /*1850*/  UIMAD.WIDE.U32 UR6, UR31, UR18, URZ ;  /* 0x000000121f0672a5 */ /* 0x000fe4000f8e003f */
[----:B------:R-:W-:-:S03]  /*1860*/  UIMAD UR12, UR31, UR19, UR10 ;  /* 0x000000131f0c72a4 */ /* 0x000fc6000f8e020a */
[----:B------:R-:W-:Y:S01]  /*1870*/  ULDC.64 UR10, c[0x0][0x238] ;  /* 0x00008e00000a7ab9 */ /* 0x000fe20000000a00 */
[----:B------:R-:W-:Y:S02]  /*1880*/  UIADD3 UR7, UR7, UR12, URZ ;  /* 0x0000000c07077290 */ /* 0x000fe4000fffe03f */
[----:B------:R-:W-:Y:S02]  /*1890*/  UIMAD UR12, UR60, UR10, URZ ;  /* 0x0000000a3c0c72a4 */ /* 0x000fe4000f8e023f */
[----:B------:R-:W-:Y:S02]  /*18a0*/  UIMAD.WIDE.U32 UR6, UR48, UR10, UR6 ;  /* 0x0000000a300672a5 */ /* 0x000fe4000f8e0006 */
[----:B------:R-:W-:-:S04]  /*18b0*/  UIMAD UR11, UR48, UR11, UR12 ;  /* 0x0000000b300b72a4 */ /* 0x000fc8000f8e020c */
[----:B------:R-:W-:Y:S01]  /*18c0*/  UIADD3 UR44, UR7, UR11, URZ ;  /* 0x0000000b072c7290 */ /* 0x000fe2000fffe03f */
[----:B------:R-:W-:-:S11]  /*18d0*/  UMOV UR37, UR6 ;  /* 0x0000000600257c82 */ /* 0x000fd60008000000 */
.L_x_3:
[----:B------:R-:W-:Y:S01]  /*18e0*/  @UP1 UMOV UR7, UR34 ;  /* 0x0000002200071c82 */ /* 0x000fe20008000000 */
[----:B------:R-:W-:Y:S01]  /*18f0*/  @!UP1 UMOV UR7, UR28 ;  /* 0x0000001c00079c82 */ /* 0x000fe20008000000 */
[----:B------:R-:W-:Y:S01]  /*1900*/  SHF.R.S32.HI R16, RZ, 0x1f, R3 ;  /* 0x0000001fff107819 */ /* 0x000fe20000011403 */
[----:B------:R-:W-:Y:S06]  /*1910*/  @!P0 BRA `(.L_x_4) ;  /* 0x00000000001c8947 */ /* 0x000fec0003800000 */
[----:B------:R-:W-:Y:S01]  /*1920*/  @!UP1 UIMAD UR16, UR48, UR61, URZ ;  /* 0x0000003d301092a4 */ /* 0x000fe2000f8e023f */
[----:B------:R-:W-:Y:S01]  /*1930*/  ULDC UR6, c[0x0][0x2c0] ;  /* 0x0000b00000067ab9 */ /* 0x000fe20000000800 */
[----:B------:R-:W-:Y:S02]  /*1940*/  ULDC UR10, c[0x0][0x2e4] ;  /* 0x0000b900000a7ab9 */ /* 0x000fe40000000800 */
[----:B------:R-:W-:Y:S02]  /*1950*/  ULEA UR10, UR6, UR10, 0x7 ;  /* 0x0000000a060a7291 */ /* 0x000fe4000f8e383f */
[----:B------:R-:W-:-:S04]  /*1960*/  ULEA UR6, UR48, UR16, 0x7 ;  /* 0x0000001030067291 */ /* 0x000fc8000f8e383f */
[----:B------:R-:W-:Y:S01]  /*1970*/  UIMAD UR6, UR10, UR59, UR6 ;  /* 0x0000003b0a0672a4 */ /* 0x000fe2000f8e0206 */
[----:B------:R-:W-:Y:S11]  /*1980*/  BRA `(.L_x_5) ;  /* 0x00000000000c7947 */ /* 0x000ff60003800000 */
.L_x_4:
[----:B------:R-:W-:Y:S02]  /*1990*/  ULDC UR6, c[0x0][0x270] ;  /* 0x00009c0000067ab9 */ /* 0x000fe40000000800 */
[----:B------:R-:W-:-:S04]  /*19a0*/  UIMAD UR6, UR48, UR6, UR59 ;  /* 0x00000006300672a4 */ /* 0x000fc8000f8e023b */
[----:B------:R-:W-:-:S12]  /*19b0*/  UIMAD UR6, UR6, UR61, URZ ;  /* 0x0000003d060672a4 */ /* 0x000fd8000f8e023f */
.L_x_5:
[----:B------:R-:W1:Y:S01]  /*19c0*/  S2R R5, SR_TID.X ;  /* 0x0000000000057919 */ /* 0x000e620000002100 */
[----:B------:R-:W2:Y:S01]  /*19d0*/  LDC.64 R12, c[0x0][0x420] ;  /* 0x00010800ff0c7b82 */ /* 0x000ea20000000a00 */
[----:B------:R-:W-:Y:S01]  /*19e0*/  USHF.R.S32.HI UR12, URZ, 0x1f, UR59 ;  /* 0x0000001f3f0c7899 */ /* 0x000fe2000801143b */
[----:B------:R-:W-:Y:S01]  /*19f0*/  BSSY B1, `(.L_x_1) ;  /* 0x0000664000017945 */ /* 0x000fe20003800000 */
[----:B------:R-:W-:Y:S01]  /*1a00*/  UIADD3 UR34, UR14, UR6, URZ ;  /* 0x000000060e227290 */ /* 0x000fe2000fffe03f */
[----:B------:R-:W-:Y:S01]  /*1a10*/  ULDC UR10, c[0x0][0x2dc] ;  /* 0x0000b700000a7ab9 */ /* 0x000fe20000000800 */
[----:B------:R-:W-:Y:S01]  /*1a20*/  ULDC UR11, c[0x0][0x270] ;  /* 0x00009c00000b7ab9 */ /* 0x000fe20000000800 */
[----:B------:R-:W-:Y:S01]  /*1a30*/  ULDC.64 UR24, c[0x0][0x210] ;  /* 0x0000840000187ab9 */ /* 0x000fe20000000a00 */
[----:B------:R-:W-:Y:S02]  /*1a40*/  UIMAD UR16, UR10, UR11, URZ ;  /* 0x0000000b0a1072a4 */ /* 0x000fe4000f8e023f */
[----:B------:R-:W-:-:S02]  /*1a50*/  UISETP.GE.AND UP4, UPT, UR38, 0x1, UPT ;  /* 0x000000012600788c */ /* 0x000fc4000bf86270 */
[----:B------:R-:W-:Y:S01]  /*1a60*/  USHF.L.U32 UR15, UR16, 0x7, URZ ;  /* 0x00000007100f7899 */ /* 0x000fe2000800063f */
[----:B------:R-:W-:Y:S01]  /*1a70*/  ULDC.64 UR28, c[0x0][0x3e0] ;  /* 0x0000f800001c7ab9 */ /* 0x000fe20000000a00 */
[----:B------:R-:W-:Y:S01]  /*1a80*/  ULDC.64 UR26, c[0x0][0x400] ;  /* 0x00010000001a7ab9 */ /* 0x000fe20000000a00 */
[----:B------:R-:W-:Y:S01]  /*1a90*/  UIADD3 UR13, UR14, UR23, URZ ;  /* 0x000000170e0d7290 */ /* 0x000fe2000fffe03f */
[----:B------:R-:W-:Y:S02]  /*1aa0*/  ULDC.64 UR60, c[0x0][0x478] ;  /* 0x00011e00003c7ab9 */ /* 0x000fe40000000a00 */
[----:B------:R-:W-:Y:S01]  /*1ab0*/  ULDC.64 UR22, c[0x0][0x2b0] ;  /* 0x0000ac0000167ab9 */ /* 0x000fe20000000a00 */
[----:B------:R-:W-:Y:S02]  /*1ac0*/  ULEA.HI.SX32 UR36, UR46, 0xffffffff, 0x19 ;  /* 0xffffffff2e247891 */ /* 0x000fe4000f8fca3f */
[----:B------:R-:W-:Y:S01]  /*1ad0*/  UIMAD.WIDE UR22, UR13, 0x4, UR22 ;  /* 0x000000040d1678a5 */ /* 0x000fe2000f8e0216 */
[----:B--2---:R-:W-:Y:S01]  /*1ae0*/  IMAD R10, R12, UR17, RZ ;  /* 0x000000110c0a7c24 */ /* 0x004fe2000f8e02ff */
[----:B------:R-:W-:Y:S01]  /*1af0*/  UIMAD.WIDE UR34, UR34, 0x4, UR60 ;  /* 0x00000004222278a5 */ /* 0x000fe2000f8e023c */
[----:B-1----:R-:W-:-:S04]  /*1b00*/  SHF.R.S32.HI R14, RZ, 0x1f, R5 ;  /* 0x0000001fff0e7819 */ /* 0x002fc80000011405 */
[CC--:B------:R-:W-:Y:S02]  /*1b10*/  LEA.HI R0, R14.reuse, R5.reuse, RZ, 0x2 ;  /* 0x000000050e007211 */ /* 0x0c0fe400078f10ff */
[----:B------:R-:W-:Y:S02]  /*1b20*/  LEA.HI R14, R14, R5, RZ, 0x5 ;  /* 0x000000050e0e7211 */ /* 0x000fe400078f28ff */
[----:B------:R-:W-:Y:S02]  /*1b30*/  LOP3.LUT R4, R0, 0xfffffffc, RZ, 0xc0, !PT ;  /* 0xfffffffc00047812 */ /* 0x000fe400078ec0ff */
[----:B------:R-:W-:Y:S02]  /*1b40*/  SHF.R.S32.HI R0, RZ, 0x2, R0 ;  /* 0x00000002ff007819 */ /* 0x000fe40000011400 */
[----:B------:R-:W-:Y:S01]  /*1b50*/  LOP3.LUT R15, R14, 0xffffffe0, RZ, 0xc0, !PT ;  /* 0xffffffe00e0f7812 */ /* 0x000fe200078ec0ff */
[----:B------:R-:W-:Y:S01]  /*1b60*/  IMAD.IADD R4, R5, 0x1, -R4 ;  /* 0x0000000105047824 */ /* 0x000fe200078e0a04 */
[----:B------:R-:W-:-:S02]  /*1b70*/  SHF.R.S32.HI R22, RZ, 0x1f, R0 ;  /* 0x0000001fff167819 */ /* 0x000fc40000011400 */
[----:B------:R-:W-:Y:S01]  /*1b80*/  IADD3 R6, P0, R0, UR14, RZ ;  /* 0x0000000e00067c10 */ /* 0x000fe2000ff1e0ff */
[----:B------:R-:W-:Y:S02]  /*1b90*/  IMAD.SHL.U32 R4, R4, 0x8, RZ ;  /* 0x0000000804047824 */ /* 0x000fe400078e00ff */
[----:B------:R-:W-:Y:S01]  /*1ba0*/  IMAD.IADD R15, R5, 0x1, -R15 ;  /* 0x00000001050f7824 */ /* 0x000fe200078e0a0f */
[----:B------:R-:W-:Y:S02]  /*1bb0*/  IADD3.X R7, R22, UR17, RZ, P0, !PT ;  /* 0x0000001116077c10 */ /* 0x000fe400087fe4ff */
[----:B------:R-:W-:-:S03]  /*1bc0*/  SHF.R.S32.HI R5, RZ, 0x1f, R4 ;  /* 0x0000001fff057819 */ /* 0x000fc60000011404 */
[----:B------:R-:W-:Y:S02]  /*1bd0*/  IMAD R7, R7, UR42, RZ ;  /* 0x0000002a07077c24 */ /* 0x000fe4000f8e02ff */
[----:B------:R-:W-:-:S04]  /*1be0*/  IMAD.WIDE.U32 R8, R6, UR42, R4 ;  /* 0x0000002a06087c25 */ /* 0x000fc8000f8e0004 */
[----:B------:R-:W-:Y:S01]  /*1bf0*/  IMAD R11, R6, UR43, R7 ;  /* 0x0000002b060b7c24 */ /* 0x000fe2000f8e0207 */
[----:B------:R-:W-:Y:S01]  /*1c00*/  IADD3 R6, P0, R4, UR7, RZ ;  /* 0x0000000704067c10 */ /* 0x000fe2000ff1e0ff */
[----:B------:R-:W-:Y:S01]  /*1c10*/  ULDC.64 UR6, c[0x0][0x428] ;  /* 0x00010a0000067ab9 */ /* 0x000fe20000000a00 */
[----:B------:R-:W-:Y:S01]  /*1c20*/  IADD3 R8, P1, R8, UR57, RZ ;  /* 0x0000003908087c10 */ /* 0x000fe2000ff3e0ff */
[----:B------:R-:W-:Y:S01]  /*1c30*/  UIMAD UR10, UR12, UR6, URZ ;  /* 0x000000060c0a72a4 */ /* 0x000fe2000f8e023f */
[----:B------:R-:W-:Y:S02]  /*1c40*/  IADD3.X R7, R5, UR50, RZ, P0, !PT ;  /* 0x0000003205077c10 */ /* 0x000fe400087fe4ff */
[----:B------:R-:W-:Y:S01]  /*1c50*/  IADD3.X R9, R9, UR47, R11, P1, !PT ;  /* 0x0000002f09097c10 */ /* 0x000fe20008ffe40b */
[----:B------:R-:W-:Y:S01]  /*1c60*/  IMAD R11, R13, UR14, R10 ;  /* 0x0000000e0d0b7c24 */ /* 0x000fe2000f8e020a */
[----:B------:R-:W-:Y:S01]  /*1c70*/  UIMAD UR11, UR59, UR7, UR10 ;  /* 0x000000073b0b72a4 */ /* 0x000fe2000f8e020a */
[----:B------:R-:W-:-:S04]  /*1c80*/  IMAD.WIDE.U32 R6, R12, UR14, R6 ;  /* 0x0000000e0c067c25 */ /* 0x000fc8000f8e0006 */
[----:B------:R-:W-:Y:S01]  /*1c90*/  IMAD.U32 R10, RZ, RZ, UR6 ;  /* 0x00000006ff0a7e24 */ /* 0x000fe2000f8e00ff */
[----:B------:R-:W-:Y:S01]  /*1ca0*/  ULDC.64 UR6, c[0x0][0x258] ;  /* 0x0000960000067ab9 */ /* 0x000fe20000000a00 */
[----:B------:R-:W-:Y:S01]  /*1cb0*/  IMAD.IADD R7, R7, 0x1, R11 ;  /* 0x0000000107077824 */ /* 0x000fe200078e020b */
[----:B------:R-:W-:Y:S01]  /*1cc0*/  UIMAD UR10, UR12, UR6, URZ ;  /* 0x000000060c0a72a4 */ /* 0x000fe2000f8e023f */
[----:B------:R-:W-:Y:S01]  /*1cd0*/  SHF.R.S32.HI R11, RZ, 0x5, R14 ;  /* 0x00000005ff0b7819 */ /* 0x000fe2000001140e */
[----:B------:R-:W-:Y:S02]  /*1ce0*/  IMAD.WIDE.U32 R6, R10, UR59, R6 ;  /* 0x0000003b0a067c25 */ /* 0x000fe4000f8e0006 */
[----:B------:R-:W-:Y:S02]  /*1cf0*/  UIMAD UR12, UR59, UR7, UR10 ;  /* 0x000000073b0c72a4 */ /* 0x000fe4000f8e020a */
[----:B------:R-:W-:Y:S01]  /*1d00*/  USHF.R.S32.HI UR7, URZ, 0x1f, UR15 ;  /* 0x0000001f3f077899 */ /* 0x000fe2000801140f */
[----:B------:R-:W-:Y:S01]  /*1d10*/  IMAD.U32 R10, RZ, RZ, UR6 ;  /* 0x00000006ff0a7e24 */ /* 0x000fe2000f8e00ff */
[----:B------:R-:W-:Y:S01]  /*1d20*/  UIADD3 UR6, UP3, UP2, UR40, UR15, UR52 ;  /* 0x0000000f28067290 */ /* 0x000fe2000fa7e034 */
[----:B------:R-:W-:-:S02]  /*1d30*/  IMAD R11, R11, UR16, R15 ;  /* 0x000000100b0b7c24 */ /* 0x000fc4000f8e020f */
[----:B------:R-:W-:Y:S01]  /*1d40*/  IMAD.WIDE.U32 R8, R10, UR59, R8 ;  /* 0x0000003b0a087c25 */ /* 0x000fe2000f8e0008 */
[----:B------:R-:W-:Y:S02]  /*1d50*/  UIADD3 UR10, UP1, UP0, UR55, UR6, UR58 ;  /* 0x00000006370a7290 */ /* 0x000fe4000f83e03a */
[----:B------:R-:W-:Y:S01]  /*1d60*/  UIADD3.X UR6, UR53, UR7, UR56, UP3, UP2 ;  /* 0x0000000735067290 */ /* 0x000fe20009fe4438 */
[----:B------:R-:W-:Y:S01]  /*1d70*/  VIADD R14, R9, UR12 ;  /* 0x0000000c090e7c36 */ /* 0x000fe20008000000 */
[----:B------:R-:W-:Y:S01]  /*1d80*/  LEA R214, P0, R8, UR24, 0x1 ;  /* 0x0000001808d67c11 */ /* 0x000fe2000f8008ff */
[----:B------:R-:W-:Y:S01]  /*1d90*/  VIADD R7, R7, UR11 ;  /* 0x0000000b07077c36 */ /* 0x000fe20008000000 */
[----:B------:R-:W-:Y:S01]  /*1da0*/  UIADD3.X UR6, UR54, UR6, UR49, UP1, UP0 ;  /* 0x0000000636067290 */ /* 0x000fe20008fe0431 */
[-C--:B------:R-:W-:Y:S01]  /*1db0*/  IMAD R10, R22, R12.reuse, RZ ;  /* 0x0000000c160a7224 */ /* 0x080fe200078e02ff */
[----:B------:R-:W-:Y:S01]  /*1dc0*/  LEA.HI.X R215, R8, UR25, R14, 0x1, P0 ;  /* 0x0000001908d77c11 */ /* 0x000fe200080f0c0e */
[----:B------:R-:W-:Y:S01]  /*1dd0*/  IMAD.WIDE.U32 R6, R0, R12, R6 ;  /* 0x0000000c00067225 */ /* 0x000fe200078e0006 */
[----:B------:R-:W-:-:S02]  /*1de0*/  PLOP3.LUT P0, PT, PT, PT, UP4, 0x80, 0x0 ;  /* 0x000000000000781c */ /* 0x000fc40003f0f048 */
[----:B------:R-:W-:Y:S01]  /*1df0*/  IADD3 R8, P2, R11, UR10, RZ ;  /* 0x0000000a0b087c10 */ /* 0x000fe2000ff5e0ff */
[----:B------:R-:W-:Y:S01]  /*1e00*/  IMAD R9, R0, R13, R10 ;  /* 0x0000000d00097224 */ /* 0x000fe200078e020a */
[----:B------:R-:W-:Y:S02]  /*1e10*/  LEA R10, P3, R6, UR28, 0x1 ;  /* 0x0000001c060a7c11 */ /* 0x000fe4000f8608ff */
[----:B------:R-:W-:Y:S01]  /*1e20*/  LEA R221, P1, R8, UR26, 0x2 ;  /* 0x0000001a08dd7c11 */ /* 0x000fe2000f8210ff */
[----:B------:R-:W-:Y:S01]  /*1e30*/  IMAD.IADD R9, R7, 0x1, R9 ;  /* 0x0000000107097824 */ /* 0x000fe200078e0209 */
[----:B------:R-:W-:-:S04]  /*1e40*/  LEA.HI.X.SX32 R7, R11, UR6, 0x1, P2 ;  /* 0x000000060b077c11 */ /* 0x000fc800090f0eff */
[----:B------:R-:W-:Y:S02]  /*1e50*/  LEA.HI.X R11, R6, UR29, R9, 0x1, P3 ;  /* 0x0000001d060b7c11 */ /* 0x000fe400098f0c09 */
[----:B------:R-:W-:Y:S01]  /*1e60*/  LEA.HI.X R220, R8, UR27, R7, 0x2, P1 ;  /* 0x0000001b08dc7c11 */ /* 0x000fe200088f1407 */
[----:B------:R-:W-:Y:S06]  /*1e70*/  @!P0 BRA `(.L_x_6) ;  /* 0x0000005800508947 */ /* 0x000fec0003800000 */
[----:B------:R-:W-:Y:S01]  /*1e80*/  UIMAD UR6, UR51, UR18, URZ ;  /* 0x00000012330672a4 */ /* 0x000fe2000f8e023f */
[C---:B------:R-:W-:Y:S01]  /*1e90*/  VIADD R15, R0.reuse, 0x40 ;  /* 0x00000040000f7836 */ /* 0x040fe20000000000 */
[----:B------:R-:W-:Y:S01]  /*1ea0*/  UIMAD UR10, UR32, -0x80, UR5 ;  /* 0xffffff80200a78a4 */ /* 0x000fe2000f8e0205 */
[----:B------:R-:W-:Y:S01]  /*1eb0*/  IMAD.U32 R6, RZ, RZ, UR18 ;  /* 0x00000012ff067e24 */ /* 0x000fe2000f8e00ff */
[----:B------:R-:W-:Y:S01]  /*1ec0*/  UMOV UR7, UR36 ;  /* 0x0000002400077c82 */ /* 0x000fe20008000000 */
[----:B------:R-:W-:Y:S01]  /*1ed0*/  UIMAD UR11, UR30, UR19, UR6 ;  /* 0x000000131e0b72a4 */ /* 0x000fe2000f8e0206 */
[----:B------:R-:W-:Y:S01]  /*1ee0*/  IMAD.U32 R8, RZ, RZ, UR20 ;  /* 0x00000014ff087e24 */ /* 0x000fe2000f8e00ff */
[----:B------:R-:W-:Y:S01]  /*1ef0*/  UIMAD UR6, UR7, -0x80, UR38 ;  /* 0xffffff80070678a4 */ /* 0x000fe2000f8e0226 */
[----:B------:R-:W-:Y:S01]  /*1f00*/  ISETP.GE.AND P4, PT, R0, UR10, PT ;  /* 0x0000000a00007c0c */ /* 0x000fe2000bf86270 */
[----:B------:R-:W-:Y:S01]  /*1f10*/  IMAD.WIDE.U32 R6, R6, UR30, R4 ;  /* 0x0000001e06067c25 */ /* 0x000fe2000f8e0004 */
[----:B------:R-:W-:Y:S01]  /*1f20*/  ISETP.GE.AND P3, PT, R15, UR10, PT ;  /* 0x0000000a0f007c0c */ /* 0x000fe2000bf66270 */
[----:B------:R-:W-:-:S02]  /*1f30*/  ULDC.64 UR12, c[0x0][0x268] ;  /* 0x00009a00000c7ab9 */ /* 0x000fc40000000a00 */
[----:B------:R-:W-:Y:S01]  /*1f40*/  ISETP.GE.AND P1, PT, R15, UR6, PT ;  /* 0x000000060f007c0c */ /* 0x000fe2000bf26270 */
[----:B------:R-:W-:Y:S01]  /*1f50*/  IMAD.U32 R14, RZ, RZ, UR11 ;  /* 0x0000000bff0e7e24 */ /* 0x000fe2000f8e00ff */
[----:B------:R-:W-:Y:S01]  /*1f60*/  UIMAD UR11, UR51, UR20, URZ ;  /* 0x00000014330b72a4 */ /* 0x000fe2000f8e023f */
[----:B------:R-:W-:Y:S01]  /*1f70*/  IMAD.WIDE.U32 R8, R8, UR30, R4 ;  /* 0x0000001e08087c25 */ /* 0x000fe2000f8e0004 */
[----:B------:R-:W-:Y:S02]  /*1f80*/  IADD3 R4, P0, R6, UR37, RZ ;  /* 0x0000002506047c10 */ /* 0x000fe4000ff1e0ff */
[----:B------:R-:W-:Y:S01]  /*1f90*/  UIMAD UR14, UR30, UR21, UR11 ;  /* 0x000000151e0e72a4 */ /* 0x000fe2000f8e020b */
[----:B------:R-:W-:Y:S01]  /*1fa0*/  VIADD R5, R247, 0x8 ;  /* 0x00000008f7057836 */ /* 0x000fe20000000000 */
[----:B------:R-:W1:Y:S01]  /*1fb0*/  @!P4 LDC.64 R18, c[0x0][0x220] ;  /* 0x00008800ff12cb82 */ /* 0x000e620000000a00 */
[----:B------:R-:W-:Y:S01]  /*1fc0*/  IMAD.SHL.U32 R15, R13, 0x80, RZ ;  /* 0x000000800d0f7824 */ /* 0x000fe200078e00ff */
[----:B------:R-:W-:Y:S01]  /*1fd0*/  ULDC.64 UR10, c[0x0][0x260] ;  /* 0x00009800000a7ab9 */ /* 0x000fe20000000a00 */
[----:B------:R-:W-:Y:S01]  /*1fe0*/  IMAD.WIDE.U32 R12, R12, 0x80, RZ ;  /* 0x000000800c0c7825 */ /* 0x000fe200078e00ff */
[----:B------:R-:W-:-:S02]  /*1ff0*/  ISETP.GE.AND P6, PT, R5, UR6, PT ;  /* 0x0000000605007c0c */ /* 0x000fc4000bfc6270 */
[----:B------:R-:W-:Y:S01]  /*2000*/  IADD3.X R5, R7, UR44, R14, P0, !PT ;  /* 0x0000002c07057c10 */ /* 0x000fe200087fe40e */
[----:B------:R-:W-:Y:S01]  /*2010*/  IMAD.MOV.U32 R216, RZ, RZ, R10 ;  /* 0x000000ffffd87224 */ /* 0x000fe200078e000a */
[----:B------:R-:W-:Y:S01]  /*2020*/  IADD3 R10, P0, R8, UR39, RZ ;  /* 0x00000027080a7c10 */ /* 0x000fe2000ff1e0ff */
[----:B------:R-:W-:Y:S01]  /*2030*/  IMAD R6, R16, UR12, RZ ;  /* 0x0000000c10067c24 */ /* 0x000fe2000f8e02ff */
[----:B------:R-:W2:Y:S01]  /*2040*/  @!P3 LDC.64 R20, c[0x0][0x220] ;  /* 0x00008800ff14bb82 */ /* 0x000ea20000000a00 */
[----:B------:R-:W-:Y:S01]  /*2050*/  IMAD.U32 R8, RZ, RZ, UR14 ;  /* 0x0000000eff087e24 */ /* 0x000fe2000f8e00ff */
[----:B------:R-:W-:Y:S01]  /*2060*/  @!P1 IADD3 R14, P2, R216, R12, RZ ;  /* 0x0000000cd80e9210 */ /* 0x000fe20007f5e0ff */
[----:B------:R-:W-:Y:S01]  /*2070*/  IMAD R7, R3, UR13, R6 ;  /* 0x0000000d03077c24 */ /* 0x000fe2000f8e0206 */
[----:B------:R-:W-:Y:S01]  /*2080*/  @!P3 IADD3 R12, P5, R0, 0x40, RZ ;  /* 0x00000040000cb810 */ /* 0x000fe20007fbe0ff */
[----:B------:R-:W-:Y:S02]  /*2090*/  IMAD R6, R16, UR10, RZ ;  /* 0x0000000a10067c24 */ /* 0x000fe4000f8e02ff */
[----:B------:R-:W-:Y:S01]  /*20a0*/  IMAD.MOV.U32 R217, RZ, RZ, R11 ;  /* 0x000000ffffd97224 */ /* 0x000fe200078e000b */
[----:B------:R-:W-:Y:S01]  /*20b0*/  IADD3.X R11, R9, UR45, R8, P0, !PT ;  /* 0x0000002d090b7c10 */ /* 0x000fe200087fe408 */
[----:B------:R-:W-:Y:S01]  /*20c0*/  IMAD R9, R3, UR11, R6 ;  /* 0x0000000b03097c24 */ /* 0x000fe2000f8e0206 */
[----:B------:R-:W-:Y:S01]  /*20d0*/  USHF.L.U32 UR11, UR43, 0x7, URZ ;  /* 0x000000072b0b7899 */ /* 0x000fe2000800063f */
[----:B------:R-:W-:Y:S01]  /*20e0*/  @!P3 IMAD.X R6, RZ, RZ, R22, P5 ;  /* 0x000000ffff06b224 */ /* 0x000fe200028e0616 */
[----:B------:R-:W-:Y:S01]  /*20f0*/  @!P1 IADD3.X R15, R217, R13, R15, P2, !PT ;  /* 0x0000000dd90f9210 */ /* 0x000fe200017fe40f */
[----:B------:R-:W-:Y:S01]  /*2100*/  IMAD.WIDE.U32 R4, R3, UR12, R4 ;  /* 0x0000000c03047c25 */ /* 0x000fe2000f8e0004 */
[----:B------:R-:W-:-:S03]  /*2110*/  UIMAD.WIDE.U32 UR12, UR42, 0x80, URZ ;  /* 0x000000802a0c78a5 */ /* 0x000fc6000f8e003f */
[----:B------:R-:W-:Y:S01]  /*2120*/  IMAD.WIDE.U32 R10, R3, UR10, R10 ;  /* 0x0000000a030a7c25 */ /* 0x000fe2000f8e000a */
[----:B------:R-:W-:-:S03]  /*2130*/  ULEA.HI UR10, UR7, UR7, URZ, 0x1 ;  /* 0x00000007070a7291 */ /* 0x000fc6000f8f083f */
[----:B------:R-:W-:Y:S01]  /*2140*/  @!P3 IMAD R8, R6, UR18, RZ ;  /* 0x000000120608bc24 */ /* 0x000fe2000f8e02ff */
[----:B------:R-:W-:Y:S01]  /*2150*/  ULOP3.LUT UR10, UR10, 0xfffffffe, URZ, 0xc0, !UPT ;  /* 0xfffffffe0a0a7892 */ /* 0x000fe2000f8ec03f */
[----:B------:R-:W-:Y:S02]  /*2160*/  IMAD.IADD R7, R5, 0x1, R7 ;  /* 0x0000000105077824 */ /* 0x000fe400078e0207 */
[----:B------:R-:W-:Y:S01]  /*2170*/  @!P4 IMAD R3, R22, UR18, RZ ;  /* 0x000000121603cc24 */ /* 0x000fe2000f8e02ff */
[----:B------:R-:W-:Y:S01]  /*2180*/  UIADD3 UR10, UR7, -UR10, URZ ;  /* 0x8000000a070a7290 */ /* 0x000fe2000fffe03f */
[----:B------:R-:W-:Y:S02]  /*2190*/  @!P4 IMAD.MOV.U32 R6, RZ, RZ, R4 ;  /* 0x000000ffff06c224 */ /* 0x000fe400078e0004 */
[----:B------:R-:W-:Y:S01]  /*21a0*/  IMAD.IADD R5, R11, 0x1, R9 ;  /* 0x000000010b057824 */ /* 0x000fe200078e0209 */
[----:B------:R-:W-:Y:S01]  /*21b0*/  UISETP.NE.AND UP0, UPT, UR10, 0x1, UPT ;  /* 0x000000010a00788c */ /* 0x000fe2000bf05270 */
[----:B------:R-:W-:-:S02]  /*21c0*/  @!P3 IMAD R11, R12, UR19, R8 ;  /* 0x000000130c0bbc24 */ /* 0x000fc4000f8e0208 */
[----:B------:R-:W-:Y:S01]  /*21d0*/  @!P3 IMAD.MOV.U32 R16, RZ, RZ, R4 ;  /* 0x000000ffff10b224 */ /* 0x000fe200078e0004 */
[----:B------:R-:W-:Y:S01]  /*21e0*/  UMOV UR10, UR23 ;  /* 0x00000017000a7c82 */ /* 0x000fe20008000000 */
[----:B------:R-:W-:Y:S02]  /*21f0*/  @!P3 IMAD.MOV.U32 R17, RZ, RZ, R7 ;  /* 0x000000ffff11b224 */ /* 0x000fe400078e0007 */
[C---:B------:R-:W-:Y:S01]  /*2200*/  @!P4 IMAD R13, R0.reuse, UR19, R3 ;  /* 0x00000013000dcc24 */ /* 0x040fe2000f8e0203 */
[C---:B------:R-:W-:Y:S01]  /*2210*/  @!P3 IADD3 R3, P2, R0.reuse, 0x40, RZ ;  /* 0x000000400003b810 */ /* 0x040fe20007f5e0ff */
[----:B------:R-:W-:-:S04]  /*2220*/  @!P4 IMAD.WIDE.U32 R8, R0, UR18, R6 ;  /* 0x000000120008cc25 */ /* 0x000fc8000f8e0006 */
[----:B------:R-:W-:Y:S01]  /*2230*/  @!P3 IMAD.WIDE.U32 R6, R12, UR18, R16 ;  /* 0x000000120c06bc25 */ /* 0x000fe2000f8e0010 */
[----:B-1----:R-:W-:-:S03]  /*2240*/  @!P4 LEA R12, P0, R8, R18, 0x1 ;  /* 0x00000012080cc211 */ /* 0x002fc600078008ff */
[----:B------:R-:W-:Y:S02]  /*2250*/  @!P4 IMAD.IADD R9, R9, 0x1, R13 ;  /* 0x000000010909c824 */ /* 0x000fe400078e020d */
[--C-:B------:R-:W-:Y:S02]  /*2260*/  @!P4 IMAD.MOV.U32 R4, RZ, RZ, R10.reuse ;  /* 0x000000ffff04c224 */ /* 0x100fe400078e000a */
[----:B------:R-:W-:Y:S01]  /*2270*/  @!P3 IMAD.MOV.U32 R16, RZ, RZ, R10 ;  /* 0x000000ffff10b224 */ /* 0x000fe200078e000a */
[----:B------:R-:W-:Y:S01]  /*2280*/  @!P4 LEA.HI.X R13, R8, R19, R9, 0x1, P0 ;  /* 0x00000013080dc211 */ /* 0x000fe200000f0c09 */
[----:B------:R-:W-:Y:S01]  /*2290*/  @!P3 IMAD.X R18, RZ, RZ, R22, P2 ;  /* 0x000000ffff12b224 */ /* 0x000fe200010e0616 */
[----:B------:R-:W-:Y:S01]  /*22a0*/  PLOP3.LUT P0, PT, PT, PT, UP5, 0x80, 0x0 ;  /* 0x000000000000781c */ /* 0x000fe20003f0f058 */
[----:B------:R-:W-:Y:S01]  /*22b0*/  @!P3 IMAD.IADD R11, R7, 0x1, R11 ;  /* 0x00000001070bb824 */ /* 0x000fe200078e020b */
[----:B--2---:R-:W-:Y:S01]  /*22c0*/  @!P3 LEA R10, P2, R6, R20, 0x1 ;  /* 0x00000014060ab211 */ /* 0x004fe200078408ff */
[----:B------:R-:W-:-:S02]  /*22d0*/  @!P3 IMAD.MOV.U32 R17, RZ, RZ, R5 ;  /* 0x000000ffff11b224 */ /* 0x000fc400078e0005 */
[----:B------:R-:W-:Y:S01]  /*22e0*/  @!P4 IMAD R7, R22, UR20, RZ ;  /* 0x000000141607cc24 */ /* 0x000fe2000f8e02ff */
[----:B------:R-:W-:Y:S01]  /*22f0*/  @!P3 LEA.HI.X R11, R6, R21, R11, 0x1, P2 ;  /* 0x00000015060bb211 */ /* 0x000fe200010f0c0b */
[----:B------:R-:W-:Y:S01]  /*2300*/  @!P3 IMAD R6, R18, UR20, RZ ;  /* 0x000000141206bc24 */ /* 0x000fe2000f8e02ff */
[C---:B------:R-:W-:Y:S01]  /*2310*/  ISETP.GE.AND P2, PT, R0.reuse, UR6, PT ;  /* 0x0000000600007c0c */ /* 0x040fe2000bf46270 */
[----:B------:R-:W-:Y:S01]  /*2320*/  @!P4 IMAD R9, R0, UR21, R7 ;  /* 0x000000150009cc24 */ /* 0x000fe2000f8e0207 */
[----:B------:R-:W1:Y:S01]  /*2330*/  @!P3 LDC.64 R18, c[0x0][0x218] ;  /* 0x00008600ff12bb82 */ /* 0x000e620000000a00 */
[----:B------:R-:W-:-:S07]  /*2340*/  @!P3 IMAD R20, R3, UR21, R6 ;  /* 0x000000150314bc24 */ /* 0x000fce000f8e0206 */
[----:B------:R-:W-:Y:S01]  /*2350*/  @P0 BAR.SYNC.DEFER_BLOCKING 0x0 ;  /* 0x0000000000000b1d */ /* 0x000fe20000010000 */
[----:B------:R-:W-:Y:S01]  /*2360*/  @!P3 IMAD.WIDE.U32 R6, R3, UR20, R16 ;  /* 0x000000140306bc25 */ /* 0x000fe2000f8e0010 */
[----:B------:R-:W-:-:S03]  /*2370*/  PLOP3.LUT P0, PT, PT, PT, UP0, 0x80, 0x0 ;  /* 0x000000000000781c */ /* 0x000fc60003f0f008 */
[----:B------:R-:W-:-:S03]  /*2380*/  @!P4 IMAD.WIDE.U32 R4, R0, UR20, R4 ;  /* 0x000000140004cc25 */ /* 0x000fc6000f8e0004 */
[----:B------:R-:W2:Y:S01]  /*2390*/  @!P4 LDC.64 R16, c[0x0][0x218] ;  /* 0x00008600ff10cb82 */ /* 0x000ea20000000a00 */
[C---:B------:R-:W-:Y:S01]  /*23a0*/  LEA R0, R245.reuse, UR4, 0x1 ;  /* 0x00000004f5007c11 */ /* 0x040fe2000f8e08ff */
[----:B------:R-:W-:Y:S02]  /*23b0*/  VIADD R8, R245, 0x1000 ;  /* 0x00001000f5087836 */ /* 0x000fe40000000000 */
[----:B------:R-:W-:Y:S01]  /*23c0*/  IMAD.U32 R3, RZ, RZ, UR11 ;  /* 0x0000000bff037e24 */ /* 0x000fe2000f8e00ff */
[----:B------:R-:W-:Y:S01]  /*23d0*/  UMOV UR11, UR22 ;  /* 0x00000016000b7c82 */ /* 0x000fe20008000000 */
[----:B------:R-:W-:Y:S02]  /*23e0*/  @!P3 IMAD.IADD R7, R7, 0x1, R20 ;  /* 0x000000010707b824 */ /* 0x000fe400078e0214 */
[----:B------:R-:W-:Y:S02]  /*23f0*/  IMAD.MOV.U32 R239, RZ, RZ, 0x7f800000 ;  /* 0x7f800000ffef7424 */ /* 0x000fe400078e00ff */
[----:B------:R-:W-:-:S02]  /*2400*/  IMAD.MOV.U32 R240, RZ, RZ, 0x7f800000 ;  /* 0x7f800000fff07424 */ /* 0x000fc400078e00ff */
[----:B------:R-:W-:Y:S02]  /*2410*/  IMAD.MOV.U32 R237, RZ, RZ, 0x7f800000 ;  /* 0x7f800000ffed7424 */ /* 0x000fe400078e00ff */
[----:B------:R-:W-:Y:S01]  /*2420*/  IMAD.MOV.U32 R238, RZ, RZ, 0x7f800000 ;  /* 0x7f800000ffee7424 */ /* 0x000fe200078e00ff */
[----:B------:R-:W-:Y:S04]  /*2430*/  @P4 STS [R0+0x8000], RZ ;  /* 0x008000ff00004388 */ /* 0x000fe80000000800 */
[----:B------:R-:W-:Y:S04]  /*2440*/  @P4 STS [R0+0x8004], RZ ;  /* 0x008004ff00004388 */ /* 0x000fe80000000800 */
[----:B------:R-:W-:Y:S04]  /*2450*/  @P4 STS.64 [R0+0x8008], RZ ;  /* 0x008008ff00004388 */ /* 0x000fe80000000a00 */
[----:B------:R-:W-:Y:S01]  /*2460*/  @!PT LDS RZ, [RZ] ;  /* 0x00000000fffff984 */ /* 0x000fe20000000800 */
[----:B------:R-:W-:Y:S01]  /*2470*/  @!PT LDS RZ, [RZ] ;  /* 0x00000000fffff984 */ /* 0x000fe20000000800 */
[----:B------:R-:W-:Y:S01]  /*2480*/  @!PT LDS RZ, [RZ] ;  /* 0x00000000fffff984 */ /* 0x000fe20000000800 */
[----:B------:R3:W-:Y:S04]  /*2490*/  @!P4 LDGSTS.E.BYPASS.LTC128B.128 [R0+0x8000], desc[UR8][R12.64] ;  /* 0x080000000c00cfae */ /* 0x0007e8000b901d48 */
[----:B------:R-:W-:Y:S04]  /*24a0*/  @P3 STS.128 [R0+0x9000], RZ ;  /* 0x009000ff00003388 */ /* 0x000fe80000000c00 */
[----:B------:R-:W-:Y:S01]  /*24b0*/  @!PT LDS RZ, [RZ] ;  /* 0x00000000fffff984 */ /* 0x000fe20000000800 */
[----:B------:R-:W-:Y:S01]  /*24c0*/  @!PT LDS RZ, [RZ] ;  /* 0x00000000fffff984 */ /* 0x000fe20000000800 */
[----:B------:R-:W-:Y:S01]  /*24d0*/  @!PT LDS RZ, [RZ] ;  /* 0x00000000fffff984 */ /* 0x000fe20000000800 */
[----:B------:R4:W-:Y:S04]  /*24e0*/  @!P3 LDGSTS.E.BYPASS.LTC128B.128 [R0+0x9000], desc[UR8][R10.64] ;  /* 0x090000000a00bfae */ /* 0x0009e8000b901d48 */
[----:B------:R-:W0:Y:S04]  /*24f0*/  LDGDEPBAR ;  /* 0x00000000000079af */ /* 0x000e280000000000 */
[----:B------:R-:W-:Y:S04]  /*2500*/  @P2 STS [R0+0x4000], RZ ;  /* 0x004000ff00002388 */ /* 0x000fe80000000800 */
[----:B------:R-:W-:Y:S04]  /*2510*/  @P2 STS [R0+0x4004], RZ ;  /* 0x004004ff00002388 */ /* 0x000fe80000000800 */
[----:B------:R-:W-:Y:S01]  /*2520*/  @P2 STS.64 [R0+0x4008], RZ ;  /* 0x004008ff00002388 */ /* 0x000fe20000000a00 */
[----:B---3--:R-:W-:-:S03]  /*2530*/  SEL R12, R8, R245, !P0 ;  /* 0x000000f5080c7207 */ /* 0x008fc60004000000 */
[----:B------:R-:W-:Y:S01]  /*2540*/  @!PT LDS RZ, [RZ] ;  /* 0x00000000fffff984 */ /* 0x000fe20000000800 */
[----:B------:R-:W-:Y:S01]  /*2550*/  @!PT LDS RZ, [RZ] ;  /* 0x00000000fffff984 */ /* 0x000fe20000000800 */
[----:B------:R-:W-:Y:S01]  /*2560*/  @!PT LDS RZ, [RZ] ;  /* 0x00000000fffff984 */ /* 0x000fe20000000800 */
[----:B------:R-:W-:Y:S01]  /*2570*/  @!P2 LDGSTS.E.BYPASS.LTC128B.128 [R0+0x4000], desc[UR8][R216.64] ;  /* 0x04000000d800afae */ /* 0x000fe2000b901d48 */
[----:B------:R-:W-:-:S03]  /*2580*/  LEA R222, R12, UR4, 0x1 ;  /* 0x000000040cde7c11 */ /* 0x000fc6000f8e08ff */
[----:B------:R-:W-:Y:S01]  /*2590*/  @P1 STS.128 [R0+0x5000], RZ ;  /* 0x005000ff00001388 */ /* 0x000fe20000000c00 */
[----:B----4-:R-:W-:-:S03]  /*25a0*/  @!P1 IADD3 R10, P5, R214, UR12, RZ ;  /* 0x0000000cd60a9c10 */ /* 0x010fc6000ffbe0ff */
[----:B------:R-:W-:Y:S01]  /*25b0*/  @!PT LDS RZ, [RZ] ;  /* 0x00000000fffff984 */ /* 0x000fe20000000800 */
[----:B------:R-:W-:Y:S01]  /*25c0*/  @!PT LDS RZ, [RZ] ;  /* 0x00000000fffff984 */ /* 0x000fe20000000800 */
[----:B------:R-:W-:Y:S01]  /*25d0*/  @!PT LDS RZ, [RZ] ;  /* 0x00000000fffff984 */ /* 0x000fe20000000800 */
[----:B------:R-:W-:Y:S01]  /*25e0*/  @!P1 LDGSTS.E.BYPASS.LTC128B.128 [R0+0x5000], desc[UR8][R14.64] ;  /* 0x050000000e009fae */ /* 0x000fe2000b901d48 */
[----:B------:R-:W-:Y:S01]  /*25f0*/  @!P1 IADD3.X R11, R215, UR13, R3, P5, !PT ;  /* 0x0000000dd70b9c10 */ /* 0x000fe2000affe403 */
[----:B------:R-:W-:Y:S01]  /*2600*/  @!P4 IMAD.IADD R3, R5, 0x1, R9 ;  /* 0x000000010503c824 */ /* 0x000fe200078e0209 */
[C---:B--2---:R-:W-:Y:S01]  /*2610*/  @!P4 LEA R8, P5, R4.reuse, R16, 0x1 ;  /* 0x000000100408c211 */ /* 0x044fe200078a08ff */
[C---:B------:R-:W-:Y:S01]  /*2620*/  VIADD R5, R247.reuse, 0x40 ;  /* 0x00000040f7057836 */ /* 0x040fe20000000000 */
[----:B------:R-:W-:Y:S02]  /*2630*/  @P2 STS [R222], RZ ;  /* 0x000000ffde002388 */ /* 0x000fe40000000800 */
[----:B------:R-:W-:Y:S01]  /*2640*/  @!P4 LEA.HI.X R9, R4, R17, R3, 0x1, P5 ;  /* 0x000000110409c211 */ /* 0x000fe200028f0c03 */
[C---:B------:R-:W-:Y:S01]  /*2650*/  VIADD R3, R247.reuse, 0x48 ;  /* 0x00000048f7037836 */ /* 0x040fe20000000000 */
[----:B------:R-:W-:Y:S01]  /*2660*/  @P2 STS [R222+0x4], RZ ;  /* 0x000004ffde002388 */ /* 0x000fe20000000800 */
[----:B------:R-:W-:-:S03]  /*2670*/  ISETP.GE.AND P5, PT, R247, UR6, PT ;  /* 0x00000006f7007c0c */ /* 0x000fc6000bfa6270 */
[----:B------:R-:W-:Y:S04]  /*2680*/  @P2 STS [R222+0x8], RZ ;  /* 0x000008ffde002388 */ /* 0x000fe80000000800 */
[----:B------:R-:W-:Y:S04]  /*2690*/  @P2 STS [R222+0xc], RZ ;  /* 0x00000cffde002388 */ /* 0x000fe80000000800 */
[----:B------:R-:W-:Y:S01]  /*26a0*/  @!PT LDS RZ, [RZ] ;  /* 0x00000000fffff984 */ /* 0x000fe20000000800 */
[----:B------:R-:W-:Y:S01]  /*26b0*/  @!PT LDS RZ, [RZ] ;  /* 0x00000000fffff984 */ /* 0x000fe20000000800 */
[----:B------:R-:W-:Y:S01]  /*26c0*/  @!PT LDS RZ, [RZ] ;  /* 0x00000000fffff984 */ /* 0x000fe20000000800 */
[----:B------:R-:W-:Y:S01]  /*26d0*/  @!P2 LDGSTS.E.BYPASS.LTC128B.128 [R222], desc[UR8][R214.64] ;  /* 0x00000000d6deafae */ /* 0x000fe2000b901d48 */
[----:B-1----:R-:W-:-:S03]  /*26e0*/  @!P3 LEA R4, P2, R6, R18, 0x1 ;  /* 0x000000120604b211 */ /* 0x002fc600078408ff */
[----:B------:R-:W-:Y:S04]  /*26f0*/  @P1 STS [R222+0x1000], RZ ;  /* 0x001000ffde001388 */ /* 0x000fe80000000800 */
[----:B------:R-:W-:Y:S04]  /*2700*/  @P1 STS [R222+0x1004], RZ ;  /* 0x001004ffde001388 */ /* 0x000fe80000000800 */
[----:B------:R-:W-:Y:S04]  /*2710*/  @P1 STS [R222+0x1008], RZ ;  /* 0x001008ffde001388 */ /* 0x000fe80000000800 */
[----:B------:R-:W-:Y:S04]  /*2720*/  @P1 STS [R222+0x100c], RZ ;  /* 0x00100cffde001388 */ /* 0x000fe80000000800 */
[----:B------:R-:W-:Y:S01]  /*2730*/  @!PT LDS RZ, [RZ] ;  /* 0x00000000fffff984 */ /* 0x000fe20000000800 */
[----:B------:R-:W-:Y:S01]  /*2740*/  @!PT LDS RZ, [RZ] ;  /* 0x00000000fffff984 */ /* 0x000fe20000000800 */
[----:B------:R-:W-:Y:S01]  /*2750*/  @!PT LDS RZ, [RZ] ;  /* 0x00000000fffff984 */ /* 0x000fe20000000800 */
[----:B------:R-:W-:Y:S01]  /*2760*/  @!P1 LDGSTS.E.BYPASS.LTC128B.128 [R222+0x1000], desc[UR8][R10.64] ;  /* 0x010000000ade9fae */ /* 0x000fe2000b901d48 */
[----:B------:R-:W-:-:S02]  /*2770*/  ISETP.GE.AND P1, PT, R5, UR6, PT ;  /* 0x0000000605007c0c */ /* 0x000fc4000bf26270 */
[----:B------:R-:W-:Y:S01]  /*2780*/  @!P3 LEA.HI.X R5, R6, R19, R7, 0x1, P2 ;  /* 0x000000130605b211 */ /* 0x000fe200010f0c07 */
[----:B------:R-:W-:Y:S01]  /*2790*/  @P4 STS [R0+0x6000], RZ ;  /* 0x006000ff00004388 */ /* 0x000fe20000000800 */
[----:B------:R-:W-:Y:S01]  /*27a0*/  ISETP.GE.AND P2, PT, R3, UR6, PT ;  /* 0x0000000603007c0c */ /* 0x000fe2000bf46270 */
[----:B------:R-:W-:Y:S02]  /*27b0*/  IMAD.SHL.U32 R6, R247, 0x4, RZ ;  /* 0x00000004f7067824 */ /* 0x000fe400078e00ff */
[----:B------:R-:W-:Y:S04]  /*27c0*/  @P4 STS [R0+0x6004], RZ ;  /* 0x006004ff00004388 */ /* 0x000fe80000000800 */
[----:B------:R-:W-:Y:S04]  /*27d0*/  @P4 STS.64 [R0+0x6008], RZ ;  /* 0x006008ff00004388 */ /* 0x000fe80000000a00 */
[----:B------:R-:W-:Y:S01]  /*27e0*/  @!PT LDS RZ, [RZ] ;  /* 0x00000000fffff984 */ /* 0x000fe20000000800 */
[----:B------:R-:W-:Y:S01]  /*27f0*/  @!PT LDS RZ, [RZ] ;  /* 0x00000000fffff984 */ /* 0x000fe20000000800 */
[----:B------:R-:W-:Y:S01]  /*2800*/  @!PT LDS RZ, [RZ] ;  /* 0x00000000fffff984 */ /* 0x000fe20000000800 */
[----:B------:R1:W-:Y:S04]  /*2810*/  @!P4 LDGSTS.E.BYPASS.LTC128B.128 [R0+0x6000], desc[UR8][R8.64] ;  /* 0x060000000800cfae */ /* 0x0003e8000b901d48 */
[----:B------:R2:W-:Y:S04]  /*2820*/  @P3 STS.128 [R0+0x7000], RZ ;  /* 0x007000ff00003388 */ /* 0x0005e80000000c00 */
[----:B------:R-:W-:Y:S01]  /*2830*/  @!PT LDS RZ, [RZ] ;  /* 0x00000000fffff984 */ /* 0x000fe20000000800 */
[----:B------:R-:W-:Y:S01]  /*2840*/  @!PT LDS RZ, [RZ] ;  /* 0x00000000fffff984 */ /* 0x000fe20000000800 */
[----:B------:R-:W-:Y:S01]  /*2850*/  @!PT LDS RZ, [RZ] ;  /* 0x00000000fffff984 */ /* 0x000fe20000000800 */
[----:B------:R3:W-:Y:S04]  /*2860*/  @!P3 LDGSTS.E.BYPASS.LTC128B.128 [R0+0x7000], desc[UR8][R4.64] ;  /* 0x070000000400bfae */ /* 0x0007e8000b901d48 */
[----:B------:R-:W0:Y:S01]  /*2870*/  LDGDEPBAR ;  /* 0x00000000000079af */ /* 0x000e220000000000 */
[----:B-1----:R-:W-:-:S02]  /*2880*/  SHF.R.S32.HI R8, RZ, 0x1f, R247 ;  /* 0x0000001fff087819 */ /* 0x002fc400000114f7 */
[----:B---3--:R-:W-:Y:S01]  /*2890*/  IADD3 R4, P4, R6, UR11, RZ ;  /* 0x0000000b06047c10 */ /* 0x008fe2000ff9e0ff */
[----:B------:R-:W-:-:S04]  /*28a0*/  DEPBAR.LE SB0, 0x1 ;  /* 0x000080400000791a */ /* 0x000fc80000000000 */
[----:B--2---:R-:W-:Y:S02]  /*28b0*/  SHF.R.S32.HI R0, RZ, 0x1f, R3 ;  /* 0x0000001fff007819 */ /* 0x004fe40000011403 */
[----:B------:R-:W-:Y:S02]  /*28c0*/  @!P2 LEA R6, P3, R3, UR11, 0x2 ;  /* 0x0000000b0306ac11 */ /* 0x000fe4000f8610ff */
[----:B------:R-:W-:Y:S02]  /*28d0*/  SHF.L.U64.HI R5, R247, 0x2, R8 ;  /* 0x00000002f7057819 */ /* 0x000fe40000010208 */
[----:B------:R-:W-:Y:S02]  /*28e0*/  @!P2 LEA.HI.X R7, R3, UR10, R0, 0x2, P3 ;  /* 0x0000000a0307ac11 */ /* 0x000fe400098f1400 */
[----:B------:R-:W-:-:S03]  /*28f0*/  IADD3.X R5, R5, UR10, RZ, P4, !PT ;  /* 0x0000000a05057c10 */ /* 0x000fc6000a7fe4ff */
[----:B------:R-:W5:Y:S04]  /*2900*/  @!P2 LDG.E R238, desc[UR8][R6.64] ;  /* 0x0000000806eea981 */ /* 0x000f68000c1e1900 */
[----:B------:R-:W5:Y:S04]  /*2910*/  @!P5 LDG.E R239, desc[UR8][R4.64] ;  /* 0x0000000804efd981 */ /* 0x000f68000c1e1900 */
[----:B------:R-:W5:Y:S04]  /*2920*/  @!P6 LDG.E R240, desc[UR8][R4.64+0x20] ;  /* 0x0000200804f0e981 */ /* 0x000f68000c1e1900 */
[----:B------:R1:W5:Y:S01]  /*2930*/  @!P1 LDG.E R237, desc[UR8][R4.64+0x100] ;  /* 0x0001000804ed9981 */ /* 0x000362000c1e1900 */
[----:B------:R-:W-:Y:S01]  /*2940*/  BAR.SYNC.DEFER_BLOCKING 0x0 ;  /* 0x0000000000007b1d */ /* 0x000fe20000010000 */
[----:B------:R-:W-:-:S05]  /*2950*/  VIADD R0, R247, 0xffffff80 ;  /* 0xffffff80f7007836 */ /* 0x000fca0000000000 */
[----:B------:R2:W3:Y:S04]  /*2960*/  LDSM.16.M88.4 R116, [R149+0x8000] ;  /* 0x008000009574783b */ /* 0x0004e80000000200 */
[----:B------:R2:W4:Y:S04]  /*2970*/  LDSM.16.M88.4 R120, [R149+0x8400] ;  /* 0x008400009578783b */ /* 0x0005280000000200 */
[----:B------:R2:W2:Y:S04]  /*2980*/  LDSM.16.M88.4 R124, [R149+0x8800] ;  /* 0x00880000957c783b */ /* 0x0004a80000000200 */
[----:B------:R2:W2:Y:S04]  /*2990*/  LDSM.16.M88.4 R128, [R149+0x8c00] ;  /* 0x008c00009580783b */ /* 0x0004a80000000200 */
[----:B------:R2:W2:Y:S04]  /*29a0*/  LDSM.16.M88.4 R132, [R150+0x8000] ;  /* 0x008000009684783b */ /* 0x0004a80000000200 */
[----:B------:R2:W2:Y:S04]  /*29b0*/  LDSM.16.M88.4 R136, [R150+0x8400] ;  /* 0x008400009688783b */ /* 0x0004a80000000200 */
[----:B------:R2:W2:Y:S04]  /*29c0*/  LDSM.16.M88.4 R140, [R150+0x8800] ;  /* 0x00880000968c783b */ /* 0x0004a80000000200 */
[----:B------:R2:W2:Y:S01]  /*29d0*/  LDSM.16.M88.4 R144, [R150+0x8c00] ;  /* 0x008c00009690783b */ /* 0x0004a20000000200 */
[----:B------:R-:W-:Y:S01]  /*29e0*/  VIADD R148, R161, 0x1000 ;  /* 0x00001000a1947836 */ /* 0x000fe20000000000 */
[----:B------:R-:W-:Y:S01]  /*29f0*/  SHF.R.S32.HI R3, RZ, 0x1f, R0 ;  /* 0x0000001fff037819 */ /* 0x000fe20000011400 */
[----:B-1----:R-:W-:Y:S01]  /*2a00*/  VIADD R4, R156, 0x1000 ;  /* 0x000010009c047836 */ /* 0x002fe20000000000 */
[----:B------:R-:W-:-:S02]  /*2a10*/  UIADD3 UR6, UR30, 0x80, URZ ;  /* 0x000000801e067890 */ /* 0x000fc4000fffe03f */
[----:B------:R-:W-:Y:S02]  /*2a20*/  SHF.L.U64.HI R242, R0, 0x2, R3 ;  /* 0x0000000200f27819 */ /* 0x000fe40000010203 */
[----:B------:R-:W-:Y:S02]  /*2a30*/  SEL R148, R148, R161, !P0 ;  /* 0x000000a194947207 */ /* 0x000fe40004000000 */
[----:B------:R-:W-:Y:S01]  /*2a40*/  SEL R3, R4, R156, !P0 ;  /* 0x0000009c04037207 */ /* 0x000fe20004000000 */
[----:B------:R-:W-:Y:S01]  /*2a50*/  IMAD.SHL.U32 R244, R247, 0x4, RZ ;  /* 0x00000004f7f47824 */ /* 0x000fe200078e00ff */
[----:B------:R-:W-:Y:S01]  /*2a60*/  CS2R R94, SRZ ;  /* 0x00000000005e7805 */ /* 0x000fe2000001ff00 */
[----:B------:R-:W-:Y:S01]  /*2a70*/  IMAD.SHL.U32 R154, R161, 0x2, RZ ;  /* 0x00000002a19a7824 */ /* 0x000fe200078e00ff */
[----:B------:R-:W-:Y:S02]  /*2a80*/  CS2R R92, SRZ ;  /* 0x00000000005c7805 */ /* 0x000fe4000001ff00 */
[----:B------:R-:W-:-:S02]  /*2a90*/  CS2R R98, SRZ ;  /* 0x0000000000627805 */ /* 0x000fc4000001ff00 */
[----:B------:R-:W-:Y:S02]  /*2aa0*/  CS2R R96, SRZ ;  /* 0x0000000000607805 */ /* 0x000fe4000001ff00 */
[----:B------:R-:W-:Y:S02]  /*2ab0*/  CS2R R90, SRZ ;  /* 0x00000000005a7805 */ /* 0x000fe4000001ff00 */
[----:B------:R-:W-:Y:S02]  /*2ac0*/  CS2R R88, SRZ ;  /* 0x0000000000587805 */ /* 0x000fe4000001ff00 */
[----:B------:R-:W-:Y:S02]  /*2ad0*/  CS2R R86, SRZ ;  /* 0x0000000000567805 */ /* 0x000fe4000001ff00 */
        /* <DEDUP_REMOVED lines=9> */
[----:B------:R-:W-:Y:S01]  /*2b70*/  SHF.L.U64.HI R243, R247, 0x2, R8 ;  /* 0x00000002f7f37819 */ /* 0x000fe20000010208 */
[----:B------:R-:W-:Y:S01]  /*2b80*/  IMAD.SHL.U32 R241, R0, 0x4, RZ ;  /* 0x0000000400f17824 */ /* 0x000fe200078e00ff */
[----:B------:R-:W-:Y:S02]  /*2b90*/  LEA R148, R148, UR4, 0x1 ;  /* 0x0000000494947c11 */ /* 0x000fe4000f8e08ff */
[----:B------:R-:W-:Y:S01]  /*2ba0*/  LEA R3, R3, UR4, 0x1 ;  /* 0x0000000403037c11 */ /* 0x000fe2000f8e08ff */
[----:B------:R-:W-:Y:S02]  /*2bb0*/  USHF.L.U32 UR30, UR16, 0x3, URZ ;  /* 0x00000003101e7899 */ /* 0x000fe4000800063f */
[----:B------:R-:W-:Y:S02]  /*2bc0*/  USHF.L.U32 UR29, UR16, 0x4, URZ ;  /* 0x00000004101d7899 */ /* 0x000fe4000800063f */
[----:B------:R-:W-:-:S02]  /*2bd0*/  UIMAD UR28, UR16, 0x18, URZ ;  /* 0x00000018101c78a4 */ /* 0x000fc4000f8e023f */
[----:B------:R-:W-:Y:S02]  /*2be0*/  USHF.L.U32 UR27, UR16, 0x5, URZ ;  /* 0x00000005101b7899 */ /* 0x000fe4000800063f */
[----:B------:R-:W-:Y:S02]  /*2bf0*/  UIMAD UR26, UR16, 0x28, URZ ;  /* 0x00000028101a78a4 */ /* 0x000fe4000f8e023f */
[----:B------:R-:W-:Y:S02]  /*2c00*/  UIMAD UR25, UR16, 0x30, URZ ;  /* 0x00000030101978a4 */ /* 0x000fe4000f8e023f */
[----:B------:R-:W-:Y:S02]  /*2c10*/  UIMAD UR24, UR16, 0x38, URZ ;  /* 0x00000038101878a4 */ /* 0x000fe4000f8e023f */
[----:B------:R-:W-:Y:S02]  /*2c20*/  USHF.L.U32 UR23, UR16, 0x6, URZ ;  /* 0x0000000610177899 */ /* 0x000fe4000800063f */
[----:B------:R-:W-:-:S02]  /*2c30*/  UIMAD UR22, UR16, 0x48, URZ ;  /* 0x00000048101678a4 */ /* 0x000fc4000f8e023f */
[----:B------:R-:W-:Y:S02]  /*2c40*/  UIMAD UR21, UR16, 0x50, URZ ;  /* 0x00000050101578a4 */ /* 0x000fe4000f8e023f */
[----:B------:R-:W-:Y:S02]  /*2c50*/  UIMAD UR20, UR16, 0x58, URZ ;  /* 0x00000058101478a4 */ /* 0x000fe4000f8e023f */
[----:B------:R-:W-:Y:S02]  /*2c60*/  UIMAD UR19, UR16, 0x60, URZ ;  /* 0x00000060101378a4 */ /* 0x000fe4000f8e023f */
[----:B------:R-:W-:Y:S02]  /*2c70*/  UIMAD UR18, UR16, 0x68, URZ ;  /* 0x00000068101278a4 */ /* 0x000fe4000f8e023f */
[----:B------:R-:W-:Y:S02]  /*2c80*/  UIMAD UR17, UR16, 0x70, URZ ;  /* 0x00000070101178a4 */ /* 0x000fe4000f8e023f */
[----:B------:R-:W-:Y:S01]  /*2c90*/  UISETP.GE.AND UP0, UPT, UR6, UR5, UPT ;  /* 0x000000050600728c */ /* 0x000fe2000bf06270 */
[----:B------:R-:W-:Y:S01]  /*2ca0*/  UMOV UR13, UR34 ;  /* 0x00000022000d7c82 */ /* 0x000fe20008000000 */
[----:B------:R-:W-:-:S02]  /*2cb0*/  UIADD3 UR15, -UR15, URZ, URZ ;  /* 0x0000003f0f0f7290 */ /* 0x000fc4000fffe13f */
[----:B------:R-:W-:Y:S01]  /*2cc0*/  UIMAD UR16, UR16, 0x78, URZ ;  /* 0x00000078101078a4 */ /* 0x000fe2000f8e023f */
[----:B------:R-:W-:Y:S01]  /*2cd0*/  UMOV UR12, UR35 ;  /* 0x00000023000c7c82 */ /* 0x000fe20008000000 */
[----:B--234-:R-:W-:-:S10]  /*2ce0*/  ULDC UR6, c[0x0][0x2ec] ;  /* 0x0000bb0000067ab9 */ /* 0x01cfd40000000800 */
.L_x_9:
[----:B------:R-:W0:Y:S01]  /*2cf0*/  LDGDEPBAR ;  /* 0x00000000000079af */ /* 0x000e220000000000 */
[----:B------:R-:W-:Y:S01]  /*2d00*/  IMAD.IADD R112, R155, 0x1, R148 ;  /* 0x000000019b707824 */ /* 0x000fe200078e0294 */
[----:B------:R-:W-:Y:S01]  /*2d10*/  PLOP3.LUT P0, PT, PT, PT, UP0, 0x80, 0x0 ;  /* 0x000000000000781c */ /* 0x000fe20003f0f008 */
[----:B------:R-:W-:Y:S01]  /*2d20*/  UISETP.GE.AND UP3, UPT, UR7, 0x1, UPT ;  /* 0x000000010700788c */ /* 0x000fe2000bf66270 */
[----:B------:R-:W-:Y:S02]  /*2d30*/  PLOP3.LUT P2, PT, PT, PT, UP0, 0x80, 0x0 ;  /* 0x000000000000781c */ /* 0x000fe40003f4f008 */
[----:B------:R-:W-:Y:S02]  /*2d40*/  PLOP3.LUT P6, PT, PT, PT, UP0, 0x80, 0x0 ;  /* 0x000000000000781c */ /* 0x000fe40003fcf008 */
[----:B------:R-:W-:Y:S02]  /*2d50*/  PLOP3.LUT P5, PT, PT, PT, UP0, 0x80, 0x0 ;  /* 0x000000000000781c */ /* 0x000fe40003faf008 */
[----:B------:R-:W-:Y:S02]  /*2d60*/  PLOP3.LUT P1, PT, PT, PT, UP0, 0x80, 0x0 ;  /* 0x000000000000781c */ /* 0x000fe40003f2f008 */
[----:B-----5:R-:W-:Y:S02]  /*2d70*/  FSETP.NEU.FTZ.AND P3, PT, R239, -INF , PT ;  /* 0xff800000ef00780b */ /* 0x020fe40003f7d000 */
[----:B------:R-:W-:Y:S01]  /*2d80*/  PLOP3.LUT P4, PT, PT, PT, UP0, 0x80, 0x0 ;  /* 0x000000000000781c */ /* 0x000fe20003f8f008 */
[----:B------:R-:W-:Y:S04]  /*2d90*/  DEPBAR.LE SB0, 0x0 ;  /* 0x000080000000791a */ /* 0x000fe80000000000 */
[----:B------:R-:W-:Y:S06]  /*2da0*/  BAR.SYNC.DEFER_BLOCKING 0x0 ;  /* 0x0000000000007b1d */ /* 0x000fec0000010000 */
[----:B------:R-:W-:Y:S08]  /*2db0*/  LDSM.16.M88.4 R64, [R148] ;  /* 0x000000009440783b */ /* 0x000ff00000000200 */
[----:B------:R-:W1:Y:S08]  /*2dc0*/  LDSM.16.M88.4 R16, [R149+0x6000] ;  /* 0x006000009510783b */ /* 0x000e700000000200 */
[----:B------:R-:W2:Y:S08]  /*2dd0*/  LDSM.16.M88.4 R60, [R148+0x1000] ;  /* 0x00100000943c783b */ /* 0x000eb00000000200 */
[----:B------:R-:W3:Y:S08]  /*2de0*/  LDSM.16.M88.4 R32, [R149+0x6400] ;  /* 0x006400009520783b */ /* 0x000ef00000000200 */
[----:B------:R-:W4:Y:S08]  /*2df0*/  LDSM.16.M88.4 R48, [R149+0x6800] ;  /* 0x006800009530783b */ /* 0x000f300000000200 */
[----:B------:R-:W4:Y:S01]  /*2e00*/  LDSM.16.M88.4 R100, [R149+0x6c00] ;  /* 0x006c00009564783b */ /* 0x000f220000000200 */
[-C--:B-1----:R-:W-:Y:S07]  /*2e10*/  HMMA.16816.F32.BF16 R4, R64, R16.reuse, RZ ;  /* 0x000000104004723c */ /* 0x082fee00000418ff */
[----:B------:R-:W-:Y:S01]  /*2e20*/  LDSM.16.M88.4 R104, [R112] ;  /* 0x000000007068783b */ /* 0x000fe20000000200 */
[C---:B--2---:R-:W-:Y:S07]  /*2e30*/  HMMA.16816.F32.BF16 R8, R60.reuse, R16, RZ ;  /* 0x000000103c08723c */ /* 0x044fee00000418ff */
[----:B------:R-:W1:Y:S01]  /*2e40*/  LDSM.16.M88.4 R108, [R150+0x6000] ;  /* 0x00600000966c783b */ /* 0x000e620000000200 */
[-C--:B------:R-:W-:Y:S07]  /*2e50*/  HMMA.16816.F32.BF16 R12, R60, R18.reuse, RZ ;  /* 0x000000123c0c723c */ /* 0x080fee00000418ff */
[----:B------:R-:W2:Y:S01]  /*2e60*/  LDSM.16.M88.4 R112, [R112+0x1000] ;  /* 0x001000007070783b */ /* 0x000ea20000000200 */
[C---:B------:R-:W-:Y:S06]  /*2e70*/  HMMA.16816.F32.BF16 R16, R64.reuse, R18, RZ ;  /* 0x000000124010723c */ /* 0x040fec00000418ff */
[-C--:B---3--:R-:W-:Y:S06]  /*2e80*/  HMMA.16816.F32.BF16 R20, R64, R32.reuse, RZ ;  /* 0x000000204014723c */ /* 0x088fec00000418ff */
[C---:B------:R-:W-:Y:S06]  /*2e90*/  HMMA.16816.F32.BF16 R24, R60.reuse, R32, RZ ;  /* 0x000000203c18723c */ /* 0x040fec00000418ff */
[-C--:B------:R-:W-:Y:S06]  /*2ea0*/  HMMA.16816.F32.BF16 R28, R60, R34.reuse, RZ ;  /* 0x000000223c1c723c */ /* 0x080fec00000418ff */
[C---:B------:R-:W-:Y:S06]  /*2eb0*/  HMMA.16816.F32.BF16 R32, R64.reuse, R34, RZ ;  /* 0x000000224020723c */ /* 0x040fec00000418ff */
[-C--:B----4-:R-:W-:Y:S06]  /*2ec0*/  HMMA.16816.F32.BF16 R36, R64, R48.reuse, RZ ;  /* 0x000000304024723c */ /* 0x090fec00000418ff */
[C---:B------:R-:W-:Y:S06]  /*2ed0*/  HMMA.16816.F32.BF16 R40, R60.reuse, R48, RZ ;  /* 0x000000303c28723c */ /* 0x040fec00000418ff */
[-C--:B------:R-:W-:Y:S06]  /*2ee0*/  HMMA.16816.F32.BF16 R44, R60, R50.reuse, RZ ;  /* 0x000000323c2c723c */ /* 0x080fec00000418ff */
[C---:B------:R-:W-:Y:S06]  /*2ef0*/  HMMA.16816.F32.BF16 R48, R64.reuse, R50, RZ ;  /* 0x000000324030723c */ /* 0x040fec00000418ff */
[-C--:B------:R-:W-:Y:S06]  /*2f00*/  HMMA.16816.F32.BF16 R52, R64, R100.reuse, RZ ;  /* 0x000000644034723c */ /* 0x080fec00000418ff */
[C---:B------:R-:W-:Y:S06]  /*2f10*/  HMMA.16816.F32.BF16 R56, R60.reuse, R100, RZ ;  /* 0x000000643c38723c */ /* 0x040fec00000418ff */
[-C--:B------:R-:W-:Y:S01]  /*2f20*/  HMMA.16816.F32.BF16 R60, R60, R102.reuse, RZ ;  /* 0x000000663c3c723c */ /* 0x080fe200000418ff */
[----:B------:R-:W-:Y:S01]  /*2f30*/  FMUL.FTZ R101, R240, 1.4426950216293334961 ;  /* 0x3fb8aa3bf0657820 */ /* 0x000fe20000410000 */
[----:B------:R-:W-:Y:S04]  /*2f40*/  FMUL.FTZ R100, R237, 1.4426950216293334961 ;  /* 0x3fb8aa3bed647820 */ /* 0x000fe80000410000 */
[----:B------:R-:W-:Y:S06]  /*2f50*/  HMMA.16816.F32.BF16 R64, R64, R102, RZ ;  /* 0x000000664040723c */ /* 0x000fec00000418ff */
[-C--:B-1----:R-:W-:Y:S01]  /*2f60*/  HMMA.16816.F32.BF16 R4, R104, R108.reuse, R4 ;  /* 0x0000006c6804723c */ /* 0x082fe20000041804 */
[----:B------:R-:W-:Y:S04]  /*2f70*/  IMAD.U32 R102, RZ, RZ, UR32 ;  /* 0x00000020ff667e24 */ /* 0x000fe8000f8e00ff */
[----:B------:R-:W-:Y:S01]  /*2f80*/  @P0 IMAD R102, R102, 0x80, R246 ;  /* 0x0000008066660824 */ /* 0x000fe200078e02f6 */
[----:B------:R-:W-:Y:S01]  /*2f90*/  PLOP3.LUT P0, PT, PT, PT, UP0, 0x80, 0x0 ;  /* 0x000000000000781c */ /* 0x000fe20003f0f008 */
[----:B------:R-:W-:Y:S01]  /*2fa0*/  FMUL.FTZ R103, R239, 1.4426950216293334961 ;  /* 0x3fb8aa3bef677820 */ /* 0x000fe20000410000 */
[C---:B--2---:R-:W-:Y:S04]  /*2fb0*/  HMMA.16816.F32.BF16 R8, R112.reuse, R108, R8 ;  /* 0x0000006c7008723c */ /* 0x044fe80000041808 */
[C---:B------:R-:W-:Y:S01]  /*2fc0*/  @P2 VIADD R0, R102.reuse, 0x1 ;  /* 0x0000000166002836 */ /* 0x040fe20000000000 */
[----:B------:R-:W-:Y:S01]  /*2fd0*/  @P6 ISETP.GE.AND P6, PT, R102, UR5, PT ;  /* 0x0000000566006c0c */ /* 0x000fe2000bfc6270 */
[-C--:B------:R-:W-:Y:S03]  /*2fe0*/  HMMA.16816.F32.BF16 R12, R112, R110.reuse, R12 ;  /* 0x0000006e700c723c */ /* 0x080fe6000004180c */
[----:B------:R-:W-:Y:S02]  /*2ff0*/  @P5 ISETP.GE.AND P5, PT, R0, UR5, PT ;  /* 0x0000000500005c0c */ /* 0x000fe4000bfa6270 */
[----:B------:R-:W-:Y:S01]  /*3000*/  FSEL R103, R103, RZ, P3 ;  /* 0x000000ff67677208 */ /* 0x000fe20001800000 */
[----:B------:R-:W-:Y:S01]  /*3010*/  FMUL.FTZ R0, R238, 1.4426950216293334961 ;  /* 0x3fb8aa3bee007820 */ /* 0x000fe20000410000 */
[----:B------:R-:W-:Y:S01]  /*3020*/  FSETP.NEU.FTZ.AND P2, PT, R240, -INF , PT ;  /* 0xff800000f000780b */ /* 0x000fe20003f5d000 */
[C---:B------:R-:W-:Y:S01]  /*3030*/  HMMA.16816.F32.BF16 R16, R104.reuse, R110, R16 ;  /* 0x0000006e6810723c */ /* 0x040fe20000041810 */
[----:B------:R-:W-:Y:S03]  /*3040*/  PLOP3.LUT P3, PT, PT, PT, UP0, 0x80, 0x0 ;  /* 0x000000000000781c */ /* 0x000fe60003f6f008 */
[----:B------:R-:W-:Y:S02]  /*3050*/  @P1 FSEL R4, R4, -INF , !P6 ;  /* 0xff80000004041808 */ /* 0x000fe40007000000 */
[----:B------:R-:W-:Y:S02]  /*3060*/  @P0 FSEL R5, R5, -INF , !P5 ;  /* 0xff80000005050808 */ /* 0x000fe40006800000 */
[----:B------:R-:W-:Y:S02]  /*3070*/  PLOP3.LUT P1, PT, PT, PT, UP0, 0x80, 0x0 ;  /* 0x000000000000781c */ /* 0x000fe40003f2f008 */
[----:B------:R-:W-:Y:S01]  /*3080*/  PLOP3.LUT P0, PT, PT, PT, UP0, 0x80, 0x0 ;  /* 0x000000000000781c */ /* 0x000fe20003f0f008 */
[--C-:B------:R-:W-:Y:S01]  /*3090*/  FFMA.FTZ R4, R4, UR6, -R103.reuse ;  /* 0x0000000604047c23 */ /* 0x100fe20008010867 */
[----:B------:R-:W-:Y:S01]  /*30a0*/  FSEL R101, R101, RZ, P2 ;  /* 0x000000ff65657208 */ /* 0x000fe20001000000 */
[----:B------:R-:W-:Y:S01]  /*30b0*/  FFMA.FTZ R5, R5, UR6, -R103 ;  /* 0x0000000605057c23 */ /* 0x000fe20008010867 */
[----:B------:R-:W-:Y:S01]  /*30c0*/  PLOP3.LUT P2, PT, PT, PT, UP0, 0x80, 0x0 ;  /* 0x000000000000781c */ /* 0x000fe20003f4f008 */
[----:B------:R1:W-:Y:S06]  /*30d0*/  MUFU.EX2 R236, R4 ;  /* 0x0000000400ec7308 */ /* 0x0003ec0000000800 */
[----:B------:R-:W-:Y:S04]  /*30e0*/  @P1 FSEL R6, R6, -INF , !P6 ;  /* 0xff80000006061808 */ /* 0x000fe80007000000 */
[----:B------:R-:W2:Y:S01]  /*30f0*/  MUFU.EX2 R235, R5 ;  /* 0x0000000500eb7308 */ /* 0x000ea20000000800 */
[----:B------:R-:W-:Y:S02]  /*3100*/  @P0 FSEL R7, R7, -INF , !P5 ;  /* 0xff80000007070808 */ /* 0x000fe40006800000 */
[----:B------:R-:W-:Y:S01]  /*3110*/  PLOP3.LUT P1, PT, PT, PT, UP0, 0x80, 0x0 ;  /* 0x000000000000781c */ /* 0x000fe20003f2f008 */
[--C-:B------:R-:W-:Y:S01]  /*3120*/  FFMA.FTZ R6, R6, UR6, -R101.reuse ;  /* 0x0000000606067c23 */ /* 0x100fe20008010865 */
[----:B------:R-:W-:Y:S01]  /*3130*/  @P2 FSEL R9, R9, -INF , !P5 ;  /* 0xff80000009092808 */ /* 0x000fe20006800000 */
[--C-:B------:R-:W-:Y:S01]  /*3140*/  FFMA.FTZ R7, R7, UR6, -R101.reuse ;  /* 0x0000000607077c23 */ /* 0x100fe20008010865 */
[----:B------:R-:W-:Y:S03]  /*3150*/  FSETP.NEU.FTZ.AND P0, PT, R237, -INF , PT ;  /* 0xff800000ed00780b */ /* 0x000fe60003f1d000 */
[----:B------:R-:W-:Y:S01]  /*3160*/  MUFU.EX2 R193, R6 ;  /* 0x0000000600c17308 */ /* 0x000fe20000000800 */
[----:B-1----:R-:W-:Y:S01]  /*3170*/  @P3 VIADD R4, R102, 0x8 ;  /* 0x0000000866043836 */ /* 0x002fe20000000000 */
[----:B------:R-:W-:Y:S02]  /*3180*/  FSETP.NEU.FTZ.AND P2, PT, R238, -INF , PT ;  /* 0xff800000ee00780b */ /* 0x000fe40003f5d000 */
[----:B------:R-:W-:Y:S02]  /*3190*/  FSEL R100, R100, RZ, P0 ;  /* 0x000000ff64647208 */ /* 0x000fe40000000000 */
[----:B------:R-:W-:Y:S04]  /*31a0*/  @P4 ISETP.GE.AND P4, PT, R4, UR5, PT ;  /* 0x0000000504004c0c */ /* 0x000fe8000bf86270 */
[----:B------:R1:W-:Y:S01]  /*31b0*/  MUFU.EX2 R192, R7 ;  /* 0x0000000700c07308 */ /* 0x0003e20000000800 */
[----:B------:R-:W-:Y:S01]  /*31c0*/  @P1 FSEL R8, R8, -INF , !P6 ;  /* 0xff80000008081808 */ /* 0x000fe20007000000 */
[--C-:B------:R-:W-:Y:S01]  /*31d0*/  FFMA.FTZ R9, R9, UR6, -R100.reuse ;  /* 0x0000000609097c23 */ /* 0x100fe20008010864 */
[----:B------:R-:W-:Y:S02]  /*31e0*/  PLOP3.LUT P1, PT, PT, PT, UP0, 0x80, 0x0 ;  /* 0x000000000000781c */ /* 0x000fe40003f2f008 */
[----:B------:R-:W-:Y:S01]  /*31f0*/  PLOP3.LUT P0, PT, PT, PT, UP0, 0x80, 0x0 ;  /* 0x000000000000781c */ /* 0x000fe20003f0f008 */
[----:B------:R-:W-:Y:S01]  /*3200*/  FFMA.FTZ R8, R8, UR6, -R100 ;  /* 0x0000000608087c23 */ /* 0x000fe20008010864 */
[----:B------:R-:W-:Y:S03]  /*3210*/  FSEL R0, R0, RZ, P2 ;  /* 0x000000ff00007208 */ /* 0x000fe60001000000 */
[----:B------:R-:W-:Y:S01]  /*3220*/  MUFU.EX2 R200, R9 ;  /* 0x0000000900c87308 */ /* 0x000fe20000000800 */
[----:B------:R-:W-:Y:S02]  /*3230*/  PLOP3.LUT P2, PT, PT, PT, UP0, 0x80, 0x0 ;  /* 0x000000000000781c */ /* 0x000fe40003f4f008 */
[----:B------:R-:W-:Y:S07]  /*3240*/  PLOP3.LUT P3, PT, PT, PT, UP0, 0x80, 0x0 ;  /* 0x000000000000781c */ /* 0x000fee0003f6f008 */
[----:B------:R3:W4:Y:S01]  /*3250*/  MUFU.EX2 R201, R8 ;  /* 0x0000000800c97308 */ /* 0x0007220000000800 */
[----:B-1----:R-:W1:Y:S01]  /*3260*/  LDSM.16.M88.4 R4, [R150+0x6400] ;  /* 0x006400009604783b */ /* 0x002e620000000200 */
[----:B------:R-:W-:Y:S02]  /*3270*/  @P1 FSEL R10, R10, -INF , !P6 ;  /* 0xff8000000a0a1808 */ /* 0x000fe40007000000 */
[----:B------:R-:W-:Y:S02]  /*3280*/  PLOP3.LUT P6, PT, PT, PT, UP0, 0x80, 0x0 ;  /* 0x000000000000781c */ /* 0x000fe40003fcf008 */
[----:B------:R-:W-:Y:S01]  /*3290*/  PLOP3.LUT P1, PT, PT, PT, UP0, 0x80, 0x0 ;  /* 0x000000000000781c */ /* 0x000fe20003f2f008 */
[--C-:B------:R-:W-:Y:S01]  /*32a0*/  FFMA.FTZ R10, R10, UR6, -R0.reuse ;  /* 0x000000060a0a7c23 */ /* 0x100fe20008010800 */
[----:B------:R-:W-:Y:S02]  /*32b0*/  @P0 FSEL R11, R11, -INF , !P5 ;  /* 0xff8000000b0b0808 */ /* 0x000fe40006800000 */
[----:B------:R-:W-:Y:S01]  /*32c0*/  PLOP3.LUT P0, PT, PT, PT, UP0, 0x80, 0x0 ;  /* 0x000000000000781c */ /* 0x000fe20003f0f008 */
[----:B------:R-:W-:Y:S01]  /*32d0*/  MUFU.EX2 R213, R10 ;  /* 0x0000000a00d57308 */ /* 0x000fe20000000800 */
[----:B------:R-:W-:Y:S01]  /*32e0*/  PLOP3.LUT P5, PT, PT, PT, UP0, 0x80, 0x0 ;  /* 0x000000000000781c */ /* 0x000fe20003faf008 */
[----:B------:R-:W-:Y:S01]  /*32f0*/  FFMA.FTZ R11, R11, UR6, -R0 ;  /* 0x000000060b0b7c23 */ /* 0x000fe20008010800 */
[----:B---3--:R-:W-:Y:S01]  /*3300*/  @P2 VIADD R8, R102, 0x9 ;  /* 0x0000000966082836 */ /* 0x008fe20000000000 */
[----:B------:R-:W-:Y:S06]  /*3310*/  PLOP3.LUT P2, PT, PT, PT, UP0, 0x80, 0x0 ;  /* 0x000000000000781c */ /* 0x000fec0003f4f008 */
[----:B------:R3:W-:Y:S01]  /*3320*/  MUFU.EX2 R212, R11 ;  /* 0x0000000b00d47308 */ /* 0x0007e20000000800 */
[----:B------:R-:W-:Y:S02]  /*3330*/  @P1 FSEL R12, R12, -INF , !P4 ;  /* 0xff8000000c0c1808 */ /* 0x000fe40006000000 */
[----:B------:R-:W-:Y:S02]  /*3340*/  @P6 ISETP.GE.AND P6, PT, R8, UR5, PT ;  /* 0x0000000508006c0c */ /* 0x000fe4000bfc6270 */
[----:B------:R-:W-:Y:S01]  /*3350*/  PLOP3.LUT P1, PT, PT, PT, UP0, 0x80, 0x0 ;  /* 0x000000000000781c */ /* 0x000fe20003f2f008 */
[----:B------:R-:W-:Y:S01]  /*3360*/  @P5 VIADD R8, R102, 0x10 ;  /* 0x0000001066085836 */ /* 0x000fe20000000000 */
[----:B------:R-:W-:Y:S01]  /*3370*/  @P0 FSEL R13, R13, -INF , !P6 ;  /* 0xff8000000d0d0808 */ /* 0x000fe20007000000 */
[--C-:B------:R-:W-:Y:S01]  /*3380*/  FFMA.FTZ R12, R12, UR6, -R100.reuse ;  /* 0x000000060c0c7c23 */ /* 0x100fe20008010864 */
[----:B------:R-:W-:Y:S02]  /*3390*/  PLOP3.LUT P0, PT, PT, PT, UP0, 0x80, 0x0 ;  /* 0x000000000000781c */ /* 0x000fe40003f0f008 */
[----:B------:R-:W-:Y:S01]  /*33a0*/  PLOP3.LUT P5, PT, PT, PT, UP0, 0x80, 0x0 ;  /* 0x000000000000781c */ /* 0x000fe20003faf008 */
[----:B------:R2:W-:Y:S01]  /*33b0*/  MUFU.EX2 R199, R12 ;  /* 0x0000000c00c77308 */ /* 0x0005e20000000800 */
[----:B------:R-:W-:Y:S01]  /*33c0*/  @P2 FSEL R18, R18, -INF , !P4 ;  /* 0xff80000012122808 */ /* 0x000fe20006000000 */
[----:B------:R-:W-:Y:S01]  /*33d0*/  FFMA.FTZ R13, R13, UR6, -R100 ;  /* 0x000000060d0d7c23 */ /* 0x000fe20008010864 */
[----:B------:R-:W-:Y:S03]  /*33e0*/  PLOP3.LUT P2, PT, PT, PT, UP0, 0x80, 0x0 ;  /* 0x000000000000781c */ /* 0x000fe60003f4f008 */
[----:B------:R-:W-:Y:S01]  /*33f0*/  @P1 FSEL R14, R14, -INF , !P4 ;  /* 0xff8000000e0e1808 */ /* 0x000fe20006000000 */
[----:B------:R-:W-:Y:S03]  /*3400*/  FFMA.FTZ R18, R18, UR6, -R101 ;  /* 0x0000000612127c23 */ /* 0x000fe60008010865 */
[----:B------:R-:W-:Y:S01]  /*3410*/  MUFU.EX2 R197, R13 ;  /* 0x0000000d00c57308 */ /* 0x000fe20000000800 */
[----:B------:R-:W-:Y:S01]  /*3420*/  PLOP3.LUT P1, PT, PT, PT, UP0, 0x80, 0x0 ;  /* 0x000000000000781c */ /* 0x000fe20003f2f008 */
[-C--:B-1----:R-:W-:Y:S03]  /*3430*/  HMMA.16816.F32.BF16 R20, R104, R4.reuse, R20 ;  /* 0x000000046814723c */ /* 0x082fe60000041814 */
[----:B------:R-:W-:Y:S01]  /*3440*/  @P0 FSEL R15, R15, -INF , !P6 ;  /* 0xff8000000f0f0808 */ /* 0x000fe20007000000 */
[--C-:B------:R-:W-:Y:S01]  /*3450*/  FFMA.FTZ R14, R14, UR6, -R0.reuse ;  /* 0x000000060e0e7c23 */ /* 0x100fe20008010800 */
[----:B------:R-:W-:Y:S03]  /*3460*/  PLOP3.LUT P0, PT, PT, PT, UP0, 0x80, 0x0 ;  /* 0x000000000000781c */ /* 0x000fe60003f0f008 */
[----:B------:R-:W-:Y:S01]  /*3470*/  MUFU.EX2 R185, R18 ;  /* 0x0000001200b97308 */ /* 0x000fe20000000800 */
[C---:B------:R-:W-:Y:S04]  /*3480*/  HMMA.16816.F32.BF16 R24, R112.reuse, R4, R24 ;  /* 0x000000047018723c */ /* 0x040fe80000041818 */
[----:B------:R-:W-:Y:S01]  /*3490*/  FFMA.FTZ R15, R15, UR6, -R0 ;  /* 0x000000060f0f7c23 */ /* 0x000fe20008010800 */
[----:B------:R-:W-:Y:S01]  /*34a0*/  @P1 FSEL R16, R16, -INF , !P4 ;  /* 0xff80000010101808 */ /* 0x000fe20006000000 */
[-C--:B------:R-:W-:Y:S03]  /*34b0*/  HMMA.16816.F32.BF16 R28, R112, R6.reuse, R28 ;  /* 0x00000006701c723c */ /* 0x080fe6000004181c */
[----:B------:R-:W-:Y:S01]  /*34c0*/  MUFU.EX2 R211, R14 ;  /* 0x0000000e00d37308 */ /* 0x000fe20000000800 */
[----:B------:R-:W-:Y:S02]  /*34d0*/  PLOP3.LUT P1, PT, PT, PT, UP0, 0x80, 0x0 ;  /* 0x000000000000781c */ /* 0x000fe40003f2f008 */
[----:B------:R-:W-:Y:S01]  /*34e0*/  PLOP3.LUT P4, PT, PT, PT, UP0, 0x80, 0x0 ;  /* 0x000000000000781c */ /* 0x000fe20003f8f008 */
[----:B------:R-:W-:Y:S01]  /*34f0*/  @P3 VIADD R4, R102, 0x11 ;  /* 0x0000001166043836 */ /* 0x000fe20000000000 */
[----:B------:R-:W-:Y:S01]  /*3500*/  @P0 FSEL R17, R17, -INF , !P6 ;  /* 0xff80000011110808 */ /* 0x000fe20007000000 */
[C---:B------:R-:W-:Y:S01]  /*3510*/  HMMA.16816.F32.BF16 R32, R104.reuse, R6, R32 ;  /* 0x000000066820723c */ /* 0x040fe20000041820 */
[----:B------:R-:W-:Y:S03]  /*3520*/  PLOP3.LUT P0, PT, PT, PT, UP0, 0x80, 0x0 ;  /* 0x000000000000781c */ /* 0x000fe60003f0f008 */
[----:B------:R-:W-:Y:S01]  /*3530*/  MUFU.EX2 R210, R15 ;  /* 0x0000000f00d27308 */ /* 0x000fe20000000800 */
[----:B------:R-:W-:Y:S01]  /*3540*/  PLOP3.LUT P3, PT, PT, PT, UP0, 0x80, 0x0 ;  /* 0x000000000000781c */ /* 0x000fe20003f6f008 */
[--C-:B------:R-:W-:Y:S01]  /*3550*/  FFMA.FTZ R16, R16, UR6, -R103.reuse ;  /* 0x0000000610107c23 */ /* 0x100fe20008010867 */
[----:B------:R-:W-:Y:S01]  /*3560*/  FFMA.FTZ R17, R17, UR6, -R103 ;  /* 0x0000000611117c23 */ /* 0x000fe20008010867 */
[----:B------:R-:W-:Y:S06]  /*3570*/  @P1 ISETP.GE.AND P1, PT, R8, UR5, PT ;  /* 0x0000000508001c0c */ /* 0x000fec000bf26270 */
[----:B------:R-:W-:Y:S01]  /*3580*/  MUFU.EX2 R234, R16 ;  /* 0x0000001000ea7308 */ /* 0x000fe20000000800 */
[----:B------:R-:W-:Y:S01]  /*3590*/  @P4 ISETP.GE.AND P4, PT, R4, UR5, PT ;  /* 0x0000000504004c0c */ /* 0x000fe2000bf86270 */
[----:B---3--:R-:W1:Y:S01]  /*35a0*/  LDSM.16.M88.4 R8, [R150+0x6800] ;  /* 0x006800009608783b */ /* 0x008e620000000200 */
[----:B------:R-:W-:Y:S02]  /*35b0*/  @P2 FSEL R20, R20, -INF , !P1 ;  /* 0xff80000014142808 */ /* 0x000fe40004800000 */
[----:B------:R-:W-:Y:S02]  /*35c0*/  @P0 FSEL R19, R19, -INF , !P6 ;  /* 0xff80000013130808 */ /* 0x000fe40007000000 */
[----:B------:R-:W-:Y:S03]  /*35d0*/  PLOP3.LUT P0, PT, PT, PT, UP0, 0x80, 0x0 ;  /* 0x000000000000781c */ /* 0x000fe60003f0f008 */
[----:B------:R-:W3:Y:S01]  /*35e0*/  MUFU.EX2 R233, R17 ;  /* 0x0000001100e97308 */ /* 0x000ee20000000800 */
[----:B------:R-:W-:Y:S01]  /*35f0*/  PLOP3.LUT P2, PT, PT, PT, UP0, 0x80, 0x0 ;  /* 0x000000000000781c */ /* 0x000fe20003f4f008 */
[----:B------:R-:W-:Y:S01]  /*3600*/  FFMA.FTZ R19, R19, UR6, -R101 ;  /* 0x0000000613137c23 */ /* 0x000fe20008010865 */
[----:B------:R-:W-:Y:S01]  /*3610*/  @P3 FSEL R22, R22, -INF , !P1 ;  /* 0xff80000016163808 */ /* 0x000fe20004800000 */
[----:B------:R-:W-:Y:S01]  /*3620*/  FFMA.FTZ R20, R20, UR6, -R103 ;  /* 0x0000000614147c23 */ /* 0x000fe20008010867 */
[----:B------:R-:W-:Y:S02]  /*3630*/  PLOP3.LUT P3, PT, PT, PT, UP0, 0x80, 0x0 ;  /* 0x000000000000781c */ /* 0x000fe40003f6f008 */
[----:B------:R-:W-:Y:S03]  /*3640*/  @P5 FSEL R24, R24, -INF , !P1 ;  /* 0xff80000018185808 */ /* 0x000fe60004800000 */
[----:B------:R-:W-:Y:S01]  /*3650*/  MUFU.EX2 R182, R19 ;  /* 0x0000001300b67308 */ /* 0x000fe20000000800 */
[----:B------:R-:W-:Y:S01]  /*3660*/  PLOP3.LUT P5, PT, PT, PT, UP0, 0x80, 0x0 ;  /* 0x000000000000781c */ /* 0x000fe20003faf008 */
[----:B------:R-:W-:Y:S01]  /*3670*/  FFMA.FTZ R22, R22, UR6, -R101 ;  /* 0x0000000616167c23 */ /* 0x000fe20008010865 */
[----:B------:R-:W-:Y:S01]  /*3680*/  PLOP3.LUT P6, PT, PT, PT, UP0, 0x80, 0x0 ;  /* 0x000000000000781c */ /* 0x000fe20003fcf008 */
[----:B------:R-:W-:Y:S01]  /*3690*/  FFMA.FTZ R24, R24, UR6, -R100 ;  /* 0x0000000618187c23 */ /* 0x000fe20008010864 */
[----:B------:R-:W-:Y:S02]  /*36a0*/  @P0 FSEL R21, R21, -INF , !P4 ;  /* 0xff80000015150808 */ /* 0x000fe40006000000 */
[----:B------:R-:W-:Y:S03]  /*36b0*/  @P2 FSEL R23, R23, -INF , !P4 ;  /* 0xff80000017172808 */ /* 0x000fe60006000000 */
[----:B------:R-:W-:Y:S01]  /*36c0*/  MUFU.EX2 R232, R20 ;  /* 0x0000001400e87308 */ /* 0x000fe20000000800 */
[----:B------:R-:W-:Y:S01]  /*36d0*/  PLOP3.LUT P0, PT, PT, PT, UP0, 0x80, 0x0 ;  /* 0x000000000000781c */ /* 0x000fe20003f0f008 */
[----:B------:R-:W-:Y:S01]  /*36e0*/  @P3 VIADD R4, R102, 0x18 ;  /* 0x0000001866043836 */ /* 0x000fe20000000000 */
[----:B------:R-:W-:Y:S01]  /*36f0*/  PLOP3.LUT P2, PT, PT, PT, UP0, 0x80, 0x0 ;  /* 0x000000000000781c */ /* 0x000fe20003f4f008 */
[----:B------:R-:W-:Y:S01]  /*3700*/  FFMA.FTZ R21, R21, UR6, -R103 ;  /* 0x0000000615157c23 */ /* 0x000fe20008010867 */
[----:B------:R-:W-:Y:S01]  /*3710*/  PLOP3.LUT P3, PT, PT, PT, UP0, 0x80, 0x0 ;  /* 0x000000000000781c */ /* 0x000fe20003f6f008 */
[----:B------:R-:W-:Y:S01]  /*3720*/  FFMA.FTZ R23, R23, UR6, -R101 ;  /* 0x0000000617177c23 */ /* 0x000fe20008010865 */
[----:B------:R-:W-:Y:S03]  /*3730*/  @P5 ISETP.GE.AND P5, PT, R4, UR5, PT ;  /* 0x0000000504005c0c */ /* 0x000fe6000bfa6270 */
[----:B------:R-:W-:Y:S04]  /*3740*/  MUFU.EX2 R231, R21 ;  /* 0x0000001500e77308 */ /* 0x000fe80000000800 */
[----:B------:R-:W-:Y:S06]  /*3750*/  @P0 FSEL R25, R25, -INF , !P4 ;  /* 0xff80000019190808 */ /* 0x000fec0006000000 */
[----:B------:R-:W-:Y:S01]  /*3760*/  MUFU.EX2 R181, R22 ;  /* 0x0000001600b57308 */ /* 0x000fe20000000800 */
[----:B------:R-:W-:Y:S01]  /*3770*/  @P2 FSEL R26, R26, -INF , !P1 ;  /* 0xff8000001a1a2808 */ /* 0x000fe20004800000 */
[-C--:B-1----:R-:W-:Y:S01]  /*3780*/  HMMA.16816.F32.BF16 R36, R104, R8.reuse, R36 ;  /* 0x000000086824723c */ /* 0x082fe20000041824 */
[----:B------:R-:W-:Y:S02]  /*3790*/  PLOP3.LUT P0, PT, PT, PT, UP0, 0x80, 0x0 ;  /* 0x000000000000781c */ /* 0x000fe40003f0f008 */
[----:B------:R-:W-:Y:S01]  /*37a0*/  PLOP3.LUT P1, PT, PT, PT, UP0, 0x80, 0x0 ;  /* 0x000000000000781c */ /* 0x000fe20003f2f008 */
[----:B------:R-:W-:Y:S01]  /*37b0*/  FFMA.FTZ R26, R26, UR6, -R0 ;  /* 0x000000061a1a7c23 */ /* 0x000fe20008010800 */
[----:B------:R-:W-:Y:S03]  /*37c0*/  PLOP3.LUT P2, PT, PT, PT, UP0, 0x80, 0x0 ;  /* 0x000000000000781c */ /* 0x000fe60003f4f008 */
[----:B------:R-:W-:Y:S01]  /*37d0*/  MUFU.EX2 R180, R23 ;  /* 0x0000001700b47308 */ /* 0x000fe20000000800 */
[C---:B------:R-:W-:Y:S04]  /*37e0*/  HMMA.16816.F32.BF16 R40, R112.reuse, R8, R40 ;  /* 0x000000087028723c */ /* 0x040fe80000041828 */
[----:B------:R-:W-:Y:S02]  /*37f0*/  FFMA.FTZ R25, R25, UR6, -R100 ;  /* 0x0000000619197c23 */ /* 0x000fe40008010864 */
[-C--:B------:R-:W-:Y:S03]  /*3800*/  HMMA.16816.F32.BF16 R44, R112, R10.reuse, R44 ;  /* 0x0000000a702c723c */ /* 0x080fe6000004182c */
[----:B------:R-:W-:Y:S02]  /*3810*/  MUFU.EX2 R198, R26 ;  /* 0x0000001a00c67308 */ /* 0x000fe40000000800 */
[----:B------:R-:W-:Y:S01]  /*3820*/  @P0 FSEL R27, R27, -INF , !P4 ;  /* 0xff8000001b1b0808 */ /* 0x000fe20006000000 */
[----:B------:R-:W-:Y:S01]  /*3830*/  @P2 VIADD R4, R102, 0x19 ;  /* 0x0000001966042836 */ /* 0x000fe20000000000 */
[----:B------:R-:W-:Y:S01]  /*3840*/  @P1 FSEL R28, R28, -INF , !P5 ;  /* 0xff8000001c1c1808 */ /* 0x000fe20006800000 */
[C---:B------:R-:W-:Y:S05]  /*3850*/  HMMA.16816.F32.BF16 R48, R104.reuse, R10, R48 ;  /* 0x0000000a6830723c */ /* 0x040fea0000041830 */
[----:B------:R-:W-:Y:S01]  /*3860*/  MUFU.EX2 R191, R24 ;  /* 0x0000001800bf7308 */ /* 0x000fe20000000800 */
[----:B------:R-:W-:Y:S02]  /*3870*/  PLOP3.LUT P0, PT, PT, PT, UP0, 0x80, 0x0 ;  /* 0x000000000000781c */ /* 0x000fe40003f0f008 */
[----:B------:R-:W-:Y:S03]  /*3880*/  PLOP3.LUT P1, PT, PT, PT, UP0, 0x80, 0x0 ;  /* 0x000000000000781c */ /* 0x000fe60003f2f008 */
[----:B------:R-:W-:Y:S01]  /*3890*/  FFMA.FTZ R27, R27, UR6, -R0 ;  /* 0x000000061b1b7c23 */ /* 0x000fe20008010800 */
[----:B------:R-:W-:Y:S01]  /*38a0*/  @P6 ISETP.GE.AND P6, PT, R4, UR5, PT ;  /* 0x0000000504006c0c */ /* 0x000fe2000bfc6270 */
[--C-:B------:R-:W-:Y:S01]  /*38b0*/  FFMA.FTZ R28, R28, UR6, -R100.reuse ;  /* 0x000000061c1c7c23 */ /* 0x100fe20008010864 */
[----:B------:R-:W-:Y:S01]  /*38c0*/  PLOP3.LUT P4, PT, PT, PT, UP0, 0x80, 0x0 ;  /* 0x000000000000781c */ /* 0x000fe20003f8f008 */
[----:B------:R-:W-:Y:S01]  /*38d0*/  MUFU.EX2 R196, R27 ;  /* 0x0000001b00c47308 */ /* 0x000fe20000000800 */
[----:B------:R-:W-:Y:S03]  /*38e0*/  PLOP3.LUT P2, PT, PT, PT, UP0, 0x80, 0x0 ;  /* 0x000000000000781c */ /* 0x000fe60003f4f008 */
[----:B------:R-:W-:Y:S06]  /*38f0*/  @P0 FSEL R29, R29, -INF , !P6 ;  /* 0xff8000001d1d0808 */ /* 0x000fec0007000000 */
[----:B------:R-:W-:Y:S01]  /*3900*/  MUFU.EX2 R190, R25 ;  /* 0x0000001900be7308 */ /* 0x000fe20000000800 */
[----:B------:R-:W-:Y:S02]  /*3910*/  @P1 FSEL R30, R30, -INF , !P5 ;  /* 0xff8000001e1e1808 */ /* 0x000fe40006800000 */
[----:B------:R-:W-:Y:S01]  /*3920*/  PLOP3.LUT P0, PT, PT, PT, UP0, 0x80, 0x0 ;  /* 0x000000000000781c */ /* 0x000fe20003f0f008 */
[----:B------:R-:W-:Y:S01]  /*3930*/  @P4 VIADD R4, R102, 0x20 ;  /* 0x0000002066044836 */ /* 0x000fe20000000000 */
[----:B------:R-:W-:Y:S01]  /*3940*/  PLOP3.LUT P1, PT, PT, PT, UP0, 0x80, 0x0 ;  /* 0x000000000000781c */ /* 0x000fe20003f2f008 */
[----:B------:R-:W-:Y:S01]  /*3950*/  FFMA.FTZ R29, R29, UR6, -R100 ;  /* 0x000000061d1d7c23 */ /* 0x000fe20008010864 */
[----:B------:R-:W-:Y:S03]  /*3960*/  PLOP3.LUT P4, PT, PT, PT, UP0, 0x80, 0x0 ;  /* 0x000000000000781c */ /* 0x000fe60003f8f008 */
[----:B------:R-:W-:Y:S01]  /*3970*/  MUFU.EX2 R188, R28 ;  /* 0x0000001c00bc7308 */ /* 0x000fe20000000800 */
[----:B------:R-:W-:Y:S01]  /*3980*/  @P2 ISETP.GE.AND P2, PT, R4, UR5, PT ;  /* 0x0000000504002c0c */ /* 0x000fe2000bf46270 */
[----:B------:R-:W-:Y:S01]  /*3990*/  @P3 VIADD R4, R102, 0x21 ;  /* 0x0000002166043836 */ /* 0x000fe20000000000 */
[----:B------:R-:W-:Y:S01]  /*39a0*/  PLOP3.LUT P3, PT, PT, PT, UP0, 0x80, 0x0 ;  /* 0x000000000000781c */ /* 0x000fe20003f6f008 */
[--C-:B------:R-:W-:Y:S06]  /*39b0*/  FFMA.FTZ R30, R30, UR6, -R0.reuse ;  /* 0x000000061e1e7c23 */ /* 0x100fec0008010800 */
[----:B------:R-:W-:Y:S01]  /*39c0*/  MUFU.EX2 R187, R29 ;  /* 0x0000001d00bb7308 */ /* 0x000fe20000000800 */
[----:B------:R-:W-:Y:S02]  /*39d0*/  @P0 FSEL R31, R31, -INF , !P6 ;  /* 0xff8000001f1f0808 */ /* 0x000fe40007000000 */
[----:B------:R-:W-:Y:S02]  /*39e0*/  @P1 FSEL R32, R32, -INF , !P5 ;  /* 0xff80000020201808 */ /* 0x000fe40006800000 */
[----:B------:R-:W-:Y:S01]  /*39f0*/  PLOP3.LUT P0, PT, PT, PT, UP0, 0x80, 0x0 ;  /* 0x000000000000781c */ /* 0x000fe20003f0f008 */
[----:B------:R-:W-:Y:S01]  /*3a00*/  FFMA.FTZ R31, R31, UR6, -R0 ;  /* 0x000000061f1f7c23 */ /* 0x000fe20008010800 */
[----:B------:R-:W-:Y:S03]  /*3a10*/  PLOP3.LUT P1, PT, PT, PT, UP0, 0x80, 0x0 ;  /* 0x000000000000781c */ /* 0x000fe60003f2f008 */
[----:B------:R-:W-:Y:S01]  /*3a20*/  MUFU.EX2 R195, R30 ;  /* 0x0000001e00c37308 */ /* 0x000fe20000000800 */
[----:B------:R-:W-:Y:S01]  /*3a30*/  @P3 FSEL R38, R38, -INF , !P2 ;  /* 0xff80000026263808 */ /* 0x000fe20005000000 */
[----:B------:R-:W-:Y:S01]  /*3a40*/  FFMA.FTZ R32, R32, UR6, -R103 ;  /* 0x0000000620207c23 */ /* 0x000fe20008010867 */
[----:B------:R-:W-:Y:S03]  /*3a50*/  PLOP3.LUT P3, PT, PT, PT, UP0, 0x80, 0x0 ;  /* 0x000000000000781c */ /* 0x000fe60003f6f008 */
[----:B------:R-:W-:Y:S04]  /*3a60*/  FFMA.FTZ R38, R38, UR6, -R101 ;  /* 0x0000000626267c23 */ /* 0x000fe80008010865 */
[----:B------:R-:W-:Y:S01]  /*3a70*/  MUFU.EX2 R230, R32 ;  /* 0x0000002000e67308 */ /* 0x000fe20000000800 */
[----:B------:R-:W-:Y:S02]  /*3a80*/  @P0 FSEL R33, R33, -INF , !P6 ;  /* 0xff80000021210808 */ /* 0x000fe40007000000 */
[----:B------:R-:W-:Y:S02]  /*3a90*/  @P1 FSEL R34, R34, -INF , !P5 ;  /* 0xff80000022221808 */ /* 0x000fe40006800000 */
[----:B------:R-:W-:Y:S01]  /*3aa0*/  PLOP3.LUT P0, PT, PT, PT, UP0, 0x80, 0x0 ;  /* 0x000000000000781c */ /* 0x000fe20003f0f008 */
[----:B------:R-:W-:Y:S04]  /*3ab0*/  FFMA.FTZ R33, R33, UR6, -R103 ;  /* 0x0000000621217c23 */ /* 0x000fe80008010867 */
[----:B------:R-:W-:Y:S01]  /*3ac0*/  MUFU.EX2 R194, R31 ;  /* 0x0000001f00c27308 */ /* 0x000fe20000000800 */
[----:B------:R-:W-:Y:S01]  /*3ad0*/  PLOP3.LUT P1, PT, PT, PT, UP0, 0x80, 0x0 ;  /* 0x000000000000781c */ /* 0x000fe20003f2f008 */
[--C-:B------:R-:W-:Y:S01]  /*3ae0*/  FFMA.FTZ R34, R34, UR6, -R101.reuse ;  /* 0x0000000622227c23 */ /* 0x100fe20008010865 */
[----:B------:R-:W-:Y:S07]  /*3af0*/  PLOP3.LUT P5, PT, PT, PT, UP0, 0x80, 0x0 ;  /* 0x000000000000781c */ /* 0x000fee0003faf008 */
[----:B------:R-:W-:Y:S01]  /*3b00*/  MUFU.EX2 R229, R33 ;  /* 0x0000002100e57308 */ /* 0x000fe20000000800 */
[----:B------:R-:W-:Y:S02]  /*3b10*/  @P0 FSEL R35, R35, -INF , !P6 ;  /* 0xff80000023230808 */ /* 0x000fe40007000000 */
[----:B------:R-:W-:Y:S02]  /*3b20*/  PLOP3.LUT P0, PT, PT, PT, UP0, 0x80, 0x0 ;  /* 0x000000000000781c */ /* 0x000fe40003f0f008 */
[----:B------:R-:W-:Y:S05]  /*3b30*/  @P1 FSEL R36, R36, -INF , !P2 ;  /* 0xff80000024241808 */ /* 0x000fea0005000000 */
[----:B------:R-:W-:Y:S01]  /*3b40*/  MUFU.EX2 R175, R34 ;  /* 0x0000002200af7308 */ /* 0x000fe20000000800 */
[----:B------:R-:W-:Y:S01]  /*3b50*/  PLOP3.LUT P1, PT, PT, PT, UP0, 0x80, 0x0 ;  /* 0x000000000000781c */ /* 0x000fe20003f2f008 */
[----:B------:R-:W-:Y:S01]  /*3b60*/  FFMA.FTZ R35, R35, UR6, -R101 ;  /* 0x0000000623237c23 */ /* 0x000fe20008010865 */
[----:B------:R-:W-:Y:S01]  /*3b70*/  @P5 ISETP.GE.AND P5, PT, R4, UR5, PT ;  /* 0x0000000504005c0c */ /* 0x000fe2000bfa6270 */
[--C-:B------:R-:W-:Y:S01]  /*3b80*/  FFMA.FTZ R36, R36, UR6, -R103.reuse ;  /* 0x0000000624247c23 */ /* 0x100fe20008010867 */
[----:B------:R-:W-:Y:S01]  /*3b90*/  PLOP3.LUT P6, PT, PT, PT, UP0, 0x80, 0x0 ;  /* 0x000000000000781c */ /* 0x000fe20003fcf008 */
[----:B------:R-:W1:Y:S01]  /*3ba0*/  LDSM.16.M88.4 R4, [R150+0x6c00] ;  /* 0x006c00009604783b */ /* 0x000e620000000200 */
[----:B------:R-:W-:Y:S03]  /*3bb0*/  @P4 FSEL R41, R41, -INF , !P5 ;  /* 0xff80000029294808 */ /* 0x000fe60006800000 */
[----:B------:R-:W-:Y:S01]  /*3bc0*/  MUFU.EX2 R173, R35 ;  /* 0x0000002300ad7308 */ /* 0x000fe20000000800 */
[----:B------:R-:W-:Y:S02]  /*3bd0*/  IADD3 R8, P4, R244, UR13, RZ ;  /* 0x0000000df4087c10 */ /* 0x000fe4000ff9e0ff */
[----:B------:R-:W-:Y:S01]  /*3be0*/  @P0 FSEL R37, R37, -INF , !P5 ;  /* 0xff80000025250808 */ /* 0x000fe20006800000 */
[--C-:B------:R-:W-:Y:S01]  /*3bf0*/  FFMA.FTZ R41, R41, UR6, -R100.reuse ;  /* 0x0000000629297c23 */ /* 0x100fe20008010864 */
[----:B------:R-:W-:Y:S02]  /*3c00*/  PLOP3.LUT P0, PT, PT, PT, UP0, 0x80, 0x0 ;  /* 0x000000000000781c */ /* 0x000fe40003f0f008 */
[----:B------:R-:W-:Y:S03]  /*3c10*/  @P1 FSEL R39, R39, -INF , !P5 ;  /* 0xff80000027271808 */ /* 0x000fe60006800000 */
[----:B------:R-:W-:Y:S01]  /*3c20*/  MUFU.EX2 R228, R36 ;  /* 0x0000002400e47308 */ /* 0x000fe20000000800 */
[----:B------:R-:W-:Y:S01]  /*3c30*/  PLOP3.LUT P1, PT, PT, PT, UP0, 0x80, 0x0 ;  /* 0x000000000000781c */ /* 0x000fe20003f2f008 */
[----:B------:R-:W-:Y:S01]  /*3c40*/  FFMA.FTZ R37, R37, UR6, -R103 ;  /* 0x0000000625257c23 */ /* 0x000fe20008010867 */
[----:B------:R-:W-:Y:S01]  /*3c50*/  IADD3.X R9, R243, UR12, RZ, P4, !PT ;  /* 0x0000000cf3097c10 */ /* 0x000fe2000a7fe4ff */
[----:B------:R-:W-:Y:S01]  /*3c60*/  FFMA.FTZ R39, R39, UR6, -R101 ;  /* 0x0000000627277c23 */ /* 0x000fe20008010865 */
[----:B------:R-:W-:Y:S02]  /*3c70*/  PLOP3.LUT P4, PT, PT, PT, UP0, 0x80, 0x0 ;  /* 0x000000000000781c */ /* 0x000fe40003f8f008 */
[----:B------:R-:W-:Y:S03]  /*3c80*/  @P3 FSEL R43, R43, -INF , !P5 ;  /* 0xff8000002b2b3808 */ /* 0x000fe60006800000 */
[----:B------:R-:W-:Y:S01]  /*3c90*/  MUFU.EX2 R227, R37 ;  /* 0x0000002500e37308 */ /* 0x000fe20000000800 */
[----:B------:R-:W3:Y:S01]  /*3ca0*/  LDG.E R111, desc[UR8][R8.64] ;  /* 0x00000008086f7981 */ /* 0x000ee2000c1e1900 */
[----:B------:R-:W-:Y:S02]  /*3cb0*/  @P0 FSEL R40, R40, -INF , !P2 ;  /* 0xff80000028280808 */ /* 0x000fe40005000000 */
[----:B------:R-:W-:Y:S01]  /*3cc0*/  PLOP3.LUT P0, PT, PT, PT, UP0, 0x80, 0x0 ;  /* 0x000000000000781c */ /* 0x000fe20003f0f008 */
[----:B------:R-:W3:Y:S01]  /*3cd0*/  LDG.E R110, desc[UR8][R8.64+0x20] ;  /* 0x00002008086e7981 */ /* 0x000ee2000c1e1900 */
[----:B------:R-:W-:Y:S01]  /*3ce0*/  @P1 FSEL R42, R42, -INF , !P2 ;  /* 0xff8000002a2a1808 */ /* 0x000fe20005000000 */
[----:B------:R-:W-:Y:S03]  /*3cf0*/  FFMA.FTZ R40, R40, UR6, -R100 ;  /* 0x0000000628287c23 */ /* 0x000fe60008010864 */
[----:B------:R-:W-:Y:S01]  /*3d00*/  MUFU.EX2 R172, R38 ;  /* 0x0000002600ac7308 */ /* 0x000fe20000000800 */
[----:B------:R-:W-:Y:S01]  /*3d10*/  PLOP3.LUT P2, PT, PT, PT, UP0, 0x80, 0x0 ;  /* 0x000000000000781c */ /* 0x000fe20003f4f008 */
[----:B------:R-:W5:Y:S01]  /*3d20*/  LDG.E R109, desc[UR8][R8.64+0x100] ;  /* 0x00010008086d7981 */ /* 0x000f62000c1e1900 */
[----:B------:R-:W-:Y:S01]  /*3d30*/  PLOP3.LUT P3, PT, PT, PT, UP0, 0x80, 0x0 ;  /* 0x000000000000781c */ /* 0x000fe20003f6f008 */
[--C-:B------:R-:W-:Y:S01]  /*3d40*/  FFMA.FTZ R42, R42, UR6, -R0.reuse ;  /* 0x000000062a2a7c23 */ /* 0x100fe20008010800 */
[----:B------:R-:W-:Y:S01]  /*3d50*/  PLOP3.LUT P5, PT, PT, PT, UP0, 0x80, 0x0 ;  /* 0x000000000000781c */ /* 0x000fe20003faf008 */
[----:B------:R4:W5:Y:S01]  /*3d60*/  LDG.E R108, desc[UR8][R8.64+0x120] ;  /* 0x00012008086c7981 */ /* 0x000962000c1e1900 */
[----:B------:R-:W-:Y:S03]  /*3d70*/  PLOP3.LUT P1, PT, PT, PT, UP0, 0x80, 0x0 ;  /* 0x000000000000781c */ /* 0x000fe60003f2f008 */
[----:B------:R-:W-:Y:S01]  /*3d80*/  MUFU.EX2 R171, R39 ;  /* 0x0000002700ab7308 */ /* 0x000fe20000000800 */
[C---:B--2---:R-:W-:Y:S01]  /*3d90*/  @P0 VIADD R12, R102.reuse, 0x28 ;  /* 0x00000028660c0836 */ /* 0x044fe20000000000 */
[----:B------:R-:W-:Y:S01]  /*3da0*/  PLOP3.LUT P0, PT, PT, PT, UP0, 0x80, 0x0 ;  /* 0x000000000000781c */ /* 0x000fe20003f0f008 */
[----:B------:R-:W-:Y:S01]  /*3db0*/  FFMA.FTZ R43, R43, UR6, -R0 ;  /* 0x000000062b2b7c23 */ /* 0x000fe20008010800 */
[----:B------:R-:W-:Y:S01]  /*3dc0*/  @P2 VIADD R10, R102, 0x29 ;  /* 0x00000029660a2836 */ /* 0x000fe20000000000 */
[----:B------:R-:W-:Y:S05]  /*3dd0*/  PLOP3.LUT P2, PT, PT, PT, UP0, 0x80, 0x0 ;  /* 0x000000000000781c */ /* 0x000fea0003f4f008 */
[----:B------:R-:W-:Y:S01]  /*3de0*/  MUFU.EX2 R179, R40 ;  /* 0x0000002800b37308 */ /* 0x000fe20000000800 */
[----:B------:R-:W-:Y:S01]  /*3df0*/  @P6 ISETP.GE.AND P6, PT, R12, UR5, PT ;  /* 0x000000050c006c0c */ /* 0x000fe2000bfc6270 */
[-C--:B-1----:R-:W-:Y:S03]  /*3e00*/  HMMA.16816.F32.BF16 R52, R104, R4.reuse, R52 ;  /* 0x000000046834723c */ /* 0x082fe60000041834 */
[----:B------:R-:W-:Y:S02]  /*3e10*/  @P4 ISETP.GE.AND P4, PT, R10, UR5, PT ;  /* 0x000000050a004c0c */ /* 0x000fe4000bf86270 */
[----:B------:R-:W-:Y:S03]  /*3e20*/  @P1 FSEL R44, R44, -INF , !P6 ;  /* 0xff8000002c2c1808 */ /* 0x000fe60007000000 */
[----:B------:R-:W-:Y:S01]  /*3e30*/  MUFU.EX2 R178, R41 ;  /* 0x0000002900b27308 */ /* 0x000fe20000000800 */
[C---:B------:R-:W-:Y:S01]  /*3e40*/  HMMA.16816.F32.BF16 R56, R112.reuse, R4, R56 ;  /* 0x000000047038723c */ /* 0x040fe20000041838 */
[----:B------:R-:W-:Y:S03]  /*3e50*/  PLOP3.LUT P1, PT, PT, PT, UP0, 0x80, 0x0 ;  /* 0x000000000000781c */ /* 0x000fe60003f2f008 */
[----:B------:R-:W-:Y:S01]  /*3e60*/  @P2 FSEL R46, R46, -INF , !P6 ;  /* 0xff8000002e2e2808 */ /* 0x000fe20007000000 */
[----:B------:R-:W-:Y:S01]  /*3e70*/  FFMA.FTZ R44, R44, UR6, -R100 ;  /* 0x000000062c2c7c23 */ /* 0x000fe20008010864 */
[----:B------:R-:W-:Y:S03]  /*3e80*/  PLOP3.LUT P2, PT, PT, PT, UP0, 0x80, 0x0 ;  /* 0x000000000000781c */ /* 0x000fe60003f4f008 */
[----:B------:R-:W-:Y:S01]  /*3e90*/  MUFU.EX2 R189, R42 ;  /* 0x0000002a00bd7308 */ /* 0x000fe20000000800 */
[-C--:B------:R-:W-:Y:S03]  /*3ea0*/  HMMA.16816.F32.BF16 R60, R112, R6.reuse, R60 ;  /* 0x00000006703c723c */ /* 0x080fe6000004183c */
[----:B----4-:R-:W-:Y:S01]  /*3eb0*/  @P3 VIADD R8, R102, 0x30 ;  /* 0x0000003066083836 */ /* 0x010fe20000000000 */
[----:B------:R-:W-:Y:S01]  /*3ec0*/  PLOP3.LUT P3, PT, PT, PT, UP0, 0x80, 0x0 ;  /* 0x000000000000781c */ /* 0x000fe20003f6f008 */
[----:B------:R-:W-:Y:S01]  /*3ed0*/  FFMA.FTZ R46, R46, UR6, -R0 ;  /* 0x000000062e2e7c23 */ /* 0x000fe20008010800 */
[----:B------:R-:W-:Y:S03]  /*3ee0*/  F2FP.BF16.F32.PACK_AB R5, R235, R236 ;  /* 0x000000eceb05723e */ /* 0x000fe600000010ff */
[----:B------:R-:W-:Y:S01]  /*3ef0*/  MUFU.EX2 R186, R43 ;  /* 0x0000002b00ba7308 */ /* 0x000fe20000000800 */
[----:B------:R-:W-:Y:S01]  /*3f00*/  HMMA.16816.F32.BF16 R64, R104, R6, R64 ;  /* 0x000000066840723c */ /* 0x000fe20000041840 */
[----:B------:R3:W-:Y:S03]  /*3f10*/  STS [R208+0x10000], R5 ;  /* 0x01000005d0007388 */ /* 0x0007e60000000800 */
[----:B------:R-:W-:Y:S02]  /*3f20*/  @P2 FSEL R49, R49, -INF , !P4 ;  /* 0xff80000031312808 */ /* 0x000fe40006000000 */
[----:B------:R-:W-:Y:S03]  /*3f30*/  PLOP3.LUT P2, PT, PT, PT, UP0, 0x80, 0x0 ;  /* 0x000000000000781c */ /* 0x000fe60003f4f008 */
[----:B------:R-:W-:Y:S01]  /*3f40*/  MUFU.EX2 R177, R44 ;  /* 0x0000002c00b17308 */ /* 0x000fe20000000800 */
[----:B------:R-:W-:Y:S01]  /*3f50*/  @P5 ISETP.GE.AND P5, PT, R8, UR5, PT ;  /* 0x0000000508005c0c */ /* 0x000fe2000bfa6270 */
[----:B------:R-:W-:Y:S01]  /*3f60*/  @P3 VIADD R4, R102, 0x38 ;  /* 0x0000003866043836 */ /* 0x000fe20000000000 */
[----:B------:R-:W-:Y:S01]  /*3f70*/  F2FP.BF16.F32.PACK_AB R6, R200, R201 ;  /* 0x000000c9c806723e */ /* 0x000fe200000010ff */
[----:B------:R-:W-:Y:S01]  /*3f80*/  FFMA.FTZ R49, R49, UR6, -R103 ;  /* 0x0000000631317c23 */ /* 0x000fe20008010867 */
[----:B------:R-:W-:Y:S05]  /*3f90*/  @P0 FSEL R45, R45, -INF , !P4 ;  /* 0xff8000002d2d0808 */ /* 0x000fea0006000000 */
[----:B------:R-:W-:Y:S01]  /*3fa0*/  MUFU.EX2 R184, R46 ;  /* 0x0000002e00b87308 */ /* 0x000fe20000000800 */
[----:B------:R-:W-:Y:S01]  /*3fb0*/  PLOP3.LUT P0, PT, PT, PT, UP0, 0x80, 0x0 ;  /* 0x000000000000781c */ /* 0x000fe20003f0f008 */
[----:B------:R-:W-:Y:S01]  /*3fc0*/  IMAD.U32 R104, RZ, RZ, UR4 ;  /* 0x00000004ff687e24 */ /* 0x000fe2000f8e00ff */
[----:B------:R-:W-:Y:S01]  /*3fd0*/  @P1 FSEL R47, R47, -INF , !P4 ;  /* 0xff8000002f2f1808 */ /* 0x000fe20006000000 */
[----:B------:R-:W-:Y:S01]  /*3fe0*/  @P2 VIADD R8, R102, 0x31 ;  /* 0x0000003166082836 */ /* 0x000fe20000000000 */
[----:B------:R-:W-:Y:S01]  /*3ff0*/  PLOP3.LUT P2, PT, PT, PT, UP0, 0x80, 0x0 ;  /* 0x000000000000781c */ /* 0x000fe20003f4f008 */
[----:B------:R-:W-:Y:S01]  /*4000*/  FFMA.FTZ R45, R45, UR6, -R100 ;  /* 0x000000062d2d7c23 */ /* 0x000fe20008010864 */
[----:B------:R-:W-:Y:S03]  /*4010*/  PLOP3.LUT P1, PT, PT, PT, UP0, 0x80, 0x0 ;  /* 0x000000000000781c */ /* 0x000fe60003f2f008 */
[----:B------:R-:W-:Y:S01]  /*4020*/  MUFU.EX2 R225, R49 ;  /* 0x0000003100e17308 */ /* 0x000fe20000000800 */
[----:B------:R-:W-:Y:S01]  /*4030*/  PLOP3.LUT P3, PT, PT, PT, UP0, 0x80, 0x0 ;  /* 0x000000000000781c */ /* 0x000fe20003f6f008 */
[----:B------:R-:W-:Y:S01]  /*4040*/  FFMA.FTZ R47, R47, UR6, -R0 ;  /* 0x000000062f2f7c23 */ /* 0x000fe20008010800 */
[----:B------:R-:W-:Y:S02]  /*4050*/  IADD3 R104, R154, 0x4000, R104 ;  /* 0x000040009a687810 */ /* 0x000fe40007ffe068 */
[----:B---3--:R-:W-:Y:S02]  /*4060*/  F2FP.BF16.F32.PACK_AB R5, R233, R234 ;  /* 0x000000eae905723e */ /* 0x008fe400000010ff */
[----:B------:R-:W-:Y:S03]  /*4070*/  @P0 FSEL R48, R48, -INF , !P6 ;  /* 0xff80000030300808 */ /* 0x000fe60007000000 */
[----:B------:R-:W-:Y:S01]  /*4080*/  MUFU.EX2 R176, R45 ;  /* 0x0000002d00b07308 */ /* 0x000fe20000000800 */
[----:B------:R-:W-:Y:S01]  /*4090*/  PLOP3.LUT P0, PT, PT, PT, UP0, 0x80, 0x0 ;  /* 0x000000000000781c */ /* 0x000fe20003f0f008 */
[----:B------:R-:W-:Y:S01]  /*40a0*/  IMAD.IADD R104, R104, 0x1, R155 ;  /* 0x0000000168687824 */ /* 0x000fe200078e029b */
[----:B------:R-:W-:Y:S01]  /*40b0*/  @P2 ISETP.GE.AND P2, PT, R4, UR5, PT ;  /* 0x0000000504002c0c */ /* 0x000fe2000bf46270 */
[----:B------:R-:W-:Y:S01]  /*40c0*/  FFMA.FTZ R48, R48, UR6, -R103 ;  /* 0x0000000630307c23 */ /* 0x000fe20008010867 */
[----:B------:R-:W-:Y:S02]  /*40d0*/  F2FP.BF16.F32.PACK_AB R4, R192, R193 ;  /* 0x000000c1c004723e */ /* 0x000fe400000010ff */
[----:B------:R-:W-:Y:S03]  /*40e0*/  @P1 FSEL R50, R50, -INF , !P6 ;  /* 0xff80000032321808 */ /* 0x000fe60007000000 */
[----:B------:R-:W1:Y:S01]  /*40f0*/  MUFU.EX2 R226, R48 ;  /* 0x0000003000e27308 */ /* 0x000e620000000800 */
[----:B------:R-:W-:Y:S01]  /*4100*/  PLOP3.LUT P6, PT, PT, PT, UP0, 0x80, 0x0 ;  /* 0x000000000000781c */ /* 0x000fe20003fcf008 */
[----:B------:R2:W-:Y:S01]  /*4110*/  STS [R208+0x10400], R4 ;  /* 0x01040004d0007388 */ /* 0x0005e20000000800 */
[----:B------:R-:W-:Y:S01]  /*4120*/  PLOP3.LUT P1, PT, PT, PT, UP0, 0x80, 0x0 ;  /* 0x000000000000781c */ /* 0x000fe20003f2f008 */
[--C-:B------:R-:W-:Y:S02]  /*4130*/  FFMA.FTZ R50, R50, UR6, -R101.reuse ;  /* 0x0000000632327c23 */ /* 0x100fe40008010865 */
[----:B------:R3:W-:Y:S01]  /*4140*/  STS [R207+0x10000], R5 ;  /* 0x01000005cf007388 */ /* 0x0007e20000000800 */
[----:B------:R-:W-:Y:S03]  /*4150*/  @P0 FSEL R51, R51, -INF , !P4 ;  /* 0xff80000033330808 */ /* 0x000fe60006000000 */
[----:B------:R-:W-:Y:S01]  /*4160*/  MUFU.EX2 R165, R50 ;  /* 0x0000003200a57308 */ /* 0x000fe20000000800 */
[----:B------:R-:W-:Y:S02]  /*4170*/  PLOP3.LUT P0, PT, PT, PT, UP0, 0x80, 0x0 ;  /* 0x000000000000781c */ /* 0x000fe40003f0f008 */
[----:B------:R-:W-:Y:S01]  /*4180*/  PLOP3.LUT P4, PT, PT, PT, UP0, 0x80, 0x0 ;  /* 0x000000000000781c */ /* 0x000fe20003f8f008 */
[----:B------:R-:W-:Y:S01]  /*4190*/  FFMA.FTZ R51, R51, UR6, -R101 ;  /* 0x0000000633337c23 */ /* 0x000fe20008010865 */
[----:B------:R-:W-:Y:S02]  /*41a0*/  @P6 ISETP.GE.AND P6, PT, R8, UR5, PT ;  /* 0x0000000508006c0c */ /* 0x000fe4000bfc6270 */
[----:B------:R-:W-:Y:S03]  /*41b0*/  @P1 FSEL R52, R52, -INF , !P5 ;  /* 0xff80000034341808 */ /* 0x000fe60006800000 */
[----:B------:R-:W-:Y:S01]  /*41c0*/  MUFU.EX2 R164, R51 ;  /* 0x0000003300a47308 */ /* 0x000fe20000000800 */
[----:B------:R-:W-:Y:S02]  /*41d0*/  PLOP3.LUT P1, PT, PT, PT, UP0, 0x80, 0x0 ;  /* 0x000000000000781c */ /* 0x000fe40003f2f008 */
[----:B-1----:R-:W-:Y:S01]  /*41e0*/  F2FP.BF16.F32.PACK_AB R7, R225, R226 ;  /* 0x000000e2e107723e */ /* 0x002fe200000010ff */
[--C-:B------:R-:W-:Y:S01]  /*41f0*/  FFMA.FTZ R52, R52, UR6, -R103.reuse ;  /* 0x0000000634347c23 */ /* 0x100fe20008010867 */
[----:B------:R-:W-:Y:S02]  /*4200*/  @P0 FSEL R53, R53, -INF , !P6 ;  /* 0xff80000035350808 */ /* 0x000fe40007000000 */
[----:B------:R-:W-:Y:S01]  /*4210*/  PLOP3.LUT P0, PT, PT, PT, UP0, 0x80, 0x0 ;  /* 0x000000000000781c */ /* 0x000fe20003f0f008 */
[----:B------:R-:W-:Y:S02]  /*4220*/  @P4 VIADD R102, R102, 0x39 ;  /* 0x0000003966664836 */ /* 0x000fe40000000000 */
[----:B------:R-:W-:Y:S01]  /*4230*/  MUFU.EX2 R183, R47 ;  /* 0x0000002f00b77308 */ /* 0x000fe20000000800 */
[----:B--2---:R-:W-:Y:S01]  /*4240*/  F2FP.BF16.F32.PACK_AB R4, R182, R185 ;  /* 0x000000b9b604723e */ /* 0x004fe200000010ff */
[----:B------:R-:W-:Y:S01]  /*4250*/  FFMA.FTZ R53, R53, UR6, -R103 ;  /* 0x0000000635357c23 */ /* 0x000fe20008010867 */
[----:B------:R-:W-:Y:S03]  /*4260*/  @P3 ISETP.GE.AND P3, PT, R102, UR5, PT ;  /* 0x0000000566003c0c */ /* 0x000fe6000bf66270 */
[----:B------:R1:W-:Y:S01]  /*4270*/  STS [R207+0x10400], R4 ;  /* 0x01040004cf007388 */ /* 0x0003e20000000800 */
[----:B---3--:R-:W-:Y:S03]  /*4280*/  F2FP.BF16.F32.PACK_AB R5, R197, R199 ;  /* 0x000000c7c505723e */ /* 0x008fe600000010ff */
[----:B------:R-:W-:Y:S01]  /*4290*/  MUFU.EX2 R224, R52 ;  /* 0x0000003400e07308 */ /* 0x000fe20000000800 */
[----:B------:R-:W-:Y:S01]  /*42a0*/  @P1 FSEL R54, R54, -INF , !P5 ;  /* 0xff80000036361808 */ /* 0x000fe20006800000 */
[----:B------:R2:W-:Y:S01]  /*42b0*/  STS [R208+0x12000], R6 ;  /* 0x01200006d0007388 */ /* 0x0005e20000000800 */
[----:B------:R-:W-:Y:S02]  /*42c0*/  @P0 FSEL R55, R55, -INF , !P6 ;  /* 0xff80000037370808 */ /* 0x000fe40007000000 */
[----:B------:R-:W-:Y:S01]  /*42d0*/  PLOP3.LUT P0, PT, PT, PT, UP0, 0x80, 0x0 ;  /* 0x000000000000781c */ /* 0x000fe20003f0f008 */
[--C-:B------:R-:W-:Y:S01]  /*42e0*/  FFMA.FTZ R54, R54, UR6, -R101.reuse ;  /* 0x0000000636367c23 */ /* 0x100fe20008010865 */
[----:B------:R-:W-:Y:S01]  /*42f0*/  PLOP3.LUT P1, PT, PT, PT, UP0, 0x80, 0x0 ;  /* 0x000000000000781c */ /* 0x000fe20003f2f008 */
[----:B------:R-:W-:Y:S02]  /*4300*/  FFMA.FTZ R55, R55, UR6, -R101 ;  /* 0x0000000637377c23 */ /* 0x000fe40008010865 */
[----:B------:R-:W-:Y:S10]  /*4310*/  MUFU.EX2 R223, R53 ;  /* 0x0000003500df7308 */ /* 0x000ff40000000800 */
[----:B------:R-:W-:Y:S01]  /*4320*/  MUFU.EX2 R163, R54 ;  /* 0x0000003600a37308 */ /* 0x000fe20000000800 */
[----:B------:R-:W-:Y:S02]  /*4330*/  @P0 FSEL R57, R57, -INF , !P6 ;  /* 0xff80000039390808 */ /* 0x000fe40007000000 */
[----:B------:R-:W-:Y:S02]  /*4340*/  PLOP3.LUT P0, PT, PT, PT, UP0, 0x80, 0x0 ;  /* 0x000000000000781c */ /* 0x000fe40003f0f008 */
[----:B------:R-:W-:Y:S01]  /*4350*/  @P1 FSEL R56, R56, -INF , !P5 ;  /* 0xff80000038381808 */ /* 0x000fe20006800000 */
[--C-:B------:R-:W-:Y:S01]  /*4360*/  FFMA.FTZ R57, R57, UR6, -R100.reuse ;  /* 0x0000000639397c23 */ /* 0x100fe20008010864 */
[----:B-1----:R-:W-:Y:S03]  /*4370*/  F2FP.BF16.F32.PACK_AB R4, R210, R211 ;  /* 0x000000d3d204723e */ /* 0x002fe600000010ff */
[----:B------:R-:W-:Y:S01]  /*4380*/  MUFU.EX2 R162, R55 ;  /* 0x0000003700a27308 */ /* 0x000fe20000000800 */
[----:B------:R-:W-:Y:S01]  /*4390*/  PLOP3.LUT P1, PT, PT, PT, UP0, 0x80, 0x0 ;  /* 0x000000000000781c */ /* 0x000fe20003f2f008 */
[----:B------:R-:W-:Y:S01]  /*43a0*/  FFMA.FTZ R56, R56, UR6, -R100 ;  /* 0x0000000638387c23 */ /* 0x000fe20008010864 */
[----:B--2---:R-:W-:Y:S05]  /*43b0*/  F2FP.BF16.F32.PACK_AB R6, R212, R213 ;  /* 0x000000d5d406723e */ /* 0x004fea00000010ff */
[----:B------:R1:W-:Y:S01]  /*43c0*/  STS [R208+0x12400], R6 ;  /* 0x01240006d0007388 */ /* 0x0003e20000000800 */
[----:B------:R-:W-:Y:S01]  /*43d0*/  @P0 FSEL R59, R59, -INF , !P6 ;  /* 0xff8000003b3b0808 */ /* 0x000fe20007000000 */
[----:B------:R-:W-:Y:S01]  /*43e0*/  MUFU.EX2 R168, R56 ;  /* 0x0000003800a87308 */ /* 0x000fe20000000800 */
[----:B------:R-:W-:Y:S01]  /*43f0*/  PLOP3.LUT P0, PT, PT, PT, UP0, 0x80, 0x0 ;  /* 0x000000000000781c */ /* 0x000fe20003f0f008 */
[----:B------:R2:W-:Y:S02]  /*4400*/  STS [R207+0x12000], R5 ;  /* 0x01200005cf007388 */ /* 0x0005e40000000800 */
[----:B------:R-:W-:Y:S01]  /*4410*/  @P1 FSEL R58, R58, -INF , !P5 ;  /* 0xff8000003a3a1808 */ /* 0x000fe20006800000 */
[--C-:B------:R-:W-:Y:S01]  /*4420*/  FFMA.FTZ R59, R59, UR6, -R0.reuse ;  /* 0x000000063b3b7c23 */ /* 0x100fe20008010800 */
[----:B------:R3:W-:Y:S01]  /*4430*/  STS [R207+0x12400], R4 ;  /* 0x01240004cf007388 */ /* 0x0007e20000000800 */
[----:B------:R-:W-:Y:S03]  /*4440*/  PLOP3.LUT P1, PT, PT, PT, UP0, 0x80, 0x0 ;  /* 0x000000000000781c */ /* 0x000fe60003f2f008 */
[----:B------:R-:W-:Y:S01]  /*4450*/  MUFU.EX2 R167, R57 ;  /* 0x0000003900a77308 */ /* 0x000fe20000000800 */
[----:B------:R-:W-:Y:S03]  /*4460*/  FFMA.FTZ R58, R58, UR6, -R0 ;  /* 0x000000063a3a7c23 */ /* 0x000fe60008010800 */
[----:B------:R-:W-:Y:S02]  /*4470*/  @P0 FSEL R61, R61, -INF , !P3 ;  /* 0xff8000003d3d0808 */ /* 0x000fe40005800000 */
[----:B------:R-:W-:Y:S04]  /*4480*/  PLOP3.LUT P0, PT, PT, PT, UP0, 0x80, 0x0 ;  /* 0x000000000000781c */ /* 0x000fe80003f0f008 */
[----:B------:R-:W-:Y:S01]  /*4490*/  MUFU.EX2 R174, R58 ;  /* 0x0000003a00ae7308 */ /* 0x000fe20000000800 */
[----:B------:R-:W-:Y:S02]  /*44a0*/  @P1 FSEL R60, R60, -INF , !P2 ;  /* 0xff8000003c3c1808 */ /* 0x000fe40005000000 */
[----:B------:R-:W-:Y:S02]  /*44b0*/  PLOP3.LUT P1, PT, PT, PT, UP0, 0x80, 0x0 ;  /* 0x000000000000781c */ /* 0x000fe40003f2f008 */
[----:B-1----:R-:W-:Y:S01]  /*44c0*/  F2FP.BF16.F32.PACK_AB R6, R231, R232 ;  /* 0x000000e8e706723e */ /* 0x002fe200000010ff */
[--C-:B------:R-:W-:Y:S01]  /*44d0*/  FFMA.FTZ R60, R60, UR6, -R100.reuse ;  /* 0x000000063c3c7c23 */ /* 0x100fe20008010864 */
[----:B------:R-:W-:Y:S01]  /*44e0*/  FFMA.FTZ R100, R61, UR6, -R100 ;  /* 0x000000063d647c23 */ /* 0x000fe20008010864 */
[----:B--2---:R-:W-:Y:S02]  /*44f0*/  F2FP.BF16.F32.PACK_AB R5, R180, R181 ;  /* 0x000000b5b405723e */ /* 0x004fe400000010ff */
[----:B------:R-:W-:Y:S01]  /*4500*/  MUFU.EX2 R170, R59 ;  /* 0x0000003b00aa7308 */ /* 0x000fe20000000800 */
[----:B------:R1:W-:Y:S01]  /*4510*/  STS [R209+0x10000], R6 ;  /* 0x01000006d1007388 */ /* 0x0003e20000000800 */
[----:B------:R-:W-:Y:S02]  /*4520*/  @P0 FSEL R64, R64, -INF , !P2 ;  /* 0xff80000040400808 */ /* 0x000fe40005000000 */
[----:B---3--:R-:W-:Y:S01]  /*4530*/  F2FP.BF16.F32.PACK_AB R4, R229, R230 ;  /* 0x000000e6e504723e */ /* 0x008fe200000010ff */
[----:B------:R2:W-:Y:S01]  /*4540*/  STS [R209+0x10400], R5 ;  /* 0x01040005d1007388 */ /* 0x0005e20000000800 */
[----:B------:R-:W-:Y:S01]  /*4550*/  PLOP3.LUT P0, PT, PT, PT, UP0, 0x80, 0x0 ;  /* 0x000000000000781c */ /* 0x000fe20003f0f008 */
[----:B------:R-:W-:Y:S01]  /*4560*/  FFMA.FTZ R64, R64, UR6, -R103 ;  /* 0x0000000640407c23 */ /* 0x000fe20008010867 */
[----:B------:R-:W-:Y:S01]  /*4570*/  @P1 FSEL R62, R62, -INF , !P2 ;  /* 0xff8000003e3e1808 */ /* 0x000fe20005000000 */
[----:B------:R3:W-:Y:S01]  /*4580*/  STS [R206+0x10000], R4 ;  /* 0x01000004ce007388 */ /* 0x0007e20000000800 */
[----:B------:R-:W-:Y:S01]  /*4590*/  PLOP3.LUT P1, PT, PT, PT, UP0, 0x80, 0x0 ;  /* 0x000000000000781c */ /* 0x000fe20003f2f008 */
[----:B------:R-:W-:Y:S02]  /*45a0*/  MUFU.EX2 R219, R64 ;  /* 0x0000004000db7308 */ /* 0x000fe40000000800 */
[--C-:B------:R-:W-:Y:S06]  /*45b0*/  FFMA.FTZ R62, R62, UR6, -R0.reuse ;  /* 0x000000063e3e7c23 */ /* 0x100fec0008010800 */
[----:B------:R-:W-:Y:S02]  /*45c0*/  @P0 FSEL R66, R66, -INF , !P2 ;  /* 0xff80000042420808 */ /* 0x000fe40005000000 */
[----:B------:R-:W-:Y:S01]  /*45d0*/  MUFU.EX2 R115, R60 ;  /* 0x0000003c00737308 */ /* 0x000fe20000000800 */
[----:B------:R-:W-:Y:S02]  /*45e0*/  PLOP3.LUT P0, PT, PT, PT, UP0, 0x80, 0x0 ;  /* 0x000000000000781c */ /* 0x000fe40003f0f008 */
[----:B------:R-:W-:Y:S01]  /*45f0*/  @P1 FSEL R65, R65, -INF , !P3 ;  /* 0xff80000041411808 */ /* 0x000fe20005800000 */
[----:B------:R-:W-:Y:S01]  /*4600*/  FFMA.FTZ R66, R66, UR6, -R101 ;  /* 0x0000000642427c23 */ /* 0x000fe20008010865 */
[----:B------:R-:W-:Y:S02]  /*4610*/  PLOP3.LUT P1, PT, PT, PT, UP0, 0x80, 0x0 ;  /* 0x000000000000781c */ /* 0x000fe40003f2f008 */
[----:B-1----:R-:W-:Y:S01]  /*4620*/  F2FP.BF16.F32.PACK_AB R6, R194, R195 ;  /* 0x000000c3c206723e */ /* 0x002fe200000010ff */
[----:B------:R-:W-:Y:S02]  /*4630*/  FFMA.FTZ R103, R65, UR6, -R103 ;  /* 0x0000000641677c23 */ /* 0x000fe40008010867 */
[----:B------:R-:W-:Y:S01]  /*4640*/  MUFU.EX2 R113, R66 ;  /* 0x0000004200717308 */ /* 0x000fe20000000800 */
[----:B--2---:R-:W-:Y:S02]  /*4650*/  F2FP.BF16.F32.PACK_AB R5, R190, R191 ;  /* 0x000000bfbe05723e */ /* 0x004fe400000010ff */
[----:B---3--:R-:W-:Y:S02]  /*4660*/  F2FP.BF16.F32.PACK_AB R4, R173, R175 ;  /* 0x000000afad04723e */ /* 0x008fe400000010ff */
[----:B------:R-:W-:Y:S05]  /*4670*/  @P0 FSEL R63, R63, -INF , !P3 ;  /* 0xff8000003f3f0808 */ /* 0x000fea0005800000 */
[----:B------:R-:W1:Y:S01]  /*4680*/  MUFU.EX2 R218, R103 ;  /* 0x0000006700da7308 */ /* 0x000e620000000800 */
[----:B------:R-:W-:Y:S01]  /*4690*/  @P1 FSEL R67, R67, -INF , !P3 ;  /* 0xff80000043431808 */ /* 0x000fe20005800000 */
[----:B------:R2:W-:Y:S01]  /*46a0*/  STS [R206+0x10400], R4 ;  /* 0x01040004ce007388 */ /* 0x0005e20000000800 */
[----:B------:R-:W-:Y:S01]  /*46b0*/  PLOP3.LUT P1, PT, PT, PT, UP3, 0x80, 0x0 ;  /* 0x000000000000781c */ /* 0x000fe20003f2f038 */
[----:B------:R-:W-:Y:S02]  /*46c0*/  FFMA.FTZ R0, R63, UR6, -R0 ;  /* 0x000000063f007c23 */ /* 0x000fe40008010800 */
[----:B------:R3:W-:Y:S01]  /*46d0*/  STS [R209+0x12000], R5 ;  /* 0x01200005d1007388 */ /* 0x0007e20000000800 */
[----:B------:R-:W-:Y:S03]  /*46e0*/  FFMA.FTZ R101, R67, UR6, -R101 ;  /* 0x0000000643657c23 */ /* 0x000fe60008010865 */
[----:B------:R1:W-:Y:S10]  /*46f0*/  MUFU.EX2 R166, R0 ;  /* 0x0000000000a67308 */ /* 0x0003f40000000800 */
[----:B------:R-:W4:Y:S10]  /*4700*/  MUFU.EX2 R112, R101 ;  /* 0x0000006500707308 */ /* 0x000f340000000800 */
[----:B------:R-:W4:Y:S01]  /*4710*/  MUFU.EX2 R114, R100 ;  /* 0x0000006400727308 */ /* 0x000f220000000800 */
[----:B-1----:R-:W-:Y:S02]  /*4720*/  F2FP.BF16.F32.PACK_AB R0, R218, R219 ;  /* 0x000000dbda00723e */ /* 0x002fe400000010ff */
[----:B--2---:R-:W-:Y:S02]  /*4730*/  F2FP.BF16.F32.PACK_AB R4, R196, R198 ;  /* 0x000000c6c404723e */ /* 0x004fe400000010ff */
[----:B---3--:R-:W-:Y:S03]  /*4740*/  F2FP.BF16.F32.PACK_AB R5, R227, R228 ;  /* 0x000000e4e305723e */ /* 0x008fe600000010ff */
[----:B------:R1:W-:Y:S02]  /*4750*/  STS [R209+0x12400], R4 ;  /* 0x01240004d1007388 */ /* 0x0003e40000000800 */
[----:B------:R-:W2:Y:S02]  /*4760*/  MUFU.EX2 R169, R62 ;  /* 0x0000003e00a97308 */ /* 0x000ea40000000800 */
[----:B------:R3:W-:Y:S01]  /*4770*/  STS [R206+0x12400], R6 ;  /* 0x01240006ce007388 */ /* 0x0007e20000000800 */
[----:B-1----:R-:W-:Y:S02]  /*4780*/  F2FP.BF16.F32.PACK_AB R4, R187, R188 ;  /* 0x000000bcbb04723e */ /* 0x002fe400000010ff */
[----:B---3--:R-:W-:Y:S03]  /*4790*/  F2FP.BF16.F32.PACK_AB R6, R164, R165 ;  /* 0x000000a5a406723e */ /* 0x008fe600000010ff */
[----:B------:R1:W-:Y:S04]  /*47a0*/  STS [R206+0x12000], R4 ;  /* 0x01200004ce007388 */ /* 0x0003e80000000800 */
[----:B------:R3:W-:Y:S01]  /*47b0*/  STS [R203+0x10000], R5 ;  /* 0x01000005cb007388 */ /* 0x0007e20000000800 */
[----:B-1----:R-:W-:Y:S02]  /*47c0*/  F2FP.BF16.F32.PACK_AB R4, R171, R172 ;  /* 0x000000acab04723e */ /* 0x002fe400000010ff */
[----:B---3--:R-:W-:Y:S03]  /*47d0*/  F2FP.BF16.F32.PACK_AB R5, R178, R179 ;  /* 0x000000b3b205723e */ /* 0x008fe600000010ff */
[----:B------:R1:W-:Y:S04]  /*47e0*/  STS [R203+0x10400], R4 ;  /* 0x01040004cb007388 */ /* 0x0003e80000000800 */
[----:B------:R3:W-:Y:S04]  /*47f0*/  STS [R202+0x10000], R7 ;  /* 0x01000007ca007388 */ /* 0x0007e80000000800 */
[----:B------:R4:W-:Y:S04]  /*4800*/  STS [R202+0x10400], R6 ;  /* 0x01040006ca007388 */ /* 0x0009e80000000800 */
[----:B------:R2:W-:Y:S01]  /*4810*/  STS [R203+0x12000], R5 ;  /* 0x01200005cb007388 */ /* 0x0005e20000000800 */
[----:B-1----:R-:W-:Y:S02]  /*4820*/  F2FP.BF16.F32.PACK_AB R4, R186, R189 ;  /* 0x000000bdba04723e */ /* 0x002fe400000010ff */
[----:B---3--:R-:W-:Y:S03]  /*4830*/  F2FP.BF16.F32.PACK_AB R7, R176, R177 ;  /* 0x000000b1b007723e */ /* 0x008fe600000010ff */
[----:B------:R1:W-:Y:S01]  /*4840*/  STS [R203+0x12400], R4 ;  /* 0x01240004cb007388 */ /* 0x0003e20000000800 */
[----:B----4-:R-:W-:Y:S03]  /*4850*/  F2FP.BF16.F32.PACK_AB R6, R183, R184 ;  /* 0x000000b8b706723e */ /* 0x010fe600000010ff */
[----:B------:R3:W-:Y:S01]  /*4860*/  STS [R202+0x12000], R7 ;  /* 0x01200007ca007388 */ /* 0x0007e20000000800 */
[----:B--2---:R-:W-:Y:S03]  /*4870*/  F2FP.BF16.F32.PACK_AB R5, R223, R224 ;  /* 0x000000e0df05723e */ /* 0x004fe600000010ff */
[----:B------:R2:W-:Y:S04]  /*4880*/  STS [R202+0x12400], R6 ;  /* 0x01240006ca007388 */ /* 0x0005e80000000800 */
[----:B------:R4:W-:Y:S01]  /*4890*/  STS [R205+0x10000], R5 ;  /* 0x01000005cd007388 */ /* 0x0009e20000000800 */
[----:B-1----:R-:W-:Y:S02]  /*48a0*/  F2FP.BF16.F32.PACK_AB R4, R162, R163 ;  /* 0x000000a3a204723e */ /* 0x002fe400000010ff */
[----:B---3--:R-:W-:Y:S03]  /*48b0*/  F2FP.BF16.F32.PACK_AB R7, R167, R168 ;  /* 0x000000a8a707723e */ /* 0x008fe600000010ff */
[----:B------:R1:W-:Y:S01]  /*48c0*/  STS [R205+0x10400], R4 ;  /* 0x01040004cd007388 */ /* 0x0003e20000000800 */
[----:B--2---:R-:W-:Y:S03]  /*48d0*/  F2FP.BF16.F32.PACK_AB R6, R170, R174 ;  /* 0x000000aeaa06723e */ /* 0x004fe600000010ff */
[----:B------:R2:W-:Y:S01]  /*48e0*/  STS [R204+0x10000], R0 ;  /* 0x01000000cc007388 */ /* 0x0005e20000000800 */
[----:B----4-:R-:W-:Y:S05]  /*48f0*/  F2FP.BF16.F32.PACK_AB R5, R112, R113 ;  /* 0x000000717005723e */ /* 0x010fea00000010ff */
[----:B------:R-:W-:Y:S04]  /*4900*/  STS [R204+0x10400], R5 ;  /* 0x01040005cc007388 */ /* 0x000fe80000000800 */
[----:B------:R-:W-:Y:S04]  /*4910*/  STS [R205+0x12000], R7 ;  /* 0x01200007cd007388 */ /* 0x000fe80000000800 */
[----:B------:R-:W-:Y:S01]  /*4920*/  STS [R205+0x12400], R6 ;  /* 0x01240006cd007388 */ /* 0x000fe20000000800 */
[----:B-1----:R-:W-:Y:S02]  /*4930*/  F2FP.BF16.F32.PACK_AB R4, R114, R115 ;  /* 0x000000737204723e */ /* 0x002fe400000010ff */
[----:B--2---:R-:W-:Y:S03]  /*4940*/  F2FP.BF16.F32.PACK_AB R0, R166, R169 ;  /* 0x000000a9a600723e */ /* 0x004fe600000010ff */
[----:B------:R-:W-:Y:S04]  /*4950*/  STS [R204+0x12000], R4 ;  /* 0x01200004cc007388 */ /* 0x000fe80000000800 */
[----:B------:R-:W-:Y:S04]  /*4960*/  STS [R204+0x12400], R0 ;  /* 0x01240000cc007388 */ /* 0x000fe80000000800 */
[----:B------:R-:W1:Y:S08]  /*4970*/  LDSM.16.M88.4 R64, [R154+UR4+0x4000] ;  /* 0x004000049a40783b */ /* 0x000e700008000200 */
[----:B------:R-:W2:Y:S08]  /*4980*/  LDSM.16.M88.4 R60, [R154+UR4+0x5000] ;  /* 0x005000049a3c783b */ /* 0x000eb00008000200 */
[----:B------:R-:W3:Y:S08]  /*4990*/  LDSM.16.M88.4 R100, [R104] ;  /* 0x000000006864783b */ /* 0x000ef00000000200 */
[----:B------:R-:W4:Y:S01]  /*49a0*/  LDSM.16.M88.4 R104, [R104+0x1000] ;  /* 0x001000006868783b */ /* 0x000f220000000200 */
[-C--:B-1----:R-:W-:Y:S06]  /*49b0*/  HMMA.16816.F32.BF16 R4, R64, R116.reuse, RZ ;  /* 0x000000744004723c */ /* 0x082fec00000418ff */
[C---:B--2---:R-:W-:Y:S06]  /*49c0*/  HMMA.16816.F32.BF16 R8, R60.reuse, R116, RZ ;  /* 0x000000743c08723c */ /* 0x044fec00000418ff */
[-C--:B------:R-:W-:Y:S06]  /*49d0*/  HMMA.16816.F32.BF16 R12, R60, R118.reuse, RZ ;  /* 0x000000763c0c723c */ /* 0x080fec00000418ff */
[C---:B------:R-:W-:Y:S06]  /*49e0*/  HMMA.16816.F32.BF16 R16, R64.reuse, R118, RZ ;  /* 0x000000764010723c */ /* 0x040fec00000418ff */
        /* <DEDUP_REMOVED lines=11> */
[----:B------:R-:W-:Y:S06]  /*4aa0*/  HMMA.16816.F32.BF16 R64, R64, R130, RZ ;  /* 0x000000824040723c */ /* 0x000fec00000418ff */
[-C--:B---3--:R-:W-:Y:S06]  /*4ab0*/  HMMA.16816.F32.BF16 R4, R100, R132.reuse, R4 ;  /* 0x000000846404723c */ /* 0x088fec0000041804 */
[C---:B----4-:R-:W-:Y:S06]  /*4ac0*/  HMMA.16816.F32.BF16 R8, R104.reuse, R132, R8 ;  /* 0x000000846808723c */ /* 0x050fec0000041808 */
[-C--:B------:R-:W-:Y:S06]  /*4ad0*/  HMMA.16816.F32.BF16 R12, R104, R134.reuse, R12 ;  /* 0x00000086680c723c */ /* 0x080fec000004180c */
[C---:B------:R-:W-:Y:S06]  /*4ae0*/  HMMA.16816.F32.BF16 R16, R100.reuse, R134, R16 ;  /* 0x000000866410723c */ /* 0x040fec0000041810 */
[-C--:B------:R-:W-:Y:S05]  /*4af0*/  HMMA.16816.F32.BF16 R20, R100, R136.reuse, R20 ;  /* 0x000000886414723c */ /* 0x080fea0000041814 */
[C---:B------:R-:W-:Y:S01]  /*4b00*/  FADD.FTZ R4, -R111.reuse, R4 ;  /* 0x000000046f047221 */ /* 0x040fe20000010100 */
[C---:B------:R-:W-:Y:S05]  /*4b10*/  HMMA.16816.F32.BF16 R24, R104.reuse, R136, R24 ;  /* 0x000000886818723c */ /* 0x040fea0000041818 */
[----:B------:R-:W-:Y:S01]  /*4b20*/  FADD.FTZ R0, -R111, R5 ;  /* 0x000000056f007221 */ /* 0x000fe20000010100 */
[-C--:B------:R-:W-:Y:S05]  /*4b30*/  HMMA.16816.F32.BF16 R28, R104, R138.reuse, R28 ;  /* 0x0000008a681c723c */ /* 0x080fea000004181c */
[----:B------:R-:W-:Y:S01]  /*4b40*/  FMUL.FTZ R0, R235, R0 ;  /* 0x00000000eb007220 */ /* 0x000fe20000410000 */
[C---:B------:R-:W-:Y:S05]  /*4b50*/  HMMA.16816.F32.BF16 R32, R100.reuse, R138, R32 ;  /* 0x0000008a6420723c */ /* 0x040fea0000041820 */
[----:B------:R-:W-:Y:S01]  /*4b60*/  FADD.FTZ R6, -R110, R6 ;  /* 0x000000066e067221 */ /* 0x000fe20000010100 */
[-C--:B------:R-:W-:Y:S05]  /*4b70*/  HMMA.16816.F32.BF16 R36, R100, R140.reuse, R36 ;  /* 0x0000008c6424723c */ /* 0x080fea0000041824 */
[C---:B------:R-:W-:Y:S01]  /*4b80*/  FADD.FTZ R5, -R111.reuse, R20 ;  /* 0x000000146f057221 */ /* 0x040fe20000010100 */
[C---:B------:R-:W-:Y:S05]  /*4b90*/  HMMA.16816.F32.BF16 R40, R104.reuse, R140, R40 ;  /* 0x0000008c6828723c */ /* 0x040fea0000041828 */
[C---:B------:R-:W-:Y:S01]  /*4ba0*/  FADD.FTZ R21, -R111.reuse, R21 ;  /* 0x000000156f157221 */ /* 0x040fe20000010100 */
[-C--:B------:R-:W-:Y:S05]  /*4bb0*/  HMMA.16816.F32.BF16 R44, R104, R142.reuse, R44 ;  /* 0x0000008e682c723c */ /* 0x080fea000004182c */
[----:B------:R-:W-:Y:S01]  /*4bc0*/  FMUL.FTZ R5, R232, R5 ;  /* 0x00000005e8057220 */ /* 0x000fe20000410000 */
[C---:B------:R-:W-:Y:S05]  /*4bd0*/  HMMA.16816.F32.BF16 R48, R100.reuse, R142, R48 ;  /* 0x0000008e6430723c */ /* 0x040fea0000041830 */
[C---:B------:R-:W-:Y:S01]  /*4be0*/  FADD.FTZ R32, -R111.reuse, R32 ;  /* 0x000000206f207221 */ /* 0x040fe20000010100 */
[-C--:B------:R-:W-:Y:S05]  /*4bf0*/  HMMA.16816.F32.BF16 R52, R100, R144.reuse, R52 ;  /* 0x000000906434723c */ /* 0x080fea0000041834 */
[----:B------:R-:W-:Y:S01]  /*4c00*/  FADD.FTZ R37, -R111, R37 ;  /* 0x000000256f257221 */ /* 0x000fe20000010100 */
[C---:B------:R-:W-:Y:S05]  /*4c10*/  HMMA.16816.F32.BF16 R56, R104.reuse, R144, R56 ;  /* 0x000000906838723c */ /* 0x040fea0000041838 */
[----:B------:R-:W-:Y:S01]  /*4c20*/  FMUL.FTZ R37, R227, R37 ;  /* 0x00000025e3257220 */ /* 0x000fe20000410000 */
[-C--:B------:R-:W-:Y:S05]  /*4c30*/  HMMA.16816.F32.BF16 R60, R104, R146.reuse, R60 ;  /* 0x00000092683c723c */ /* 0x080fea000004183c */
[----:B------:R-:W-:Y:S01]  /*4c40*/  FADD.FTZ R7, -R110, R7 ;  /* 0x000000076e077221 */ /* 0x000fe20000010100 */
[----:B------:R-:W-:Y:S05]  /*4c50*/  HMMA.16816.F32.BF16 R64, R100, R146, R64 ;  /* 0x000000926440723c */ /* 0x000fea0000041840 */
[C---:B------:R-:W-:Y:S02]  /*4c60*/  FADD.FTZ R20, -R111.reuse, R48 ;  /* 0x000000306f147221 */ /* 0x040fe40000010100 */
[----:B------:R-:W-:Y:S01]  /*4c70*/  FMUL.FTZ R101, R236, R4 ;  /* 0x00000004ec657220 */ /* 0x000fe20000410000 */
[C---:B------:R-:W-:Y:S03]  /*4c80*/  FADD.FTZ R4, -R111.reuse, R16 ;  /* 0x000000106f047221 */ /* 0x040fe60000010100 */
[----:B------:R-:W-:Y:S01]  /*4c90*/  FADD.FTZ R16, -R111, R17 ;  /* 0x000000116f107221 */ /* 0x000fe20000010100 */
[----:B------:R-:W-:Y:S01]  /*4ca0*/  F2FP.BF16.F32.PACK_AB R0, R0, R101 ;  /* 0x000000650000723e */ /* 0x000fe200000010ff */
[----:B------:R-:W-:Y:S01]  /*4cb0*/  FMUL.FTZ R4, R234, R4 ;  /* 0x00000004ea047220 */ /* 0x000fe20000410000 */
[----:B------:R-:W-:Y:S01]  /*4cc0*/  FMUL.FTZ R100, R231, R21 ;  /* 0x00000015e7647220 */ /* 0x000fe20000410000 */
[----:B------:R-:W-:Y:S01]  /*4cd0*/  FMUL.FTZ R16, R233, R16 ;  /* 0x00000010e9107220 */ /* 0x000fe20000410000 */
[C---:B------:R-:W-:Y:S01]  /*4ce0*/  FADD.FTZ R21, -R111.reuse, R33 ;  /* 0x000000216f157221 */ /* 0x040fe20000010100 */
[----:B------:R-:W-:Y:S01]  /*4cf0*/  FMUL.FTZ R101, R230, R32 ;  /* 0x00000020e6657220 */ /* 0x000fe20000410000 */
[C---:B------:R-:W-:Y:S01]  /*4d00*/  FADD.FTZ R17, -R111.reuse, R36 ;  /* 0x000000246f117221 */ /* 0x040fe20000010100 */
[----:B------:R-:W-:Y:S01]  /*4d10*/  F2FP.BF16.F32.PACK_AB R100, R100, R5 ;  /* 0x000000056464723e */ /* 0x000fe200000010ff */
[C---:B------:R-:W-:Y:S01]  /*4d20*/  FADD.FTZ R36, -R111.reuse, R49 ;  /* 0x000000316f247221 */ /* 0x040fe20000010100 */
[----:B------:R-:W-:Y:S01]  /*4d30*/  F2FP.BF16.F32.PACK_AB R16, R16, R4 ;  /* 0x000000041010723e */ /* 0x000fe200000010ff */
[C---:B------:R-:W-:Y:S01]  /*4d40*/  FADD.FTZ R4, -R111.reuse, R52 ;  /* 0x000000346f047221 */ /* 0x040fe20000010100 */
[C---:B------:R-:W-:Y:S01]  /*4d50*/  FADD.FTZ R33, -R111.reuse, R53 ;  /* 0x000000356f217221 */ /* 0x040fe20000010100 */
[C---:B------:R-:W-:Y:S01]  /*4d60*/  FADD.FTZ R5, -R111.reuse, R64 ;  /* 0x000000406f057221 */ /* 0x040fe20000010100 */
[----:B------:R-:W-:Y:S01]  /*4d70*/  FADD.FTZ R32, -R111, R65 ;  /* 0x000000416f207221 */ /* 0x000fe20000010100 */
[----:B------:R-:W-:Y:S01]  /*4d80*/  FMUL.FTZ R21, R229, R21 ;  /* 0x00000015e5157220 */ /* 0x000fe20000410000 */
[----:B------:R-:W-:Y:S01]  /*4d90*/  FMUL.FTZ R17, R228, R17 ;  /* 0x00000011e4117220 */ /* 0x000fe20000410000 */
[----:B------:R-:W-:Y:S01]  /*4da0*/  FMUL.FTZ R20, R226, R20 ;  /* 0x00000014e2147220 */ /* 0x000fe20000410000 */
[----:B------:R-:W-:Y:S01]  /*4db0*/  FMUL.FTZ R36, R225, R36 ;  /* 0x00000024e1247220 */ /* 0x000fe20000410000 */
[----:B------:R-:W-:Y:S01]  /*4dc0*/  FMUL.FTZ R4, R224, R4 ;  /* 0x00000004e0047220 */ /* 0x000fe20000410000 */
[----:B------:R-:W-:Y:S01]  /*4dd0*/  F2FP.BF16.F32.PACK_AB R48, R21, R101 ;  /* 0x000000651530723e */ /* 0x000fe200000010ff */
[----:B------:R-:W-:Y:S01]  /*4de0*/  FMUL.FTZ R33, R223, R33 ;  /* 0x00000021df217220 */ /* 0x000fe20000410000 */
[----:B------:R-:W-:Y:S01]  /*4df0*/  F2FP.BF16.F32.PACK_AB R37, R37, R17 ;  /* 0x000000112525723e */ /* 0x000fe200000010ff */
[----:B------:R-:W-:Y:S01]  /*4e00*/  FMUL.FTZ R5, R219, R5 ;  /* 0x00000005db057220 */ /* 0x000fe20000410000 */
[----:B------:R-:W-:Y:S01]  /*4e10*/  F2FP.BF16.F32.PACK_AB R36, R36, R20 ;  /* 0x000000142424723e */ /* 0x000fe200000010ff */
[----:B------:R-:W-:Y:S01]  /*4e20*/  FMUL.FTZ R32, R218, R32 ;  /* 0x00000020da207220 */ /* 0x000fe20000410000 */
[----:B------:R-:W-:Y:S04]  /*4e30*/  F2FP.BF16.F32.PACK_AB R33, R33, R4 ;  /* 0x000000042121723e */ /* 0x000fe800000010ff */
[----:B------:R-:W-:Y:S01]  /*4e40*/  F2FP.BF16.F32.PACK_AB R32, R32, R5 ;  /* 0x000000052020723e */ /* 0x000fe200000010ff */
[----:B------:R-:W-:Y:S06]  /*4e50*/  @!P1 BRA `(.L_x_7) ;  /* 0x0000000000549947 */ /* 0x000fec0003800000 */
[----:B------:R-:W1:Y:S01]  /*4e60*/  LDC R17, c[0x0][0x240] ;  /* 0x00009000ff117b82 */ /* 0x000e620000000800 */
[----:B------:R-:W-:Y:S01]  /*4e70*/  ULOP3.LUT UR14, UR7, 0x1, URZ, 0xc0, !UPT ;  /* 0x00000001070e7892 */ /* 0x000fe2000f8ec03f */
[----:B------:R-:W-:Y:S03]  /*4e80*/  UMOV UR34, 0xffffe000 ;  /* 0xffffe00000227882 */ /* 0x000fe60000000000 */
[----:B------:R-:W-:Y:S03]  /*4e90*/  UISETP.NE.U32.AND UP1, UPT, UR14, 0x1, UPT ;  /* 0x000000010e00788c */ /* 0x000fe6000bf25070 */
[----:B------:R-:W2:Y:S01]  /*4ea0*/  LDC R20, c[0x0][0x244] ;  /* 0x00009100ff147b82 */ /* 0x000ea20000000800 */
[----:B------:R-:W-:Y:S06]  /*4eb0*/  USEL UR14, UR34, 0x2000, !UP1 ;  /* 0x00002000220e7887 */ /* 0x000fec000c800000 */
[----:B------:R-:W-:Y:S01]  /*4ec0*/  VIADD R222, R222, UR14 ;  /* 0x0000000edede7c36 */ /* 0x000fe20008000000 */
[----:B------:R-:W-:Y:S01]  /*4ed0*/  IADD3 R148, R148, UR14, RZ ;  /* 0x0000000e94947c10 */ /* 0x000fe2000fffe0ff */
[C---:B-1----:R-:W-:Y:S05]  /*4ee0*/  IMAD.U32 R4, R17.reuse, -0x80, RZ ;  /* 0xffffff8011047824 */ /* 0x042fea00078e00ff */
[C---:B------:R-:W-:Y:S04]  /*4ef0*/  LEA R5, P0, R4.reuse, R214, 0x1 ;  /* 0x000000d604057211 */ /* 0x040fe800078008ff */
[----:B------:R-:W-:Y:S01]  /*4f00*/  LEA.HI.X.SX32 R4, R4, R215, 0x1, P0 ;  /* 0x000000d704047211 */ /* 0x000fe200000f0eff */
[----:B------:R-:W-:Y:S03]  /*4f10*/  IMAD.MOV.U32 R214, RZ, RZ, R5 ;  /* 0x000000ffffd67224 */ /* 0x000fe600078e0005 */
[----:B------:R-:W-:Y:S02]  /*4f20*/  MOV R215, R4 ;  /* 0x0000000400d77202 */ /* 0x000fe40000000f00 */
[C---:B------:R-:W-:Y:S03]  /*4f30*/  LEA R4, P0, R17.reuse, R214, 0x7 ;  /* 0x000000d611047211 */ /* 0x040fe600078038ff */
[----:B------:R-:W-:Y:S01]  /*4f40*/  @!PT LDS RZ, [RZ] ;  /* 0x00000000fffff984 */ /* 0x000fe20000000800 */
[----:B------:R-:W-:Y:S01]  /*4f50*/  @!PT LDS RZ, [RZ] ;  /* 0x00000000fffff984 */ /* 0x000fe20000000800 */
[----:B------:R-:W-:Y:S01]  /*4f60*/  @!PT LDS RZ, [RZ] ;  /* 0x00000000fffff984 */ /* 0x000fe20000000800 */
[----:B------:R1:W-:Y:S01]  /*4f70*/  LDGSTS.E.BYPASS.LTC128B.128 [R222], desc[UR8][R214.64] ;  /* 0x00000000d6de7fae */ /* 0x0003e2000b901d48 */
[----:B--2---:R-:W-:Y:S05]  /*4f80*/  LEA.HI.X R5, R17, R215, R20, 0x7, P0 ;  /* 0x000000d711057211 */ /* 0x004fea00000f3c14 */
[----:B------:R1:W-:Y:S04]  /*4f90*/  LDGSTS.E.BYPASS.LTC128B.128 [R222+0x1000], desc[UR8][R4.64] ;  /* 0x0100000004de7fae */ /* 0x0003e8000b901d48 */
[----:B------:R-:W0:Y:S02]  /*4fa0*/  LDGDEPBAR ;  /* 0x00000000000079af */ /* 0x000e240000000000 */
.L_x_7:
[----:B------:R2:W-:Y:S01]  /*4fb0*/  STS [R208+0x8000], R0 ;  /* 0x00800000d0007388 */ /* 0x0005e20000000800 */
[----:B------:R-:W-:Y:S01]  /*4fc0*/  FMUL.FTZ R6, R193, R6 ;  /* 0x00000006c1067220 */ /* 0x000fe20000410000 */
[----:B-1----:R-:W-:Y:S01]  /*4fd0*/  FMUL.FTZ R4, R192, R7 ;  /* 0x00000007c0047220 */ /* 0x002fe20000410000 */
[C---:B------:R-:W-:Y:S01]  /*4fe0*/  FADD.FTZ R19, -R110.reuse, R19 ;  /* 0x000000136e137221 */ /* 0x040fe20000010100 */
[----:B------:R-:W-:Y:S01]  /*4ff0*/  FADD.FTZ R18, -R110, R18 ;  /* 0x000000126e127221 */ /* 0x000fe20000010100 */
[C---:B-----5:R-:W-:Y:S01]  /*5000*/  FADD.FTZ R12, -R109.reuse, R12 ;  /* 0x0000000c6d0c7221 */ /* 0x060fe20000010100 */
[C---:B------:R-:W-:Y:S01]  /*5010*/  FADD.FTZ R13, -R109.reuse, R13 ;  /* 0x0000000d6d0d7221 */ /* 0x040fe20000010100 */
[----:B------:R-:W-:Y:S01]  /*5020*/  F2FP.BF16.F32.PACK_AB R4, R4, R6 ;  /* 0x000000060404723e */ /* 0x000fe200000010ff */
[C---:B------:R-:W-:Y:S01]  /*5030*/  FADD.FTZ R15, -R108.reuse, R15 ;  /* 0x0000000f6c0f7221 */ /* 0x040fe20000010100 */
[----:B------:R-:W-:Y:S01]  /*5040*/  FADD.FTZ R25, -R109, R25 ;  /* 0x000000196d197221 */ /* 0x000fe20000010100 */
[C---:B------:R-:W-:Y:S01]  /*5050*/  FADD.FTZ R27, -R108.reuse, R27 ;  /* 0x0000001b6c1b7221 */ /* 0x040fe20000010100 */
[----:B------:R-:W-:Y:S01]  /*5060*/  FMUL.FTZ R18, R185, R18 ;  /* 0x00000012b9127220 */ /* 0x000fe20000410000 */
[----:B------:R1:W-:Y:S01]  /*5070*/  STS [R208+0x8400], R4 ;  /* 0x00840004d0007388 */ /* 0x0003e20000000800 */
[----:B------:R-:W-:Y:S01]  /*5080*/  FMUL.FTZ R12, R199, R12 ;  /* 0x0000000cc70c7220 */ /* 0x000fe20000410000 */
[----:B------:R-:W-:Y:S01]  /*5090*/  FMUL.FTZ R13, R197, R13 ;  /* 0x0000000dc50d7220 */ /* 0x000fe20000410000 */
[C---:B------:R-:W-:Y:S01]  /*50a0*/  FADD.FTZ R8, -R109.reuse, R8 ;  /* 0x000000086d087221 */ /* 0x040fe20000010100 */
[----:B------:R-:W-:Y:S01]  /*50b0*/  STS [R207+0x8000], R16 ;  /* 0x00800010cf007388 */ /* 0x000fe20000000800 */
[----:B------:R-:W-:Y:S01]  /*50c0*/  FADD.FTZ R9, -R109, R9 ;  /* 0x000000096d097221 */ /* 0x000fe20000010100 */
[C---:B------:R-:W-:Y:S01]  /*50d0*/  FADD.FTZ R10, -R108.reuse, R10 ;  /* 0x0000000a6c0a7221 */ /* 0x040fe20000010100 */
[----:B------:R-:W-:Y:S01]  /*50e0*/  FMUL.FTZ R8, R201, R8 ;  /* 0x00000008c9087220 */ /* 0x000fe20000410000 */
[----:B------:R-:W-:Y:S01]  /*50f0*/  FADD.FTZ R14, -R108, R14 ;  /* 0x0000000e6c0e7221 */ /* 0x000fe20000010100 */
[----:B------:R-:W-:Y:S01]  /*5100*/  FMUL.FTZ R9, R200, R9 ;  /* 0x00000009c8097220 */ /* 0x000fe20000410000 */
[----:B------:R-:W-:Y:S01]  /*5110*/  FMUL.FTZ R10, R213, R10 ;  /* 0x0000000ad50a7220 */ /* 0x000fe20000410000 */
[C---:B------:R-:W-:Y:S01]  /*5120*/  FADD.FTZ R22, -R110.reuse, R22 ;  /* 0x000000166e167221 */ /* 0x040fe20000010100 */
[----:B------:R-:W-:Y:S01]  /*5130*/  FADD.FTZ R23, -R110, R23 ;  /* 0x000000176e177221 */ /* 0x000fe20000010100 */
[----:B--2---:R-:W-:Y:S01]  /*5140*/  FMUL.FTZ R0, R182, R19 ;  /* 0x00000013b6007220 */ /* 0x004fe20000410000 */
[----:B------:R-:W-:Y:S01]  /*5150*/  F2FP.BF16.F32.PACK_AB R19, R13, R12 ;  /* 0x0000000c0d13723e */ /* 0x000fe200000010ff */
[----:B------:R-:W-:Y:S01]  /*5160*/  FADD.FTZ R12, -R109, R57 ;  /* 0x000000396d0c7221 */ /* 0x000fe20000010100 */
[----:B------:R-:W-:Y:S01]  /*5170*/  FMUL.FTZ R14, R211, R14 ;  /* 0x0000000ed30e7220 */ /* 0x000fe20000410000 */
[----:B------:R-:W-:Y:S01]  /*5180*/  FMUL.FTZ R22, R181, R22 ;  /* 0x00000016b5167220 */ /* 0x000fe20000410000 */
[----:B------:R-:W-:Y:S01]  /*5190*/  F2FP.BF16.F32.PACK_AB R0, R0, R18 ;  /* 0x000000120000723e */ /* 0x000fe200000010ff */
[----:B------:R-:W-:Y:S01]  /*51a0*/  FMUL.FTZ R18, R190, R25 ;  /* 0x00000019be127220 */ /* 0x000fe20000410000 */
[----:B------:R-:W-:Y:S01]  /*51b0*/  FMUL.FTZ R12, R167, R12 ;  /* 0x0000000ca70c7220 */ /* 0x000fe20000410000 */
[----:B------:R-:W-:Y:S01]  /*51c0*/  FMUL.FTZ R23, R180, R23 ;  /* 0x00000017b4177220 */ /* 0x000fe20000410000 */
[C---:B------:R-:W-:Y:S01]  /*51d0*/  FADD.FTZ R24, -R109.reuse, R24 ;  /* 0x000000186d187221 */ /* 0x040fe20000010100 */
[----:B------:R2:W-:Y:S01]  /*51e0*/  STS [R207+0x8400], R0 ;  /* 0x00840000cf007388 */ /* 0x0005e20000000800 */
[C---:B------:R-:W-:Y:S01]  /*51f0*/  FADD.FTZ R34, -R110.reuse, R34 ;  /* 0x000000226e227221 */ /* 0x040fe20000010100 */
[----:B-1----:R-:W-:Y:S01]  /*5200*/  FADD.FTZ R4, -R109, R56 ;  /* 0x000000386d047221 */ /* 0x002fe20000010100 */
[C---:B------:R-:W-:Y:S01]  /*5210*/  FADD.FTZ R35, -R110.reuse, R35 ;  /* 0x000000236e237221 */ /* 0x040fe20000010100 */
[C---:B------:R-:W-:Y:S01]  /*5220*/  FADD.FTZ R17, -R110.reuse, R54 ;  /* 0x000000366e117221 */ /* 0x040fe20000010100 */
[----:B------:R-:W-:Y:S01]  /*5230*/  FADD.FTZ R7, -R110, R55 ;  /* 0x000000376e077221 */ /* 0x000fe20000010100 */
[----:B------:R-:W-:Y:S01]  /*5240*/  FMUL.FTZ R4, R168, R4 ;  /* 0x00000004a8047220 */ /* 0x000fe20000410000 */
[C---:B------:R-:W-:Y:S01]  /*5250*/  FADD.FTZ R6, -R110.reuse, R66 ;  /* 0x000000426e067221 */ /* 0x040fe20000010100 */
[----:B------:R-:W-:Y:S01]  /*5260*/  FADD.FTZ R5, -R110, R67 ;  /* 0x000000436e057221 */ /* 0x000fe20000010100 */
[----:B------:R-:W-:Y:S01]  /*5270*/  F2FP.BF16.F32.PACK_AB R23, R23, R22 ;  /* 0x000000161717723e */ /* 0x000fe200000010ff */
[----:B------:R-:W-:Y:S01]  /*5280*/  FMUL.FTZ R34, R175, R34 ;  /* 0x00000022af227220 */ /* 0x000fe20000410000 */
[----:B------:R-:W-:Y:S01]  /*5290*/  F2FP.BF16.F32.PACK_AB R12, R12, R4 ;  /* 0x000000040c0c723e */ /* 0x000fe200000010ff */
[C---:B------:R-:W-:Y:S01]  /*52a0*/  FADD.FTZ R4, -R108.reuse, R11 ;  /* 0x0000000b6c047221 */ /* 0x040fe20000010100 */
[----:B------:R-:W-:Y:S01]  /*52b0*/  FMUL.FTZ R22, R173, R35 ;  /* 0x00000023ad167220 */ /* 0x000fe20000410000 */
[----:B------:R-:W-:Y:S01]  /*52c0*/  FADD.FTZ R26, -R108, R26 ;  /* 0x0000001a6c1a7221 */ /* 0x000fe20000010100 */
[----:B------:R-:W-:Y:S01]  /*52d0*/  FMUL.FTZ R17, R163, R17 ;  /* 0x00000011a3117220 */ /* 0x000fe20000410000 */
        /* <DEDUP_REMOVED lines=8> */
[----:B------:R-:W-:Y:S01]  /*5360*/  FADD.FTZ R28, -R109, R28 ;  /* 0x0000001c6d1c7221 */ /* 0x000fe20000010100 */
[----:B--2---:R-:W-:Y:S01]  /*5370*/  F2FP.BF16.F32.PACK_AB R0, R9, R8 ;  /* 0x000000080900723e */ /* 0x004fe200000010ff */
[----:B------:R-:W-:Y:S01]  /*5380*/  STS [R208+0xa400], R10 ;  /* 0x00a4000ad0007388 */ /* 0x000fe20000000800 */
[----:B------:R-:W-:Y:S01]  /*5390*/  FMUL.FTZ R9, R210, R15 ;  /* 0x0000000fd2097220 */ /* 0x000fe20000410000 */
[----:B------:R-:W-:Y:S01]  /*53a0*/  FMUL.FTZ R8, R196, R27 ;  /* 0x0000001bc4087220 */ /* 0x000fe20000410000 */
[----:B------:R-:W-:Y:S01]  /*53b0*/  F2FP.BF16.F32.PACK_AB R21, R7, R17 ;  /* 0x000000110715723e */ /* 0x000fe200000010ff */
[----:B------:R1:W-:Y:S01]  /*53c0*/  STS [R208+0xa000], R0 ;  /* 0x00a00000d0007388 */ /* 0x0003e20000000800 */
[----:B------:R-:W-:Y:S01]  /*53d0*/  F2FP.BF16.F32.PACK_AB R20, R5, R6 ;  /* 0x000000060514723e */ /* 0x000fe200000010ff */
[----:B------:R-:W-:Y:S01]  /*53e0*/  FMUL.FTZ R28, R188, R28 ;  /* 0x0000001cbc1c7220 */ /* 0x000fe20000410000 */
[----:B------:R-:W-:Y:S01]  /*53f0*/  F2FP.BF16.F32.PACK_AB R9, R9, R14 ;  /* 0x0000000e0909723e */ /* 0x000fe200000010ff */
[----:B------:R-:W-:Y:S01]  /*5400*/  STS [R207+0xa000], R19 ;  /* 0x00a00013cf007388 */ /* 0x000fe20000000800 */
[----:B------:R-:W-:Y:S01]  /*5410*/  F2FP.BF16.F32.PACK_AB R18, R18, R24 ;  /* 0x000000181212723e */ /* 0x000fe200000010ff */
[----:B------:R-:W-:Y:S01]  /*5420*/  FADD.FTZ R29, -R109, R29 ;  /* 0x0000001d6d1d7221 */ /* 0x000fe20000010100 */
[----:B------:R-:W-:Y:S01]  /*5430*/  F2FP.BF16.F32.PACK_AB R8, R8, R26 ;  /* 0x0000001a0808723e */ /* 0x000fe200000010ff */
[----:B------:R-:W-:Y:S01]  /*5440*/  STS [R207+0xa400], R9 ;  /* 0x00a40009cf007388 */ /* 0x000fe20000000800 */
[C---:B------:R-:W-:Y:S01]  /*5450*/  FADD.FTZ R30, -R108.reuse, R30 ;  /* 0x0000001e6c1e7221 */ /* 0x040fe20000010100 */
[----:B------:R-:W-:Y:S01]  /*5460*/  FADD.FTZ R31, -R108, R31 ;  /* 0x0000001f6c1f7221 */ /* 0x000fe20000010100 */
[----:B------:R-:W-:Y:S01]  /*5470*/  FMUL.FTZ R17, R187, R29 ;  /* 0x0000001dbb117220 */ /* 0x000fe20000410000 */
[----:B------:R-:W-:Y:S01]  /*5480*/  STS [R209+0x8000], R100 ;  /* 0x00800064d1007388 */ /* 0x000fe20000000800 */
[----:B------:R-:W-:Y:S01]  /*5490*/  FMUL.FTZ R30, R195, R30 ;  /* 0x0000001ec31e7220 */ /* 0x000fe20000410000 */
[----:B------:R-:W-:Y:S01]  /*54a0*/  FMUL.FTZ R6, R194, R31 ;  /* 0x0000001fc2067220 */ /* 0x000fe20000410000 */
[----:B------:R-:W-:Y:S01]  /*54b0*/  FADD.FTZ R40, -R109, R40 ;  /* 0x000000286d287221 */ /* 0x000fe20000010100 */
[----:B------:R-:W-:Y:S01]  /*54c0*/  STS [R209+0x8400], R23 ;  /* 0x00840017d1007388 */ /* 0x000fe20000000800 */
[C---:B------:R-:W-:Y:S01]  /*54d0*/  FADD.FTZ R38, -R110.reuse, R38 ;  /* 0x000000266e267221 */ /* 0x040fe20000010100 */
[----:B------:R-:W-:Y:S01]  /*54e0*/  FADD.FTZ R39, -R110, R39 ;  /* 0x000000276e277221 */ /* 0x000fe20000010100 */
[----:B------:R-:W-:Y:S01]  /*54f0*/  F2FP.BF16.F32.PACK_AB R17, R17, R28 ;  /* 0x0000001c1111723e */ /* 0x000fe200000010ff */
[----:B------:R-:W-:Y:S01]  /*5500*/  STS [R206+0x8000], R48 ;  /* 0x00800030ce007388 */ /* 0x000fe20000000800 */
[----:B------:R-:W-:Y:S01]  /*5510*/  F2FP.BF16.F32.PACK_AB R6, R6, R30 ;  /* 0x0000001e0606723e */ /* 0x000fe200000010ff */
[----:B------:R-:W-:Y:S01]  /*5520*/  FMUL.FTZ R40, R179, R40 ;  /* 0x00000028b3287220 */ /* 0x000fe20000410000 */
[----:B------:R-:W-:Y:S01]  /*5530*/  FMUL.FTZ R38, R172, R38 ;  /* 0x00000026ac267220 */ /* 0x000fe20000410000 */
[----:B------:R-:W-:Y:S01]  /*5540*/  STS [R206+0x8400], R22 ;  /* 0x00840016ce007388 */ /* 0x000fe20000000800 */
[----:B------:R-:W-:Y:S01]  /*5550*/  FMUL.FTZ R39, R171, R39 ;  /* 0x00000027ab277220 */ /* 0x000fe20000410000 */
[C---:B------:R-:W-:Y:S01]  /*5560*/  FADD.FTZ R50, -R110.reuse, R50 ;  /* 0x000000326e327221 */ /* 0x040fe20000010100 */
[----:B------:R-:W-:Y:S01]  /*5570*/  FADD.FTZ R51, -R110, R51 ;  /* 0x000000336e337221 */ /* 0x000fe20000010100 */
[----:B------:R-:W-:Y:S01]  /*5580*/  STS [R209+0xa000], R18 ;  /* 0x00a00012d1007388 */ /* 0x000fe20000000800 */
[----:B------:R-:W-:Y:S01]  /*5590*/  FADD.FTZ R41, -R109, R41 ;  /* 0x000000296d297221 */ /* 0x000fe20000010100 */
[----:B------:R-:W-:Y:S01]  /*55a0*/  FMUL.FTZ R50, R165, R50 ;  /* 0x00000032a5327220 */ /* 0x000fe20000410000 */
[----:B------:R-:W-:Y:S01]  /*55b0*/  FMUL.FTZ R51, R164, R51 ;  /* 0x00000033a4337220 */ /* 0x000fe20000410000 */
[----:B------:R-:W-:Y:S01]  /*55c0*/  STS [R209+0xa400], R8 ;  /* 0x00a40008d1007388 */ /* 0x000fe20000000800 */
[C---:B------:R-:W-:Y:S01]  /*55d0*/  FADD.FTZ R42, -R108.reuse, R42 ;  /* 0x0000002a6c2a7221 */ /* 0x040fe20000010100 */
[----:B------:R-:W-:Y:S01]  /*55e0*/  FADD.FTZ R43, -R108, R43 ;  /* 0x0000002b6c2b7221 */ /* 0x000fe20000010100 */
[----:B------:R-:W-:Y:S01]  /*55f0*/  F2FP.BF16.F32.PACK_AB R38, R39, R38 ;  /* 0x000000262726723e */ /* 0x000fe200000010ff */
[----:B------:R-:W-:Y:S01]  /*5600*/  STS [R206+0xa000], R17 ;  /* 0x00a00011ce007388 */ /* 0x000fe20000000800 */
[----:B------:R-:W-:Y:S01]  /*5610*/  FMUL.FTZ R16, R178, R41 ;  /* 0x00000029b2107220 */ /* 0x000fe20000410000 */
[----:B------:R-:W-:Y:S01]  /*5620*/  FMUL.FTZ R42, R189, R42 ;  /* 0x0000002abd2a7220 */ /* 0x000fe20000410000 */
[----:B------:R-:W-:Y:S01]  /*5630*/  FMUL.FTZ R5, R186, R43 ;  /* 0x0000002bba057220 */ /* 0x000fe20000410000 */
[----:B------:R-:W-:Y:S01]  /*5640*/  STS [R206+0xa400], R6 ;  /* 0x00a40006ce007388 */ /* 0x000fe20000000800 */
[C---:B------:R-:W-:Y:S01]  /*5650*/  FADD.FTZ R44, -R109.reuse, R44 ;  /* 0x0000002c6d2c7221 */ /* 0x040fe20000010100 */
[----:B------:R-:W-:Y:S01]  /*5660*/  FADD.FTZ R45, -R109, R45 ;  /* 0x0000002d6d2d7221 */ /* 0x000fe20000010100 */
        /* <DEDUP_REMOVED lines=8> */
[----:B------:R-:W-:Y:S01]  /*56f0*/  FMUL.FTZ R4, R183, R47 ;  /* 0x0000002fb7047220 */ /* 0x000fe20000410000 */
[----:B------:R-:W-:Y:S01]  /*5700*/  F2FP.BF16.F32.PACK_AB R16, R16, R40 ;  /* 0x000000281010723e */ /* 0x000fe200000010ff */
[C---:B------:R-:W-:Y:S01]  /*5710*/  FADD.FTZ R58, -R108.reuse, R58 ;  /* 0x0000003a6c3a7221 */ /* 0x040fe20000010100 */
[----:B------:R-:W-:Y:S01]  /*5720*/  F2FP.BF16.F32.PACK_AB R5, R5, R42 ;  /* 0x0000002a0505723e */ /* 0x000fe200000010ff */
[----:B------:R-:W-:Y:S01]  /*5730*/  STS [R202+0x8000], R36 ;  /* 0x00800024ca007388 */ /* 0x000fe20000000800 */
[----:B------:R-:W-:Y:S01]  /*5740*/  F2FP.BF16.F32.PACK_AB R13, R13, R44 ;  /* 0x0000002c0d0d723e */ /* 0x000fe200000010ff */
[----:B------:R-:W-:Y:S01]  /*5750*/  FADD.FTZ R59, -R108, R59 ;  /* 0x0000003b6c3b7221 */ /* 0x000fe20000010100 */
[----:B------:R-:W-:Y:S01]  /*5760*/  F2FP.BF16.F32.PACK_AB R4, R4, R46 ;  /* 0x0000002e0404723e */ /* 0x000fe200000010ff */
[----:B------:R-:W-:Y:S01]  /*5770*/  STS [R202+0x8400], R50 ;  /* 0x00840032ca007388 */ /* 0x000fe20000000800 */
[----:B------:R-:W-:Y:S01]  /*5780*/  FMUL.FTZ R58, R174, R58 ;  /* 0x0000003aae3a7220 */ /* 0x000fe20000410000 */
[----:B-1----:R-:W-:Y:S01]  /*5790*/  FMUL.FTZ R0, R170, R59 ;  /* 0x0000003baa007220 */ /* 0x002fe20000410000 */
[C---:B------:R-:W-:Y:S01]  /*57a0*/  FADD.FTZ R60, -R109.reuse, R60 ;  /* 0x0000003c6d3c7221 */ /* 0x040fe20000010100 */
[----:B------:R-:W-:Y:S01]  /*57b0*/  STS [R203+0xa000], R16 ;  /* 0x00a00010cb007388 */ /* 0x000fe20000000800 */
[----:B------:R-:W-:Y:S01]  /*57c0*/  FADD.FTZ R61, -R109, R61 ;  /* 0x0000003d6d3d7221 */ /* 0x000fe20000010100 */
[C---:B------:R-:W-:Y:S01]  /*57d0*/  FADD.FTZ R62, -R108.reuse, R62 ;  /* 0x0000003e6c3e7221 */ /* 0x040fe20000010100 */
[----:B------:R-:W-:Y:S01]  /*57e0*/  FADD.FTZ R63, -R108, R63 ;  /* 0x0000003f6c3f7221 */ /* 0x000fe20000010100 */
[----:B------:R-:W-:Y:S01]  /*57f0*/  STS [R203+0xa400], R5 ;  /* 0x00a40005cb007388 */ /* 0x000fe20000000800 */
[----:B------:R-:W-:Y:S01]  /*5800*/  FMUL.FTZ R60, R115, R60 ;  /* 0x0000003c733c7220 */ /* 0x000fe20000410000 */
[----:B------:R-:W-:Y:S01]  /*5810*/  FMUL.FTZ R61, R114, R61 ;  /* 0x0000003d723d7220 */ /* 0x000fe20000410000 */
[----:B------:R-:W-:Y:S01]  /*5820*/  FMUL.FTZ R62, R169, R62 ;  /* 0x0000003ea93e7220 */ /* 0x000fe20000410000 */
[----:B------:R-:W-:Y:S01]  /*5830*/  STS [R202+0xa000], R13 ;  /* 0x00a0000dca007388 */ /* 0x000fe20000000800 */
[----:B------:R-:W-:Y:S01]  /*5840*/  FMUL.FTZ R7, R166, R63 ;  /* 0x0000003fa6077220 */ /* 0x000fe20000410000 */
[----:B------:R-:W-:Y:S02]  /*5850*/  F2FP.BF16.F32.PACK_AB R0, R0, R58 ;  /* 0x0000003a0000723e */ /* 0x000fe400000010ff */
[----:B------:R-:W-:Y:S01]  /*5860*/  STS [R202+0xa400], R4 ;  /* 0x00a40004ca007388 */ /* 0x000fe20000000800 */
[----:B------:R-:W-:Y:S02]  /*5870*/  F2FP.BF16.F32.PACK_AB R11, R61, R60 ;  /* 0x0000003c3d0b723e */ /* 0x000fe400000010ff */
[----:B------:R-:W-:Y:S01]  /*5880*/  F2FP.BF16.F32.PACK_AB R7, R7, R62 ;  /* 0x0000003e0707723e */ /* 0x000fe200000010ff */
[----:B------:R-:W-:Y:S01]  /*5890*/  STS [R205+0x8000], R33 ;  /* 0x00800021cd007388 */ /* 0x000fe20000000800 */
[----:B------:R-:W-:Y:S02]  /*58a0*/  LEA R59, R245, UR4, 0x1 ;  /* 0x00000004f53b7c11 */ /* 0x000fe4000f8e08ff */
[----:B------:R-:W-:Y:S01]  /*58b0*/  MOV R52, R221 ;  /* 0x000000dd00347202 */ /* 0x000fe20000000f00 */
[----:B------:R-:W-:Y:S01]  /*58c0*/  STS [R205+0x8400], R21 ;  /* 0x00840015cd007388 */ /* 0x000fe20000000800 */
[----:B------:R-:W-:Y:S03]  /*58d0*/  MOV R53, R220 ;  /* 0x000000dc00357202 */ /* 0x000fe60000000f00 */
[----:B------:R-:W-:Y:S04]  /*58e0*/  STS [R204+0x8000], R32 ;  /* 0x00800020cc007388 */ /* 0x000fe80000000800 */
[----:B------:R-:W-:Y:S04]  /*58f0*/  STS [R204+0x8400], R20 ;  /* 0x00840014cc007388 */ /* 0x000fe80000000800 */
[----:B------:R-:W-:Y:S04]  /*5900*/  STS [R205+0xa000], R12 ;  /* 0x00a0000ccd007388 */ /* 0x000fe80000000800 */
[----:B------:R1:W-:Y:S04]  /*5910*/  STS [R205+0xa400], R0 ;  /* 0x00a40000cd007388 */ /* 0x0003e80000000800 */
[----:B------:R-:W-:Y:S04]  /*5920*/  STS [R204+0xa000], R11 ;  /* 0x00a0000bcc007388 */ /* 0x000fe80000000800 */
[----:B------:R-:W-:Y:S01]  /*5930*/  STS [R204+0xa400], R7 ;  /* 0x00a40007cc007388 */ /* 0x000fe20000000800 */
[----:B------:R-:W-:Y:S01]  /*5940*/  BAR.SYNC.DEFER_BLOCKING 0x0 ;  /* 0x0000000000007b1d */ /* 0x000fe20000010000 */
[----:B-1----:R-:W-:Y:S05]  /*5950*/  LEA R0, R156, UR4, 0x1 ;  /* 0x000000049c007c11 */ /* 0x002fea000f8e08ff */
[----:B------:R-:W-:Y:S04]  /*5960*/  LDSM.16.MT88.4 R4, [R2+0x10000] ;  /* 0x010000000204783b */ /* 0x000fe80000004200 */
[----:B------:R-:W1:Y:S04]  /*5970*/  LDSM.16.MT88.4 R8, [R0+0x4000] ;  /* 0x004000000008783b */ /* 0x000e680000004200 */
[----:B------:R-:W2:Y:S04]  /*5980*/  LDSM.16.MT88.4 R12, [R2+0x14000] ;  /* 0x01400000020c783b */ /* 0x000ea80000004200 */
[----:B------:R-:W-:Y:S04]  /*5990*/  LDSM.16.MT88.4 R16, [R2+0x10800] ;  /* 0x010800000210783b */ /* 0x000fe80000004200 */
[----:B------:R-:W3:Y:S04]  /*59a0*/  LDSM.16.MT88.4 R20, [R0+0x4400] ;  /* 0x004400000014783b */ /* 0x000ee80000004200 */
[----:B------:R-:W4:Y:S01]  /*59b0*/  LDSM.16.MT88.4 R24, [R2+0x14800] ;  /* 0x014800000218783b */ /* 0x000f220000004200 */
[-C--:B-1----:R-:W-:Y:S06]  /*59c0*/  HMMA.16816.F32.BF16 R68, R4, R8.reuse, R68 ;  /* 0x000000080444723c */ /* 0x082fec0000041844 */
[C---:B--2---:R-:W-:Y:S06]  /*59d0*/  HMMA.16816.F32.BF16 R72, R12.reuse, R8, R72 ;  /* 0x000000080c48723c */ /* 0x044fec0000041848 */
[-C--:B------:R-:W-:Y:S01]  /*59e0*/  HMMA.16816.F32.BF16 R76, R12, R10.reuse, R76 ;  /* 0x0000000a0c4c723c */ /* 0x080fe2000004184c */
[----:B------:R-:W-:Y:S05]  /*59f0*/  LDSM.16.MT88.4 R12, [R2+0x15000] ;  /* 0x01500000020c783b */ /* 0x000fea0000004200 */
[----:B------:R-:W-:Y:S01]  /*5a00*/  HMMA.16816.F32.BF16 R80, R4, R10, R80 ;  /* 0x0000000a0450723c */ /* 0x000fe20000041850 */
[----:B------:R-:W-:Y:S04]  /*5a10*/  LDSM.16.MT88.4 R4, [R2+0x11000] ;  /* 0x011000000204783b */ /* 0x000fe80000004200 */
[----:B------:R-:W1:Y:S01]  /*5a20*/  LDSM.16.MT88.4 R8, [R0+0x4800] ;  /* 0x004800000008783b */ /* 0x000e620000004200 */
[-C--:B---3--:R-:W-:Y:S06]  /*5a30*/  HMMA.16816.F32.BF16 R68, R16, R20.reuse, R68 ;  /* 0x000000141044723c */ /* 0x088fec0000041844 */
[C---:B----4-:R-:W-:Y:S06]  /*5a40*/  HMMA.16816.F32.BF16 R72, R24.reuse, R20, R72 ;  /* 0x000000141848723c */ /* 0x050fec0000041848 */
[-C--:B------:R-:W-:Y:S01]  /*5a50*/  HMMA.16816.F32.BF16 R76, R24, R22.reuse, R76 ;  /* 0x00000016184c723c */ /* 0x080fe2000004184c */
[----:B------:R-:W-:Y:S05]  /*5a60*/  LDSM.16.MT88.4 R24, [R2+0x15800] ;  /* 0x015800000218783b */ /* 0x000fea0000004200 */
[----:B------:R-:W-:Y:S01]  /*5a70*/  HMMA.16816.F32.BF16 R80, R16, R22, R80 ;  /* 0x000000161050723c */ /* 0x000fe20000041850 */
[----:B------:R-:W-:Y:S04]  /*5a80*/  LDSM.16.MT88.4 R16, [R2+0x11800] ;  /* 0x011800000210783b */ /* 0x000fe80000004200 */
[----:B------:R-:W2:Y:S01]  /*5a90*/  LDSM.16.MT88.4 R20, [R0+0x4c00] ;  /* 0x004c00000014783b */ /* 0x000ea20000004200 */
[-C--:B-1----:R-:W-:Y:S06]  /*5aa0*/  HMMA.16816.F32.BF16 R68, R4, R8.reuse, R68 ;  /* 0x000000080444723c */ /* 0x082fec0000041844 */
[C---:B------:R-:W-:Y:S06]  /*5ab0*/  HMMA.16816.F32.BF16 R72, R12.reuse, R8, R72 ;  /* 0x000000080c48723c */ /* 0x040fec0000041848 */
[-C--:B------:R-:W-:Y:S01]  /*5ac0*/  HMMA.16816.F32.BF16 R76, R12, R10.reuse, R76 ;  /* 0x0000000a0c4c723c */ /* 0x080fe2000004184c */
[----:B------:R-:W-:Y:S05]  /*5ad0*/  LDSM.16.MT88.4 R12, [R2+0x16000] ;  /* 0x01600000020c783b */ /* 0x000fea0000004200 */
[----:B------:R-:W-:Y:S01]  /*5ae0*/  HMMA.16816.F32.BF16 R80, R4, R10, R80 ;  /* 0x0000000a0450723c */ /* 0x000fe20000041850 */
[----:B------:R-:W-:Y:S04]  /*5af0*/  LDSM.16.MT88.4 R4, [R2+0x12000] ;  /* 0x012000000204783b */ /* 0x000fe80000004200 */
[----:B------:R-:W1:Y:S01]  /*5b00*/  LDSM.16.MT88.4 R8, [R0+0x5000] ;  /* 0x005000000008783b */ /* 0x000e620000004200 */
[-C--:B--2---:R-:W-:Y:S06]  /*5b10*/  HMMA.16816.F32.BF16 R68, R16, R20.reuse, R68 ;  /* 0x000000141044723c */ /* 0x084fec0000041844 */
[C---:B------:R-:W-:Y:S06]  /*5b20*/  HMMA.16816.F32.BF16 R72, R24.reuse, R20, R72 ;  /* 0x000000141848723c */ /* 0x040fec0000041848 */
        /* <DEDUP_REMOVED lines=19> */
[----:B------:R-:W-:Y:S01]  /*5c60*/  BAR.SYNC.DEFER_BLOCKING 0x0 ;  /* 0x0000000000007b1d */ /* 0x000fe20000010000 */
[-C--:B-1----:R-:W-:Y:S06]  /*5c70*/  HMMA.16816.F32.BF16 R68, R4, R8.reuse, R68 ;  /* 0x000000080444723c */ /* 0x082fec0000041844 */
[C---:B------:R-:W-:Y:S06]  /*5c80*/  HMMA.16816.F32.BF16 R72, R12.reuse, R8, R72 ;  /* 0x000000080c48723c */ /* 0x040fec0000041848 */
[-C--:B------:R-:W-:Y:S06]  /*5c90*/  HMMA.16816.F32.BF16 R76, R12, R10.reuse, R76 ;  /* 0x0000000a0c4c723c */ /* 0x080fec000004184c */
[----:B------:R-:W-:Y:S06]  /*5ca0*/  HMMA.16816.F32.BF16 R80, R4, R10, R80 ;  /* 0x0000000a0450723c */ /* 0x000fec0000041850 */
[-C--:B--2---:R-:W-:Y:S06]  /*5cb0*/  HMMA.16816.F32.BF16 R68, R16, R20.reuse, R68 ;  /* 0x000000141044723c */ /* 0x084fec0000041844 */
[C---:B------:R-:W-:Y:S06]  /*5cc0*/  HMMA.16816.F32.BF16 R72, R24.reuse, R20, R72 ;  /* 0x000000141848723c */ /* 0x040fec0000041848 */
[-C--:B------:R-:W-:Y:S06]  /*5cd0*/  HMMA.16816.F32.BF16 R76, R24, R22.reuse, R76 ;  /* 0x00000016184c723c */ /* 0x080fec000004184c */
[----:B------:R-:W-:Y:S01]  /*5ce0*/  HMMA.16816.F32.BF16 R80, R16, R22, R80 ;  /* 0x000000161050723c */ /* 0x000fe20000041850 */
[----:B------:R-:W-:Y:S11]  /*5cf0*/  @!UPT UIADD3 URZ, URZ, URZ, URZ ;  /* 0x0000003f3f3ff290 */ /* 0x000ff6000fffe03f */
[----:B------:R-:W-:Y:S01]  /*5d00*/  @!UPT UIADD3 URZ, URZ, URZ, URZ ;  /* 0x0000003f3f3ff290 */ /* 0x000fe2000fffe03f */
[----:B------:R-:W-:Y:S11]  /*5d10*/  @!P1 BRA `(.L_x_8) ;  /* 0x00000000003c9947 */ /* 0x000ff60003800000 */
[----:B------:R-:W1:Y:S08]  /*5d20*/  LDC R6, c[0x0][0x420] ;  /* 0x00010800ff067b82 */ /* 0x000e700000000800 */
[----:B------:R-:W2:Y:S01]  /*5d30*/  LDC R7, c[0x0][0x424] ;  /* 0x00010900ff077b82 */ /* 0x000ea20000000800 */
[----:B-1----:R-:W-:Y:S05]  /*5d40*/  IMAD.U32 R4, R6, -0x80, RZ ;  /* 0xffffff8006047824 */ /* 0x002fea00078e00ff */
[C---:B------:R-:W-:Y:S04]  /*5d50*/  LEA R5, P0, R4.reuse, R216, 0x1 ;  /* 0x000000d804057211 */ /* 0x040fe800078008ff */
[----:B------:R-:W-:Y:S01]  /*5d60*/  LEA.HI.X.SX32 R4, R4, R217, 0x1, P0 ;  /* 0x000000d904047211 */ /* 0x000fe200000f0eff */
[----:B------:R-:W-:Y:S04]  /*5d70*/  IMAD.MOV.U32 R216, RZ, RZ, R5 ;  /* 0x000000ffffd87224 */ /* 0x000fe800078e0005 */
[----:B------:R-:W-:Y:S01]  /*5d80*/  IMAD.MOV.U32 R217, RZ, RZ, R4 ;  /* 0x000000ffffd97224 */ /* 0x000fe200078e0004 */
[C---:B------:R-:W-:Y:S04]  /*5d90*/  LEA R4, P0, R6.reuse, R216, 0x7 ;  /* 0x000000d806047211 */ /* 0x040fe800078038ff */
[----:B------:R-:W-:Y:S01]  /*5da0*/  @!PT LDS RZ, [RZ] ;  /* 0x00000000fffff984 */ /* 0x000fe20000000800 */
[----:B------:R-:W-:Y:S01]  /*5db0*/  @!PT LDS RZ, [RZ] ;  /* 0x00000000fffff984 */ /* 0x000fe20000000800 */
[----:B------:R-:W-:Y:S01]  /*5dc0*/  @!PT LDS RZ, [RZ] ;  /* 0x00000000fffff984 */ /* 0x000fe20000000800 */
[----:B------:R1:W-:Y:S01]  /*5dd0*/  LDGSTS.E.BYPASS.LTC128B.128 [R59+0x4000], desc[UR8][R216.64] ;  /* 0x04000000d83b7fae */ /* 0x0003e2000b901d48 */
[----:B--2---:R-:W-:Y:S05]  /*5de0*/  LEA.HI.X R5, R6, R217, R7, 0x7, P0 ;  /* 0x000000d906057211 */ /* 0x004fea00000f3c07 */
[----:B------:R1:W-:Y:S04]  /*5df0*/  LDGSTS.E.BYPASS.LTC128B.128 [R59+0x5000], desc[UR8][R4.64] ;  /* 0x05000000043b7fae */ /* 0x0003e8000b901d48 */
[----:B------:R-:W0:Y:S02]  /*5e00*/  LDGDEPBAR ;  /* 0x00000000000079af */ /* 0x000e240000000000 */
.L_x_8:
[----:B------:R-:W-:Y:S01]  /*5e10*/  LDSM.16.M88.4 R16, [R151] ;  /* 0x000000009710783b */ /* 0x000fe20000000200 */
[----:B------:R-:W-:Y:S01]  /*5e20*/  IMAD.U32 R58, RZ, RZ, UR22 ;  /* 0x00000016ff3a7e24 */ /* 0x000fe2000f8e00ff */
[----:B------:R-:W-:Y:S01]  /*5e30*/  MOV R55, UR19 ;  /* 0x0000001300377c02 */ /* 0x000fe20008000f00 */
[----:B------:R-:W-:Y:S01]  /*5e40*/  IMAD.U32 R57, RZ, RZ, UR21 ;  /* 0x00000015ff397e24 */ /* 0x000fe2000f8e00ff */
[----:B------:R-:W1:Y:S01]  /*5e50*/  LDSM.16.MT88.4 R20, [R0+0x6000] ;  /* 0x006000000014783b */ /* 0x000e620000004200 */
[----:B------:R-:W-:Y:S01]  /*5e60*/  IMAD.U32 R56, RZ, RZ, UR20 ;  /* 0x00000014ff387e24 */ /* 0x000fe2000f8e00ff */
[----:B------:R-:W-:Y:S01]  /*5e70*/  ULOP3.LUT UR14, UR7, 0x1, URZ, 0xc0, !UPT ;  /* 0x00000001070e7892 */ /* 0x000fe2000f8ec03f */
[----:B------:R-:W-:Y:S01]  /*5e80*/  IMAD.U32 R54, RZ, RZ, UR18 ;  /* 0x00000012ff367e24 */ /* 0x000fe2000f8e00ff */
[----:B------:R-:W2:Y:S02]  /*5e90*/  LDSM.16.M88.4 R12, [R151+0x2000] ;  /* 0x00200000970c783b */ /* 0x000ea40000000200 */
[----:B------:R-:W-:Y:S02]  /*5ea0*/  UISETP.NE.U32.AND UP1, UPT, UR14, 0x1, UPT ;  /* 0x000000010e00788c */ /* 0x000fe4000bf25070 */
[----:B------:R-:W-:Y:S01]  /*5eb0*/  LDSM.16.M88.4 R24, [R157] ;  /* 0x000000009d18783b */ /* 0x000fe20000000200 */
[----:B------:R-:W-:Y:S03]  /*5ec0*/  UIADD3 UR14, UR7, -0x1, URZ ;  /* 0xffffffff070e7890 */ /* 0x000fe6000fffe03f */
[----:B------:R-:W3:Y:S04]  /*5ed0*/  LDSM.16.MT88.4 R28, [R0+0x6400] ;  /* 0x00640000001c783b */ /* 0x000ee80000004200 */
[----:B------:R-:W4:Y:S04]  /*5ee0*/  LDSM.16.M88.4 R32, [R160] ;  /* 0x00000000a020783b */ /* 0x000f280000000200 */
[----:B------:R-:W-:Y:S04]  /*5ef0*/  LDSM.16.M88.4 R36, [R153] ;  /* 0x000000009924783b */ /* 0x000fe80000000200 */
[----:B------:R-:W4:Y:S04]  /*5f00*/  LDSM.16.MT88.4 R40, [R0+0x6800] ;  /* 0x006800000028783b */ /* 0x000f280000004200 */
[----:B------:R-:W4:Y:S04]  /*5f10*/  LDSM.16.M88.4 R44, [R153+0x2000] ;  /* 0x00200000992c783b */ /* 0x000f280000000200 */
[----:B------:R-:W-:Y:S01]  /*5f20*/  LDSM.16.MT88.4 R48, [R0+0x6c00] ;  /* 0x006c00000030783b */ /* 0x000fe20000004200 */
[-C--:B-1----:R-:W-:Y:S06]  /*5f30*/  HMMA.16816.F32.BF16 R4, R16, R20.reuse, RZ ;  /* 0x000000141004723c */ /* 0x082fec00000418ff */
[C---:B--2---:R-:W-:Y:S06]  /*5f40*/  HMMA.16816.F32.BF16 R8, R12.reuse, R20, RZ ;  /* 0x000000140c08723c */ /* 0x044fec00000418ff */
[-C--:B------:R-:W-:Y:S06]  /*5f50*/  HMMA.16816.F32.BF16 R12, R12, R22.reuse, RZ ;  /* 0x000000160c0c723c */ /* 0x080fec00000418ff */
[----:B------:R-:W-:Y:S01]  /*5f60*/  HMMA.16816.F32.BF16 R16, R16, R22, RZ ;  /* 0x000000161010723c */ /* 0x000fe200000418ff */
[----:B------:R-:W1:Y:S05]  /*5f70*/  LDSM.16.M88.4 R20, [R152] ;  /* 0x000000009814783b */ /* 0x000e6a0000000200 */
[-C--:B---3--:R-:W-:Y:S06]  /*5f80*/  HMMA.16816.F32.BF16 R4, R24, R28.reuse, R4 ;  /* 0x0000001c1804723c */ /* 0x088fec0000041804 */
[C---:B----4-:R-:W-:Y:S06]  /*5f90*/  HMMA.16816.F32.BF16 R8, R32.reuse, R28, R8 ;  /* 0x0000001c2008723c */ /* 0x050fec0000041808 */
[-C--:B------:R-:W-:Y:S01]  /*5fa0*/  HMMA.16816.F32.BF16 R12, R32, R30.reuse, R12 ;  /* 0x0000001e200c723c */ /* 0x080fe2000004180c */
[----:B------:R-:W2:Y:S05]  /*5fb0*/  LDSM.16.M88.4 R32, [R152+0x2000] ;  /* 0x002000009820783b */ /* 0x000eaa0000000200 */
[----:B------:R-:W-:Y:S01]  /*5fc0*/  HMMA.16816.F32.BF16 R16, R24, R30, R16 ;  /* 0x0000001e1810723c */ /* 0x000fe20000041810 */
[----:B------:R-:W-:Y:S04]  /*5fd0*/  LDSM.16.M88.4 R24, [R151+0x4000] ;  /* 0x004000009718783b */ /* 0x000fe80000000200 */
[----:B------:R-:W3:Y:S01]  /*5fe0*/  LDSM.16.MT88.4 R28, [R0+0x7000] ;  /* 0x00700000001c783b */ /* 0x000ee20000004200 */
[-C--:B------:R-:W-:Y:S06]  /*5ff0*/  HMMA.16816.F32.BF16 R4, R36, R40.reuse, R4 ;  /* 0x000000282404723c */ /* 0x080fec0000041804 */
[C---:B------:R-:W-:Y:S06]  /*6000*/  HMMA.16816.F32.BF16 R8, R44.reuse, R40, R8 ;  /* 0x000000282c08723c */ /* 0x040fec0000041808 */
[-C--:B------:R-:W-:Y:S01]  /*6010*/  HMMA.16816.F32.BF16 R12, R44, R42.reuse, R12 ;  /* 0x0000002a2c0c723c */ /* 0x080fe2000004180c */
[----:B------:R-:W4:Y:S05]  /*6020*/  LDSM.16.M88.4 R44, [R151+0x6000] ;  /* 0x00600000972c783b */ /* 0x000f2a0000000200 */
[----:B------:R-:W-:Y:S01]  /*6030*/  HMMA.16816.F32.BF16 R16, R36, R42, R16 ;  /* 0x0000002a2410723c */ /* 0x000fe20000041810 */
[----:B------:R-:W-:Y:S04]  /*6040*/  LDSM.16.M88.4 R36, [R159] ;  /* 0x000000009f24783b */ /* 0x000fe80000000200 */
[----:B------:R-:W4:Y:S01]  /*6050*/  LDSM.16.MT88.4 R40, [R0+0x7400] ;  /* 0x007400000028783b */ /* 0x000f220000004200 */
[-C--:B-1----:R-:W-:Y:S06]  /*6060*/  HMMA.16816.F32.BF16 R4, R20, R48.reuse, R4 ;  /* 0x000000301404723c */ /* 0x082fec0000041804 */
[C---:B--2---:R-:W-:Y:S06]  /*6070*/  HMMA.16816.F32.BF16 R8, R32.reuse, R48, R8 ;  /* 0x000000302008723c */ /* 0x044fec0000041808 */
[-C--:B------:R-:W-:Y:S01]  /*6080*/  HMMA.16816.F32.BF16 R12, R32, R50.reuse, R12 ;  /* 0x00000032200c723c */ /* 0x080fe2000004180c */
[----:B------:R-:W1:Y:S05]  /*6090*/  LDSM.16.M88.4 R32, [R158] ;  /* 0x000000009e20783b */ /* 0x000e6a0000000200 */
[----:B------:R-:W-:Y:S01]  /*60a0*/  HMMA.16816.F32.BF16 R16, R20, R50, R16 ;  /* 0x000000321410723c */ /* 0x000fe20000041810 */
[----:B------:R-:W-:Y:S04]  /*60b0*/  LDSM.16.M88.4 R20, [R153+0x4000] ;  /* 0x004000009914783b */ /* 0x000fe80000000200 */
[----:B------:R-:W2:Y:S01]  /*60c0*/  LDSM.16.MT88.4 R48, [R0+0x7800] ;  /* 0x007800000030783b */ /* 0x000ea20000004200 */
[-C--:B---3--:R-:W-:Y:S06]  /*60d0*/  HMMA.16816.F32.BF16 R4, R24, R28.reuse, R4 ;  /* 0x0000001c1804723c */ /* 0x088fec0000041804 */
[C---:B----4-:R-:W-:Y:S06]  /*60e0*/  HMMA.16816.F32.BF16 R8, R44.reuse, R28, R8 ;  /* 0x0000001c2c08723c */ /* 0x050fec0000041808 */
[-C--:B------:R-:W-:Y:S01]  /*60f0*/  HMMA.16816.F32.BF16 R12, R44, R30.reuse, R12 ;  /* 0x0000001e2c0c723c */ /* 0x080fe2000004180c */
[----:B------:R-:W3:Y:S05]  /*6100*/  LDSM.16.M88.4 R44, [R153+0x6000] ;  /* 0x00600000992c783b */ /* 0x000eea0000000200 */
[----:B------:R-:W-:Y:S01]  /*6110*/  HMMA.16816.F32.BF16 R16, R24, R30, R16 ;  /* 0x0000001e1810723c */ /* 0x000fe20000041810 */
[----:B------:R4:W-:Y:S04]  /*6120*/  LDSM.16.MT88.4 R28, [R0+0x7c00] ;  /* 0x007c0000001c783b */ /* 0x0009e80000004200 */
[----:B------:R-:W3:Y:S01]  /*6130*/  LDSM.16.M88.4 R24, [R152+0x4000] ;  /* 0x004000009818783b */ /* 0x000ee20000000200 */
[-C--:B------:R-:W-:Y:S06]  /*6140*/  HMMA.16816.F32.BF16 R4, R36, R40.reuse, R4 ;  /* 0x000000282404723c */ /* 0x080fec0000041804 */
[C---:B-1----:R-:W-:Y:S06]  /*6150*/  HMMA.16816.F32.BF16 R8, R32.reuse, R40, R8 ;  /* 0x000000282008723c */ /* 0x042fec0000041808 */
[-C--:B------:R-:W-:Y:S01]  /*6160*/  HMMA.16816.F32.BF16 R12, R32, R42.reuse, R12 ;  /* 0x0000002a200c723c */ /* 0x080fe2000004180c */
[----:B------:R-:W1:Y:S01]  /*6170*/  LDSM.16.M88.4 R32, [R152+0x6000] ;  /* 0x006000009820783b */ /* 0x000e620000000200 */
[----:B------:R-:W-:Y:S04]  /*6180*/  IMAD.U32 R40, RZ, RZ, UR25 ;  /* 0x00000019ff287e24 */ /* 0x000fe8000f8e00ff */
[----:B------:R-:W-:Y:S01]  /*6190*/  HMMA.16816.F32.BF16 R16, R36, R42, R16 ;  /* 0x0000002a2410723c */ /* 0x000fe20000041810 */
[----:B----4-:R-:W-:Y:S05]  /*61a0*/  IMAD.U32 R0, RZ, RZ, UR15 ;  /* 0x0000000fff007e24 */ /* 0x010fea000f8e00ff */
[-C--:B--2---:R-:W-:Y:S01]  /*61b0*/  HMMA.16816.F32.BF16 R4, R20, R48.reuse, R4 ;  /* 0x000000301404723c */ /* 0x084fe20000041804 */
[----:B------:R-:W-:Y:S04]  /*61c0*/  IMAD.U32 R42, RZ, RZ, UR26 ;  /* 0x0000001aff2a7e24 */ /* 0x000fe8000f8e00ff */
[----:B------:R-:W-:Y:S01]  /*61d0*/  IMAD.U32 R38, RZ, RZ, UR24 ;  /* 0x00000018ff267e24 */ /* 0x000fe2000f8e00ff */
[C---:B---3--:R-:W-:Y:S01]  /*61e0*/  HMMA.16816.F32.BF16 R8, R44.reuse, R48, R8 ;  /* 0x000000302c08723c */ /* 0x048fe20000041808 */
[----:B------:R-:W-:Y:S05]  /*61f0*/  IMAD.U32 R36, RZ, RZ, UR23 ;  /* 0x00000017ff247e24 */ /* 0x000fea000f8e00ff */
[-C--:B------:R-:W-:Y:S01]  /*6200*/  HMMA.16816.F32.BF16 R12, R44, R50.reuse, R12 ;  /* 0x000000322c0c723c */ /* 0x080fe2000004180c */
[----:B------:R-:W-:Y:S05]  /*6210*/  IMAD.U32 R48, RZ, RZ, UR29 ;  /* 0x0000001dff307e24 */ /* 0x000fea000f8e00ff */
[----:B------:R-:W-:Y:S01]  /*6220*/  HMMA.16816.F32.BF16 R16, R20, R50, R16 ;  /* 0x000000321410723c */ /* 0x000fe20000041810 */
[----:B------:R-:W-:Y:S04]  /*6230*/  IMAD.U32 R46, RZ, RZ, UR28 ;  /* 0x0000001cff2e7e24 */ /* 0x000fe8000f8e00ff */
[----:B------:R-:W-:Y:S01]  /*6240*/  IMAD.U32 R44, RZ, RZ, UR27 ;  /* 0x0000001bff2c7e24 */ /* 0x000fe2000f8e00ff */
[-C--:B------:R-:W-:Y:S01]  /*6250*/  HMMA.16816.F32.BF16 R4, R24, R28.reuse, R4 ;  /* 0x0000001c1804723c */ /* 0x080fe20000041804 */
[----:B------:R-:W-:Y:S04]  /*6260*/  IMAD.U32 R21, RZ, RZ, UR15 ;  /* 0x0000000fff157e24 */ /* 0x000fe8000f8e00ff */
[----:B------:R-:W-:Y:S01]  /*6270*/  @P1 IADD3 R20, P2, R241, UR11, RZ ;  /* 0x0000000bf1141c10 */ /* 0x000fe2000ff5e0ff */
[C---:B-1----:R-:W-:Y:S01]  /*6280*/  HMMA.16816.F32.BF16 R8, R32.reuse, R28, R8 ;  /* 0x0000001c2008723c */ /* 0x042fe20000041808 */
[----:B------:R-:W-:Y:S01]  /*6290*/  IMAD.U32 R50, RZ, RZ, UR30 ;  /* 0x0000001eff327e24 */ /* 0x000fe2000f8e00ff */
[----:B------:R-:W-:Y:S03]  /*62a0*/  @UP3 UIADD3 UR11, UP2, UR11, -0x200, URZ ;  /* 0xfffffe000b0b3890 */ /* 0x000fe6000ff5e03f */
[----:B------:R-:W-:Y:S01]  /*62b0*/  LEA R221, P0, R21, R52, 0x2 ;  /* 0x0000003415dd7211 */ /* 0x000fe200078010ff */
[-C--:B------:R-:W-:Y:S01]  /*62c0*/  HMMA.16816.F32.BF16 R12, R32, R30.reuse, R12 ;  /* 0x0000001e200c723c */ /* 0x080fe2000004180c */
[----:B------:R-:W-:Y:S01]  /*62d0*/  IMAD.U32 R22, RZ, RZ, UR29 ;  /* 0x0000001dff167e24 */ /* 0x000fe2000f8e00ff */
[----:B------:R-:W-:Y:S03]  /*62e0*/  MOV R28, UR19 ;  /* 0x00000013001c7c02 */ /* 0x000fe60008000f00 */
[----:B------:R-:W-:Y:S01]  /*62f0*/  @P1 IADD3.X R21, R242, UR10, RZ, P2, !PT ;  /* 0x0000000af2151c10 */ /* 0x000fe200097fe4ff */
[----:B------:R-:W-:Y:S01]  /*6300*/  HMMA.16816.F32.BF16 R16, R24, R30, R16 ;  /* 0x0000001e1810723c */ /* 0x000fe20000041810 */
[----:B------:R-:W-:Y:S01]  /*6310*/  IMAD.U32 R23, RZ, RZ, UR28 ;  /* 0x0000001cff177e24 */ /* 0x000fe2000f8e00ff */
[----:B------:R-:W-:Y:S02]  /*6320*/  @UP3 UIADD3.X UR10, UR10, -0x1, URZ, UP2, !UPT ;  /* 0xffffffff0a0a3890 */ /* 0x000fe400097fe43f */
[----:B------:R-:W5:Y:S01]  /*6330*/  @P1 LDG.E R239, desc[UR8][R20.64] ;  /* 0x0000000814ef1981 */ /* 0x000f62000c1e1900 */
[----:B------:R-:W-:Y:S01]  /*6340*/  LEA.HI.X.SX32 R220, R0, R53, 0x2, P0 ;  /* 0x0000003500dc7211 */ /* 0x000fe200000f16ff */
[----:B------:R-:W-:Y:S02]  /*6350*/  IMAD.U32 R0, RZ, RZ, UR30 ;  /* 0x0000001eff007e24 */ /* 0x000fe4000f8e00ff */
[----:B------:R-:W5:Y:S03]  /*6360*/  @P1 LDG.E R240, desc[UR8][R20.64+0x20] ;  /* 0x0000200814f01981 */ /* 0x000f66000c1e1900 */
[----:B------:R-:W-:Y:S01]  /*6370*/  IMAD.U32 R24, RZ, RZ, UR27 ;  /* 0x0000001bff187e24 */ /* 0x000fe2000f8e00ff */
[----:B------:R-:W5:Y:S01]  /*6380*/  @P1 LDG.E R237, desc[UR8][R20.64+0x100] ;  /* 0x0001000814ed1981 */ /* 0x000f62000c1e1900 */
[----:B------:R-:W-:Y:S02]  /*6390*/  IMAD.U32 R25, RZ, RZ, UR26 ;  /* 0x0000001aff197e24 */ /* 0x000fe4000f8e00ff */
[----:B------:R-:W-:Y:S01]  /*63a0*/  IMAD.U32 R27, RZ, RZ, UR25 ;  /* 0x00000019ff1b7e24 */ /* 0x000fe2000f8e00ff */
[----:B------:R1:W5:Y:S01]  /*63b0*/  @P1 LDG.E R238, desc[UR8][R20.64+0x120] ;  /* 0x0001200814ee1981 */ /* 0x000362000c1e1900 */
[----:B------:R-:W-:Y:S02]  /*63c0*/  IMAD.U32 R31, RZ, RZ, UR24 ;  /* 0x00000018ff1f7e24 */ /* 0x000fe4000f8e00ff */
        /* <DEDUP_REMOVED lines=9> */
[----:B-1----:R-:W-:Y:S02]  /*6460*/  IMAD.MOV.U32 R20, RZ, RZ, R221 ;  /* 0x000000ffff147224 */ /* 0x002fe400078e00dd */
[----:B------:R-:W-:Y:S03]  /*6470*/  IMAD.MOV.U32 R21, RZ, RZ, R220 ;  /* 0x000000ffff157224 */ /* 0x000fe600078e00dc */
[-C--:B------:R-:W-:Y:S02]  /*6480*/  LEA R50, P0, R50, R20.reuse, 0x2 ;  /* 0x0000001432327211 */ /* 0x080fe400078010ff */
[-C--:B------:R-:W-:Y:S01]  /*6490*/  LEA R48, P6, R48, R20.reuse, 0x2 ;  /* 0x0000001430307211 */ /* 0x080fe200078c10ff */
[----:B------:R-:W-:Y:S01]  /*64a0*/  REDG.E.ADD.F32.FTZ.RN.STRONG.GPU desc[UR8][R20.64], R4 ;  /* 0x00000004140079a6 */ /* 0x000fe2000c10f388 */
[-C--:B------:R-:W-:Y:S01]  /*64b0*/  LEA.HI.X.SX32 R51, R0, R21.reuse, 0x2, P0 ;  /* 0x0000001500337211 */ /* 0x080fe200000f16ff */
[----:B------:R-:W-:Y:S01]  /*64c0*/  VIADD R0, R3, 0xffffe000 ;  /* 0xffffe00003007836 */ /* 0x000fe20000000000 */
[-C--:B------:R-:W-:Y:S02]  /*64d0*/  LEA R46, P5, R46, R20.reuse, 0x2 ;  /* 0x000000142e2e7211 */ /* 0x080fe400078a10ff */
[-C--:B------:R-:W-:Y:S01]  /*64e0*/  LEA.HI.X.SX32 R49, R22, R21.reuse, 0x2, P6 ;  /* 0x0000001516317211 */ /* 0x080fe200030f16ff */
[----:B------:R-:W-:Y:S01]  /*64f0*/  REDG.E.ADD.F32.FTZ.RN.STRONG.GPU desc[UR8][R50.64], R5 ;  /* 0x00000005320079a6 */ /* 0x000fe2000c10f388 */
        /* <DEDUP_REMOVED lines=22> */
[-C--:B------:R-:W-:Y:S01]  /*6660*/  LEA R30, P4, R30, R20.reuse, 0x2 ;  /* 0x000000141e1e7211 */ /* 0x080fe200078810ff */
[----:B------:R-:W-:Y:S01]  /*6670*/  REDG.E.ADD.F32.FTZ.RN.STRONG.GPU desc[UR8][R34.64], R17 ;  /* 0x00000011220079a6 */ /* 0x000fe2000c10f388 */
[-C--:B------:R-:W-:Y:S02]  /*6680*/  LEA.HI.X.SX32 R33, R57, R21.reuse, 0x2, P5 ;  /* 0x0000001539217211 */ /* 0x080fe400028f16ff */
[-C--:B------:R-:W-:Y:S01]  /*6690*/  LEA R28, P3, R28, R20.reuse, 0x2 ;  /* 0x000000141c1c7211 */ /* 0x080fe200078610ff */
[----:B------:R-:W-:Y:S01]  /*66a0*/  LDSM.16.MT88.4 R4, [R2+0x8000] ;  /* 0x008000000204783b */ /* 0x000fe20000004200 */
[-C--:B------:R-:W-:Y:S02]  /*66b0*/  LEA.HI.X.SX32 R31, R56, R21.reuse, 0x2, P4 ;  /* 0x00000015381f7211 */ /* 0x080fe400020f16ff */
[-C--:B------:R-:W-:Y:S01]  /*66c0*/  LEA R24, P1, R29, R20.reuse, 0x2 ;  /* 0x000000141d187211 */ /* 0x080fe200078210ff */
[----:B------:R-:W-:Y:S01]  /*66d0*/  REDG.E.ADD.F32.FTZ.RN.STRONG.GPU desc[UR8][R32.64], R18 ;  /* 0x00000012200079a6 */ /* 0x000fe2000c10f388 */
[----:B------:R-:W-:Y:S02]  /*66e0*/  LEA R26, P2, R26, R20, 0x2 ;  /* 0x000000141a1a7211 */ /* 0x000fe400078410ff */
[-C--:B------:R-:W-:Y:S01]  /*66f0*/  LEA.HI.X.SX32 R29, R55, R21.reuse, 0x2, P3 ;  /* 0x00000015371d7211 */ /* 0x080fe200018f16ff */
[----:B------:R-:W-:Y:S01]  /*6700*/  REDG.E.ADD.F32.FTZ.RN.STRONG.GPU desc[UR8][R30.64], R19 ;  /* 0x000000131e0079a6 */ /* 0x000fe2000c10f388 */
[-C--:B------:R-:W-:Y:S02]  /*6710*/  LEA.HI.X.SX32 R27, R54, R21.reuse, 0x2, P2 ;  /* 0x00000015361b7211 */ /* 0x080fe400010f16ff */
[-C--:B------:R-:W-:Y:S01]  /*6720*/  LEA.HI.X.SX32 R25, R53, R21.reuse, 0x2, P1 ;  /* 0x0000001535197211 */ /* 0x080fe200008f16ff */
[----:B------:R-:W-:Y:S01]  /*6730*/  REDG.E.ADD.F32.FTZ.RN.STRONG.GPU desc[UR8][R28.64], R12 ;  /* 0x0000000c1c0079a6 */ /* 0x000fe2000c10f388 */
[----:B------:R-:W-:Y:S02]  /*6740*/  LEA.HI.X.SX32 R23, R52, R21, 0x2, P0 ;  /* 0x0000001534177211 */ /* 0x000fe400000f16ff */
[----:B------:R-:W-:Y:S01]  /*6750*/  PLOP3.LUT P0, PT, PT, PT, UP1, 0x80, 0x0 ;  /* 0x000000000000781c */ /* 0x000fe20003f0f018 */
[----:B------:R-:W-:Y:S01]  /*6760*/  REDG.E.ADD.F32.FTZ.RN.STRONG.GPU desc[UR8][R26.64], R13 ;  /* 0x0000000d1a0079a6 */ /* 0x000fe2000c10f388 */
[----:B------:R-:W-:Y:S01]  /*6770*/  ISETP.LT.AND P1, PT, RZ, UR7, PT ;  /* 0x00000007ff007c0c */ /* 0x000fe2000bf21270 */
[----:B------:R-:W-:Y:S02]  /*6780*/  @UP3 UIADD3 UR13, UP1, UR13, -0x200, URZ ;  /* 0xfffffe000d0d3890 */ /* 0x000fe4000ff3e03f */
[----:B------:R-:W-:Y:S01]  /*6790*/  REDG.E.ADD.F32.FTZ.RN.STRONG.GPU desc[UR8][R24.64], R14 ;  /* 0x0000000e180079a6 */ /* 0x000fe2000c10f388 */
[----:B------:R-:W-:Y:S01]  /*67a0*/  UMOV UR7, UR14 ;  /* 0x0000000e00077c82 */ /* 0x000fe20008000000 */
[----:B------:R-:W-:Y:S02]  /*67b0*/  @UP3 UIADD3.X UR12, UR12, -0x1, URZ, UP1, !UPT ;  /* 0xffffffff0c0c3890 */ /* 0x000fe40008ffe43f */
[----:B------:R-:W-:Y:S04]  /*67c0*/  REDG.E.ADD.F32.FTZ.RN.STRONG.GPU desc[UR8][R22.64], R15 ;  /* 0x0000000f160079a6 */ /* 0x000fe8000c10f388 */
[----:B------:R-:W1:Y:S01]  /*67d0*/  LDSM.16.MT88.4 R8, [R3] ;  /* 0x000000000308783b */ /* 0x000e620000004200 */
[----:B------:R-:W-:Y:S03]  /*67e0*/  @P0 VIADD R0, R3, 0x2000 ;  /* 0x0000200003000836 */ /* 0x000fe60000000000 */
[----:B------:R-:W2:Y:S04]  /*67f0*/  LDSM.16.MT88.4 R12, [R2+0xc000] ;  /* 0x00c00000020c783b */ /* 0x000ea80000004200 */
[----:B------:R-:W-:Y:S04]  /*6800*/  LDSM.16.MT88.4 R16, [R2+0x8800] ;  /* 0x008800000210783b */ /* 0x000fe80000004200 */
[----:B------:R-:W3:Y:S04]  /*6810*/  LDSM.16.MT88.4 R20, [R3+0x400] ;  /* 0x000400000314783b */ /* 0x000ee80000004200 */
[----:B------:R-:W4:Y:S04]  /*6820*/  LDSM.16.MT88.4 R24, [R2+0xc800] ;  /* 0x00c800000218783b */ /* 0x000f280000004200 */
[----:B------:R-:W-:Y:S01]  /*6830*/  LDSM.16.MT88.4 R28, [R3+0x800] ;  /* 0x00080000031c783b */ /* 0x000fe20000004200 */
[-C--:B-1----:R-:W-:Y:S06]  /*6840*/  HMMA.16816.F32.BF16 R84, R4, R8.reuse, R84 ;  /* 0x000000080454723c */ /* 0x082fec0000041854 */
[C---:B--2---:R-:W-:Y:S06]  /*6850*/  HMMA.16816.F32.BF16 R88, R12.reuse, R8, R88 ;  /* 0x000000080c58723c */ /* 0x044fec0000041858 */
[-C--:B------:R-:W-:Y:S01]  /*6860*/  HMMA.16816.F32.BF16 R92, R12, R10.reuse, R92 ;  /* 0x0000000a0c5c723c */ /* 0x080fe2000004185c */
[----:B------:R-:W1:Y:S05]  /*6870*/  LDSM.16.MT88.4 R12, [R2+0x9000] ;  /* 0x00900000020c783b */ /* 0x000e6a0000004200 */
[----:B------:R-:W-:Y:S01]  /*6880*/  HMMA.16816.F32.BF16 R96, R4, R10, R96 ;  /* 0x0000000a0460723c */ /* 0x000fe20000041860 */
[----:B------:R-:W2:Y:S04]  /*6890*/  LDSM.16.MT88.4 R4, [R2+0xd000] ;  /* 0x00d000000204783b */ /* 0x000ea80000004200 */
[----:B------:R-:W-:Y:S01]  /*68a0*/  LDSM.16.MT88.4 R8, [R2+0x9800] ;  /* 0x009800000208783b */ /* 0x000fe20000004200 */
[-C--:B---3--:R-:W-:Y:S06]  /*68b0*/  HMMA.16816.F32.BF16 R84, R16, R20.reuse, R84 ;  /* 0x000000141054723c */ /* 0x088fec0000041854 */
[C---:B----4-:R-:W-:Y:S06]  /*68c0*/  HMMA.16816.F32.BF16 R88, R24.reuse, R20, R88 ;  /* 0x000000141858723c */ /* 0x050fec0000041858 */
[-C--:B------:R-:W-:Y:S01]  /*68d0*/  HMMA.16816.F32.BF16 R92, R24, R22.reuse, R92 ;  /* 0x00000016185c723c */ /* 0x080fe2000004185c */
[----:B------:R-:W3:Y:S05]  /*68e0*/  LDSM.16.MT88.4 R24, [R3+0xc00] ;  /* 0x000c00000318783b */ /* 0x000eea0000004200 */
[----:B------:R-:W-:Y:S01]  /*68f0*/  HMMA.16816.F32.BF16 R96, R16, R22, R96 ;  /* 0x000000161060723c */ /* 0x000fe20000041860 */
        /* <DEDUP_REMOVED lines=22> */
[----:B------:R1:W-:Y:S01]  /*6a60*/  LDSM.16.MT88.4 R20, [R3+0x1c00] ;  /* 0x001c00000314783b */ /* 0x0003e20000004200 */
[-C--:B---3--:R-:W-:Y:S06]  /*6a70*/  HMMA.16816.F32.BF16 R84, R16, R28.reuse, R84 ;  /* 0x0000001c1054723c */ /* 0x088fec0000041854 */
[C---:B----4-:R-:W-:Y:S06]  /*6a80*/  HMMA.16816.F32.BF16 R88, R8.reuse, R28, R88 ;  /* 0x0000001c0858723c */ /* 0x050fec0000041858 */
[-C--:B------:R-:W-:Y:S01]  /*6a90*/  HMMA.16816.F32.BF16 R92, R8, R30.reuse, R92 ;  /* 0x0000001e085c723c */ /* 0x080fe2000004185c */
[----:B------:R-:W3:Y:S05]  /*6aa0*/  LDSM.16.MT88.4 R8, [R2+0xb800] ;  /* 0x00b800000208783b */ /* 0x000eea0000004200 */
[----:B------:R-:W-:Y:S01]  /*6ab0*/  HMMA.16816.F32.BF16 R96, R16, R30, R96 ;  /* 0x0000001e1060723c */ /* 0x000fe20000041860 */
[----:B------:R-:W4:Y:S04]  /*6ac0*/  LDSM.16.MT88.4 R16, [R2+0xf800] ;  /* 0x00f800000210783b */ /* 0x000f280000004200 */
[----:B-1----:R-:W-:Y:S01]  /*6ad0*/  IMAD.MOV.U32 R3, RZ, RZ, R0 ;  /* 0x000000ffff037224 */ /* 0x002fe200078e0000 */
[-C--:B------:R-:W-:Y:S06]  /*6ae0*/  HMMA.16816.F32.BF16 R84, R12, R24.reuse, R84 ;  /* 0x000000180c54723c */ /* 0x080fec0000041854 */
[C---:B--2---:R-:W-:Y:S06]  /*6af0*/  HMMA.16816.F32.BF16 R88, R4.reuse, R24, R88 ;  /* 0x000000180458723c */ /* 0x044fec0000041858 */
[-C--:B------:R-:W-:Y:S06]  /*6b00*/  HMMA.16816.F32.BF16 R92, R4, R26.reuse, R92 ;  /* 0x0000001a045c723c */ /* 0x080fec000004185c */
[----:B------:R-:W-:Y:S06]  /*6b10*/  HMMA.16816.F32.BF16 R96, R12, R26, R96 ;  /* 0x0000001a0c60723c */ /* 0x000fec0000041860 */
[-C--:B---3--:R-:W-:Y:S06]  /*6b20*/  HMMA.16816.F32.BF16 R84, R8, R20.reuse, R84 ;  /* 0x000000140854723c */ /* 0x088fec0000041854 */
[C---:B----4-:R-:W-:Y:S06]  /*6b30*/  HMMA.16816.F32.BF16 R88, R16.reuse, R20, R88 ;  /* 0x000000141058723c */ /* 0x050fec0000041858 */
[-C--:B------:R-:W-:Y:S06]  /*6b40*/  HMMA.16816.F32.BF16 R92, R16, R22.reuse, R92 ;  /* 0x00000016105c723c */ /* 0x080fec000004185c */
[----:B------:R-:W-:Y:S01]  /*6b50*/  HMMA.16816.F32.BF16 R96, R8, R22, R96 ;  /* 0x000000160860723c */ /* 0x000fe20000041860 */
[----:B------:R-:W-:Y:S11]  /*6b60*/  @!UPT UIADD3 URZ, URZ, URZ, URZ ;  /* 0x0000003f3f3ff290 */ /* 0x000ff6000fffe03f */
[----:B------:R-:W-:Y:S01]  /*6b70*/  @!UPT UIADD3 URZ, URZ, URZ, URZ ;  /* 0x0000003f3f3ff290 */ /* 0x000fe2000fffe03f */
[----:B------:R-:W-:Y:S11]  /*6b80*/  @P1 BRA `(.L_x_9) ;  /* 0xffffffc000581947 */ /* 0x000ff6000383ffff */
[----:B------:R-:W-:Y:S01]  /*6b90*/  @!UPT UIADD3 URZ, URZ, URZ, URZ ;  /* 0x0000003f3f3ff290 */ /* 0x000fe2000fffe03f */
[----:B------:R-:W-:Y:S01]  /*6ba0*/  BAR.SYNC.DEFER_BLOCKING 0x0 ;  /* 0x0000000000007b1d */ /* 0x000fe20000010000 */
[----:B------:R-:W-:Y:S01]  /*6bb0*/  F2FP.BF16.F32.PACK_AB R68, R69, R68 ;  /* 0x000000444544723e */ /* 0x000fe200000010ff */
[----:B------:R-:W-:Y:S01]  /*6bc0*/  UISETP.NE.AND UP0, UPT, UR33, -0x1, UPT ;  /* 0xffffffff2100788c */ /* 0x000fe2000bf05270 */
[----:B------:R-:W-:Y:S01]  /*6bd0*/  F2FP.BF16.F32.PACK_AB R70, R71, R70 ;  /* 0x000000464746723e */ /* 0x000fe200000010ff */
[----:B------:R-:W-:Y:S01]  /*6be0*/  USHF.L.U32 UR18, UR32, 0x7, URZ ;  /* 0x0000000720127899 */ /* 0x000fe2000800063f */
[----:B------:R-:W-:Y:S01]  /*6bf0*/  F2FP.BF16.F32.PACK_AB R80, R81, R80 ;  /* 0x000000505150723e */ /* 0x000fe200000010ff */
[----:B------:R-:W-:Y:S01]  /*6c00*/  ULDC UR6, c[0x0][0x390] ;  /* 0x0000e40000067ab9 */ /* 0x000fe20000000800 */
[----:B------:R-:W-:Y:S01]  /*6c10*/  F2FP.BF16.F32.PACK_AB R82, R83, R82 ;  /* 0x000000525352723e */ /* 0x000fe200000010ff */
[----:B------:R-:W-:Y:S01]  /*6c20*/  FMUL.FTZ R84, R84, UR6 ;  /* 0x0000000654547c20 */ /* 0x000fe20008410000 */
[----:B------:R-:W-:Y:S01]  /*6c30*/  FMUL.FTZ R9, R85, UR6 ;  /* 0x0000000655097c20 */ /* 0x000fe20008410000 */
[----:B------:R-:W-:Y:S01]  /*6c40*/  FMUL.FTZ R86, R86, UR6 ;  /* 0x0000000656567c20 */ /* 0x000fe20008410000 */
[----:B------:R-:W-:Y:S01]  /*6c50*/  FMUL.FTZ R8, R87, UR6 ;  /* 0x0000000657087c20 */ /* 0x000fe20008410000 */
[----:B------:R-:W-:Y:S01]  /*6c60*/  FMUL.FTZ R96, R96, UR6 ;  /* 0x0000000660607c20 */ /* 0x000fe20008410000 */
[----:B------:R-:W-:Y:S01]  /*6c70*/  FMUL.FTZ R5, R97, UR6 ;  /* 0x0000000661057c20 */ /* 0x000fe20008410000 */
[----:B------:R-:W-:Y:S01]  /*6c80*/  F2FP.BF16.F32.PACK_AB R9, R9, R84 ;  /* 0x000000540909723e */ /* 0x000fe200000010ff */
[----:B------:R-:W-:Y:S01]  /*6c90*/  FMUL.FTZ R98, R98, UR6 ;  /* 0x0000000662627c20 */ /* 0x000fe20008410000 */
        /* <DEDUP_REMOVED lines=9> */
[----:B------:R1:W-:Y:S01]  /*6d30*/  STS [R248], R9 ;  /* 0x00000009f8007388 */ /* 0x0003e20000000800 */
[----:B------:R-:W-:Y:S01]  /*6d40*/  F2FP.BF16.F32.PACK_AB R8, R8, R86 ;  /* 0x000000560808723e */ /* 0x000fe200000010ff */
[----:B------:R-:W-:Y:S01]  /*6d50*/  @UP0 UIADD3 UR12, UR31, UR33, URZ ;  /* 0x000000211f0c0290 */ /* 0x000fe2000fffe03f */
[----:B------:R-:W-:Y:S01]  /*6d60*/  F2FP.BF16.F32.PACK_AB R5, R5, R96 ;  /* 0x000000600505723e */ /* 0x000fe200000010ff */
[----:B------:R-:W-:Y:S01]  /*6d70*/  @UP0 ULDC.64 UR6, c[0x0][0x450] ;  /* 0x0001140000060ab9 */ /* 0x000fe20000000a00 */
[----:B------:R-:W-:Y:S01]  /*6d80*/  F2FP.BF16.F32.PACK_AB R4, R4, R98 ;  /* 0x000000620404723e */ /* 0x000fe200000010ff */
[----:B------:R-:W-:Y:S01]  /*6d90*/  STS [R248+0x200], R8 ;  /* 0x00020008f8007388 */ /* 0x000fe20000000800 */
[----:B------:R-:W-:Y:S01]  /*6da0*/  F2FP.BF16.F32.PACK_AB R7, R7, R88 ;  /* 0x000000580707723e */ /* 0x000fe200000010ff */
[----:B------:R-:W-:Y:S01]  /*6db0*/  @UP0 UIMAD.WIDE.U32 UR10, UR12, UR6, URZ ;  /* 0x000000060c0a02a5 */ /* 0x000fe2000f8e003f */
[----:B------:R-:W-:Y:S01]  /*6dc0*/  F2FP.BF16.F32.PACK_AB R6, R6, R90 ;  /* 0x0000005a0606723e */ /* 0x000fe200000010ff */
[----:B------:R-:W-:Y:S01]  /*6dd0*/  STS [R249], R5 ;  /* 0x00000005f9007388 */ /* 0x000fe20000000800 */
[----:B------:R-:W-:Y:S01]  /*6de0*/  F2FP.BF16.F32.PACK_AB R3, R3, R92 ;  /* 0x0000005c0303723e */ /* 0x000fe200000010ff */
[----:B------:R-:W-:Y:S01]  /*6df0*/  @UP0 UIMAD UR12, UR12, UR7, URZ ;  /* 0x000000070c0c02a4 */ /* 0x000fe2000f8e023f */
[----:B------:R-:W-:Y:S01]  /*6e00*/  F2FP.BF16.F32.PACK_AB R0, R0, R94 ;  /* 0x0000005e0000723e */ /* 0x000fe200000010ff */
[----:B------:R-:W-:Y:S01]  /*6e10*/  STS [R249+0x200], R4 ;  /* 0x00020004f9007388 */ /* 0x000fe20000000800 */
[----:B------:R-:W-:Y:S01]  /*6e20*/  F2FP.BF16.F32.PACK_AB R72, R73, R72 ;  /* 0x000000484948723e */ /* 0x000fe200000010ff */
[----:B------:R-:W-:Y:S01]  /*6e30*/  @UP0 UIADD3 UR20, UR11, UR12, URZ ;  /* 0x0000000c0b140290 */ /* 0x000fe2000fffe03f */
[----:B------:R-:W-:Y:S01]  /*6e40*/  F2FP.BF16.F32.PACK_AB R74, R75, R74 ;  /* 0x0000004a4b4a723e */ /* 0x000fe200000010ff */
[----:B------:R-:W-:Y:S01]  /*6e50*/  STS [R248+0x1000], R7 ;  /* 0x00100007f8007388 */ /* 0x000fe20000000800 */
[----:B------:R-:W-:Y:S01]  /*6e60*/  F2FP.BF16.F32.PACK_AB R76, R77, R76 ;  /* 0x0000004c4d4c723e */ /* 0x000fe200000010ff */
[----:B------:R-:W-:Y:S01]  /*6e70*/  @UP0 UMOV UR19, UR10 ;  /* 0x0000000a00130c82 */ /* 0x000fe20008000000 */
[----:B------:R-:W-:Y:S01]  /*6e80*/  F2FP.BF16.F32.PACK_AB R78, R79, R78 ;  /* 0x0000004e4f4e723e */ /* 0x000fe200000010ff */
[----:B------:R-:W-:Y:S01]  /*6e90*/  STS [R248+0x1200], R6 ;  /* 0x00120006f8007388 */ /* 0x000fe20000000800 */
[----:B------:R-:W-:Y:S01]  /*6ea0*/  PLOP3.LUT P0, PT, PT, PT, UP0, 0x80, 0x0 ;  /* 0x000000000000781c */ /* 0x000fe20003f0f008 */
[----:B-1----:R-:W1:Y:S02]  /*6eb0*/  S2R R9, SR_TID.X ;  /* 0x0000000000097919 */ /* 0x002e640000002100 */
[----:B------:R1:W-:Y:S04]  /*6ec0*/  STS [R249+0x1000], R3 ;  /* 0x00100003f9007388 */ /* 0x0003e80000000800 */
[----:B------:R2:W-:Y:S04]  /*6ed0*/  STS [R249+0x1200], R0 ;  /* 0x00120000f9007388 */ /* 0x0005e80000000800 */
[----:B------:R2:W-:Y:S04]  /*6ee0*/  STS [R248+0x2000], R68 ;  /* 0x00200044f8007388 */ /* 0x0005e80000000800 */
[----:B------:R2:W-:Y:S04]  /*6ef0*/  STS [R248+0x2200], R70 ;  /* 0x00220046f8007388 */ /* 0x0005e80000000800 */
[----:B------:R2:W-:Y:S04]  /*6f00*/  STS [R249+0x2000], R80 ;  /* 0x00200050f9007388 */ /* 0x0005e80000000800 */
[----:B------:R2:W-:Y:S04]  /*6f10*/  STS [R249+0x2200], R82 ;  /* 0x00220052f9007388 */ /* 0x0005e80000000800 */
[----:B------:R2:W-:Y:S04]  /*6f20*/  STS [R248+0x3000], R72 ;  /* 0x00300048f8007388 */ /* 0x0005e80000000800 */
[----:B------:R2:W-:Y:S01]  /*6f30*/  STS [R248+0x3200], R74 ;  /* 0x0032004af8007388 */ /* 0x0005e20000000800 */
[----:B-1----:R-:W-:-:S03]  /*6f40*/  SHF.R.S32.HI R3, RZ, 0x1f, R9 ;  /* 0x0000001fff037819 */ /* 0x002fc60000011409 */
[----:B------:R2:W-:Y:S04]  /*6f50*/  STS [R249+0x3000], R76 ;  /* 0x0030004cf9007388 */ /* 0x0005e80000000800 */
[----:B------:R2:W-:Y:S01]  /*6f60*/  STS [R249+0x3200], R78 ;  /* 0x0032004ef9007388 */ /* 0x0005e20000000800 */
[----:B------:R-:W-:Y:S05]  /*6f70*/  @P0 BRA `(.L_x_10) ;  /* 0x0000000000340947 */ /* 0x000fea0003800000 */
[----:B------:R-:W-:Y:S01]  /*6f80*/  USHF.R.S32.HI UR10, URZ, 0x1f, UR31 ;  /* 0x0000001f3f0a7899 */ /* 0x000fe2000801141f */
[----:B------:R-:W-:Y:S01]  /*6f90*/  ULDC.64 UR6, c[0x0][0x450] ;  /* 0x0001140000067ab9 */ /* 0x000fe20000000a00 */
[----:B------:R-:W-:Y:S02]  /*6fa0*/  USHF.R.S32.HI UR15, URZ, 0x1f, UR48 ;  /* 0x0000001f3f0f7899 */ /* 0x000fe40008011430 */
        /* <DEDUP_REMOVED lines=10> */
.L_x_10:
[----:B------:R-:W-:Y:S01]  /*7050*/  @UP0 UIADD3 UR14, UR31, UR33, URZ ;  /* 0x000000211f0e0290 */ /* 0x000fe2000fffe03f */
[----:B------:R-:W-:Y:S01]  /*7060*/  LEA.HI R3, R3, R9, RZ, 0x2 ;  /* 0x0000000903037211 */ /* 0x000fe200078f10ff */
[----:B------:R-:W-:Y:S02]  /*7070*/  @UP0 ULDC.64 UR10, c[0x0][0x458] ;  /* 0x00011600000a0ab9 */ /* 0x000fe40000000a00 */
[----:B------:R-:W-:Y:S01]  /*7080*/  @UP0 UIMAD.WIDE.U32 UR12, UR14, UR10, URZ ;  /* 0x0000000a0e0c02a5 */ /* 0x000fe2000f8e003f */
[----:B--2---:R-:W-:Y:S01]  /*7090*/  LOP3.LUT R0, R3, 0xfffffffc, RZ, 0xc0, !PT ;  /* 0xfffffffc03007812 */ /* 0x004fe200078ec0ff */
[----:B------:R-:W-:-:S04]  /*70a0*/  @UP0 UIMAD UR14, UR14, UR11, URZ ;  /* 0x0000000b0e0e02a4 */ /* 0x000fc8000f8e023f */
[----:B------:R-:W-:Y:S01]  /*70b0*/  @UP0 UIADD3 UR17, UR13, UR14, URZ ;  /* 0x0000000e0d110290 */ /* 0x000fe2000fffe03f */
[----:B------:R-:W-:Y:S01]  /*70c0*/  IMAD.IADD R0, R9, 0x1, -R0 ;  /* 0x0000000109007824 */ /* 0x000fe200078e0a00 */
[----:B------:R-:W-:Y:S01]  /*70d0*/  @UP0 UMOV UR16, UR12 ;  /* 0x0000000c00100c82 */ /* 0x000fe20008000000 */
[----:B------:R-:W-:Y:S09]  /*70e0*/  @P0 BRA `(.L_x_11) ;  /* 0x0000000000340947 */ /* 0x000ff20003800000 */
        /* <DEDUP_REMOVED lines=13> */
.L_x_11:
[----:B------:R-:W-:Y:S01]  /*71c0*/  BAR.SYNC.DEFER_BLOCKING 0x0 ;  /* 0x0000000000007b1d */ /* 0x000fe20000010000 */
[----:B------:R-:W-:Y:S01]  /*71d0*/  IMAD.SHL.U32 R4, R0, 0x8, RZ ;  /* 0x0000000800047824 */ /* 0x000fe200078e00ff */
[----:B------:R-:W-:Y:S01]  /*71e0*/  USHF.R.S32.HI UR12, URZ, 0x1f, UR18 ;  /* 0x0000001f3f0c7899 */ /* 0x000fe20008011412 */
[----:B------:R-:W-:Y:S01]  /*71f0*/  IMAD.U32 R0, RZ, RZ, UR6 ;  /* 0x00000006ff007e24 */ /* 0x000fe2000f8e00ff */
[----:B------:R-:W-:Y:S02]  /*7200*/  UIMAD UR5, UR32, -0x80, UR5 ;  /* 0xffffff80200578a4 */ /* 0x000fe4000f8e0205 */
[----:B------:R-:W-:Y:S01]  /*7210*/  UIMAD UR13, UR12, UR6, URZ ;  /* 0x000000060c0d72a4 */ /* 0x000fe2000f8e023f */
[--C-:B------:R-:W-:Y:S01]  /*7220*/  SHF.R.S32.HI R5, RZ, 0x1f, R4.reuse ;  /* 0x0000001fff057819 */ /* 0x100fe20000011404 */
[----:B------:R-:W-:Y:S01]  /*7230*/  USHF.R.S32.HI UR21, URZ, 0x1f, UR59 ;  /* 0x0000001f3f157899 */ /* 0x000fe2000801143b */
[----:B------:R-:W-:Y:S01]  /*7240*/  BSSY B0, `(.L_x_12) ;  /* 0x000001f000007945 */ /* 0x000fe20003800000 */
[----:B------:R-:W-:Y:S01]  /*7250*/  UIMAD UR13, UR18, UR7, UR13 ;  /* 0x00000007120d72a4 */ /* 0x000fe2000f8e020d */
[----:B------:R-:W-:Y:S01]  /*7260*/  IMAD.WIDE.U32 R6, R0, UR18, R4 ;  /* 0x0000001200067c25 */ /* 0x000fe2000f8e0004 */
[----:B------:R-:W-:Y:S01]  /*7270*/  SHF.R.S32.HI R0, RZ, 0x2, R3 ;  /* 0x00000002ff007819 */ /* 0x000fe20000011403 */
[----:B------:R-:W-:-:S03]  /*7280*/  ULDC.64 UR14, c[0x0][0x468] ;  /* 0x00011a00000e7ab9 */ /* 0x000fc60000000a00 */
[----:B------:R-:W-:Y:S01]  /*7290*/  IMAD.U32 R3, RZ, RZ, UR13 ;  /* 0x0000000dff037e24 */ /* 0x000fe2000f8e00ff */
[----:B------:R-:W-:Y:S01]  /*72a0*/  IADD3 R6, P0, R6, UR19, RZ ;  /* 0x0000001306067c10 */ /* 0x000fe2000ff1e0ff */
[----:B------:R-:W-:Y:S01]  /*72b0*/  UIMAD UR13, UR21, UR14, URZ ;  /* 0x0000000e150d72a4 */ /* 0x000fe2000f8e023f */
[C---:B------:R-:W-:Y:S02]  /*72c0*/  ISETP.GE.AND P2, PT, R0.reuse, UR5, PT ;  /* 0x0000000500007c0c */ /* 0x040fe4000bf46270 */
[----:B------:R-:W-:Y:S01]  /*72d0*/  IADD3.X R7, R7, UR20, R3, P0, !PT ;  /* 0x0000001407077c10 */ /* 0x000fe200087fe403 */
[----:B------:R-:W-:Y:S01]  /*72e0*/  IMAD.U32 R3, RZ, RZ, UR14 ;  /* 0x0000000eff037e24 */ /* 0x000fe2000f8e00ff */
[----:B------:R-:W-:Y:S01]  /*72f0*/  UIMAD UR15, UR59, UR15, UR13 ;  /* 0x0000000f3b0f72a4 */ /* 0x000fe2000f8e020d */
[----:B------:R1:W2:Y:S01]  /*7300*/  LDS.128 R20, [R59+0x7000] ;  /* 0x007000003b147984 */ /* 0x0002a20000000c00 */
[----:B------:R-:W-:Y:S01]  /*7310*/  IADD3 R8, R0, 0x40, RZ ;  /* 0x0000004000087810 */ /* 0x000fe20007ffe0ff */
[----:B------:R-:W-:Y:S01]  /*7320*/  IMAD.WIDE.U32 R6, R3, UR59, R6 ;  /* 0x0000003b03067c25 */ /* 0x000fe2000f8e0006 */
[----:B------:R-:W-:Y:S01]  /*7330*/  SHF.R.S32.HI R28, RZ, 0x1f, R0 ;  /* 0x0000001fff1c7819 */ /* 0x000fe20000011400 */
[----:B------:R1:W3:Y:S01]  /*7340*/  LDS.128 R24, [R59+0x9000] ;  /* 0x009000003b187984 */ /* 0x0002e20000000c00 */
[----:B------:R-:W-:-:S02]  /*7350*/  ISETP.GE.AND P1, PT, R8, UR5, PT ;  /* 0x0000000508007c0c */ /* 0x000fc4000bf26270 */
[----:B------:R-:W-:Y:S01]  /*7360*/  IADD3 R12, R7, UR15, RZ ;  /* 0x0000000f070c7c10 */ /* 0x000fe2000fffe0ff */
[----:B------:R-:W-:Y:S10]  /*7370*/  @P2 BRA `(.L_x_13) ;  /* 0x00000000002c2947 */ /* 0x000ff40003800000 */
[----:B------:R-:W4:Y:S01]  /*7380*/  LDS.128 R16, [R59+0x6000] ;  /* 0x006000003b107984 */ /* 0x000f220000000c00 */
[----:B------:R-:W-:Y:S01]  /*7390*/  MOV R8, R6 ;  /* 0x0000000600087202 */ /* 0x000fe20000000f00 */
[----:B------:R-:W-:Y:S01]  /*73a0*/  IMAD R3, R28, UR6, RZ ;  /* 0x000000061c037c24 */ /* 0x000fe2000f8e02ff */
[----:B------:R-:W-:Y:S01]  /*73b0*/  MOV R9, R12 ;  /* 0x0000000c00097202 */ /* 0x000fe20000000f00 */
[----:B------:R-:W-:Y:S02]  /*73c0*/  ULDC.64 UR14, c[0x0][0x3f0] ;  /* 0x0000fc00000e7ab9 */ /* 0x000fe40000000a00 */
[C---:B------:R-:W-:Y:S02]  /*73d0*/  IMAD R3, R0.reuse, UR7, R3 ;  /* 0x0000000700037c24 */ /* 0x040fe4000f8e0203 */
[----:B------:R-:W-:-:S05]  /*73e0*/  IMAD.WIDE.U32 R8, R0, UR6, R8 ;  /* 0x0000000600087c25 */ /* 0x000fca000f8e0008 */
[----:B------:R-:W-:Y:S02]  /*73f0*/  IADD3 R3, R9, R3, RZ ;  /* 0x0000000309037210 */ /* 0x000fe40007ffe0ff */
[----:B------:R-:W-:-:S04]  /*7400*/  LEA R10, P0, R8, UR14, 0x1 ;  /* 0x0000000e080a7c11 */ /* 0x000fc8000f8008ff */
[----:B------:R-:W-:-:S05]  /*7410*/  LEA.HI.X R11, R8, UR15, R3, 0x1, P0 ;  /* 0x0000000f080b7c11 */ /* 0x000fca00080f0c03 */
[----:B----4-:R4:W-:Y:S04]  /*7420*/  STG.E.128 desc[UR8][R10.64], R16 ;  /* 0x000000100a007986 */ /* 0x0109e8000c101d08 */
.L_x_13:
[----:B------:R-:W-:Y:S05]  /*7430*/  BSYNC B0 ;  /* 0x0000000000007941 */ /* 0x000fea0003800000 */
.L_x_12:
[----:B------:R-:W-:Y:S04]  /*7440*/  BSSY B0, `(.L_x_14) ;  /* 0x000000d000007945 */ /* 0x000fe80003800000 */
[----:B------:R-:W-:Y:S05]  /*7450*/  @P1 BRA `(.L_x_15) ;  /* 0x00000000002c1947 */ /* 0x000fea0003800000 */
[----:B------:R-:W-:Y:S01]  /*7460*/  IADD3 R3, P0, R0, 0x40, RZ ;  /* 0x0000004000037810 */ /* 0x000fe20007f1e0ff */
[----:B------:R-:W-:-:S03]  /*7470*/  ULDC.64 UR14, c[0x0][0x3f0] ;  /* 0x0000fc00000e7ab9 */ /* 0x000fc60000000a00 */
[----:B------:R-:W-:-:S05]  /*7480*/  IADD3.X R7, RZ, R28, RZ, P0, !PT ;  /* 0x0000001cff077210 */ /* 0x000fca00007fe4ff */
[----:B----4-:R-:W-:Y:S01]  /*7490*/  IMAD R10, R7, UR6, RZ ;  /* 0x00000006070a7c24 */ /* 0x010fe2000f8e02ff */
[----:B------:R-:W-:-:S03]  /*74a0*/  MOV R7, R12 ;  /* 0x0000000c00077202 */ /* 0x000fc60000000f00 */
[----:B------:R-:W-:-:S04]  /*74b0*/  IMAD.WIDE.U32 R8, R3, UR6, R6 ;  /* 0x0000000603087c25 */ /* 0x000fc8000f8e0006 */
[----:B------:R-:W-:Y:S01]  /*74c0*/  IMAD R3, R3, UR7, R10 ;  /* 0x0000000703037c24 */ /* 0x000fe2000f8e020a */
[----:B------:R-:W-:-:S04]  /*74d0*/  LEA R6, P0, R8, UR14, 0x1 ;  /* 0x0000000e08067c11 */ /* 0x000fc8000f8008ff */
[----:B------:R-:W-:-:S04]  /*74e0*/  IADD3 R3, R9, R3, RZ ;  /* 0x0000000309037210 */ /* 0x000fc80007ffe0ff */
[----:B------:R-:W-:-:S05]  /*74f0*/  LEA.HI.X R7, R8, UR15, R3, 0x1, P0 ;  /* 0x0000000f08077c11 */ /* 0x000fca00080f0c03 */
[----:B--2---:R2:W-:Y:S02]  /*7500*/  STG.E.128 desc[UR8][R6.64], R20 ;  /* 0x0000001406007986 */ /* 0x0045e4000c101d08 */
.L_x_15:
[----:B------:R-:W-:Y:S05]  /*7510*/  BSYNC B0 ;  /* 0x0000000000007941 */ /* 0x000fea0003800000 */
.L_x_14:
[----:B------:R1:W1:Y:S01]  /*7520*/  LDS.128 R12, [R59+0x8000] ;  /* 0x008000003b0c7984 */ /* 0x0002620000000c00 */
[----:B------:R-:W-:Y:S01]  /*7530*/  UIMAD UR5, UR12, UR10, URZ ;  /* 0x0000000a0c0572a4 */ /* 0x000fe2000f8e023f */
[----:B------:R-:W-:Y:S01]  /*7540*/  IMAD.U32 R3, RZ, RZ, UR10 ;  /* 0x0000000aff037e24 */ /* 0x000fe2000f8e00ff */
[----:B------:R-:W-:Y:S01]  /*7550*/  USHF.R.S32.HI UR13, URZ, 0x1f, UR59 ;  /* 0x0000001f3f0d7899 */ /* 0x000fe2000801143b */
[----:B------:R-:W-:Y:S01]  /*7560*/  BSSY B0, `(.L_x_16) ;  /* 0x0000017000007945 */ /* 0x000fe20003800000 */
[----:B------:R-:W-:Y:S01]  /*7570*/  UIMAD UR5, UR18, UR11, UR5 ;  /* 0x0000000b120572a4 */ /* 0x000fe2000f8e0205 */
[----:B------:R-:W-:Y:S01]  /*7580*/  IMAD.WIDE.U32 R4, R3, UR18, R4 ;  /* 0x0000001203047c25 */ /* 0x000fe2000f8e0004 */
[----:B------:R-:W-:-:S04]  /*7590*/  ULDC.64 UR6, c[0x0][0x470] ;  /* 0x00011c0000067ab9 */ /* 0x000fc80000000a00 */
[----:B------:R-:W-:Y:S01]  /*75a0*/  IMAD.U32 R3, RZ, RZ, UR5 ;  /* 0x00000005ff037e24 */ /* 0x000fe2000f8e00ff */
[----:B------:R-:W-:Y:S01]  /*75b0*/  IADD3 R4, P0, R4, UR16, RZ ;  /* 0x0000001004047c10 */ /* 0x000fe2000ff1e0ff */
[----:B------:R-:W-:-:S03]  /*75c0*/  UIMAD UR5, UR13, UR6, URZ ;  /* 0x000000060d0572a4 */ /* 0x000fc6000f8e023f */
[----:B------:R-:W-:Y:S01]  /*75d0*/  IADD3.X R5, R5, UR17, R3, P0, !PT ;  /* 0x0000001105057c10 */ /* 0x000fe200087fe403 */
[----:B------:R-:W-:Y:S01]  /*75e0*/  UIMAD UR7, UR59, UR7, UR5 ;  /* 0x000000073b0772a4 */ /* 0x000fe2000f8e0205 */
[----:B------:R-:W-:-:S05]  /*75f0*/  MOV R3, UR6 ;  /* 0x0000000600037c02 */ /* 0x000fca0008000f00 */
[----:B------:R-:W-:-:S05]  /*7600*/  IMAD.WIDE.U32 R4, R3, UR59, R4 ;  /* 0x0000003b03047c25 */ /* 0x000fca000f8e0004 */
[----:B------:R-:W-:Y:S01]  /*7610*/  IADD3 R3, R5, UR7, RZ ;  /* 0x0000000705037c10 */ /* 0x000fe2000fffe0ff */
[----:B------:R-:W-:Y:S06]  /*7620*/  @P2 BRA `(.L_x_17) ;  /* 0x0000000000282947 */ /* 0x000fec0003800000 */
[----:B--2---:R-:W-:Y:S01]  /*7630*/  MOV R6, R4 ;  /* 0x0000000400067202 */ /* 0x004fe20000000f00 */
        /* <DEDUP_REMOVED lines=8> */
[----:B-1----:R1:W-:Y:S04]  /*76c0*/  STG.E.128 desc[UR8][R8.64], R12 ;  /* 0x0000000c08007986 */ /* 0x0023e8000c101d08 */
.L_x_17:
[----:B------:R-:W-:Y:S05]  /*76d0*/  BSYNC B0 ;  /* 0x0000000000007941 */ /* 0x000fea0003800000 */
.L_x_16:
[----:B------:R-:W-:Y:S05]  /*76e0*/  @P1 BRA `(.L_x_18) ;  /* 0x0000000800501947 */ /* 0x000fea0003800000 */
[----:B------:R-:W-:Y:S01]  /*76f0*/  IADD3 R0, P0, R0, 0x40, RZ ;  /* 0x0000004000007810 */ /* 0x000fe20007f1e0ff */
[----:B--2---:R-:W-:Y:S01]  /*7700*/  IMAD.MOV.U32 R6, RZ, RZ, R4 ;  /* 0x000000ffff067224 */ /* 0x004fe200078e0004 */
[----:B------:R-:W-:Y:S01]  /*7710*/  MOV R7, R3 ;  /* 0x0000000300077202 */ /* 0x000fe20000000f00 */
[----:B------:R-:W-:Y:S02]  /*7720*/  ULDC.64 UR6, c[0x0][0x3f8] ;  /* 0x0000fe0000067ab9 */ /* 0x000fe40000000a00 */
[----:B------:R-:W-:Y:S02]  /*7730*/  IMAD.X R5, RZ, RZ, R28, P0 ;  /* 0x000000ffff057224 */ /* 0x000fe400000e061c */
[----:B------:R-:W-:-:S04]  /*7740*/  IMAD.WIDE.U32 R6, R0, UR10, R6 ;  /* 0x0000000a00067c25 */ /* 0x000fc8000f8e0006 */
[----:B------:R-:W-:Y:S01]  /*7750*/  IMAD R5, R5, UR10, RZ ;  /* 0x0000000a05057c24 */ /* 0x000fe2000f8e02ff */
[----:B------:R-:W-:-:S03]  /*7760*/  LEA R4, P0, R6, UR6, 0x1 ;  /* 0x0000000606047c11 */ /* 0x000fc6000f8008ff */
[----:B------:R-:W-:-:S05]  /*7770*/  IMAD R0, R0, UR11, R5 ;  /* 0x0000000b00007c24 */ /* 0x000fca000f8e0205 */
[----:B------:R-:W-:-:S04]  /*7780*/  IADD3 R0, R7, R0, RZ ;  /* 0x0000000007007210 */ /* 0x000fc80007ffe0ff */
[----:B------:R-:W-:-:S05]  /*7790*/  LEA.HI.X R5, R6, UR7, R0, 0x1, P0 ;  /* 0x0000000706057c11 */ /* 0x000fca00080f0c00 */
[----:B---3--:R2:W-:Y:S01]  /*77a0*/  STG.E.128 desc[UR8][R4.64], R24 ;  /* 0x0000001804007986 */ /* 0x0085e2000c101d08 */
[----:B------:R-:W-:Y:S05]  /*77b0*/  BRA `(.L_x_18) ;  /* 0x00000008001c7947 */ /* 0x000fea0003800000 */
.L_x_6:
[----:B------:R-:W-:Y:S01]  /*77c0*/  UISETP.NE.AND UP0, UPT, UR33, -0x1, UPT ;  /* 0xffffffff2100788c */ /* 0x000fe2000bf05270 */
[----:B------:R-:W1:Y:S01]  /*77d0*/  S2R R3, SR_TID.X ;  /* 0x0000000000037919 */ /* 0x000e620000002100 */
[----:B------:R-:W-:-:S04]  /*77e0*/  USHF.L.U32 UR17, UR32, 0x7, URZ ;  /* 0x0000000720117899 */ /* 0x000fc8000800063f */
[----:B------:R-:W-:-:S05]  /*77f0*/  PLOP3.LUT P0, PT, PT, PT, UP0, 0x80, 0x0 ;  /* 0x000000000000781c */ /* 0x000fca0003f0f008 */
[----:B------:R-:W-:Y:S01]  /*7800*/  @UP0 UIADD3 UR12, UR31, UR33, URZ ;  /* 0x000000211f0c0290 */ /* 0x000fe2000fffe03f */
[----:B------:R-:W-:-:S03]  /*7810*/  @UP0 ULDC.64 UR6, c[0x0][0x450] ;  /* 0x0001140000060ab9 */ /* 0x000fc60000000a00 */
[----:B------:R-:W-:Y:S02]  /*7820*/  @UP0 UIMAD.WIDE.U32 UR10, UR12, UR6, URZ ;  /* 0x000000060c0a02a5 */ /* 0x000fe4000f8e003f */
[----:B------:R-:W-:-:S04]  /*7830*/  @UP0 UIMAD UR12, UR12, UR7, URZ ;  /* 0x000000070c0c02a4 */ /* 0x000fc8000f8e023f */
[----:B------:R-:W-:Y:S01]  /*7840*/  @UP0 UIADD3 UR20, UR11, UR12, URZ ;  /* 0x0000000c0b140290 */ /* 0x000fe2000fffe03f */
[----:B------:R-:W-:Y:S01]  /*7850*/  @UP0 UMOV UR19, UR10 ;  /* 0x0000000a00130c82 */ /* 0x000fe20008000000 */
[----:B------:R-:W-:Y:S10]  /*7860*/  @P0 BRA `(.L_x_19) ;  /* 0x0000000000340947 */ /* 0x000ff40003800000 */
        /* <DEDUP_REMOVED lines=13> */
.L_x_19:
[----:B------:R-:W-:Y:S01]  /*7940*/  @UP0 UIADD3 UR14, UR31, UR33, URZ ;  /* 0x000000211f0e0290 */ /* 0x000fe2000fffe03f */
[----:B-1----:R-:W-:Y:S01]  /*7950*/  SHF.R.S32.HI R0, RZ, 0x1f, R3 ;  /* 0x0000001fff007819 */ /* 0x002fe20000011403 */
[----:B------:R-:W-:Y:S01]  /*7960*/  @UP0 ULDC.64 UR10, c[0x0][0x458] ;  /* 0x00011600000a0ab9 */ /* 0x000fe20000000a00 */
[----:B------:R-:W-:Y:S02]  /*7970*/  USHF.R.S32.HI UR18, URZ, 0x1f, UR17 ;  /* 0x0000001f3f127899 */ /* 0x000fe40008011411 */
        /* <DEDUP_REMOVED lines=16> */
[----:B------:R-:W-:-:S03]  /*7a80*/  UIADD3 UR16, UR13, UR15, URZ ;  /* 0x0000000f0d107290 */ /* 0x000fc6000fffe03f */
[----:B------:R-:W-:-:S09]  /*7a90*/  UMOV UR15, UR12 ;  /* 0x0000000c000f7c82 */ /* 0x000fd20008000000 */
.L_x_20:
[----:B------:R-:W-:Y:S01]  /*7aa0*/  UIMAD UR12, UR18, UR6, URZ ;  /* 0x00000006120c72a4 */ /* 0x000fe2000f8e023f */
[----:B------:R-:W-:Y:S01]  /*7ab0*/  IMAD.U32 R6, RZ, RZ, UR6 ;  /* 0x00000006ff067e24 */ /* 0x000fe2000f8e00ff */
[----:B------:R-:W-:Y:S01]  /*7ac0*/  LEA.HI R0, R0, R3, RZ, 0x2 ;  /* 0x0000000300007211 */ /* 0x000fe200078f10ff */
[----:B------:R-:W-:Y:S01]  /*7ad0*/  UIMAD UR5, UR32, -0x80, UR5 ;  /* 0xffffff80200578a4 */ /* 0x000fe2000f8e0205 */
[----:B------:R-:W-:Y:S01]  /*7ae0*/  BSSY B0, `(.L_x_21) ;  /* 0x000001d000007945 */ /* 0x000fe20003800000 */
[----:B------:R-:W-:Y:S01]  /*7af0*/  UIMAD UR12, UR17, UR7, UR12 ;  /* 0x00000007110c72a4 */ /* 0x000fe2000f8e020c */
[----:B------:R-:W-:Y:S01]  /*7b00*/  IMAD.WIDE.U32 R6, R6, UR17, R4 ;  /* 0x0000001106067c25 */ /* 0x000fe2000f8e0004 */
[----:B------:R-:W-:Y:S01]  /*7b10*/  SHF.R.S32.HI R0, RZ, 0x2, R0 ;  /* 0x00000002ff007819 */ /* 0x000fe20000011400 */
[----:B------:R-:W-:-:S03]  /*7b20*/  USHF.R.S32.HI UR14, URZ, 0x1f, UR59 ;  /* 0x0000001f3f0e7899 */ /* 0x000fc6000801143b */
[----:B------:R-:W-:Y:S01]  /*7b30*/  IMAD.U32 R3, RZ, RZ, UR12 ;  /* 0x0000000cff037e24 */ /* 0x000fe2000f8e00ff */
[----:B------:R-:W-:Y:S01]  /*7b40*/  IADD3 R6, P0, R6, UR19, RZ ;  /* 0x0000001306067c10 */ /* 0x000fe2000ff1e0ff */
[----:B------:R-:W-:Y:S01]  /*7b50*/  ULDC.64 UR12, c[0x0][0x468] ;  /* 0x00011a00000c7ab9 */ /* 0x000fe20000000a00 */
[C---:B------:R-:W-:Y:S01]  /*7b60*/  ISETP.GE.AND P2, PT, R0.reuse, UR5, PT ;  /* 0x0000000500007c0c */ /* 0x040fe2000bf46270 */
[----:B------:R-:W-:Y:S01]  /*7b70*/  UIMAD UR14, UR14, UR12, URZ ;  /* 0x0000000c0e0e72a4 */ /* 0x000fe2000f8e023f */
[----:B------:R-:W-:Y:S01]  /*7b80*/  IADD3.X R7, R7, UR20, R3, P0, !PT ;  /* 0x0000001407077c10 */ /* 0x000fe200087fe403 */
[----:B------:R-:W-:Y:S01]  /*7b90*/  IMAD.U32 R3, RZ, RZ, UR12 ;  /* 0x0000000cff037e24 */ /* 0x000fe2000f8e00ff */
[----:B------:R-:W-:Y:S01]  /*7ba0*/  SHF.R.S32.HI R13, RZ, 0x1f, R0 ;  /* 0x0000001fff0d7819 */ /* 0x000fe20000011400 */
[----:B------:R-:W-:Y:S01]  /*7bb0*/  UIMAD UR13, UR59, UR13, UR14 ;  /* 0x0000000d3b0d72a4 */ /* 0x000fe2000f8e020e */
[----:B------:R-:W-:Y:S02]  /*7bc0*/  VIADD R8, R0, 0x40 ;  /* 0x0000004000087836 */ /* 0x000fe40000000000 */
[----:B------:R-:W-:-:S03]  /*7bd0*/  IMAD.WIDE.U32 R6, R3, UR59, R6 ;  /* 0x0000003b03067c25 */ /* 0x000fc6000f8e0006 */
[----:B------:R-:W-:Y:S01]  /*7be0*/  ISETP.GE.AND P1, PT, R8, UR5, PT ;  /* 0x0000000508007c0c */ /* 0x000fe2000bf26270 */
[----:B------:R-:W-:Y:S01]  /*7bf0*/  VIADD R12, R7, UR13 ;  /* 0x0000000d070c7c36 */ /* 0x000fe20008000000 */
[----:B------:R-:W-:Y:S11]  /*7c00*/  @P2 BRA `(.L_x_22) ;  /* 0x0000000000282947 */ /* 0x000ff60003800000 */
        /* <DEDUP_REMOVED lines=9> */
[----:B------:R1:W-:Y:S04]  /*7ca0*/  STG.E.128 desc[UR8][R10.64], RZ ;  /* 0x000000ff0a007986 */ /* 0x0003e8000c101d08 */
.L_x_22:
[----:B------:R-:W-:Y:S05]  /*7cb0*/  BSYNC B0 ;  /* 0x0000000000007941 */ /* 0x000fea0003800000 */
.L_x_21:
[----:B------:R-:W-:Y:S04]  /*7cc0*/  BSSY B0, `(.L_x_23) ;  /* 0x000000e000007945 */ /* 0x000fe80003800000 */
[----:B------:R-:W-:Y:S05]  /*7cd0*/  @P1 BRA `(.L_x_24) ;  /* 0x0000000000301947 */ /* 0x000fea0003800000 */
[----:B------:R-:W-:Y:S01]  /*7ce0*/  IADD3 R3, P0, R0, 0x40, RZ ;  /* 0x0000004000037810 */ /* 0x000fe20007f1e0ff */
[----:B------:R-:W-:Y:S01]  /*7cf0*/  IMAD.MOV.U32 R8, RZ, RZ, R6 ;  /* 0x000000ffff087224 */ /* 0x000fe200078e0006 */
        /* <DEDUP_REMOVED lines=9> */
[----:B------:R2:W-:Y:S02]  /*7d90*/  STG.E.128 desc[UR8][R6.64], RZ ;  /* 0x000000ff06007986 */ /* 0x0005e4000c101d08 */
.L_x_24:
[----:B------:R-:W-:Y:S05]  /*7da0*/  BSYNC B0 ;  /* 0x0000000000007941 */ /* 0x000fea0003800000 */
.L_x_23:
        /* <DEDUP_REMOVED lines=26> */
.L_x_26:
[----:B------:R-:W-:Y:S05]  /*7f50*/  BSYNC B0 ;  /* 0x0000000000007941 */ /* 0x000fea0003800000 */
.L_x_25:
        /* <DEDUP_REMOVED lines=13> */
.L_x_18:
[----:B------:R-:W-:Y:S05]  /*8030*/  BSYNC B1 ;  /* 0x0000000000017941 */ /* 0x000fea0003800000 */
.L_x_1:
[----:B------:R-:W-:Y:S02]  /*8040*/  ULDC UR6, c[0x0][0x2c8] ;  /* 0x0000b20000067ab9 */ /* 0x000fe40000000800 */
[----:B------:R-:W-:-:S04]  /*8050*/  UIADD3 UR6, UR6, 0x7f, URZ ;  /* 0x0000007f06067890 */ /* 0x000fc8000fffe03f */
[----:B------:R-:W-:-:S04]  /*8060*/  USHF.R.S32.HI UR5, URZ, 0x1f, UR6 ;  /* 0x0000001f3f057899 */ /* 0x000fc80008011406 */
[----:B------:R-:W-:-:S03]  /*8070*/  ULEA.HI UR5, UR5, UR6, URZ, 0x7 ;  /* 0x0000000605057291 */ /* 0x000fc6000f8f383f */
[----:B------:R-:W-:Y:S01]  /*8080*/  ULDC UR6, c[0x0][0xc] ;  /* 0x0000030000067ab9 */ /* 0x000fe20000000800 */
[----:B------:R-:W-:Y:S02]  /*8090*/  USHF.R.S32.HI UR5, URZ, 0x7, UR5 ;  /* 0x000000073f057899 */ /* 0x000fe40008011405 */
[----:B------:R-:W-:-:S04]  /*80a0*/  UIADD3 UR32, UR6, UR32, URZ ;  /* 0x0000002006207290 */ /* 0x000fc8000fffe03f */
[----:B------:R-:W-:-:S06]  /*80b0*/  UISETP.GE.AND UP0, UPT, UR32, UR5, UPT ;  /* 0x000000052000728c */ /* 0x000fcc000bf06270 */
[----:B------:R-:W-:-:S13]  /*80c0*/  PLOP3.LUT P0, PT, PT, PT, UP0, 0x80, 0x0 ;  /* 0x000000000000781c */ /* 0x000fda0003f0f008 */
[----:B------:R-:W-:Y:S05]  /*80d0*/  @P0 BRA `(.L_x_27) ;  /* 0x0000000000040947 */ /* 0x000fea0003800000 */
[----:B------:R-:W-:Y:S05]  /*80e0*/  BRA `(.L_x_28) ;  /* 0xffffff8800b47947 */ /* 0x000fea000383ffff */
.L_x_27:
[----:B------:R-:W-:Y:S05]  /*80f0*/  EXIT ;  /* 0x000000000000794d */ /* 0x000fea0003800000 */
.L_x_29:
[----:B------:R-:W-:-:S00]  /*8100*/  BRA `(.L_x_29) ;  /* 0xfffffffc00fc7947 */ /* 0x000fc0000383ffff */
[----:B------:R-:W-:-:S00]  /*8110*/  NOP ;  /* 0x0000000000007918 */ /* 0x000fc00000000000 */
        /* <DEDUP_REMOVED lines=14> */
.L_x_1328:


//--------------------- .text._ZN5flash44flash_bwd_dq_dk_dv_loop_seqk_parallel_kernelI23Flash_bwd_kernel_traitsILi32ELi128ELi128ELi8ELi4ELi4ELi4ELb1ELb0EN7cutlass10bfloat16_tE19Flash_kernel_traitsILi32ELi128ELi128ELi8ES3_EELb0ELb0ELb0ELb0ELb0ELb0ELb0EEEvNS_16Flash_bwd_paramsE --------------------------
	.section	.text._ZN5flash44flash_bwd_dq_dk_dv_loop_seqk_parallel_kernelI23Flash_bwd_kernel_traitsILi32ELi128ELi128ELi8ELi4ELi4ELi4ELb1ELb0EN7cutlass10bfloat16_tE19Flash_kernel_traitsILi32ELi128ELi128ELi8ES3_EELb0ELb0ELb0ELb0ELb0ELb0ELb0EEEvNS_16Flash_bwd_paramsE,"ax",@progbits
	.align	128
        .global         _ZN5flash44flash_bwd_dq_dk_dv_loop_seqk_parallel_kernelI23Flash_bwd_kernel_traitsILi32ELi128ELi128ELi8ELi4ELi4ELi4ELb1ELb0EN7cutlass10bfloat16_tE19Flash_kernel_traitsILi32ELi128ELi128ELi8ES3_EELb0ELb0ELb0ELb0ELb0ELb0ELb0EEEvNS_16Flash_bwd_paramsE
        .type           _ZN5flash44flash_bwd_dq_dk_dv_loop_seqk_parallel_kernelI23Flash_bwd_kernel_traitsILi32ELi128ELi128ELi8ELi4ELi4ELi4ELb1ELb0EN7cutlass10bfloat16_tE19Flash_kernel_traitsILi32ELi128ELi128ELi8ES3_EELb0ELb0ELb0ELb0ELb0ELb0ELb0EEEvNS_16Flash_bwd_paramsE,@function
        .size           _ZN5flash44flash_bwd_dq_dk_dv_loop_seqk_parallel_kernelI23Flash_bwd_kernel_traitsILi32ELi128ELi128ELi8ELi4ELi4ELi4ELb1ELb0EN7cutlass10bfloat16_tE19Flash_kernel_traitsILi32ELi128ELi128ELi8ES3_EELb0ELb0ELb0ELb0ELb0ELb0ELb0EEEvNS_16Flash_bwd_paramsE,(.L_x_1329 - _ZN5flash44flash_bwd_dq_dk_dv_loop_seqk_parallel_kernelI23Flash_bwd_kernel_traitsILi32ELi128ELi128ELi8ELi4ELi4ELi4ELb1ELb0EN7cutlass10bfloat16_tE19Flash_kernel_traitsILi32ELi128ELi128ELi8ES3_EELb0ELb0ELb0ELb0ELb0ELb0ELb0EEEvNS_16Flash_bwd_paramsE)
        .other          _ZN5flash44flash_bwd_dq_dk_dv_loop_seqk_parallel_kernelI23Flash_bwd_kernel_traitsILi32ELi128ELi128ELi8ELi4ELi4ELi4ELb1ELb0EN7cutlass10bfloat16_tE19Flash_kernel_traitsILi32ELi128ELi128ELi8ES3_EELb0ELb0ELb0ELb0ELb0ELb0ELb0EEEvNS_16Flash_bwd_paramsE,@"STO_CUDA_ENTRY STV_DEFAULT"
_ZN5flash44flash_bwd_dq_dk_dv_loop_seqk_parallel_kernelI23Flash_bwd_kernel_traitsILi32ELi128ELi128ELi8ELi4ELi4ELi4ELb1ELb0EN7cutlass10bfloat16_tE19Flash_kernel_traitsILi32ELi128ELi128ELi8ES3_EELb0ELb0ELb0ELb0ELb0ELb0ELb0EEEvNS_16Flash_bwd_paramsE:
.text._ZN5flash44flash_bwd_dq_dk_dv_loop_seqk_parallel_kernelI23Flash_bwd_kernel_traitsILi32ELi128ELi128ELi8ELi4ELi4ELi4ELb1ELb0EN7cutlass10bfloat16_tE19Flash_kernel_traitsILi32ELi128ELi128ELi8ES3_EELb0ELb0ELb0ELb0ELb0ELb0ELb0EEEvNS_16Flash_bwd_paramsE:
[----:B------:R-:W1:Y:S08]  /*0000*/  LDC R1, c[0x0][0x28] ;  /* 0x00000a00ff017b82 */ /* 0x000e700000000800 */
[----:B------:R-:W2:Y:S01]  /*0010*/  S2UR UR33, SR_CTAID.X ;  /* 0x00000000002179c3 */ /* 0x000ea20000002500 */
[----:B------:R-:W-:Y:S01]  /*0020*/  ULDC UR4, c[0x0][0x2c8] ;  /* 0x0000b20000047ab9 */ /* 0x000fe20000000800 */
[----:B-1----:R-:W-:Y:S01]  /*0030*/  IADD3 R1, R1, -0x8, RZ ;  /* 0xfffffff801017810 */ /* 0x002fe20007ffe0ff */
[----:B------:R-:W-:-:S04]  /*0040*/  UIADD3 UR5, UR4, 0x7f, URZ ;  /* 0x0000007f04057890 */ /* 0x000fc8000fffe03f */
[----:B------:R-:W-:-:S04]  /*0050*/  USHF.R.S32.HI UR4, URZ, 0x1f, UR5 ;  /* 0x0000001f3f047899 */ /* 0x000fc80008011405 */
[----:B------:R-:W-:-:S04]  /*0060*/  ULEA.HI UR4, UR4, UR5, URZ, 0x7 ;  /* 0x0000000504047291 */ /* 0x000fc8000f8f383f */
[----:B------:R-:W-:-:S04]  /*0070*/  USHF.R.S32.HI UR4, URZ, 0x7, UR4 ;  /* 0x000000073f047899 */ /* 0x000fc80008011404 */
[----:B--2---:R-:W-:-:S06]  /*0080*/  UISETP.GE.AND UP0, UPT, UR33, UR4, UPT ;  /* 0x000000042100728c */ /* 0x004fcc000bf06270 */
[----:B------:R-:W-:-:S13]  /*0090*/  PLOP3.LUT P0, PT, PT, PT, UP0, 0x80, 0x0 ;  /* 0x000000000000781c */ /* 0x000fda0003f0f008 */
[----:B------:R-:W-:Y:S05]  /*00a0*/  @P0 EXIT ;  /* 0x000000000000094d */ /* 0x000fea0003800000 */
[----:B------:R-:W1:Y:S01]  /*00b0*/  S2R R18, SR_TID.X ;  /* 0x0000000000127919 */ /* 0x000e620000002100 */
[----:B------:R-:W2:Y:S01]  /*00c0*/  S2UR UR4, SR_CgaCtaId ;  /* 0x00000000000479c3 */ /* 0x000ea20000008800 */
[----:B------:R-:W-:Y:S01]  /*00d0*/  UMOV UR5, 0x400 ;  /* 0x0000040000057882 */ /* 0x000fe20000000000 */
[----:B------:R-:W-:Y:S01]  /*00e0*/  IMAD.MOV.U32 R203, RZ, RZ, -0x10 ;  /* 0xfffffff0ffcb7424 */ /* 0x000fe200078e00ff */
[----:B------:R-:W-:Y:S01]  /*00f0*/  ULDC.64 UR8, c[0x0][0x208] ;  /* 0x0000820000087ab9 */ /* 0x000fe20000000a00 */
[----:B------:R-:W-:Y:S01]  /*0100*/  IMAD.MOV.U32 R155, RZ, RZ, 0x20 ;  /* 0x00000020ff9b7424 */ /* 0x000fe200078e00ff */
[----:B------:R-:W-:Y:S01]  /*0110*/  UMOV UR60, 0xffffe000 ;  /* 0xffffe000003c7882 */ /* 0x000fe20000000000 */
[----:B------:R-:W-:Y:S02]  /*0120*/  IMAD.MOV.U32 R152, RZ, RZ, 0x40 ;  /* 0x00000040ff987424 */ /* 0x000fe400078e00ff */
[----:B------:R-:W3:Y:S08]  /*0130*/  S2UR UR57, SR_CTAID.Z ;  /* 0x00000000003979c3 */ /* 0x000ef00000002700 */
[----:B------:R-:W4:Y:S01]  /*0140*/  S2UR UR47, SR_CTAID.Y ;  /* 0x00000000002f79c3 */ /* 0x000f220000002600 */
[----:B--2---:R-:W-:Y:S01]  /*0150*/  ULEA UR4, UR4, UR5, 0x18 ;  /* 0x0000000504047291 */ /* 0x004fe2000f8ec03f */
[----:B-1----:R-:W-:Y:S01]  /*0160*/  SHF.R.S32.HI R7, RZ, 0x1f, R18 ;  /* 0x0000001fff077819 */ /* 0x002fe20000011412 */
[----:B------:R-:W-:Y:S01]  /*0170*/  IMAD.SHL.U32 R250, R18, 0x2, RZ ;  /* 0x0000000212fa7824 */ /* 0x000fe200078e00ff */
[----:B---3--:R-:W-:-:S02]  /*0180*/  USHF.R.S32.HI UR5, URZ, 0x1f, UR57 ;  /* 0x0000001f3f057899 */ /* 0x008fc40008011439 */
[CC--:B------:R-:W-:Y:S02]  /*0190*/  LEA.HI R16, R7.reuse, R18.reuse, RZ, 0x5 ;  /* 0x0000001207107211 */ /* 0x0c0fe400078f28ff */
[CC--:B------:R-:W-:Y:S02]  /*01a0*/  LEA.HI R3, R7.reuse, R18.reuse, RZ, 0x4 ;  /* 0x0000001207037211 */ /* 0x0c0fe400078f20ff */
[----:B------:R-:W-:Y:S01]  /*01b0*/  LOP3.LUT R0, R16, 0xffffffe0, RZ, 0xc0, !PT ;  /* 0xffffffe010007812 */ /* 0x000fe200078ec0ff */
[----:B----4-:R-:W-:Y:S01]  /*01c0*/  USHF.L.U32 UR6, UR47, 0x7, URZ ;  /* 0x000000072f067899 */ /* 0x010fe2000800063f */
[----:B------:R-:W-:Y:S02]  /*01d0*/  SHF.R.S32.HI R4, RZ, 0x4, R3 ;  /* 0x00000004ff047819 */ /* 0x000fe40000011403 */
[----:B------:R-:W-:Y:S01]  /*01e0*/  LEA.HI R19, R7, R18, RZ, 0x3 ;  /* 0x0000001207137211 */ /* 0x000fe200078f18ff */
[----:B------:R-:W-:Y:S01]  /*01f0*/  IMAD.IADD R0, R18, 0x1, -R0 ;  /* 0x0000000112007824 */ /* 0x000fe200078e0a00 */
[----:B------:R-:W-:-:S02]  /*0200*/  LEA.HI R2, R3, R4, RZ, 0x1 ;  /* 0x0000000403027211 */ /* 0x000fc400078f08ff */
[----:B------:R-:W-:Y:S02]  /*0210*/  LOP3.LUT R5, R19, 0xfffffff8, RZ, 0xc0, !PT ;  /* 0xfffffff813057812 */ /* 0x000fe400078ec0ff */
[----:B------:R-:W-:Y:S02]  /*0220*/  SHF.R.S32.HI R6, RZ, 0x1f, R0 ;  /* 0x0000001fff067819 */ /* 0x000fe40000011400 */
[----:B------:R-:W-:Y:S01]  /*0230*/  LOP3.LUT R2, R2, 0xfffffffe, RZ, 0xc0, !PT ;  /* 0xfffffffe02027812 */ /* 0x000fe200078ec0ff */
[----:B------:R-:W-:Y:S01]  /*0240*/  IMAD.IADD R8, R18, 0x1, -R5 ;  /* 0x0000000112087824 */ /* 0x000fe200078e0a05 */
[----:B------:R-:W-:Y:S02]  /*0250*/  LEA.HI R251, R6, R0, RZ, 0x2 ;  /* 0x0000000006fb7211 */ /* 0x000fe400078f10ff */
[----:B------:R-:W-:Y:S01]  /*0260*/  LEA.HI R0, R7, R18, RZ, 0x7 ;  /* 0x0000001207007211 */ /* 0x000fe200078f38ff */
[----:B------:R-:W-:Y:S01]  /*0270*/  IMAD.IADD R12, R4, 0x1, -R2 ;  /* 0x00000001040c7824 */ /* 0x000fe200078e0a02 */
[----:B------:R-:W-:-:S02]  /*0280*/  LEA.HI R11, R8, R8, RZ, 0x1 ;  /* 0x00000008080b7211 */ /* 0x000fc400078f08ff */
[----:B------:R-:W-:Y:S02]  /*0290*/  LOP3.LUT R2, R3, 0xfffffff0, RZ, 0xc0, !PT ;  /* 0xfffffff003027812 */ /* 0x000fe400078ec0ff */
[----:B------:R-:W-:Y:S02]  /*02a0*/  LEA.HI R13, R7, R18, RZ, 0x2 ;  /* 0x00000012070d7211 */ /* 0x000fe400078f10ff */
[----:B------:R-:W-:Y:S01]  /*02b0*/  SHF.R.S32.HI R9, RZ, 0x7, R0 ;  /* 0x00000007ff097819 */ /* 0x000fe20000011400 */
[----:B------:R-:W-:Y:S01]  /*02c0*/  IMAD.IADD R2, R18, 0x1, -R2 ;  /* 0x0000000112027824 */ /* 0x000fe200078e0a02 */
[----:B------:R-:W-:Y:S02]  /*02d0*/  LOP3.LUT R0, R11, 0x3fffffe, RZ, 0xc0, !PT ;  /* 0x03fffffe0b007812 */ /* 0x000fe400078ec0ff */
[--C-:B------:R-:W-:Y:S01]  /*02e0*/  SHF.R.S32.HI R238, RZ, 0x2, R13.reuse ;  /* 0x00000002ffee7819 */ /* 0x100fe2000001140d */
[----:B------:R-:W-:Y:S01]  /*02f0*/  IMAD R3, R9, 0x8, R12 ;  /* 0x0000000809037824 */ /* 0x000fe200078e020c */
[----:B------:R-:W-:Y:S01]  /*0300*/  SHF.R.S32.HI R4, RZ, 0x1f, R13 ;  /* 0x0000001fff047819 */ /* 0x000fe2000001140d */
[----:B------:R-:W-:Y:S01]  /*0310*/  IMAD.IADD R5, R8, 0x1, -R0 ;  /* 0x0000000108057824 */ /* 0x000fe200078e0a00 */
[----:B------:R-:W-:-:S02]  /*0320*/  SHF.R.S32.HI R10, RZ, 0x1f, R2 ;  /* 0x0000001fff0a7819 */ /* 0x000fc40000011402 */
[----:B------:R-:W-:Y:S01]  /*0330*/  LEA.HI R4, R4, R238, RZ, 0x3 ;  /* 0x000000ee04047211 */ /* 0x000fe200078f18ff */
[----:B------:R-:W-:Y:S01]  /*0340*/  IMAD R17, R3, 0x8, R5 ;  /* 0x0000000803117824 */ /* 0x000fe200078e0205 */
[-C--:B------:R-:W-:Y:S02]  /*0350*/  LEA.HI R0, R2, R2.reuse, RZ, 0x1 ;  /* 0x0000000202007211 */ /* 0x080fe400078f08ff */
[----:B------:R-:W-:Y:S02]  /*0360*/  LEA.HI R10, R10, R2, RZ, 0x3 ;  /* 0x000000020a0a7211 */ /* 0x000fe400078f18ff */
[----:B------:R-:W-:Y:S02]  /*0370*/  LOP3.LUT R3, R4, 0xfffffff8, RZ, 0xc0, !PT ;  /* 0xfffffff804037812 */ /* 0x000fe400078ec0ff */
[----:B------:R-:W-:Y:S02]  /*0380*/  SHF.R.S32.HI R7, RZ, 0x1, R0 ;  /* 0x00000001ff077819 */ /* 0x000fe40000011400 */
[----:B------:R-:W-:-:S02]  /*0390*/  LOP3.LUT R6, R0, 0x7fffffe, RZ, 0xc0, !PT ;  /* 0x07fffffe00067812 */ /* 0x000fc400078ec0ff */
[----:B------:R-:W-:Y:S02]  /*03a0*/  LOP3.LUT R5, R10, 0xfffffff8, RZ, 0xc0, !PT ;  /* 0xfffffff80a057812 */ /* 0x000fe400078ec0ff */
[----:B------:R-:W-:Y:S01]  /*03b0*/  SHF.R.S32.HI R4, RZ, 0x1f, R0 ;  /* 0x0000001fff047819 */ /* 0x000fe20000011400 */
[----:B------:R-:W-:Y:S01]  /*03c0*/  IMAD.IADD R0, R238, 0x1, -R3 ;  /* 0x00000001ee007824 */ /* 0x000fe200078e0a03 */
[----:B------:R-:W-:Y:S01]  /*03d0*/  SHF.R.S32.HI R249, RZ, 0x5, R16 ;  /* 0x00000005fff97819 */ /* 0x000fe20000011410 */
[----:B------:R-:W-:Y:S01]  /*03e0*/  IMAD.IADD R15, R2, 0x1, -R6 ;  /* 0x00000001020f7824 */ /* 0x000fe200078e0a06 */
[----:B------:R-:W-:Y:S01]  /*03f0*/  LEA.HI R3, R4, R7, RZ, 0x2 ;  /* 0x0000000704037211 */ /* 0x000fe200078f10ff */
[----:B------:R-:W-:Y:S01]  /*0400*/  IMAD.IADD R14, R2, 0x1, -R5 ;  /* 0x00000001020e7824 */ /* 0x000fe200078e0a05 */
[----:B------:R-:W-:Y:S02]  /*0410*/  LOP3.LUT R2, R0, 0x1, RZ, 0xc0, !PT ;  /* 0x0000000100027812 */ /* 0x000fe400078ec0ff */
[----:B------:R-:W-:-:S02]  /*0420*/  SHF.R.S32.HI R4, RZ, 0x1f, R16 ;  /* 0x0000001fff047819 */ /* 0x000fc40000011410 */
[----:B------:R-:W-:Y:S02]  /*0430*/  LOP3.LUT R3, R3, 0xfffffffc, RZ, 0xc0, !PT ;  /* 0xfffffffc03037812 */ /* 0x000fe400078ec0ff */
[----:B------:R-:W-:Y:S02]  /*0440*/  ISETP.NE.U32.AND P6, PT, R2, 0x1, PT ;  /* 0x000000010200780c */ /* 0x000fe40003fc5070 */
[----:B------:R-:W-:Y:S01]  /*0450*/  LEA.HI R2, R4, R249, RZ, 0x2 ;  /* 0x000000f904027211 */ /* 0x000fe200078f10ff */
[----:B------:R-:W-:Y:S01]  /*0460*/  IMAD.SHL.U32 R4, R8, 0x40, RZ ;  /* 0x0000004008047824 */ /* 0x000fe200078e00ff */
[----:B------:R-:W-:Y:S01]  /*0470*/  LOP3.LUT R5, R13, 0xfffffffc, RZ, 0xc0, !PT ;  /* 0xfffffffc0d057812 */ /* 0x000fe200078ec0ff */
[----:B------:R-:W-:Y:S01]  /*0480*/  IMAD.IADD R13, R7, 0x1, -R3 ;  /* 0x00000001070d7824 */ /* 0x000fe200078e0a03 */
[----:B------:R-:W-:Y:S02]  /*0490*/  LOP3.LUT R3, R2, 0xfffffffc, RZ, 0xc0, !PT ;  /* 0xfffffffc02037812 */ /* 0x000fe400078ec0ff */
[----:B------:R-:W-:Y:S01]  /*04a0*/  LEA.HI R8, R0, R0, RZ, 0x1 ;  /* 0x0000000000087211 */ /* 0x000fe200078f08ff */
[----:B------:R-:W-:Y:S01]  /*04b0*/  IMAD.IADD R224, R18, 0x1, -R5 ;  /* 0x0000000112e07824 */ /* 0x000fe200078e0a05 */
[----:B------:R-:W-:Y:S01]  /*04c0*/  LOP3.LUT R5, R4, 0x1c0, RZ, 0xc0, !PT ;  /* 0x000001c004057812 */ /* 0x000fe200078ec0ff */
[----:B------:R-:W-:Y:S01]  /*04d0*/  IMAD.IADD R161, R249, 0x1, -R3 ;  /* 0x00000001f9a17824 */ /* 0x000fe200078e0a03 */
[----:B------:R-:W-:Y:S01]  /*04e0*/  LOP3.LUT R3, R8, 0x3fffffe, RZ, 0xc0, !PT ;  /* 0x03fffffe08037812 */ /* 0x000fe200078ec0ff */
[----:B------:R-:W-:Y:S01]  /*04f0*/  IMAD.SHL.U32 R4, R0, 0x40, RZ ;  /* 0x0000004000047824 */ /* 0x000fe200078e00ff */
[----:B------:R-:W-:Y:S01]  /*0500*/  SHF.R.S32.HI R2, RZ, 0x1, R11 ;  /* 0x00000001ff027819 */ /* 0x000fe2000001140b */
[----:B------:R-:W-:Y:S01]  /*0510*/  IMAD.SHL.U32 R7, R224, 0x2, RZ ;  /* 0x00000002e0077824 */ /* 0x000fe200078e00ff */
[C---:B------:R-:W-:Y:S01]  /*0520*/  LOP3.LUT P5, RZ, R0.reuse, 0x2, RZ, 0xc0, !PT ;  /* 0x0000000200ff7812 */ /* 0x040fe200078ac0ff */
[C---:B------:R-:W-:Y:S01]  /*0530*/  IMAD.IADD R6, R0.reuse, 0x1, -R3 ;  /* 0x0000000100067824 */ /* 0x040fe200078e0a03 */
[----:B------:R-:W-:Y:S01]  /*0540*/  LOP3.LUT P4, RZ, R0, 0x4, RZ, 0xc0, !PT ;  /* 0x0000000400ff7812 */ /* 0x000fe2000788c0ff */
[----:B------:R-:W-:Y:S01]  /*0550*/  IMAD.SHL.U32 R0, R161, 0x10, RZ ;  /* 0x00000010a1007824 */ /* 0x000fe200078e00ff */
[----:B------:R-:W-:Y:S01]  /*0560*/  LOP3.LUT R4, R4, 0x1c0, RZ, 0xc0, !PT ;  /* 0x000001c004047812 */ /* 0x000fe200078ec0ff */
[C---:B------:R-:W-:Y:S01]  /*0570*/  IMAD.SHL.U32 R149, R2.reuse, 0x40, RZ ;  /* 0x0000004002957824 */ /* 0x040fe200078e00ff */
[----:B------:R-:W-:Y:S01]  /*0580*/  LOP3.LUT P0, RZ, R2, 0x2, RZ, 0xc0, !PT ;  /* 0x0000000202ff7812 */ /* 0x000fe2000780c0ff */
[----:B------:R-:W-:Y:S01]  /*0590*/  IMAD R16, R9, 0x2000, R7 ;  /* 0x0000200009107824 */ /* 0x000fe200078e0207 */
[----:B------:R-:W-:Y:S01]  /*05a0*/  LEA.HI.SX32 R251, R251, R0, 0x1e ;  /* 0x00000000fbfb7211 */ /* 0x000fe200078ff2ff */
[----:B------:R-:W-:Y:S01]  /*05b0*/  IMAD.SHL.U32 R2, R161, 0x400, RZ ;  /* 0x00000400a1027824 */ /* 0x000fe200078e00ff */
[----:B------:R-:W-:Y:S01]  /*05c0*/  LEA.HI R4, R4, R4, RZ, 0x1d ;  /* 0x0000000404047211 */ /* 0x000fe200078fe8ff */
[----:B------:R-:W-:Y:S01]  /*05d0*/  IMAD.SHL.U32 R224, R224, 0x8, RZ ;  /* 0x00000008e0e07824 */ /* 0x000fe200078e00ff */
[----:B------:R-:W-:-:S02]  /*05e0*/  LOP3.LUT R0, R5, 0x30, R0, 0xf8, !PT ;  /* 0x0000003005007812 */ /* 0x000fc400078ef800 */
[----:B------:R-:W-:Y:S02]  /*05f0*/  IADD3 R16, R4, R16, R2 ;  /* 0x0000001004107210 */ /* 0x000fe40007ffe002 */
[----:B------:R-:W-:Y:S01]  /*0600*/  LOP3.LUT R4, R0, 0x8, R19, 0xf8, !PT ;  /* 0x0000000800047812 */ /* 0x000fe200078ef813 */
[----:B------:R-:W-:Y:S01]  /*0610*/  IMAD R0, R161, 0x200, R7 ;  /* 0x00000200a1007824 */ /* 0x000fe200078e0207 */
[----:B------:R-:W-:Y:S02]  /*0620*/  SHF.R.S32.HI R3, RZ, 0x3, R10 ;  /* 0x00000003ff037819 */ /* 0x000fe4000001140a */
[----:B------:R-:W-:Y:S01]  /*0630*/  LOP3.LUT R149, R149, 0xc0, RZ, 0xc0, !PT ;  /* 0x000000c095957812 */ /* 0x000fe200078ec0ff */
[----:B------:R-:W-:Y:S01]  /*0640*/  IMAD R10, R6, 0x20, R0 ;  /* 0x00000020060a7824 */ /* 0x000fe200078e0200 */
[----:B------:R-:W-:Y:S01]  /*0650*/  LOP3.LUT R250, R250, 0x6, RZ, 0xc0, !PT ;  /* 0x00000006fafa7812 */ /* 0x000fe200078ec0ff */
[C---:B------:R-:W-:Y:S01]  /*0660*/  IMAD R15, R3.reuse, 0x8, R15 ;  /* 0x00000008030f7824 */ /* 0x040fe200078e020f */
[----:B------:R-:W-:Y:S01]  /*0670*/  R2P PR, R14, 0x6 ;  /* 0x000000060e007804 */ /* 0x000fe20000000000 */
[----:B------:R-:W-:Y:S01]  /*0680*/  IMAD R11, R3, 0x200, R2 ;  /* 0x00000200030b7824 */ /* 0x000fe200078e0202 */
[----:B------:R-:W-:Y:S01]  /*0690*/  LOP3.LUT R3, R149, 0x8, R19, 0xf8, !PT ;  /* 0x0000000895037812 */ /* 0x000fe200078ef813 */
[C---:B------:R-:W-:Y:S01]  /*06a0*/  IMAD.SHL.U32 R0, R9.reuse, 0x8, RZ ;  /* 0x0000000809007824 */ /* 0x040fe200078e00ff */
[----:B------:R-:W-:Y:S01]  /*06b0*/  SHF.R.U32.HI R149, RZ, 0x3, R149 ;  /* 0x00000003ff957819 */ /* 0x000fe20000011695 */
[----:B------:R-:W-:Y:S01]  /*06c0*/  IMAD.SHL.U32 R6, R12, 0x8, RZ ;  /* 0x000000080c067824 */ /* 0x000fe200078e00ff */
[----:B------:R-:W-:Y:S01]  /*06d0*/  SHF.R.U32.HI R2, RZ, 0x3, R5 ;  /* 0x00000003ff027819 */ /* 0x000fe20000011605 */
[----:B------:R-:W-:Y:S01]  /*06e0*/  IMAD R250, R9, 0x40, R250 ;  /* 0x0000004009fa7824 */ /* 0x000fe200078e02fa */
[----:B------:R-:W-:Y:S01]  /*06f0*/  LOP3.LUT R7, R0, 0x8, RZ, 0xc0, !PT ;  /* 0x0000000800077812 */ /* 0x000fe200078ec0ff */
[----:B------:R-:W-:Y:S01]  /*0700*/  IMAD.SHL.U32 R9, R12, 0x10, RZ ;  /* 0x000000100c097824 */ /* 0x000fe200078e00ff */
[----:B------:R-:W-:-:S02]  /*0710*/  LOP3.LUT R149, R3, R149, RZ, 0x3c, !PT ;  /* 0x0000009503957212 */ /* 0x000fc400078e3cff */
[----:B------:R-:W-:Y:S02]  /*0720*/  SHF.R.S32.HI R0, RZ, 0x1, R8 ;  /* 0x00000001ff007819 */ /* 0x000fe40000011408 */
[----:B------:R-:W-:Y:S01]  /*0730*/  LOP3.LUT R3, R4, R2, RZ, 0x3c, !PT ;  /* 0x0000000204037212 */ /* 0x000fe200078e3cff */
[----:B------:R-:W-:Y:S01]  /*0740*/  IMAD.SHL.U32 R4, R14, 0x40, RZ ;  /* 0x000000400e047824 */ /* 0x000fe200078e00ff */
[----:B------:R-:W-:Y:S01]  /*0750*/  LOP3.LUT P3, RZ, R0, 0x2, RZ, 0xc0, !PT ;  /* 0x0000000200ff7812 */ /* 0x000fe2000786c0ff */
[----:B------:R-:W-:Y:S01]  /*0760*/  IMAD.SHL.U32 R2, R13, 0x40, RZ ;  /* 0x000000400d027824 */ /* 0x000fe200078e00ff */
[----:B------:R-:W-:Y:S01]  /*0770*/  LOP3.LUT R6, R6, 0x8, RZ, 0xc0, !PT ;  /* 0x0000000806067812 */ /* 0x000fe200078ec0ff */
[----:B------:R-:W-:Y:S01]  /*0780*/  IMAD.SHL.U32 R0, R0, 0x40, RZ ;  /* 0x0000004000007824 */ /* 0x000fe200078e00ff */
[----:B------:R-:W-:Y:S01]  /*0790*/  LOP3.LUT R4, R4, 0x1c0, RZ, 0xc0, !PT ;  /* 0x000001c004047812 */ /* 0x000fe200078ec0ff */
[----:B------:R-:W-:Y:S01]  /*07a0*/  IMAD.U32 R149, R17, 0x20, R149 ;  /* 0x0000002011957824 */ /* 0x000fe200078e0095 */
[----:B------:R-:W-:Y:S01]  /*07b0*/  LOP3.LUT R2, R2, 0xc0, RZ, 0xc0, !PT ;  /* 0x000000c002027812 */ /* 0x000fe200078ec0ff */
[----:B------:R-:W-:Y:S01]  /*07c0*/  IMAD R3, R12, 0x200, R3 ;  /* 0x000002000c037824 */ /* 0x000fe200078e0203 */
[----:B------:R-:W-:-:S02]  /*07d0*/  LOP3.LUT R0, R0, 0xc0, RZ, 0xc0, !PT ;  /* 0x000000c000007812 */ /* 0x000fc400078ec0ff */
[----:B------:R-:W-:Y:S02]  /*07e0*/  SHF.R.U32.HI R151, RZ, 0x3, R4 ;  /* 0x00000003ff977819 */ /* 0x000fe40000011604 */
[----:B------:R-:W-:Y:S02]  /*07f0*/  SHF.R.U32.HI R5, RZ, 0x3, R2 ;  /* 0x00000003ff057819 */ /* 0x000fe40000011602 */
[----:B------:R-:W-:Y:S02]  /*0800*/  SHF.R.U32.HI R8, RZ, 0x3, R0 ;  /* 0x00000003ff087819 */ /* 0x000fe40000011600 */
[----:B------:R-:W-:Y:S02]  /*0810*/  LOP3.LUT R9, R7, 0x10, R9, 0xf8, !PT ;  /* 0x0000001007097812 */ /* 0x000fe400078ef809 */
[--C-:B------:R-:W-:Y:S01]  /*0820*/  LOP3.LUT R151, R151, R4, R6.reuse, 0x1e, !PT ;  /* 0x0000000497977212 */ /* 0x100fe200078e1e06 */
[----:B------:R-:W-:Y:S01]  /*0830*/  IMAD.U32 R4, RZ, RZ, UR5 ;  /* 0x00000005ff047e24 */ /* 0x000fe2000f8e00ff */
[C---:B------:R-:W-:Y:S01]  /*0840*/  LOP3.LUT R6, R5.reuse, R2, R6, 0x1e, !PT ;  /* 0x0000000205067212 */ /* 0x040fe200078e1e06 */
[----:B------:R-:W-:Y:S01]  /*0850*/  IMAD.U32 R4, RZ, RZ, UR6 ;  /* 0x00000006ff047e24 */ /* 0x000fe2000f8e00ff */
[----:B------:R-:W-:Y:S01]  /*0860*/  LOP3.LUT R8, R8, R0, R7, 0x1e, !PT ;  /* 0x0000000008087212 */ /* 0x000fe200078e1e07 */
[----:B------:R-:W-:Y:S01]  /*0870*/  USHF.R.S32.HI UR6, URZ, 0x1f, UR57 ;  /* 0x0000001f3f067899 */ /* 0x000fe20008011439 */
[----:B------:R-:W-:Y:S01]  /*0880*/  LOP3.LUT R2, R5, R9, R2, 0x1e, !PT ;  /* 0x0000000905027212 */ /* 0x000fe200078e1e02 */
[----:B------:R-:W-:Y:S01]  /*0890*/  IMAD.SHL.U32 R0, R15, 0x20, RZ ;  /* 0x000000200f007824 */ /* 0x000fe200078e00ff */
[----:B------:R-:W-:Y:S01]  /*08a0*/  USHF.R.S32.HI UR5, URZ, 0x1f, UR47 ;  /* 0x0000001f3f057899 */ /* 0x000fe2000801142f */
[----:B------:R-:W-:Y:S01]  /*08b0*/  IMAD.IADD R8, R8, 0x1, R10 ;  /* 0x0000000108087824 */ /* 0x000fe200078e020a */
[----:B------:R-:W-:Y:S01]  /*08c0*/  LEA R209, R16, UR4, 0x1 ;  /* 0x0000000410d17c11 */ /* 0x000fe2000f8e08ff */
[----:B------:R-:W-:Y:S01]  /*08d0*/  IMAD R161, R161, 0x200, R0 ;  /* 0x00000200a1a17824 */ /* 0x000fe200078e0200 */
[----:B------:R-:W-:Y:S01]  /*08e0*/  SEL R203, R203, 0x10, !P6 ;  /* 0x00000010cbcb7807 */ /* 0x000fe20007000000 */
[----:B------:R-:W-:Y:S01]  /*08f0*/  IMAD.IADD R156, R0, 0x1, R2 ;  /* 0x00000001009c7824 */ /* 0x000fe200078e0202 */
[----:B------:R-:W-:Y:S01]  /*0900*/  SEL R205, R155, 0xffffffe0, !P5 ;  /* 0xffffffe09bcd7807 */ /* 0x000fe20006800000 */
[----:B------:R-:W-:Y:S01]  /*0910*/  IMAD.U32 R0, RZ, RZ, UR6 ;  /* 0x00000006ff007e24 */ /* 0x000fe2000f8e00ff */
[----:B------:R-:W-:Y:S01]  /*0920*/  UIADD3 UR6, UR4, 0x6000, URZ ;  /* 0x0000600004067890 */ /* 0x000fe2000fffe03f */
[----:B------:R-:W-:Y:S01]  /*0930*/  IMAD.U32 R4, RZ, RZ, UR5 ;  /* 0x00000005ff047e24 */ /* 0x000fe2000f8e00ff */
[----:B------:R-:W-:Y:S01]  /*0940*/  SEL R152, R152, 0xffffffc0, !P2 ;  /* 0xffffffc098987807 */ /* 0x000fe20005000000 */
[----:B------:R-:W-:Y:S01]  /*0950*/  IMAD.U32 R2, RZ, RZ, UR5 ;  /* 0x00000005ff027e24 */ /* 0x000fe2000f8e00ff */
[----:B------:R-:W-:Y:S01]  /*0960*/  UIADD3 UR5, UR4, 0x8000, URZ ;  /* 0x0000800004057890 */ /* 0x000fe2000fffe03f */
[----:B------:R-:W-:Y:S01]  /*0970*/  IMAD.IADD R151, R11, 0x1, R151 ;  /* 0x000000010b977824 */ /* 0x000fe200078e0297 */
[----:B------:R-:W-:Y:S01]  /*0980*/  LEA R252, R8, UR6, 0x1 ;  /* 0x0000000608fc7c11 */ /* 0x000fe2000f8e08ff */
[----:B------:R-:W-:Y:S01]  /*0990*/  VIADD R204, R209, 0x40 ;  /* 0x00000040d1cc7836 */ /* 0x000fe20000000000 */
[----:B------:R-:W-:Y:S01]  /*09a0*/  SEL R150, R155, 0xffffffe0, !P0 ;  /* 0xffffffe09b967807 */ /* 0x000fe20004000000 */
[----:B------:R-:W-:Y:S01]  /*09b0*/  @P4 VIADD R204, R209, 0xffffffc0 ;  /* 0xffffffc0d1cc4836 */ /* 0x000fe20000000000 */
[----:B------:R-:W-:Y:S01]  /*09c0*/  LEA R151, R151, UR5, 0x1 ;  /* 0x0000000597977c11 */ /* 0x000fe2000f8e08ff */
[C---:B------:R-:W-:Y:S01]  /*09d0*/  VIADD R0, R252.reuse, 0x20 ;  /* 0x00000020fc007836 */ /* 0x040fe20000000000 */
[----:B------:R-:W-:Y:S01]  /*09e0*/  LEA R149, R149, UR4, 0x1 ;  /* 0x0000000495957c11 */ /* 0x000fe2000f8e08ff */
[----:B------:R-:W-:Y:S01]  /*09f0*/  @P3 VIADD R0, R252, 0xffffffe0 ;  /* 0xffffffe0fc003836 */ /* 0x000fe20000000000 */
[----:B------:R-:W-:Y:S01]  /*0a00*/  LOP3.LUT P0, RZ, R13, 0x2, RZ, 0xc0, !PT ;  /* 0x000000020dff7812 */ /* 0x000fe2000780c0ff */
[----:B------:R-:W-:Y:S01]  /*0a10*/  IMAD.IADD R208, R209, 0x1, R203 ;  /* 0x00000001d1d07824 */ /* 0x000fe200078e02cb */
[----:B------:R-:W-:Y:S01]  /*0a20*/  LEA R2, R3, UR4, 0x1 ;  /* 0x0000000403027c11 */ /* 0x000fe2000f8e08ff */
[----:B------:R-:W-:Y:S01]  /*0a30*/  VIADD R157, R151, 0x20 ;  /* 0x00000020979d7836 */ /* 0x000fe20000000000 */
[----:B------:R1:W-:Y:S01]  /*0a40*/  STL [R1], R0 ;  /* 0x0000000001007387 */ /* 0x0003e20000100800 */
[----:B------:R-:W-:Y:S01]  /*0a50*/  IMAD.IADD R203, R203, 0x1, R204 ;  /* 0x00000001cbcb7824 */ /* 0x000fe200078e02cc */
[----:B------:R-:W-:Y:S01]  /*0a60*/  SEL R155, R155, 0xffffffe0, !P0 ;  /* 0xffffffe09b9b7807 */ /* 0x000fe20004000000 */
[----:B------:R-:W-:-:S02]  /*0a70*/  @P1 VIADD R157, R151, 0xffffffe0 ;  /* 0xffffffe0979d1836 */ /* 0x000fc40000000000 */
[--C-:B------:R-:W-:Y:S02]  /*0a80*/  IMAD.IADD R210, R209, 0x1, R205.reuse ;  /* 0x00000001d1d27824 */ /* 0x100fe400078e02cd */
[----:B------:R-:W-:Y:S02]  /*0a90*/  IMAD.IADD R207, R208, 0x1, R205 ;  /* 0x00000001d0cf7824 */ /* 0x000fe400078e02cd */
[----:B------:R-:W-:Y:S02]  /*0aa0*/  IMAD.IADD R206, R205, 0x1, R204 ;  /* 0x00000001cdce7824 */ /* 0x000fe400078e02cc */
[----:B------:R-:W-:Y:S02]  /*0ab0*/  IMAD.IADD R153, R151, 0x1, R152 ;  /* 0x0000000197997824 */ /* 0x000fe400078e0298 */
[----:B------:R-:W-:Y:S02]  /*0ac0*/  IMAD.IADD R161, R161, 0x1, R6 ;  /* 0x00000001a1a17824 */ /* 0x000fe400078e0206 */
[----:B------:R-:W-:-:S02]  /*0ad0*/  IMAD.IADD R150, R150, 0x1, R149 ;  /* 0x0000000196967824 */ /* 0x000fc400078e0295 */
[----:B------:R-:W-:Y:S02]  /*0ae0*/  IMAD.IADD R205, R205, 0x1, R203 ;  /* 0x00000001cdcd7824 */ /* 0x000fe400078e02cb */
[----:B------:R-:W-:Y:S02]  /*0af0*/  IMAD.IADD R152, R152, 0x1, R157 ;  /* 0x0000000198987824 */ /* 0x000fe400078e029d */
[C---:B------:R-:W-:Y:S02]  /*0b00*/  VIADD R160, R157.reuse, 0x2000 ;  /* 0x000020009da07836 */ /* 0x040fe40000000000 */
[C---:B------:R-:W-:Y:S02]  /*0b10*/  VIADD R159, R157.reuse, 0x4000 ;  /* 0x000040009d9f7836 */ /* 0x040fe40000000000 */
[----:B-1----:R-:W-:-:S07]  /*0b20*/  VIADD R158, R157, 0x6000 ;  /* 0x000060009d9e7836 */ /* 0x002fce0000000000 */
.L_x_74:
        /* <DEDUP_REMOVED lines=16> */
[----:B--23--:R-:W-:Y:S01]  /*0c30*/  IMAD.U32 R4, RZ, RZ, UR6 ;  /* 0x00000006ff047e24 */ /* 0x00cfe2000f8e00ff */
        /* <DEDUP_REMOVED lines=13> */
[----:B-1----:R-:W2:Y:S01]  /*0d10*/  @P1 LDG.E R8, desc[UR8][R6.64] ;  /* 0x0000000806081981 */ /* 0x002ea2000c1e1900 */
[----:B------:R-:W-:-:S04]  /*0d20*/  UIADD3 UR6, UP0, UR16, UR12, URZ ;  /* 0x0000000c10067290 */ /* 0x000fc8000ff1e03f */
[----:B------:R-:W-:Y:S01]  /*0d30*/  PLOP3.LUT P2, PT, PT, PT, UP4, 0x80, 0x0 ;  /* 0x000000000000781c */ /* 0x000fe20003f4f048 */
[----:B------:R-:W-:Y:S01]  /*0d40*/  UIADD3.X UR5, UR5, UR13, URZ, UP0, !UPT ;  /* 0x0000000d05057290 */ /* 0x000fe200087fe43f */
[----:B------:R1:W3:Y:S02]  /*0d50*/  @P0 LDG.E R6, desc[UR8][R4.64] ;  /* 0x0000000804060981 */ /* 0x0002e4000c1e1900 */
[----:B-1----:R-:W-:Y:S02]  /*0d60*/  IMAD.U32 R4, RZ, RZ, UR15 ;  /* 0x0000000fff047e24 */ /* 0x002fe4000f8e00ff */
[----:B------:R-:W-:-:S05]  /*0d70*/  IMAD.U32 R5, RZ, RZ, UR14 ;  /* 0x0000000eff057e24 */ /* 0x000fca000f8e00ff */
[----:B----4-:R-:W4:Y:S04]  /*0d80*/  @P3 LDG.E R7, desc[UR8][R4.64] ;  /* 0x0000000804073981 */ /* 0x010f28000c1e1900 */
        /* <DEDUP_REMOVED lines=29> */
.L_x_30:
[----:B------:R-:W-:Y:S02]  /*0f60*/  @!UP3 UIADD3 UR5, UR7, UR6, -UR31 ;  /* 0x000000060705b290 */ /* 0x000fe4000fffe81f */
[----:B------:R-:W-:Y:S02]  /*0f70*/  @UP2 UIADD3 UR29, UR11, -UR16, URZ ;  /* 0x800000100b1d2290 */ /* 0x000fe4000fffe03f */
[----:B------:R-:W-:-:S05]  /*0f80*/  UISETP.GT.AND UP0, UPT, UR5, UR24, UPT ;  /* 0x000000180500728c */ /* 0x000fca000bf04270 */
[----:B------:R-:W-:Y:S01]  /*0f90*/  @!UP2 ULDC UR29, c[0x0][0x2c4] ;  /* 0x0000b100001daab9 */ /* 0x000fe20000000800 */
[----:B------:R-:W-:-:S13]  /*0fa0*/  PLOP3.LUT P0, PT, PT, PT, UP0, 0x80, 0x0 ;  /* 0x000000000000781c */ /* 0x000fda0003f0f008 */
[----:B------:R-:W-:Y:S05]  /*0fb0*/  @!P0 BRA `(.L_x_31) ;  /* 0x0000007400848947 */ /* 0x000fea0003800000 */
[----:B------:R-:W1:Y:S01]  /*0fc0*/  LDC R7, c[0x0][0x278] ;  /* 0x00009e00ff077b82 */ /* 0x000e620000000800 */
[----:B------:R-:W-:Y:S01]  /*0fd0*/  IABS R3, UR57 ;  /* 0x0000003900037c13 */ /* 0x000fe20008000000 */
[----:B------:R-:W-:Y:S01]  /*0fe0*/  ULDC.64 UR10, c[0x0][0x488] ;  /* 0x00012200000a7ab9 */ /* 0x000fe20000000a00 */
[----:B------:R-:W-:Y:S01]  /*0ff0*/  UISETP.NE.AND UP1, UPT, UR16, -0x1, UPT ;  /* 0xffffffff1000788c */ /* 0x000fe2000bf25270 */
[----:B------:R-:W-:Y:S01]  /*1000*/  ULDC.64 UR6, c[0x0][0x228] ;  /* 0x00008a0000067ab9 */ /* 0x000fe20000000a00 */
[----:B------:R-:W-:Y:S01]  /*1010*/  ULDC UR59, c[0x0][0x2d4] ;  /* 0x0000b500003b7ab9 */ /* 0x000fe20000000800 */
[----:B------:R-:W-:Y:S02]  /*1020*/  UIMAD.WIDE.U32 UR18, UR47, UR6, URZ ;  /* 0x000000062f1272a5 */ /* 0x000fe4000f8e003f */
[----:B------:R-:W2:Y:S01]  /*1030*/  S2UR UR12, SR_CTAID.X ;  /* 0x00000000000c79c3 */ /* 0x000ea20000002500 */
[----:B------:R-:W-:Y:S02]  /*1040*/  UIMAD UR6, UR58, UR6, URZ ;  /* 0x000000063a0672a4 */ /* 0x000fe4000f8e023f */
[----:B------:R-:W-:-:S02]  /*1050*/  USHF.R.S32.HI UR21, URZ, 0x1f, UR59 ;  /* 0x0000001f3f157899 */ /* 0x000fc4000801143b */
[----:B------:R-:W-:Y:S02]  /*1060*/  UIMAD UR20, UR47, UR7, UR6 ;  /* 0x000000072f1472a4 */ /* 0x000fe4000f8e0206 */
[----:B------:R-:W-:Y:S01]  /*1070*/  USHF.L.U32 UR14, UR47, 0x7, URZ ;  /* 0x000000072f0e7899 */ /* 0x000fe2000800063f */
[----:B------:R-:W-:Y:S01]  /*1080*/  @!UP1 ULDC.64 UR6, c[0x0][0x418] ;  /* 0x0001060000069ab9 */ /* 0x000fe20000000a00 */
[----:B------:R-:W-:Y:S01]  /*1090*/  ULDC.64 UR36, c[0x0][0x240] ;  /* 0x0000900000247ab9 */ /* 0x000fe20000000a00 */
[----:B------:R-:W-:Y:S01]  /*10a0*/  ULDC UR41, c[0x0][0x2dc] ;  /* 0x0000b70000297ab9 */ /* 0x000fe20000000800 */
[----:B------:R-:W-:Y:S01]  /*10b0*/  ULDC UR61, c[0x0][0x270] ;  /* 0x00009c00003d7ab9 */ /* 0x000fe20000000800 */
[----:B------:R-:W-:Y:S02]  /*10c0*/  USEL UR30, UR14, URZ, UP2 ;  /* 0x0000003f0e1e7287 */ /* 0x000fe40009000000 */
[----:B------:R-:W-:Y:S01]  /*10d0*/  @!UP1 UIMAD.WIDE.U32 UR42, UR47, UR6, URZ ;  /* 0x000000062f2a92a5 */ /* 0x000fe2000f8e003f */
[----:B-1----:R-:W-:Y:S01]  /*10e0*/  IABS R6, R7 ;  /* 0x0000000700067213 */ /* 0x002fe20000000000 */
[----:B------:R-:W-:Y:S01]  /*10f0*/  UIMAD.WIDE.U32 UR14, UR16, UR36, URZ ;  /* 0x00000024100e72a5 */ /* 0x000fe2000f8e003f */
[----:B------:R-:W-:Y:S01]  /*1100*/  ISETP.NE.AND P3, PT, R7, RZ, PT ;  /* 0x000000ff0700720c */ /* 0x000fe20003f65270 */
[----:B------:R-:W-:Y:S01]  /*1110*/  ULDC.U8 UR22, c[0x0][0x3d8] ;  /* 0x0000f60000167ab9 */ /* 0x000fe20000000000 */
[----:B------:R-:W1:Y:S01]  /*1120*/  I2F.RP R4, R6 ;  /* 0x0000000600047306 */ /* 0x000e620000209400 */
[----:B------:R-:W-:-:S02]  /*1130*/  USHF.L.U64.HI UR13, UR47, 0x7, UR58 ;  /* 0x000000072f0d7899 */ /* 0x000fc4000801023a */
[----:B------:R-:W-:Y:S02]  /*1140*/  UISETP.NE.AND UP3, UPT, UR22, URZ, UPT ;  /* 0x0000003f1600728c */ /* 0x000fe4000bf65270 */
[----:B--2---:R-:W-:Y:S02]  /*1150*/  UIMAD.WIDE.U32 UR38, UR12, UR10, URZ ;  /* 0x0000000a0c2672a5 */ /* 0x004fe4000f8e003f */
[----:B------:R-:W-:Y:S02]  /*1160*/  USEL UR55, UR18, UR14, !UP1 ;  /* 0x0000000e12377287 */ /* 0x000fe4000c800000 */
[----:B------:R-:W-:Y:S02]  /*1170*/  UIMAD UR50, UR12, UR11, UR39 ;  /* 0x0000000b0c3272a4 */ /* 0x000fe4000f8e0227 */
[----:B------:R-:W-:Y:S01]  /*1180*/  UIADD3 UR12, UR29, 0x7f, URZ ;  /* 0x0000007f1d0c7890 */ /* 0x000fe2000fffe03f */
[----:B------:R-:W-:Y:S01]  /*1190*/  @UP1 ULDC.64 UR10, c[0x0][0x420] ;  /* 0x00010800000a1ab9 */ /* 0x000fe20000000a00 */
[----:B------:R-:W-:Y:S01]  /*11a0*/  UIMAD UR26, UR16, UR37, URZ ;  /* 0x00000025101a72a4 */ /* 0x000fe2000f8e023f */
[----:B-1----:R-:W1:Y:S01]  /*11b0*/  MUFU.RCP R4, R4 ;  /* 0x0000000400047308 */ /* 0x002e620000001000 */
[----:B------:R-:W-:-:S02]  /*11c0*/  USHF.R.S32.HI UR17, URZ, 0x1f, UR12 ;  /* 0x0000001f3f117899 */ /* 0x000fc4000801140c */
[----:B------:R-:W-:Y:S02]  /*11d0*/  @UP1 UIMAD.WIDE.U32 UR44, UR16, UR10, URZ ;  /* 0x0000000a102c12a5 */ /* 0x000fe4000f8e003f */
[----:B------:R-:W-:Y:S02]  /*11e0*/  @!UP1 UIMAD UR10, UR58, UR6, URZ ;  /* 0x000000063a0a92a4 */ /* 0x000fe4000f8e023f */
[----:B------:R-:W-:Y:S02]  /*11f0*/  ULEA.HI UR39, UR17, UR12, URZ, 0x7 ;  /* 0x0000000c11277291 */ /* 0x000fe4000f8f383f */
[----:B------:R-:W-:Y:S02]  /*1200*/  UIMAD UR12, UR21, UR47, URZ ;  /* 0x0000002f150c72a4 */ /* 0x000fe4000f8e023f */
[----:B------:R-:W-:Y:S02]  /*1210*/  @UP1 UIMAD UR49, UR16, UR11, UR45 ;  /* 0x0000000b103112a4 */ /* 0x000fe4000f8e022d */
[----:B------:R-:W-:-:S02]  /*1220*/  @!UP1 UIMAD UR28, UR47, UR7, UR10 ;  /* 0x000000072f1c92a4 */ /* 0x000fc4000f8e020a */
[----:B------:R-:W-:Y:S01]  /*1230*/  UIMAD.WIDE UR6, UR41, UR61, URZ ;  /* 0x0000003d290672a5 */ /* 0x000fe2000f8e023f */
[----:B-1----:R-:W-:Y:S01]  /*1240*/  VIADD R4, R4, 0xffffffe ;  /* 0x0ffffffe04047836 */ /* 0x002fe20000000000 */
[----:B------:R-:W-:Y:S02]  /*1250*/  UIMAD.WIDE.U32 UR10, UR47, UR59, URZ ;  /* 0x0000003b2f0a72a5 */ /* 0x000fe4000f8e003f */
[----:B------:R-:W-:Y:S01]  /*1260*/  UIMAD UR12, UR58, UR59, UR12 ;  /* 0x0000003b3a0c72a4 */ /* 0x000fe2000f8e020c */
[----:B------:R-:W1:Y:S01]  /*1270*/  F2I.FTZ.U32.TRUNC.NTZ R5, R4 ;  /* 0x0000000400057305 */ /* 0x000e62000021f000 */
[----:B------:R-:W-:Y:S02]  /*1280*/  UIMAD UR17, UR7, UR10, URZ ;  /* 0x0000000a071172a4 */ /* 0x000fe4000f8e023f */
[----:B------:R-:W-:Y:S02]  /*1290*/  UIADD3 UR14, UR11, UR12, URZ ;  /* 0x0000000c0b0e7290 */ /* 0x000fe4000fffe03f */
[----:B------:R-:W-:-:S02]  /*12a0*/  USEL UR32, UR13, URZ, UP2 ;  /* 0x0000003f0d207287 */ /* 0x000fc40009000000 */
[----:B------:R-:W-:Y:S02]  /*12b0*/  UIADD3 UR19, UR19, UR20, URZ ;  /* 0x0000001413137290 */ /* 0x000fe4000fffe03f */
[----:B------:R-:W-:Y:S02]  /*12c0*/  UIMAD.WIDE.U32 UR12, UR6, UR10, URZ ;  /* 0x0000000a060c72a5 */ /* 0x000fe4000f8e003f */
[----:B------:R-:W-:Y:S02]  /*12d0*/  @UP1 UIADD3 UR19, UR15, UR26, URZ ;  /* 0x0000001a0f131290 */ /* 0x000fe4000fffe03f */
[----:B------:R-:W-:Y:S01]  /*12e0*/  UIMAD.WIDE.U32 UR10, UR6, UR16, URZ ;  /* 0x00000010060a72a5 */ /* 0x000fe2000f8e003f */
[----:B-1----:R-:W-:Y:S01]  /*12f0*/  IMAD.MOV R0, RZ, RZ, -R5 ;  /* 0x000000ffff007224 */ /* 0x002fe200078e0a05 */
[----:B------:R-:W-:Y:S01]  /*1300*/  UIMAD UR14, UR6, UR14, UR17 ;  /* 0x0000000e060e72a4 */ /* 0x000fe2000f8e0211 */
[----:B------:R-:W-:Y:S01]  /*1310*/  IMAD.MOV.U32 R4, RZ, RZ, RZ ;  /* 0x000000ffff047224 */ /* 0x000fe200078e00ff */
[----:B------:R-:W-:Y:S01]  /*1320*/  UIMAD UR15, UR7, UR16, URZ ;  /* 0x00000010070f72a4 */ /* 0x000fe2000f8e023f */
[----:B------:R-:W-:Y:S01]  /*1330*/  IMAD R0, R0, R6, RZ ;  /* 0x0000000600007224 */ /* 0x000fe200078e02ff */
[----:B------:R-:W-:Y:S01]  /*1340*/  ULDC UR40, c[0x0][0x2c4] ;  /* 0x0000b10000287ab9 */ /* 0x000fe20000000800 */
[----:B------:R-:W-:-:S02]  /*1350*/  USEL UR56, UR12, UR10, !UP1 ;  /* 0x0000000a0c387287 */ /* 0x000fc4000c800000 */
[----:B------:R-:W-:Y:S01]  /*1360*/  IMAD.HI.U32 R0, R5, R0, R4 ;  /* 0x0000000005007227 */ /* 0x000fe200078e0004 */
[----:B------:R-:W-:Y:S02]  /*1370*/  UIADD3 UR48, UR13, UR14, URZ ;  /* 0x0000000e0d307290 */ /* 0x000fe4000fffe03f */
[----:B------:R-:W-:Y:S02]  /*1380*/  @UP1 UIADD3 UR48, UR11, UR15, URZ ;  /* 0x0000000f0b301290 */ /* 0x000fe4000fffe03f */
[----:B------:R-:W-:Y:S01]  /*1390*/  @UP3 UIMAD UR10, UR47, UR40, URZ ;  /* 0x000000282f0a32a4 */ /* 0x000fe2000f8e023f */
[----:B------:R-:W-:Y:S01]  /*13a0*/  IMAD.HI.U32 R0, R0, R3, RZ ;  /* 0x0000000300007227 */ /* 0x000fe200078e00ff */
[----:B------:R-:W-:Y:S02]  /*13b0*/  ULOP3.LUT UR11, UR39, 0xffffff80, URZ, 0xc0, !UPT ;  /* 0xffffff80270b7892 */ /* 0x000fe4000f8ec03f */
[----:B------:R-:W-:Y:S02]  /*13c0*/  UISETP.NE.AND UP0, UPT, UR34, -0x1, UPT ;  /* 0xffffffff2200788c */ /* 0x000fe4000bf05270 */
[----:B------:R-:W-:Y:S01]  /*13d0*/  IADD3 R4, -R0, RZ, RZ ;  /* 0x000000ff00047210 */ /* 0x000fe20007ffe1ff */
[----:B------:R-:W-:-:S02]  /*13e0*/  @UP3 USEL UR10, UR10, UR16, !UP1 ;  /* 0x000000100a0a3287 */ /* 0x000fc4000c800000 */
[----:B------:R-:W-:Y:S02]  /*13f0*/  UIADD3 UR14, UR11, -0x80, URZ ;  /* 0xffffff800b0e7890 */ /* 0x000fe4000fffe03f */
[C---:B------:R-:W-:Y:S01]  /*1400*/  IMAD R3, R6.reuse, R4, R3 ;  /* 0x0000000406037224 */ /* 0x040fe200078e0203 */
[----:B------:R-:W-:Y:S01]  /*1410*/  @UP3 ULDC UR15, c[0x0][0x2e4] ;  /* 0x0000b900000f3ab9 */ /* 0x000fe20000000800 */
[----:B------:R-:W-:Y:S02]  /*1420*/  @!UP3 UIMAD UR11, UR47, UR61, UR57 ;  /* 0x0000003d2f0bb2a4 */ /* 0x000fe4000f8e0239 */
[----:B------:R-:W-:Y:S01]  /*1430*/  @UP3 UIMAD UR18, UR57, UR15, UR10 ;  /* 0x0000000f391232a4 */ /* 0x000fe2000f8e020a */
[----:B------:R-:W-:Y:S01]  /*1440*/  ISETP.GT.U32.AND P1, PT, R6, R3, PT ;  /* 0x000000030600720c */ /* 0x000fe20003f24070 */
[----:B------:R-:W-:Y:S02]  /*1450*/  USHF.R.S32.HI UR17, URZ, 0x1f, UR14 ;  /* 0x0000001f3f117899 */ /* 0x000fe4000801140e */
[----:B------:R-:W-:-:S02]  /*1460*/  UIADD3 UR10, UP2, UR14, UR30, URZ ;  /* 0x0000001e0e0a7290 */ /* 0x000fc4000ff5e03f */
[----:B------:R-:W-:Y:S01]  /*1470*/  @!UP3 UIMAD UR18, UR11, UR40, URZ ;  /* 0x000000280b12b2a4 */ /* 0x000fe2000f8e023f */
[----:B------:R-:W-:Y:S01]  /*1480*/  ULDC.U8 UR23, c[0x0][0x480] ;  /* 0x0001200000177ab9 */ /* 0x000fe20000000000 */
[----:B------:R-:W-:Y:S02]  /*1490*/  UIADD3.X UR11, UR17, UR32, URZ, UP2, !UPT ;  /* 0x00000020110b7290 */ /* 0x000fe400097fe43f */
[----:B------:R-:W-:Y:S02]  /*14a0*/  UIMAD UR7, UR7, UR10, URZ ;  /* 0x0000000a070772a4 */ /* 0x000fe4000f8e023f */
[----:B------:R-:W-:Y:S02]  /*14b0*/  @UP0 UIADD3 UR25, UR31, UR34, URZ ;  /* 0x000000221f190290 */ /* 0x000fe4000fffe03f */
[----:B------:R-:W-:Y:S01]  /*14c0*/  @!P1 IMAD.IADD R3, R3, 0x1, -R6 ;  /* 0x0000000103039824 */ /* 0x000fe200078e0a06 */
[----:B------:R-:W-:Y:S01]  /*14d0*/  @UP0 UIADD3 UR27, UR31, UR34, URZ ;  /* 0x000000221f1b0290 */ /* 0x000fe2000fffe03f */
[----:B------:R-:W-:Y:S01]  /*14e0*/  @!P1 VIADD R0, R0, 0x1 ;  /* 0x0000000100009836 */ /* 0x000fe20000000000 */
[----:B------:R-:W-:Y:S01]  /*14f0*/  PLOP3.LUT P1, PT, PT, PT, UP0, 0x80, 0x0 ;  /* 0x000000000000781c */ /* 0x000fe20003f2f008 */
[----:B------:R-:W-:Y:S01]  /*1500*/  UIMAD UR51, UR57, UR41, URZ ;  /* 0x00000029393372a4 */ /* 0x000fe2000f8e023f */
        /* <DEDUP_REMOVED lines=10> */
[----:B------:R-:W-:Y:S01]  /*15b0*/  @P0 IADD3 R0, R0, 0x1, RZ ;  /* 0x0000000100000810 */ /* 0x000fe20007ffe0ff */
[----:B------:R-:W-:Y:S01]  /*15c0*/  @UP0 UIMAD UR15, UR25, UR23, URZ ;  /* 0x00000017190f02a4 */ /* 0x000fe2000f8e023f */
[----:B------:R-:W-:Y:S01]  /*15d0*/  PLOP3.LUT P0, PT, PT, PT, UP3, 0x80, 0x0 ;  /* 0x000000000000781c */ /* 0x000fe20003f0f038 */
[----:B------:R-:W-:Y:S02]  /*15e0*/  @UP0 UIMAD UR11, UR27, UR21, URZ ;  /* 0x000000151b0b02a4 */ /* 0x000fe4000f8e023f */
[----:B------:R-:W-:Y:S01]  /*15f0*/  IMAD.MOV.U32 R10, RZ, RZ, R0 ;  /* 0x000000ffff0a7224 */ /* 0x000fe200078e0000 */
[----:B------:R-:W-:-:S02]  /*1600*/  @!UP1 UIADD3 UR49, UR43, UR28, URZ ;  /* 0x0000001c2b319290 */ /* 0x000fc4000fffe03f */
[----:B------:R-:W-:Y:S02]  /*1610*/  USEL UR52, UR50, URZ, UP4 ;  /* 0x0000003f32347287 */ /* 0x000fe4000a000000 */
[----:B------:R-:W-:Y:S01]  /*1620*/  USHF.R.S32.HI UR35, URZ, 0x1f, UR24 ;  /* 0x0000001f3f237899 */ /* 0x000fe20008011418 */
[----:B------:R-:W-:Y:S01]  /*1630*/  @!P2 IADD3 R10, -R10, RZ, RZ ;  /* 0x000000ff0a0aa210 */ /* 0x000fe20007ffe1ff */
[----:B------:R-:W-:Y:S01]  /*1640*/  USHF.R.S32.HI UR54, URZ, 0x1f, UR51 ;  /* 0x0000001f3f367899 */ /* 0x000fe20008011433 */
[----:B------:R-:W-:Y:S01]  /*1650*/  @!P3 LOP3.LUT R10, RZ, R7, RZ, 0x33, !PT ;  /* 0x00000007ff0ab212 */ /* 0x000fe200078e33ff */
[----:B------:R-:W-:Y:S02]  /*1660*/  USEL UR53, UR38, URZ, UP4 ;  /* 0x0000003f26357287 */ /* 0x000fe4000a000000 */
[----:B------:R-:W-:Y:S02]  /*1670*/  @UP0 UIADD3 UR46, UR7, UR11, URZ ;  /* 0x0000000b072e0290 */ /* 0x000fe4000fffe03f */
[----:B------:R-:W-:-:S02]  /*1680*/  UIADD3 UR50, UR41, UR10, URZ ;  /* 0x0000000a29327290 */ /* 0x000fc4000fffe03f */
        /* <DEDUP_REMOVED lines=16> */
.L_x_32:
        /* <DEDUP_REMOVED lines=13> */
.L_x_33:
        /* <DEDUP_REMOVED lines=11> */
.L_x_34:
[----:B------:R-:W-:-:S04]  /*1910*/  UIMAD UR6, UR47, UR61, UR57 ;  /* 0x0000003d2f0672a4 */ /* 0x000fc8000f8e0239 */
[----:B------:R-:W-:-:S12]  /*1920*/  UIMAD UR6, UR6, UR59, URZ ;  /* 0x0000003b060672a4 */ /* 0x000fd8000f8e023f */
.L_x_35:
[----:B------:R-:W1:Y:S01]  /*1930*/  LDC.64 R12, c[0x0][0x420] ;  /* 0x00010800ff0c7b82 */ /* 0x000e620000000a00 */
[----:B------:R-:W2:Y:S01]  /*1940*/  S2R R11, SR_TID.X ;  /* 0x00000000000b7919 */ /* 0x000ea20000002100 */
[----:B------:R-:W-:Y:S01]  /*1950*/  SHF.R.S32.HI R16, RZ, 0x1f, R238 ;  /* 0x0000001fff107819 */ /* 0x000fe200000114ee */
[----:B------:R-:W-:Y:S01]  /*1960*/  USHF.R.S32.HI UR58, URZ, 0x1f, UR57 ;  /* 0x0000001f3f3a7899 */ /* 0x000fe20008011439 */
[----:B------:R-:W-:Y:S01]  /*1970*/  IADD3 R6, P0, R238, UR14, RZ ;  /* 0x0000000eee067c10 */ /* 0x000fe2000ff1e0ff */
[----:B------:R-:W-:Y:S01]  /*1980*/  UIADD3 UR15, UR14, UR6, URZ ;  /* 0x000000060e0f7290 */ /* 0x000fe2000fffe03f */
[----:B------:R-:W-:Y:S01]  /*1990*/  SHF.R.S32.HI R225, RZ, 0x1f, R224 ;  /* 0x0000001fffe17819 */ /* 0x000fe200000114e0 */
[----:B------:R-:W-:Y:S01]  /*19a0*/  ULDC UR10, c[0x0][0x2dc] ;  /* 0x0000b700000a7ab9 */ /* 0x000fe20000000800 */
[----:B------:R-:W-:Y:S01]  /*19b0*/  IADD3.X R0, R16, UR17, RZ, P0, !PT ;  /* 0x0000001110007c10 */ /* 0x000fe200087fe4ff */
[----:B------:R-:W-:Y:S01]  /*19c0*/  UIMAD UR16, UR10, UR61, URZ ;  /* 0x0000003d0a1072a4 */ /* 0x000fe2000f8e023f */
[----:B------:R-:W-:Y:S01]  /*19d0*/  IADD3 R4, P0, R224, UR7, RZ ;  /* 0x00000007e0047c10 */ /* 0x000fe2000ff1e0ff */
[----:B------:R-:W-:Y:S01]  /*19e0*/  ULDC.64 UR6, c[0x0][0x428] ;  /* 0x00010a0000067ab9 */ /* 0x000fe20000000a00 */
[----:B------:R-:W-:Y:S01]  /*19f0*/  ULDC.64 UR12, c[0x0][0x210] ;  /* 0x00008400000c7ab9 */ /* 0x000fe20000000a00 */
[----:B------:R-:W-:Y:S01]  /*1a00*/  IMAD R0, R0, UR36, RZ ;  /* 0x0000002400007c24 */ /* 0x000fe2000f8e02ff */
[----:B------:R-:W-:Y:S01]  /*1a10*/  IADD3.X R5, R225, UR49, RZ, P0, !PT ;  /* 0x00000031e1057c10 */ /* 0x000fe200087fe4ff */
[----:B------:R-:W-:Y:S01]  /*1a20*/  UIMAD UR10, UR58, UR6, URZ ;  /* 0x000000063a0a72a4 */ /* 0x000fe2000f8e023f */
[----:B------:R-:W-:Y:S01]  /*1a30*/  BSSY B1, `(.L_x_31) ;  /* 0x00006b9000017945 */ /* 0x000fe20003800000 */
[C---:B------:R-:W-:Y:S01]  /*1a40*/  IMAD R8, R6.reuse, UR37, R0 ;  /* 0x0000002506087c24 */ /* 0x040fe2000f8e0200 */
[----:B------:R-:W-:Y:S01]  /*1a50*/  UISETP.GE.AND UP2, UPT, UR29, 0x1, UPT ;  /* 0x000000011d00788c */ /* 0x000fe2000bf46270 */
[----:B------:R-:W-:Y:S01]  /*1a60*/  IMAD.WIDE.U32 R6, R6, UR36, R224 ;  /* 0x0000002406067c25 */ /* 0x000fe2000f8e00e0 */
[----:B------:R-:W-:-:S02]  /*1a70*/  UIMAD UR11, UR57, UR7, UR10 ;  /* 0x00000007390b72a4 */ /* 0x000fc4000f8e020a */
[----:B------:R-:W-:Y:S01]  /*1a80*/  ULEA.HI.SX32 UR30, UR39, 0xffffffff, 0x19 ;  /* 0xffffffff271e7891 */ /* 0x000fe2000f8fca3f */
[----:B-1----:R-:W-:Y:S01]  /*1a90*/  IMAD R0, R12, UR17, RZ ;  /* 0x000000110c007c24 */ /* 0x002fe2000f8e02ff */
[----:B------:R-:W-:Y:S01]  /*1aa0*/  IADD3 R6, P0, R6, UR55, RZ ;  /* 0x0000003706067c10 */ /* 0x000fe2000ff1e0ff */
[----:B------:R-:W-:Y:S01]  /*1ab0*/  IMAD.WIDE.U32 R4, R12, UR14, R4 ;  /* 0x0000000e0c047c25 */ /* 0x000fe2000f8e0004 */
[----:B------:R-:W-:Y:S02]  /*1ac0*/  USHF.L.U32 UR17, UR16, 0x7, URZ ;  /* 0x0000000710117899 */ /* 0x000fe4000800063f */
[----:B------:R-:W-:Y:S01]  /*1ad0*/  IADD3.X R7, R7, UR19, R8, P0, !PT ;  /* 0x0000001307077c10 */ /* 0x000fe200087fe408 */
[----:B------:R-:W-:Y:S01]  /*1ae0*/  IMAD R3, R13, UR14, R0 ;  /* 0x0000000e0d037c24 */ /* 0x000fe2000f8e0200 */
[----:B------:R-:W-:Y:S01]  /*1af0*/  ULDC.64 UR38, c[0x0][0x3e0] ;  /* 0x0000f80000267ab9 */ /* 0x000fe20000000a00 */
[----:B------:R-:W-:Y:S01]  /*1b00*/  IMAD.U32 R0, RZ, RZ, UR6 ;  /* 0x00000006ff007e24 */ /* 0x000fe2000f8e00ff */
[----:B------:R-:W-:Y:S01]  /*1b10*/  ULDC.64 UR6, c[0x0][0x258] ;  /* 0x0000960000067ab9 */ /* 0x000fe20000000a00 */
[----:B------:R-:W-:Y:S01]  /*1b20*/  IMAD.IADD R5, R5, 0x1, R3 ;  /* 0x0000000105057824 */ /* 0x000fe200078e0203 */
[----:B--2---:R-:W-:Y:S01]  /*1b30*/  SHF.R.S32.HI R9, RZ, 0x1f, R11 ;  /* 0x0000001fff097819 */ /* 0x004fe2000001140b */
[----:B------:R-:W-:Y:S01]  /*1b40*/  UIMAD UR10, UR58, UR6, URZ ;  /* 0x000000063a0a72a4 */ /* 0x000fe2000f8e023f */
[----:B------:R-:W-:-:S02]  /*1b50*/  IMAD.WIDE.U32 R4, R0, UR57, R4 ;  /* 0x0000003900047c25 */ /* 0x000fc4000f8e0004 */
[----:B------:R-:W-:Y:S01]  /*1b60*/  LEA.HI R3, R9, R11, RZ, 0x5 ;  /* 0x0000000b09037211 */ /* 0x000fe200078f28ff */
[----:B------:R-:W-:Y:S01]  /*1b70*/  UIMAD UR10, UR57, UR7, UR10 ;  /* 0x00000007390a72a4 */ /* 0x000fe2000f8e020a */
[----:B------:R-:W-:Y:S02]  /*1b80*/  IMAD.U32 R0, RZ, RZ, UR6 ;  /* 0x00000006ff007e24 */ /* 0x000fe4000f8e00ff */
[----:B------:R-:W-:Y:S01]  /*1b90*/  LOP3.LUT R3, R3, 0xffffffe0, RZ, 0xc0, !PT ;  /* 0xffffffe003037812 */ /* 0x000fe200078ec0ff */
[----:B------:R-:W-:Y:S01]  /*1ba0*/  USHF.R.S32.HI UR6, URZ, 0x1f, UR17 ;  /* 0x0000001f3f067899 */ /* 0x000fe20008011411 */
[----:B------:R-:W-:Y:S01]  /*1bb0*/  VIADD R5, R5, UR11 ;  /* 0x0000000b05057c36 */ /* 0x000fe20008000000 */
[----:B------:R-:W-:Y:S01]  /*1bc0*/  UIADD3 UR7, UP1, UP0, UR40, UR17, UR51 ;  /* 0x0000001128077290 */ /* 0x000fe2000f83e033 */
[----:B------:R-:W-:Y:S01]  /*1bd0*/  IMAD.WIDE.U32 R6, R0, UR57, R6 ;  /* 0x0000003900067c25 */ /* 0x000fe2000f8e0006 */
[----:B------:R-:W-:Y:S01]  /*1be0*/  ULDC.64 UR26, c[0x0][0x400] ;  /* 0x00010000001a7ab9 */ /* 0x000fe20000000a00 */
[----:B------:R-:W-:-:S02]  /*1bf0*/  UIADD3 UR18, UR14, UR18, URZ ;  /* 0x000000120e127290 */ /* 0x000fc4000fffe03f */
[----:B------:R-:W-:Y:S01]  /*1c00*/  VIADD R8, R7, UR10 ;  /* 0x0000000a07087c36 */ /* 0x000fe20008000000 */
[----:B------:R-:W-:Y:S01]  /*1c10*/  LEA R218, P0, R6, UR12, 0x1 ;  /* 0x0000000c06da7c11 */ /* 0x000fe2000f8008ff */
[----:B------:R-:W-:Y:S01]  /*1c20*/  IMAD.IADD R3, R11, 0x1, -R3 ;  /* 0x000000010b037824 */ /* 0x000fe200078e0a03 */
[----:B------:R-:W-:Y:S01]  /*1c30*/  UIADD3.X UR6, UR50, UR6, UR54, UP1, UP0 ;  /* 0x0000000632067290 */ /* 0x000fe20008fe0436 */
[-C--:B------:R-:W-:Y:S01]  /*1c40*/  IMAD R0, R16, R12.reuse, RZ ;  /* 0x0000000c10007224 */ /* 0x080fe200078e02ff */
[----:B------:R-:W-:Y:S01]  /*1c50*/  UIADD3 UR7, UP1, UP0, UR53, UR7, UR56 ;  /* 0x0000000735077290 */ /* 0x000fe2000f83e038 */
[----:B------:R-:W-:Y:S01]  /*1c60*/  IMAD R3, R249, UR16, R3 ;  /* 0x00000010f9037c24 */ /* 0x000fe2000f8e0203 */
[----:B------:R-:W-:Y:S01]  /*1c70*/  LEA.HI.X R219, R6, UR13, R8, 0x1, P0 ;  /* 0x0000000d06db7c11 */ /* 0x000fe200080f0c08 */
[C---:B------:R-:W-:Y:S01]  /*1c80*/  IMAD R7, R238.reuse, R13, R0 ;  /* 0x0000000dee077224 */ /* 0x040fe200078e0200 */
[----:B------:R-:W-:Y:S01]  /*1c90*/  PLOP3.LUT P0, PT, PT, PT, UP2, 0x80, 0x0 ;  /* 0x000000000000781c */ /* 0x000fe20003f0f028 */
[----:B------:R-:W-:Y:S01]  /*1ca0*/  UIADD3.X UR6, UR52, UR6, UR48, UP1, UP0 ;  /* 0x0000000634067290 */ /* 0x000fe20008fe0430 */
[----:B------:R-:W-:Y:S01]  /*1cb0*/  IMAD.WIDE.U32 R4, R238, R12, R4 ;  /* 0x0000000cee047225 */ /* 0x000fe200078e0004 */
[----:B------:R-:W-:Y:S01]  /*1cc0*/  IADD3 R0, P2, R3, UR7, RZ ;  /* 0x0000000703007c10 */ /* 0x000fe2000ff5e0ff */
[----:B------:R-:W-:Y:S01]  /*1cd0*/  ULDC.64 UR42, c[0x0][0x2b0] ;  /* 0x0000ac00002a7ab9 */ /* 0x000fe20000000a00 */
[----:B------:R-:W-:Y:S01]  /*1ce0*/  ULDC.64 UR44, c[0x0][0x478] ;  /* 0x00011e00002c7ab9 */ /* 0x000fe20000000a00 */
[----:B------:R-:W-:Y:S01]  /*1cf0*/  IMAD.IADD R5, R5, 0x1, R7 ;  /* 0x0000000105057824 */ /* 0x000fe200078e0207 */
[----:B------:R-:W-:Y:S01]  /*1d00*/  LEA R216, P3, R4, UR38, 0x1 ;  /* 0x0000002604d87c11 */ /* 0x000fe2000f8608ff */
[----:B------:R-:W-:Y:S01]  /*1d10*/  UIMAD.WIDE UR18, UR18, 0x4, UR42 ;  /* 0x00000004121278a5 */ /* 0x000fe2000f8e022a */
[----:B------:R-:W-:Y:S01]  /*1d20*/  LEA R222, P1, R0, UR26, 0x2 ;  /* 0x0000001a00de7c11 */ /* 0x000fe2000f8210ff */
[----:B------:R-:W-:Y:S01]  /*1d30*/  UIMAD.WIDE UR14, UR15, 0x4, UR44 ;  /* 0x000000040f0e78a5 */ /* 0x000fe2000f8e022c */
[----:B------:R-:W-:-:S02]  /*1d40*/  LEA.HI.X.SX32 R3, R3, UR6, 0x1, P2 ;  /* 0x0000000603037c11 */ /* 0x000fc400090f0eff */
[----:B------:R-:W-:Y:S02]  /*1d50*/  LEA.HI.X R217, R4, UR39, R5, 0x1, P3 ;  /* 0x0000002704d97c11 */ /* 0x000fe400098f0c05 */
[----:B------:R-:W-:Y:S01]  /*1d60*/  LEA.HI.X R221, R0, UR27, R3, 0x2, P1 ;  /* 0x0000001b00dd7c11 */ /* 0x000fe200088f1403 */
[----:B------:R-:W-:Y:S06]  /*1d70*/  @!P0 BRA `(.L_x_36) ;  /* 0x0000005c00fc8947 */ /* 0x000fec0003800000 */
[CC--:B------:R-:W-:Y:S01]  /*1d80*/  LEA.HI R0, R9.reuse, R11.reuse, RZ, 0x3 ;  /* 0x0000000b09007211 */ /* 0x0c0fe200078f18ff */
[----:B------:R-:W-:Y:S01]  /*1d90*/  UMOV UR7, UR30 ;  /* 0x0000001e00077c82 */ /* 0x000fe20008000000 */
[----:B------:R-:W-:Y:S01]  /*1da0*/  UIMAD UR10, UR33, -0x80, UR5 ;  /* 0xffffff80210a78a4 */ /* 0x000fe2000f8e0205 */
[----:B------:R-:W-:Y:S01]  /*1db0*/  VIADD R3, R238, 0x40 ;  /* 0x00000040ee037836 */ /* 0x000fe20000000000 */
[----:B------:R-:W-:Y:S01]  /*1dc0*/  UIMAD UR6, UR7, -0x80, UR29 ;  /* 0xffffff80070678a4 */ /* 0x000fe2000f8e021d */
[----:B------:R-:W-:Y:S01]  /*1dd0*/  SHF.R.S32.HI R0, RZ, 0x3, R0 ;  /* 0x00000003ff007819 */ /* 0x000fe20000011400 */
[----:B------:R-:W-:Y:S01]  /*1de0*/  UIMAD UR11, UR35, UR20, URZ ;  /* 0x00000014230b72a4 */ /* 0x000fe2000f8e023f */
[----:B------:R-:W-:Y:S01]  /*1df0*/  LEA.HI R5, R9, R11, RZ, 0x2 ;  /* 0x0000000b09057211 */ /* 0x000fe200078f10ff */
[----:B------:R-:W-:Y:S01]  /*1e00*/  ULEA.HI UR12, UR7, UR7, URZ, 0x1 ;  /* 0x00000007070c7291 */ /* 0x000fe2000f8f083f */
[----:B------:R-:W-:Y:S01]  /*1e10*/  PLOP3.LUT P3, PT, PT, PT, UP4, 0x80, 0x0 ;  /* 0x000000000000781c */ /* 0x000fe20003f6f048 */
[----:B------:R-:W-:Y:S01]  /*1e20*/  IMAD.SHL.U32 R0, R0, 0x40, RZ ;  /* 0x0000004000007824 */ /* 0x000fe200078e00ff */
[----:B------:R-:W-:Y:S01]  /*1e30*/  ISETP.GE.AND P2, PT, R3, UR10, PT ;  /* 0x0000000a03007c0c */ /* 0x000fe2000bf46270 */
[----:B------:R-:W-:-:S10]  /*1e40*/  UIMAD UR11, UR24, UR21, UR11 ;  /* 0x00000015180b72a4 */ /* 0x000fd4000f8e020b */
[----:B------:R-:W-:Y:S01]  /*1e50*/  @P3 BAR.SYNC.DEFER_BLOCKING 0x0 ;  /* 0x0000000000003b1d */ /* 0x000fe20000010000 */
[----:B------:R-:W-:Y:S01]  /*1e60*/  ISETP.GE.AND P4, PT, R3, UR6, PT ;  /* 0x0000000603007c0c */ /* 0x000fe2000bf86270 */
[----:B------:R-:W-:Y:S01]  /*1e70*/  IMAD.U32 R8, RZ, RZ, UR11 ;  /* 0x0000000bff087e24 */ /* 0x000fe2000f8e00ff */
[----:B------:R-:W-:Y:S01]  /*1e80*/  LEA.HI R3, R5, R238, RZ, 0x1 ;  /* 0x000000ee05037211 */ /* 0x000fe200078f08ff */
[----:B------:R-:W-:Y:S01]  /*1e90*/  IMAD.U32 R4, RZ, RZ, UR20 ;  /* 0x00000014ff047e24 */ /* 0x000fe2000f8e00ff */
[----:B------:R-:W-:Y:S01]  /*1ea0*/  LOP3.LUT R0, R0, 0xc0, RZ, 0xc0, !PT ;  /* 0x000000c000007812 */ /* 0x000fe200078ec0ff */
[----:B------:R-:W-:Y:S01]  /*1eb0*/  ULOP3.LUT UR11, UR12, 0xfffffffe, URZ, 0xc0, !UPT ;  /* 0xfffffffe0c0b7892 */ /* 0x000fe2000f8ec03f */
[----:B------:R-:W-:Y:S01]  /*1ec0*/  LOP3.LUT R3, R3, 0x7fffffe, RZ, 0xc0, !PT ;  /* 0x07fffffe03037812 */ /* 0x000fe200078ec0ff */
[----:B------:R-:W-:Y:S01]  /*1ed0*/  IMAD.WIDE.U32 R4, R4, UR24, R224 ;  /* 0x0000001804047c25 */ /* 0x000fe2000f8e00e0 */
[----:B------:R-:W-:Y:S01]  /*1ee0*/  LOP3.LUT R7, R0, 0x18, R224, 0xf8, !PT ;  /* 0x0000001800077812 */ /* 0x000fe200078ef8e0 */
[----:B------:R-:W-:Y:S01]  /*1ef0*/  UIADD3 UR11, UR7, -UR11, URZ ;  /* 0x8000000b070b7290 */ /* 0x000fe2000fffe03f */
[----:B------:R-:W-:Y:S01]  /*1f00*/  SHF.R.U32.HI R0, RZ, 0x3, R0 ;  /* 0x00000003ff007819 */ /* 0x000fe20000011600 */
[----:B------:R-:W-:Y:S01]  /*1f10*/  IMAD.IADD R3, R238, 0x1, -R3 ;  /* 0x00000001ee037824 */ /* 0x000fe200078e0a03 */
[----:B------:R-:W-:Y:S01]  /*1f20*/  ULDC.64 UR12, c[0x0][0x268] ;  /* 0x00009a00000c7ab9 */ /* 0x000fe20000000a00 */
[----:B------:R-:W-:Y:S01]  /*1f30*/  UISETP.NE.AND UP0, UPT, UR11, 0x1, UPT ;  /* 0x000000010b00788c */ /* 0x000fe2000bf05270 */
[----:B------:R-:W-:Y:S01]  /*1f40*/  LOP3.LUT R0, R7, R0, RZ, 0x3c, !PT ;  /* 0x0000000007007212 */ /* 0x000fe200078e3cff */
[----:B------:R-:W-:Y:S01]  /*1f50*/  IMAD R3, R249, 0x8, R3 ;  /* 0x00000008f9037824 */ /* 0x000fe200078e0203 */
[----:B------:R-:W-:Y:S01]  /*1f60*/  IADD3 R6, P0, R4, UR32, RZ ;  /* 0x0000002004067c10 */ /* 0x000fe2000ff1e0ff */
[----:B------:R-:W-:Y:S01]  /*1f70*/  UMOV UR11, UR19 ;  /* 0x00000013000b7c82 */ /* 0x000fe20008000000 */
[C---:B------:R-:W-:Y:S01]  /*1f80*/  ISETP.GE.AND P1, PT, R238.reuse, UR10, PT ;  /* 0x0000000aee007c0c */ /* 0x040fe2000bf26270 */
[----:B------:R-:W-:Y:S01]  /*1f90*/  IMAD.U32 R0, R3, 0x20, R0 ;  /* 0x0000002003007824 */ /* 0x000fe200078e0000 */
[----:B------:R-:W-:Y:S01]  /*1fa0*/  IADD3.X R7, R5, UR46, R8, P0, !PT ;  /* 0x0000002e05077c10 */ /* 0x000fe200087fe408 */
[----:B------:R-:W-:Y:S01]  /*1fb0*/  IMAD R3, R15, UR12, RZ ;  /* 0x0000000c0f037c24 */ /* 0x000fe2000f8e02ff */
[----:B------:R-:W-:Y:S01]  /*1fc0*/  PLOP3.LUT P0, PT, PT, PT, UP0, 0x80, 0x0 ;  /* 0x000000000000781c */ /* 0x000fe20003f0f008 */
[----:B------:R-:W-:Y:S01]  /*1fd0*/  BSSY B0, `(.L_x_37) ;  /* 0x0000021000007945 */ /* 0x000fe20003800000 */
[----:B------:R-:W-:Y:S01]  /*1fe0*/  ISETP.GE.AND P5, PT, R238, UR6, PT ;  /* 0x00000006ee007c0c */ /* 0x000fe2000bfa6270 */
[----:B------:R-:W-:Y:S01]  /*1ff0*/  IMAD R11, R10, UR13, R3 ;  /* 0x0000000d0a0b7c24 */ /* 0x000fe2000f8e0203 */
[----:B------:R-:W-:Y:S01]  /*2000*/  UMOV UR13, UR15 ;  /* 0x0000000f000d7c82 */ /* 0x000fe20008000000 */
[----:B------:R-:W-:-:S02]  /*2010*/  VIADD R3, R0, 0x1000 ;  /* 0x0000100000037836 */ /* 0x000fc40000000000 */
[----:B------:R-:W-:Y:S01]  /*2020*/  IMAD.WIDE.U32 R6, R10, UR12, R6 ;  /* 0x0000000c0a067c25 */ /* 0x000fe2000f8e0006 */
[----:B------:R-:W-:Y:S02]  /*2030*/  UMOV UR12, UR18 ;  /* 0x00000012000c7c82 */ /* 0x000fe40008000000 */
[----:B------:R-:W-:Y:S01]  /*2040*/  SEL R162, R3, R0, !P0 ;  /* 0x0000000003a27207 */ /* 0x000fe20004000000 */
[----:B------:R-:W-:Y:S01]  /*2050*/  IMAD.IADD R11, R7, 0x1, R11 ;  /* 0x00000001070b7824 */ /* 0x000fe200078e020b */
[----:B------:R-:W-:-:S05]  /*2060*/  LEA R0, R0, UR4, 0x1 ;  /* 0x0000000400007c11 */ /* 0x000fca000f8e08ff */
[----:B------:R1:W-:Y:S04]  /*2070*/  @P1 STS [R0+0x8000], RZ ;  /* 0x008000ff00001388 */ /* 0x0003e80000000800 */
[----:B------:R1:W-:Y:S04]  /*2080*/  @P1 STS [R0+0x8004], RZ ;  /* 0x008004ff00001388 */ /* 0x0003e80000000800 */
[----:B------:R1:W-:Y:S01]  /*2090*/  @P1 STS.64 [R0+0x8008], RZ ;  /* 0x008008ff00001388 */ /* 0x0003e20000000a00 */
[----:B------:R-:W-:Y:S05]  /*20a0*/  @P1 BRA `(.L_x_38) ;  /* 0x00000000004c1947 */ /* 0x000fea0003800000 */
[----:B------:R-:W-:Y:S02]  /*20b0*/  ULDC UR15, c[0x0][0x2d0] ;  /* 0x0000b400000f7ab9 */ /* 0x000fe40000000800 */
[----:B------:R-:W-:-:S13]  /*20c0*/  ISETP.GE.AND P3, PT, R224, UR15, PT ;  /* 0x0000000fe0007c0c */ /* 0x000fda000bf66270 */
[----:B------:R2:W-:Y:S04]  /*20d0*/  @P3 STS [R0+0x8000], RZ ;  /* 0x008000ff00003388 */ /* 0x0005e80000000800 */
[----:B------:R2:W-:Y:S04]  /*20e0*/  @P3 STS [R0+0x8004], RZ ;  /* 0x008004ff00003388 */ /* 0x0005e80000000800 */
[----:B------:R2:W-:Y:S01]  /*20f0*/  @P3 STS.64 [R0+0x8008], RZ ;  /* 0x008008ff00003388 */ /* 0x0005e20000000a00 */
[----:B------:R-:W-:Y:S05]  /*2100*/  @P3 BRA `(.L_x_38) ;  /* 0x0000000000343947 */ /* 0x000fea0003800000 */
        /* <DEDUP_REMOVED lines=9> */
[----:B------:R-:W-:Y:S01]  /*21a0*/  @!PT LDS RZ, [RZ] ;  /* 0x00000000fffff984 */ /* 0x000fe20000000800 */
[----:B------:R-:W-:Y:S01]  /*21b0*/  @!PT LDS RZ, [RZ] ;  /* 0x00000000fffff984 */ /* 0x000fe20000000800 */
[----:B------:R-:W-:Y:S01]  /*21c0*/  @!PT LDS RZ, [RZ] ;  /* 0x00000000fffff984 */ /* 0x000fe20000000800 */
[----:B------:R3:W-:Y:S04]  /*21d0*/  LDGSTS.E.BYPASS.LTC128B.128 [R0+0x8000], desc[UR8][R8.64] ;  /* 0x0800000008007fae */ /* 0x0007e8000b901d48 */
.L_x_38:
[----:B------:R-:W-:Y:S05]  /*21e0*/  BSYNC B0 ;  /* 0x0000000000007941 */ /* 0x000fea0003800000 */
.L_x_37:
[----:B------:R4:W-:Y:S01]  /*21f0*/  @P2 STS.128 [R0+0x9000], RZ ;  /* 0x009000ff00002388 */ /* 0x0009e20000000c00 */
[----:B------:R-:W-:Y:S04]  /*2200*/  BSSY B0, `(.L_x_39) ;  /* 0x0000014000007945 */ /* 0x000fe80003800000 */
[----:B------:R-:W-:Y:S05]  /*2210*/  @P2 BRA `(.L_x_40) ;  /* 0x0000000000482947 */ /* 0x000fea0003800000 */
[----:B------:R-:W-:Y:S02]  /*2220*/  ULDC UR10, c[0x0][0x2d0] ;  /* 0x0000b400000a7ab9 */ /* 0x000fe40000000800 */
[----:B------:R-:W-:-:S13]  /*2230*/  ISETP.GE.AND P3, PT, R224, UR10, PT ;  /* 0x0000000ae0007c0c */ /* 0x000fda000bf66270 */
[----:B------:R1:W-:Y:S01]  /*2240*/  @P3 STS.128 [R0+0x9000], RZ ;  /* 0x009000ff00003388 */ /* 0x0003e20000000c00 */
[----:B------:R-:W-:Y:S05]  /*2250*/  @P3 BRA `(.L_x_40) ;  /* 0x0000000000383947 */ /* 0x000fea0003800000 */
[----:B------:R-:W-:Y:S01]  /*2260*/  IADD3 R3, P3, R238, 0x40, RZ ;  /* 0x00000040ee037810 */ /* 0x000fe20007f7e0ff */
[----:B------:R-:W-:Y:S01]  /*2270*/  ULDC.64 UR18, c[0x0][0x220] ;  /* 0x0000880000127ab9 */ /* 0x000fe20000000a00 */
[----:B------:R-:W-:Y:S02]  /*2280*/  MOV R7, R11 ;  /* 0x0000000b00077202 */ /* 0x000fe40000000f00 */
[----:B------:R-:W-:Y:S01]  /*2290*/  IADD3.X R4, RZ, R16, RZ, P3, !PT ;  /* 0x00000010ff047210 */ /* 0x000fe20001ffe4ff */
[----:B------:R-:W-:-:S04]  /*22a0*/  IMAD.WIDE.U32 R6, R3, UR20, R6 ;  /* 0x0000001403067c25 */ /* 0x000fc8000f8e0006 */
[----:B------:R-:W-:-:S04]  /*22b0*/  IMAD R4, R4, UR20, RZ ;  /* 0x0000001404047c24 */ /* 0x000fc8000f8e02ff */
[----:B------:R-:W-:Y:S01]  /*22c0*/  IMAD R3, R3, UR21, R4 ;  /* 0x0000001503037c24 */ /* 0x000fe2000f8e0204 */
[----:B------:R-:W-:-:S04]  /*22d0*/  LEA R4, P3, R6, UR18, 0x1 ;  /* 0x0000001206047c11 */ /* 0x000fc8000f8608ff */
[----:B------:R-:W-:-:S04]  /*22e0*/  IADD3 R3, R7, R3, RZ ;  /* 0x0000000307037210 */ /* 0x000fc80007ffe0ff */
[----:B------:R-:W-:-:S05]  /*22f0*/  LEA.HI.X R5, R6, UR19, R3, 0x1, P3 ;  /* 0x0000001306057c11 */ /* 0x000fca00098f0c03 */
[----:B------:R-:W-:Y:S01]  /*2300*/  @!PT LDS RZ, [RZ] ;  /* 0x00000000fffff984 */ /* 0x000fe20000000800 */
[----:B------:R-:W-:Y:S01]  /*2310*/  @!PT LDS RZ, [RZ] ;  /* 0x00000000fffff984 */ /* 0x000fe20000000800 */
[----:B------:R-:W-:Y:S01]  /*2320*/  @!PT LDS RZ, [RZ] ;  /* 0x00000000fffff984 */ /* 0x000fe20000000800 */
[----:B------:R1:W-:Y:S02]  /*2330*/  LDGSTS.E.BYPASS.LTC128B.128 [R0+0x9000], desc[UR8][R4.64] ;  /* 0x0900000004007fae */ /* 0x0003e4000b901d48 */
.L_x_40:
[----:B------:R-:W-:Y:S05]  /*2340*/  BSYNC B0 ;  /* 0x0000000000007941 */ /* 0x000fea0003800000 */
.L_x_39:
[----:B------:R-:W0:Y:S01]  /*2350*/  LDGDEPBAR ;  /* 0x00000000000079af */ /* 0x000e220000000000 */
[----:B------:R-:W-:Y:S01]  /*2360*/  BSSY B0, `(.L_x_41) ;  /* 0x0000010000007945 */ /* 0x000fe20003800000 */
[----:B------:R-:W-:Y:S02]  /*2370*/  LEA R162, R162, UR4, 0x1 ;  /* 0x00000004a2a27c11 */ /* 0x000fe4000f8e08ff */
        /* <DEDUP_REMOVED lines=10> */
[----:B------:R-:W-:Y:S01]  /*2420*/  @!PT LDS RZ, [RZ] ;  /* 0x00000000fffff984 */ /* 0x000fe20000000800 */
[----:B------:R-:W-:Y:S01]  /*2430*/  @!PT LDS RZ, [RZ] ;  /* 0x00000000fffff984 */ /* 0x000fe20000000800 */
[----:B------:R-:W-:Y:S01]  /*2440*/  @!PT LDS RZ, [RZ] ;  /* 0x00000000fffff984 */ /* 0x000fe20000000800 */
[----:B------:R1:W-:Y:S02]  /*2450*/  LDGSTS.E.BYPASS.LTC128B.128 [R0+0x4000], desc[UR8][R216.64] ;  /* 0x04000000d8007fae */ /* 0x0003e4000b901d48 */
.L_x_42:
[----:B------:R-:W-:Y:S05]  /*2460*/  BSYNC B0 ;  /* 0x0000000000007941 */ /* 0x000fea0003800000 */
.L_x_41:
[----:B------:R1:W-:Y:S01]  /*2470*/  @P4 STS.128 [R0+0x5000], RZ ;  /* 0x005000ff00004388 */ /* 0x0003e20000000c00 */
[----:B------:R-:W-:Y:S04]  /*2480*/  BSSY B0, `(.L_x_43) ;  /* 0x000000c000007945 */ /* 0x000fe80003800000 */
[----:B------:R-:W-:Y:S05]  /*2490*/  @P4 BRA `(.L_x_44) ;  /* 0x0000000000284947 */ /* 0x000fea0003800000 */
[----:B------:R-:W-:Y:S02]  /*24a0*/  ULDC UR10, c[0x0][0x2d0] ;  /* 0x0000b400000a7ab9 */ /* 0x000fe40000000800 */
[----:B------:R-:W-:-:S13]  /*24b0*/  ISETP.GE.AND P3, PT, R224, UR10, PT ;  /* 0x0000000ae0007c0c */ /* 0x000fda000bf66270 */
[----:B------:R1:W-:Y:S01]  /*24c0*/  @P3 STS.128 [R0+0x5000], RZ ;  /* 0x005000ff00003388 */ /* 0x0003e20000000c00 */
[----:B------:R-:W-:Y:S05]  /*24d0*/  @P3 BRA `(.L_x_44) ;  /* 0x0000000000183947 */ /* 0x000fea0003800000 */
[----:B-1----:R-:W-:-:S04]  /*24e0*/  LEA R4, P3, R12, R216, 0x7 ;  /* 0x000000d80c047211 */ /* 0x002fc800078638ff */
[----:B------:R-:W-:-:S05]  /*24f0*/  LEA.HI.X R5, R12, R217, R13, 0x7, P3 ;  /* 0x000000d90c057211 */ /* 0x000fca00018f3c0d */
[----:B------:R-:W-:Y:S01]  /*2500*/  @!PT LDS RZ, [RZ] ;  /* 0x00000000fffff984 */ /* 0x000fe20000000800 */
[----:B------:R-:W-:Y:S01]  /*2510*/  @!PT LDS RZ, [RZ] ;  /* 0x00000000fffff984 */ /* 0x000fe20000000800 */
[----:B------:R-:W-:Y:S01]  /*2520*/  @!PT LDS RZ, [RZ] ;  /* 0x00000000fffff984 */ /* 0x000fe20000000800 */
[----:B------:R1:W-:Y:S04]  /*2530*/  LDGSTS.E.BYPASS.LTC128B.128 [R0+0x5000], desc[UR8][R4.64] ;  /* 0x0500000004007fae */ /* 0x0003e8000b901d48 */
.L_x_44:
[----:B------:R-:W-:Y:S05]  /*2540*/  BSYNC B0 ;  /* 0x0000000000007941 */ /* 0x000fea0003800000 */
.L_x_43:
[----:B------:R1:W-:Y:S01]  /*2550*/  @P5 STS [R162], RZ ;  /* 0x000000ffa2005388 */ /* 0x0003e20000000800 */
[----:B------:R-:W-:Y:S01]  /*2560*/  BSSY B0, `(.L_x_45) ;  /* 0x0000012000007945 */ /* 0x000fe20003800000 */
[----:B------:R-:W-:Y:S02]  /*2570*/  MOV R6, UR22 ;  /* 0x0000001600067c02 */ /* 0x000fe40008000f00 */
[----:B------:R1:W-:Y:S01]  /*2580*/  @P5 STS [R162+0x4], RZ ;  /* 0x000004ffa2005388 */ /* 0x0003e20000000800 */
[----:B------:R-:W-:-:S03]  /*2590*/  IADD3 R3, R251, 0x48, RZ ;  /* 0x00000048fb037810 */ /* 0x000fc60007ffe0ff */
[----:B------:R1:W-:Y:S04]  /*25a0*/  @P5 STS [R162+0x8], RZ ;  /* 0x000008ffa2005388 */ /* 0x0003e80000000800 */
[----:B------:R1:W-:Y:S01]  /*25b0*/  @P5 STS [R162+0xc], RZ ;  /* 0x00000cffa2005388 */ /* 0x0003e20000000800 */
[----:B------:R-:W-:Y:S05]  /*25c0*/  @P5 BRA `(.L_x_46) ;  /* 0x00000000002c5947 */ /* 0x000fea0003800000 */
[----:B------:R-:W-:Y:S02]  /*25d0*/  ULDC UR10, c[0x0][0x2d0] ;  /* 0x0000b400000a7ab9 */ /* 0x000fe40000000800 */
[----:B------:R-:W-:-:S13]  /*25e0*/  ISETP.GE.AND P3, PT, R224, UR10, PT ;  /* 0x0000000ae0007c0c */ /* 0x000fda000bf66270 */
[----:B------:R1:W-:Y:S04]  /*25f0*/  @P3 STS [R162], RZ ;  /* 0x000000ffa2003388 */ /* 0x0003e80000000800 */
[----:B------:R1:W-:Y:S04]  /*2600*/  @P3 STS [R162+0x4], RZ ;  /* 0x000004ffa2003388 */ /* 0x0003e80000000800 */
[----:B------:R1:W-:Y:S04]  /*2610*/  @P3 STS [R162+0x8], RZ ;  /* 0x000008ffa2003388 */ /* 0x0003e80000000800 */
[----:B------:R1:W-:Y:S01]  /*2620*/  @P3 STS [R162+0xc], RZ ;  /* 0x00000cffa2003388 */ /* 0x0003e20000000800 */
[----:B------:R-:W-:Y:S05]  /*2630*/  @P3 BRA `(.L_x_46) ;  /* 0x0000000000103947 */ /* 0x000fea0003800000 */
[----:B------:R-:W-:Y:S01]  /*2640*/  @!PT LDS RZ, [RZ] ;  /* 0x00000000fffff984 */ /* 0x000fe20000000800 */
[----:B------:R-:W-:Y:S01]  /*2650*/  @!PT LDS RZ, [RZ] ;  /* 0x00000000fffff984 */ /* 0x000fe20000000800 */
[----:B------:R-:W-:Y:S01]  /*2660*/  @!PT LDS RZ, [RZ] ;  /* 0x00000000fffff984 */ /* 0x000fe20000000800 */
[----:B------:R1:W-:Y:S02]  /*2670*/  LDGSTS.E.BYPASS.LTC128B.128 [R162], desc[UR8][R218.64] ;  /* 0x00000000daa27fae */ /* 0x0003e4000b901d48 */
.L_x_46:
[----:B------:R-:W-:Y:S05]  /*2680*/  BSYNC B0 ;  /* 0x0000000000007941 */ /* 0x000fea0003800000 */
.L_x_45:
[----:B------:R1:W-:Y:S01]  /*2690*/  @P4 STS [R162+0x1000], RZ ;  /* 0x001000ffa2004388 */ /* 0x0003e20000000800 */
[----:B------:R-:W-:Y:S03]  /*26a0*/  BSSY B0, `(.L_x_47) ;  /* 0x0000014000007945 */ /* 0x000fe60003800000 */
[----:B------:R1:W-:Y:S04]  /*26b0*/  @P4 STS [R162+0x1004], RZ ;  /* 0x001004ffa2004388 */ /* 0x0003e80000000800 */
[----:B------:R1:W-:Y:S04]  /*26c0*/  @P4 STS [R162+0x1008], RZ ;  /* 0x001008ffa2004388 */ /* 0x0003e80000000800 */
[----:B------:R1:W-:Y:S01]  /*26d0*/  @P4 STS [R162+0x100c], RZ ;  /* 0x00100cffa2004388 */ /* 0x0003e20000000800 */
[----:B------:R-:W-:Y:S05]  /*26e0*/  @P4 BRA `(.L_x_48) ;  /* 0x00000000003c4947 */ /* 0x000fea0003800000 */
[----:B------:R-:W-:Y:S02]  /*26f0*/  ULDC UR10, c[0x0][0x2d0] ;  /* 0x0000b400000a7ab9 */ /* 0x000fe40000000800 */
[----:B------:R-:W-:-:S13]  /*2700*/  ISETP.GE.AND P3, PT, R224, UR10, PT ;  /* 0x0000000ae0007c0c */ /* 0x000fda000bf66270 */
[----:B------:R1:W-:Y:S04]  /*2710*/  @P3 STS [R162+0x1000], RZ ;  /* 0x001000ffa2003388 */ /* 0x0003e80000000800 */
[----:B------:R1:W-:Y:S04]  /*2720*/  @P3 STS [R162+0x1004], RZ ;  /* 0x001004ffa2003388 */ /* 0x0003e80000000800 */
[----:B------:R1:W-:Y:S04]  /*2730*/  @P3 STS [R162+0x1008], RZ ;  /* 0x001008ffa2003388 */ /* 0x0003e80000000800 */
[----:B------:R1:W-:Y:S01]  /*2740*/  @P3 STS [R162+0x100c], RZ ;  /* 0x00100cffa2003388 */ /* 0x0003e20000000800 */
[----:B------:R-:W-:Y:S05]  /*2750*/  @P3 BRA `(.L_x_48) ;  /* 0x0000000000203947 */ /* 0x000fea0003800000 */
[----:B-1----:R-:W-:Y:S02]  /*2760*/  IMAD.U32 R5, RZ, RZ, UR36 ;  /* 0x00000024ff057e24 */ /* 0x002fe4000f8e00ff */
[----:B------:R-:W-:-:S03]  /*2770*/  IMAD.U32 R7, RZ, RZ, UR37 ;  /* 0x00000025ff077e24 */ /* 0x000fc6000f8e00ff */
[----:B------:R-:W-:-:S04]  /*2780*/  LEA R4, P3, R5, R218, 0x7 ;  /* 0x000000da05047211 */ /* 0x000fc800078638ff */
[----:B------:R-:W-:-:S05]  /*2790*/  LEA.HI.X R5, R5, R219, R7, 0x7, P3 ;  /* 0x000000db05057211 */ /* 0x000fca00018f3c07 */
[----:B------:R-:W-:Y:S01]  /*27a0*/  @!PT LDS RZ, [RZ] ;  /* 0x00000000fffff984 */ /* 0x000fe20000000800 */
[----:B------:R-:W-:Y:S01]  /*27b0*/  @!PT LDS RZ, [RZ] ;  /* 0x00000000fffff984 */ /* 0x000fe20000000800 */
[----:B------:R-:W-:Y:S01]  /*27c0*/  @!PT LDS RZ, [RZ] ;  /* 0x00000000fffff984 */ /* 0x000fe20000000800 */
[----:B------:R1:W-:Y:S04]  /*27d0*/  LDGSTS.E.BYPASS.LTC128B.128 [R162+0x1000], desc[UR8][R4.64] ;  /* 0x0100000004a27fae */ /* 0x0003e8000b901d48 */
.L_x_48:
[----:B------:R-:W-:Y:S05]  /*27e0*/  BSYNC B0 ;  /* 0x0000000000007941 */ /* 0x000fea0003800000 */
.L_x_47:
[----:B------:R-:W-:Y:S01]  /*27f0*/  UIMAD UR10, UR35, UR22, URZ ;  /* 0x00000016230a72a4 */ /* 0x000fe2000f8e023f */
[----:B------:R-:W-:Y:S01]  /*2800*/  ISETP.GE.AND P3, PT, R3, UR6, PT ;  /* 0x0000000603007c0c */ /* 0x000fe2000bf66270 */
[----:B-1----:R-:W-:Y:S01]  /*2810*/  IMAD.WIDE.U32 R4, R6, UR24, R224 ;  /* 0x0000001806047c25 */ /* 0x002fe2000f8e00e0 */
[----:B------:R1:W-:Y:S01]  /*2820*/  @P1 STS [R0+0x6000], RZ ;  /* 0x006000ff00001388 */ /* 0x0003e20000000800 */
[----:B------:R-:W-:Y:S01]  /*2830*/  UIMAD UR10, UR24, UR23, UR10 ;  /* 0x00000017180a72a4 */ /* 0x000fe2000f8e020a */
[----:B------:R-:W-:Y:S01]  /*2840*/  SHF.R.S32.HI R13, RZ, 0x1f, R251 ;  /* 0x0000001fff0d7819 */ /* 0x000fe200000114fb */
[----:B------:R-:W-:Y:S01]  /*2850*/  VIADD R7, R251, 0x40 ;  /* 0x00000040fb077836 */ /* 0x000fe20000000000 */
[----:B------:R1:W-:Y:S01]  /*2860*/  @P1 STS [R0+0x6004], RZ ;  /* 0x006004ff00001388 */ /* 0x0003e20000000800 */
[----:B------:R-:W-:Y:S01]  /*2870*/  IADD3 R6, P6, R4, UR25, RZ ;  /* 0x0000001904067c10 */ /* 0x000fe2000ffde0ff */
[----:B------:R-:W-:Y:S01]  /*2880*/  ULDC.64 UR18, c[0x0][0x260] ;  /* 0x0000980000127ab9 */ /* 0x000fe20000000a00 */
[----:B------:R-:W-:Y:S01]  /*2890*/  IMAD.U32 R4, RZ, RZ, UR10 ;  /* 0x0000000aff047e24 */ /* 0x000fe2000f8e00ff */
[----:B------:R1:W-:Y:S01]  /*28a0*/  @P1 STS.64 [R0+0x6008], RZ ;  /* 0x006008ff00001388 */ /* 0x0003e20000000a00 */
[----:B------:R-:W-:Y:S01]  /*28b0*/  ISETP.GE.AND P4, PT, R7, UR6, PT ;  /* 0x0000000607007c0c */ /* 0x000fe2000bf86270 */
[----:B------:R-:W-:Y:S01]  /*28c0*/  IMAD R12, R15, UR18, RZ ;  /* 0x000000120f0c7c24 */ /* 0x000fe2000f8e02ff */
[----:B------:R-:W-:Y:S01]  /*28d0*/  BSSY B0, `(.L_x_49) ;  /* 0x0000023000007945 */ /* 0x000fe20003800000 */
[----:B------:R-:W-:Y:S01]  /*28e0*/  IADD3.X R7, R5, UR28, R4, P6, !PT ;  /* 0x0000001c05077c10 */ /* 0x000fe2000b7fe404 */
[C---:B------:R-:W-:Y:S01]  /*28f0*/  IMAD.SHL.U32 R5, R251.reuse, 0x4, RZ ;  /* 0x00000004fb057824 */ /* 0x040fe200078e00ff */
[----:B------:R-:W-:Y:S01]  /*2900*/  SHF.R.S32.HI R4, RZ, 0x1f, R3 ;  /* 0x0000001fff047819 */ /* 0x000fe20000011403 */
[----:B---3--:R-:W-:Y:S01]  /*2910*/  VIADD R8, R251, 0x8 ;  /* 0x00000008fb087836 */ /* 0x008fe20000000000 */
[----:B------:R-:W-:Y:S01]  /*2920*/  @!P3 LEA R14, P6, R3, UR12, 0x2 ;  /* 0x0000000c030ebc11 */ /* 0x000fe2000f8c10ff */
[----:B------:R-:W-:-:S02]  /*2930*/  IMAD R12, R10, UR19, R12 ;  /* 0x000000130a0c7c24 */ /* 0x000fc4000f8e020c */
[----:B------:R-:W-:Y:S01]  /*2940*/  IMAD.WIDE.U32 R6, R10, UR18, R6 ;  /* 0x000000120a067c25 */ /* 0x000fe2000f8e0006 */
[----:B------:R-:W-:Y:S02]  /*2950*/  @!P3 LEA.HI.X R15, R3, UR11, R4, 0x2, P6 ;  /* 0x0000000b030fbc11 */ /* 0x000fe4000b0f1404 */
[----:B------:R-:W-:Y:S01]  /*2960*/  IADD3 R4, P6, R5, UR12, RZ ;  /* 0x0000000c05047c10 */ /* 0x000fe2000ffde0ff */
[----:B------:R-:W-:Y:S01]  /*2970*/  IMAD.IADD R12, R7, 0x1, R12 ;  /* 0x00000001070c7824 */ /* 0x000fe200078e020c */
[----:B------:R-:W-:Y:S02]  /*2980*/  SHF.L.U64.HI R3, R251, 0x2, R13 ;  /* 0x00000002fb037819 */ /* 0x000fe4000001020d */
[----:B------:R-:W-:Y:S02]  /*2990*/  ISETP.GE.AND P5, PT, R8, UR6, PT ;  /* 0x0000000608007c0c */ /* 0x000fe4000bfa6270 */
[----:B------:R-:W-:Y:S02]  /*29a0*/  IADD3.X R5, R3, UR11, RZ, P6, !PT ;  /* 0x0000000b03057c10 */ /* 0x000fe4000b7fe4ff */
[----:B------:R-:W-:Y:S01]  /*29b0*/  ISETP.GE.AND P6, PT, R251, UR6, PT ;  /* 0x00000006fb007c0c */ /* 0x000fe2000bfc6270 */
[----:B-1----:R-:W-:-:S12]  /*29c0*/  @P1 BRA `(.L_x_50) ;  /* 0x00000000004c1947 */ /* 0x002fd80003800000 */
        /* <DEDUP_REMOVED lines=19> */
.L_x_50:
[----:B------:R-:W-:Y:S05]  /*2b00*/  BSYNC B0 ;  /* 0x0000000000007941 */ /* 0x000fea0003800000 */
.L_x_49:
        /* <DEDUP_REMOVED lines=18> */
[----:B------:R-:W-:Y:S01]  /*2c30*/  @!PT LDS RZ, [RZ] ;  /* 0x00000000fffff984 */ /* 0x000fe20000000800 */
[----:B------:R-:W-:Y:S01]  /*2c40*/  @!PT LDS RZ, [RZ] ;  /* 0x00000000fffff984 */ /* 0x000fe20000000800 */
[----:B------:R-:W-:Y:S01]  /*2c50*/  @!PT LDS RZ, [RZ] ;  /* 0x00000000fffff984 */ /* 0x000fe20000000800 */
[----:B------:R1:W-:Y:S02]  /*2c60*/  LDGSTS.E.BYPASS.LTC128B.128 [R0+0x7000], desc[UR8][R6.64] ;  /* 0x0700000006007fae */ /* 0x0003e4000b901d48 */
.L_x_52:
[----:B------:R-:W-:Y:S05]  /*2c70*/  BSYNC B0 ;  /* 0x0000000000007941 */ /* 0x000fea0003800000 */
.L_x_51:
[----:B------:R-:W0:Y:S01]  /*2c80*/  LDGDEPBAR ;  /* 0x00000000000079af */ /* 0x000e220000000000 */
[----:B------:R-:W-:Y:S02]  /*2c90*/  IMAD.MOV.U32 R242, RZ, RZ, 0x7f800000 ;  /* 0x7f800000fff27424 */ /* 0x000fe400078e00ff */
[----:B------:R-:W-:Y:S02]  /*2ca0*/  IMAD.MOV.U32 R243, RZ, RZ, 0x7f800000 ;  /* 0x7f800000fff37424 */ /* 0x000fe400078e00ff */
[----:B------:R-:W-:Y:S02]  /*2cb0*/  IMAD.MOV.U32 R244, RZ, RZ, 0x7f800000 ;  /* 0x7f800000fff47424 */ /* 0x000fe400078e00ff */
[----:B------:R-:W-:Y:S01]  /*2cc0*/  IMAD.MOV.U32 R241, RZ, RZ, 0x7f800000 ;  /* 0x7f800000fff17424 */ /* 0x000fe200078e00ff */
[----:B------:R-:W5:Y:S01]  /*2cd0*/  @!P3 LDG.E R242, desc[UR8][R14.64] ;  /* 0x000000080ef2b981 */ /* 0x000f62000c1e1900 */
[----:B-1234-:R-:W-:Y:S02]  /*2ce0*/  VIADD R0, R251, 0xffffff80 ;  /* 0xffffff80fb007836 */ /* 0x01efe40000000000 */
[----:B------:R-:W-:Y:S01]  /*2cf0*/  VIADD R148, R161, 0x1000 ;  /* 0x00001000a1947836 */ /* 0x000fe20000000000 */
[----:B------:R-:W5:Y:S01]  /*2d00*/  @!P6 LDG.E R243, desc[UR8][R4.64] ;  /* 0x0000000804f3e981 */ /* 0x000f62000c1e1900 */
[----:B------:R-:W-:Y:S01]  /*2d10*/  UIADD3 UR6, UR24, 0x80, URZ ;  /* 0x0000008018067890 */ /* 0x000fe2000fffe03f */
[----:B------:R-:W-:Y:S01]  /*2d20*/  IMAD.SHL.U32 R248, R251, 0x4, RZ ;  /* 0x00000004fbf87824 */ /* 0x000fe200078e00ff */
[----:B------:R-:W-:Y:S01]  /*2d30*/  CS2R R94, SRZ ;  /* 0x00000000005e7805 */ /* 0x000fe2000001ff00 */
[----:B------:R-:W5:Y:S01]  /*2d40*/  @!P5 LDG.E R244, desc[UR8][R4.64+0x20] ;  /* 0x0000200804f4d981 */ /* 0x000f62000c1e1900 */
[----:B------:R-:W-:Y:S01]  /*2d50*/  IMAD.SHL.U32 R154, R161, 0x2, RZ ;  /* 0x00000002a19a7824 */ /* 0x000fe200078e00ff */
[----:B------:R-:W-:-:S02]  /*2d60*/  CS2R R92, SRZ ;  /* 0x00000000005c7805 */ /* 0x000fc4000001ff00 */
[----:B------:R-:W-:Y:S01]  /*2d70*/  CS2R R98, SRZ ;  /* 0x0000000000627805 */ /* 0x000fe2000001ff00 */
[----:B------:R1:W5:Y:S01]  /*2d80*/  @!P4 LDG.E R241, desc[UR8][R4.64+0x100] ;  /* 0x0001000804f1c981 */ /* 0x000362000c1e1900 */
[----:B------:R-:W-:Y:S02]  /*2d90*/  CS2R R96, SRZ ;  /* 0x0000000000607805 */ /* 0x000fe4000001ff00 */
[----:B------:R-:W-:Y:S02]  /*2da0*/  CS2R R90, SRZ ;  /* 0x00000000005a7805 */ /* 0x000fe4000001ff00 */
[----:B------:R-:W-:Y:S01]  /*2db0*/  CS2R R88, SRZ ;  /* 0x0000000000587805 */ /* 0x000fe2000001ff00 */
[----:B------:R-:W-:-:S04]  /*2dc0*/  DEPBAR.LE SB0, 0x1 ;  /* 0x000080400000791a */ /* 0x000fc80000000000 */
[----:B------:R-:W-:Y:S01]  /*2dd0*/  BAR.SYNC.DEFER_BLOCKING 0x0 ;  /* 0x0000000000007b1d */ /* 0x000fe20000010000 */
        /* <DEDUP_REMOVED lines=10> */
[----:B------:R-:W-:Y:S01]  /*2e80*/  SHF.L.U64.HI R247, R251, 0x2, R13 ;  /* 0x00000002fbf77819 */ /* 0x000fe2000001020d */
[----:B------:R-:W-:Y:S01]  /*2e90*/  IMAD.MOV.U32 R229, RZ, RZ, R162 ;  /* 0x000000ffffe57224 */ /* 0x000fe200078e00a2 */
[----:B------:R-:W-:-:S02]  /*2ea0*/  UIADD3 UR15, -UR17, URZ, URZ ;  /* 0x0000003f110f7290 */ /* 0x000fc4000fffe13f */
[----:B------:R-:W-:Y:S02]  /*2eb0*/  USHF.L.U32 UR30, UR16, 0x3, URZ ;  /* 0x00000003101e7899 */ /* 0x000fe4000800063f */
[----:B------:R-:W-:Y:S02]  /*2ec0*/  USHF.L.U32 UR29, UR16, 0x4, URZ ;  /* 0x00000004101d7899 */ /* 0x000fe4000800063f */
[----:B------:R-:W-:Y:S02]  /*2ed0*/  UIMAD UR28, UR16, 0x18, URZ ;  /* 0x00000018101c78a4 */ /* 0x000fe4000f8e023f */
[----:B------:R-:W-:Y:S02]  /*2ee0*/  USHF.L.U32 UR27, UR16, 0x5, URZ ;  /* 0x00000005101b7899 */ /* 0x000fe4000800063f */
[----:B------:R-:W-:Y:S01]  /*2ef0*/  UIMAD UR26, UR16, 0x28, URZ ;  /* 0x00000028101a78a4 */ /* 0x000fe2000f8e023f */
[----:B------:R2:W3:Y:S01]  /*2f00*/  LDSM.16.M88.4 R116, [R149+0x8000] ;  /* 0x008000009574783b */ /* 0x0004e20000000200 */
[----:B------:R-:W-:-:S02]  /*2f10*/  UIMAD UR25, UR16, 0x30, URZ ;  /* 0x00000030101978a4 */ /* 0x000fc4000f8e023f */
[----:B------:R-:W-:Y:S01]  /*2f20*/  USHF.L.U32 UR23, UR16, 0x6, URZ ;  /* 0x0000000610177899 */ /* 0x000fe2000800063f */
[----:B------:R2:W4:Y:S01]  /*2f30*/  LDSM.16.M88.4 R120, [R149+0x8400] ;  /* 0x008400009578783b */ /* 0x0005220000000200 */
[----:B------:R-:W-:Y:S02]  /*2f40*/  UIMAD UR22, UR16, 0x48, URZ ;  /* 0x00000048101678a4 */ /* 0x000fe4000f8e023f */
[----:B------:R-:W-:Y:S01]  /*2f50*/  UIMAD UR21, UR16, 0x50, URZ ;  /* 0x00000050101578a4 */ /* 0x000fe2000f8e023f */
[----:B------:R2:W2:Y:S01]  /*2f60*/  LDSM.16.M88.4 R124, [R149+0x8800] ;  /* 0x00880000957c783b */ /* 0x0004a20000000200 */
[----:B------:R-:W-:Y:S02]  /*2f70*/  UIMAD UR20, UR16, 0x58, URZ ;  /* 0x00000058101478a4 */ /* 0x000fe4000f8e023f */
[----:B------:R-:W-:Y:S01]  /*2f80*/  UIMAD UR19, UR16, 0x60, URZ ;  /* 0x00000060101378a4 */ /* 0x000fe2000f8e023f */
[----:B------:R2:W2:Y:S01]  /*2f90*/  LDSM.16.M88.4 R128, [R149+0x8c00] ;  /* 0x008c00009580783b */ /* 0x0004a20000000200 */
[----:B------:R-:W-:Y:S01]  /*2fa0*/  UIMAD UR18, UR16, 0x68, URZ ;  /* 0x00000068101278a4 */ /* 0x000fe2000f8e023f */
[----:B------:R-:W-:-:S02]  /*2fb0*/  ULDC UR32, c[0x0][0x2d0] ;  /* 0x0000b40000207ab9 */ /* 0x000fc40000000800 */
[----:B------:R2:W2:Y:S04]  /*2fc0*/  LDSM.16.M88.4 R132, [R150+0x8000] ;  /* 0x008000009684783b */ /* 0x0004a80000000200 */
[----:B------:R2:W2:Y:S04]  /*2fd0*/  LDSM.16.M88.4 R136, [R150+0x8400] ;  /* 0x008400009688783b */ /* 0x0004a80000000200 */
[----:B------:R2:W2:Y:S04]  /*2fe0*/  LDSM.16.M88.4 R140, [R150+0x8800] ;  /* 0x00880000968c783b */ /* 0x0004a80000000200 */
[----:B------:R2:W2:Y:S01]  /*2ff0*/  LDSM.16.M88.4 R144, [R150+0x8c00] ;  /* 0x008c00009690783b */ /* 0x0004a20000000200 */
[----:B-1----:R-:W-:Y:S01]  /*3000*/  VIADD R4, R156, 0x1000 ;  /* 0x000010009c047836 */ /* 0x002fe20000000000 */
[----:B------:R-:W-:-:S02]  /*3010*/  SHF.R.S32.HI R3, RZ, 0x1f, R0 ;  /* 0x0000001fff037819 */ /* 0x000fc40000011400 */
[----:B------:R-:W-:Y:S02]  /*3020*/  SEL R148, R148, R161, !P0 ;  /* 0x000000a194947207 */ /* 0x000fe40004000000 */
[----:B------:R-:W-:Y:S02]  /*3030*/  SHF.L.U64.HI R246, R0, 0x2, R3 ;  /* 0x0000000200f67819 */ /* 0x000fe40000010203 */
[----:B------:R-:W-:Y:S01]  /*3040*/  SEL R3, R4, R156, !P0 ;  /* 0x0000009c04037207 */ /* 0x000fe20004000000 */
[----:B------:R-:W-:Y:S01]  /*3050*/  IMAD.SHL.U32 R245, R0, 0x4, RZ ;  /* 0x0000000400f57824 */ /* 0x000fe200078e00ff */
[----:B------:R-:W-:Y:S02]  /*3060*/  LEA R148, R148, UR4, 0x1 ;  /* 0x0000000494947c11 */ /* 0x000fe4000f8e08ff */
[----:B------:R-:W-:Y:S01]  /*3070*/  LEA R3, R3, UR4, 0x1 ;  /* 0x0000000403037c11 */ /* 0x000fe2000f8e08ff */
[----:B------:R-:W-:Y:S02]  /*3080*/  UIMAD UR24, UR16, 0x38, URZ ;  /* 0x00000038101878a4 */ /* 0x000fe4000f8e023f */
[----:B------:R-:W-:-:S02]  /*3090*/  UIMAD UR17, UR16, 0x70, URZ ;  /* 0x00000070101178a4 */ /* 0x000fc4000f8e023f */
[----:B------:R-:W-:Y:S02]  /*30a0*/  UISETP.GE.AND UP0, UPT, UR6, UR5, UPT ;  /* 0x000000050600728c */ /* 0x000fe4000bf06270 */
[----:B------:R-:W-:Y:S01]  /*30b0*/  UIMAD UR16, UR16, 0x78, URZ ;  /* 0x00000078101078a4 */ /* 0x000fe2000f8e023f */
[----:B---34-:R-:W-:-:S11]  /*30c0*/  ULDC UR6, c[0x0][0x2ec] ;  /* 0x0000bb0000067ab9 */ /* 0x018fd60000000800 */
.L_x_55:
        /* <DEDUP_REMOVED lines=14> */
[----:B------:R-:W3:Y:S08]  /*31b0*/  LDSM.16.M88.4 R60, [R148+0x1000] ;  /* 0x00100000943c783b */ /* 0x000ef00000000200 */
[----:B------:R-:W4:Y:S08]  /*31c0*/  LDSM.16.M88.4 R32, [R149+0x6400] ;  /* 0x006400009520783b */ /* 0x000f300000000200 */
[----:B------:R-:W2:Y:S08]  /*31d0*/  LDSM.16.M88.4 R48, [R149+0x6800] ;  /* 0x006800009530783b */ /* 0x000eb00000000200 */
[----:B------:R-:W2:Y:S01]  /*31e0*/  LDSM.16.M88.4 R100, [R149+0x6c00] ;  /* 0x006c00009564783b */ /* 0x000ea20000000200 */
[-C--:B-1----:R-:W-:Y:S07]  /*31f0*/  HMMA.16816.F32.BF16 R4, R64, R16.reuse, RZ ;  /* 0x000000104004723c */ /* 0x082fee00000418ff */
[----:B------:R-:W-:Y:S01]  /*3200*/  LDSM.16.M88.4 R104, [R112] ;  /* 0x000000007068783b */ /* 0x000fe20000000200 */
[C---:B---3--:R-:W-:Y:S07]  /*3210*/  HMMA.16816.F32.BF16 R8, R60.reuse, R16, RZ ;  /* 0x000000103c08723c */ /* 0x048fee00000418ff */
[----:B------:R-:W1:Y:S01]  /*3220*/  LDSM.16.M88.4 R108, [R150+0x6000] ;  /* 0x00600000966c783b */ /* 0x000e620000000200 */
[-C--:B------:R-:W-:Y:S07]  /*3230*/  HMMA.16816.F32.BF16 R12, R60, R18.reuse, RZ ;  /* 0x000000123c0c723c */ /* 0x080fee00000418ff */
[----:B------:R-:W3:Y:S01]  /*3240*/  LDSM.16.M88.4 R112, [R112+0x1000] ;  /* 0x001000007070783b */ /* 0x000ee20000000200 */
[C---:B------:R-:W-:Y:S06]  /*3250*/  HMMA.16816.F32.BF16 R16, R64.reuse, R18, RZ ;  /* 0x000000124010723c */ /* 0x040fec00000418ff */
[-C--:B----4-:R-:W-:Y:S06]  /*3260*/  HMMA.16816.F32.BF16 R20, R64, R32.reuse, RZ ;  /* 0x000000204014723c */ /* 0x090fec00000418ff */
[C---:B------:R-:W-:Y:S06]  /*3270*/  HMMA.16816.F32.BF16 R24, R60.reuse, R32, RZ ;  /* 0x000000203c18723c */ /* 0x040fec00000418ff */
[-C--:B------:R-:W-:Y:S06]  /*3280*/  HMMA.16816.F32.BF16 R28, R60, R34.reuse, RZ ;  /* 0x000000223c1c723c */ /* 0x080fec00000418ff */
[C---:B------:R-:W-:Y:S06]  /*3290*/  HMMA.16816.F32.BF16 R32, R64.reuse, R34, RZ ;  /* 0x000000224020723c */ /* 0x040fec00000418ff */
[-C--:B--2---:R-:W-:Y:S06]  /*32a0*/  HMMA.16816.F32.BF16 R36, R64, R48.reuse, RZ ;  /* 0x000000304024723c */ /* 0x084fec00000418ff */
        /* <DEDUP_REMOVED lines=14> */
[C---:B---3--:R-:W-:Y:S04]  /*3390*/  HMMA.16816.F32.BF16 R8, R112.reuse, R108, R8 ;  /* 0x0000006c7008723c */ /* 0x048fe80000041808 */
        /* <DEDUP_REMOVED lines=250> */
[C---:B------:R-:W-:Y:S01]  /*4340*/  @P3 VIADD R4, R102.reuse, 0x38 ;  /* 0x0000003866043836 */ /* 0x040fe20000000000 */
        /* <DEDUP_REMOVED lines=195> */
[----:B------:R-:W-:Y:S01]  /*4f80*/  FADD.FTZ R21, -R111, R21 ;  /* 0x000000156f157221 */ /* 0x000fe20000010100 */
[-C--:B------:R-:W-:Y:S05]  /*4f90*/  HMMA.16816.F32.BF16 R44, R104, R142.reuse, R44 ;  /* 0x0000008e682c723c */ /* 0x080fea000004182c */
[----:B------:R-:W-:Y:S01]  /*4fa0*/  FMUL.FTZ R5, R235, R5 ;  /* 0x00000005eb057220 */ /* 0x000fe20000410000 */
[C---:B------:R-:W-:Y:S05]  /*4fb0*/  HMMA.16816.F32.BF16 R48, R100.reuse, R142, R48 ;  /* 0x0000008e6430723c */ /* 0x040fea0000041830 */
[C---:B------:R-:W-:Y:S01]  /*4fc0*/  FADD.FTZ R32, -R111.reuse, R32 ;  /* 0x000000206f207221 */ /* 0x040fe20000010100 */
[-C--:B------:R-:W-:Y:S05]  /*4fd0*/  HMMA.16816.F32.BF16 R52, R100, R144.reuse, R52 ;  /* 0x000000906434723c */ /* 0x080fea0000041834 */
[C---:B------:R-:W-:Y:S01]  /*4fe0*/  FADD.FTZ R37, -R111.reuse, R37 ;  /* 0x000000256f257221 */ /* 0x040fe20000010100 */
        /* <DEDUP_REMOVED lines=13> */
[----:B------:R-:W-:Y:S01]  /*50c0*/  FADD.FTZ R21, -R111, R33 ;  /* 0x000000216f157221 */ /* 0x000fe20000010100 */
        /* <DEDUP_REMOVED lines=24> */
[----:B------:R-:W-:Y:S01]  /*5250*/  ISETP.GE.AND P2, PT, R224, UR32, PT ;  /* 0x00000020e0007c0c */ /* 0x000fe2000bf46270 */
[----:B------:R-:W-:Y:S04]  /*5260*/  ULOP3.LUT UR10, UR7, 0x1, URZ, 0xc0, !UPT ;  /* 0x00000001070a7892 */ /* 0x000fe8000f8ec03f */
[----:B------:R-:W-:Y:S04]  /*5270*/  UISETP.NE.U32.AND UP1, UPT, UR10, 0x1, UPT ;  /* 0x000000010a00788c */ /* 0x000fe8000bf25070 */
[----:B------:R-:W-:Y:S04]  /*5280*/  USEL UR10, UR60, 0x2000, !UP1 ;  /* 0x000020003c0a7887 */ /* 0x000fe8000c800000 */
[----:B------:R-:W2:Y:S02]  /*5290*/  @!P2 LDC R17, c[0x0][0x244] ;  /* 0x00009100ff11ab82 */ /* 0x000ea40000000800 */
[----:B------:R-:W-:Y:S01]  /*52a0*/  VIADD R162, R162, UR10 ;  /* 0x0000000aa2a27c36 */ /* 0x000fe20008000000 */
[----:B------:R-:W-:Y:S01]  /*52b0*/  IADD3 R148, R148, UR10, RZ ;  /* 0x0000000a94947c10 */ /* 0x000fe2000fffe0ff */
[----:B------:R-:W-:Y:S03]  /*52c0*/  VIADD R229, R229, UR10 ;  /* 0x0000000ae5e57c36 */ /* 0x000fe60008000000 */
[----:B------:R3:W-:Y:S04]  /*52d0*/  @P2 STS [R162], RZ ;  /* 0x000000ffa2002388 */ /* 0x0007e80000000800 */
[----:B------:R3:W-:Y:S04]  /*52e0*/  @P2 STS [R162+0x4], RZ ;  /* 0x000004ffa2002388 */ /* 0x0007e80000000800 */
[----:B------:R3:W-:Y:S04]  /*52f0*/  @P2 STS [R162+0x8], RZ ;  /* 0x000008ffa2002388 */ /* 0x0007e80000000800 */
[----:B------:R3:W-:Y:S01]  /*5300*/  @P2 STS [R162+0xc], RZ ;  /* 0x00000cffa2002388 */ /* 0x0007e20000000800 */
[----:B-1----:R-:W-:Y:S05]  /*5310*/  IMAD.U32 R4, R20, -0x80, RZ ;  /* 0xffffff8014047824 */ /* 0x002fea00078e00ff */
[C---:B------:R-:W-:Y:S04]  /*5320*/  LEA R5, P0, R4.reuse, R218, 0x1 ;  /* 0x000000da04057211 */ /* 0x040fe800078008ff */
[----:B------:R-:W-:Y:S02]  /*5330*/  LEA.HI.X.SX32 R4, R4, R219, 0x1, P0 ;  /* 0x000000db04047211 */ /* 0x000fe400000f0eff */
[----:B------:R-:W-:Y:S03]  /*5340*/  MOV R218, R5 ;  /* 0x0000000500da7202 */ /* 0x000fe60000000f00 */
[----:B------:R-:W-:Y:S01]  /*5350*/  IMAD.MOV.U32 R219, RZ, RZ, R4 ;  /* 0x000000ffffdb7224 */ /* 0x000fe200078e0004 */
[C---:B------:R-:W-:Y:S04]  /*5360*/  @!P2 LEA R4, P0, R20.reuse, R218, 0x7 ;  /* 0x000000da1404a211 */ /* 0x040fe800078038ff */
[----:B------:R-:W-:Y:S01]  /*5370*/  @!PT LDS RZ, [RZ] ;  /* 0x00000000fffff984 */ /* 0x000fe20000000800 */
[----:B------:R-:W-:Y:S01]  /*5380*/  @!PT LDS RZ, [RZ] ;  /* 0x00000000fffff984 */ /* 0x000fe20000000800 */
[----:B------:R-:W-:Y:S01]  /*5390*/  @!PT LDS RZ, [RZ] ;  /* 0x00000000fffff984 */ /* 0x000fe20000000800 */
[----:B------:R3:W-:Y:S01]  /*53a0*/  @!P2 LDGSTS.E.BYPASS.LTC128B.128 [R229], desc[UR8][R218.64] ;  /* 0x00000000dae5afae */ /* 0x0007e2000b901d48 */
[----:B--2---:R-:W-:Y:S03]  /*53b0*/  @!P2 LEA.HI.X R5, R20, R219, R17, 0x7, P0 ;  /* 0x000000db1405a211 */ /* 0x004fe600000f3c11 */
[----:B------:R3:W-:Y:S04]  /*53c0*/  @P2 STS [R162+0x1000], RZ ;  /* 0x001000ffa2002388 */ /* 0x0007e80000000800 */
[----:B------:R3:W-:Y:S04]  /*53d0*/  @P2 STS [R162+0x1004], RZ ;  /* 0x001004ffa2002388 */ /* 0x0007e80000000800 */
[----:B------:R3:W-:Y:S04]  /*53e0*/  @P2 STS [R162+0x1008], RZ ;  /* 0x001008ffa2002388 */ /* 0x0007e80000000800 */
[----:B------:R3:W-:Y:S04]  /*53f0*/  @P2 STS [R162+0x100c], RZ ;  /* 0x00100cffa2002388 */ /* 0x0007e80000000800 */
[----:B------:R-:W-:Y:S01]  /*5400*/  @!PT LDS RZ, [RZ] ;  /* 0x00000000fffff984 */ /* 0x000fe20000000800 */
[----:B------:R-:W-:Y:S01]  /*5410*/  @!PT LDS RZ, [RZ] ;  /* 0x00000000fffff984 */ /* 0x000fe20000000800 */
[----:B------:R-:W-:Y:S01]  /*5420*/  @!PT LDS RZ, [RZ] ;  /* 0x00000000fffff984 */ /* 0x000fe20000000800 */
[----:B------:R3:W-:Y:S04]  /*5430*/  @!P2 LDGSTS.E.BYPASS.LTC128B.128 [R229+0x1000], desc[UR8][R4.64] ;  /* 0x0100000004e5afae */ /* 0x0007e8000b901d48 */
[----:B------:R-:W0:Y:S02]  /*5440*/  LDGDEPBAR ;  /* 0x00000000000079af */ /* 0x000e240000000000 */
.L_x_53:
[----:B------:R1:W-:Y:S01]  /*5450*/  STS [R209+0x8000], R0 ;  /* 0x00800000d1007388 */ /* 0x0003e20000000800 */
[----:B------:R-:W-:Y:S01]  /*5460*/  FMUL.FTZ R6, R194, R6 ;  /* 0x00000006c2067220 */ /* 0x000fe20000410000 */
[----:B---3--:R-:W-:Y:S01]  /*5470*/  FMUL.FTZ R4, R193, R7 ;  /* 0x00000007c1047220 */ /* 0x008fe20000410000 */
[C---:B------:R-:W-:Y:S01]  /*5480*/  FADD.FTZ R19, -R110.reuse, R19 ;  /* 0x000000136e137221 */ /* 0x040fe20000010100 */
[----:B------:R-:W-:Y:S01]  /*5490*/  FADD.FTZ R18, -R110, R18 ;  /* 0x000000126e127221 */ /* 0x000fe20000010100 */
[C---:B-----5:R-:W-:Y:S01]  /*54a0*/  FADD.FTZ R12, -R109.reuse, R12 ;  /* 0x0000000c6d0c7221 */ /* 0x060fe20000010100 */
[C---:B------:R-:W-:Y:S01]  /*54b0*/  FADD.FTZ R13, -R109.reuse, R13 ;  /* 0x0000000d6d0d7221 */ /* 0x040fe20000010100 */
[----:B------:R-:W-:Y:S01]  /*54c0*/  F2FP.BF16.F32.PACK_AB R4, R4, R6 ;  /* 0x000000060404723e */ /* 0x000fe200000010ff */
[----:B------:R-:W-:Y:S01]  /*54d0*/  FADD.FTZ R15, -R108, R15 ;  /* 0x0000000f6c0f7221 */ /* 0x000fe20000010100 */
[----:B------:R-:W-:Y:S01]  /*54e0*/  FADD.FTZ R35, -R110, R35 ;  /* 0x000000236e237221 */ /* 0x000fe20000010100 */
[C---:B------:R-:W-:Y:S01]  /*54f0*/  FADD.FTZ R25, -R109.reuse, R25 ;  /* 0x000000196d197221 */ /* 0x040fe20000010100 */
[----:B------:R-:W-:Y:S01]  /*5500*/  FADD.FTZ R27, -R108, R27 ;  /* 0x0000001b6c1b7221 */ /* 0x000fe20000010100 */
[----:B------:R2:W-:Y:S01]  /*5510*/  STS [R209+0x8400], R4 ;  /* 0x00840004d1007388 */ /* 0x0005e20000000800 */
        /* <DEDUP_REMOVED lines=8> */
[----:B------:R-:W-:Y:S01]  /*55a0*/  FMUL.FTZ R8, R202, R8 ;  /* 0x00000008ca087220 */ /* 0x000fe20000410000 */
[----:B------:R-:W-:Y:S01]  /*55b0*/  FMUL.FTZ R9, R201, R9 ;  /* 0x00000009c9097220 */ /* 0x000fe20000410000 */
[----:B------:R-:W-:Y:S01]  /*55c0*/  FMUL.FTZ R10, R214, R10 ;  /* 0x0000000ad60a7220 */ /* 0x000fe20000410000 */
[C---:B------:R-:W-:Y:S01]  /*55d0*/  FADD.FTZ R22, -R110.reuse, R22 ;  /* 0x000000166e167221 */ /* 0x040fe20000010100 */
[----:B-1----:R-:W-:Y:S01]  /*55e0*/  FMUL.FTZ R0, R183, R19 ;  /* 0x00000013b7007220 */ /* 0x002fe20000410000 */
[----:B------:R-:W-:Y:S01]  /*55f0*/  F2FP.BF16.F32.PACK_AB R19, R13, R12 ;  /* 0x0000000c0d13723e */ /* 0x000fe200000010ff */
[C---:B------:R-:W-:Y:S01]  /*5600*/  FADD.FTZ R12, -R109.reuse, R57 ;  /* 0x000000396d0c7221 */ /* 0x040fe20000010100 */
[----:B------:R-:W-:Y:S01]  /*5610*/  FADD.FTZ R23, -R110, R23 ;  /* 0x000000176e177221 */ /* 0x000fe20000010100 */
[----:B------:R-:W-:Y:S01]  /*5620*/  FMUL.FTZ R14, R212, R14 ;  /* 0x0000000ed40e7220 */ /* 0x000fe20000410000 */
[----:B------:R-:W-:Y:S01]  /*5630*/  F2FP.BF16.F32.PACK_AB R0, R0, R18 ;  /* 0x000000120000723e */ /* 0x000fe200000010ff */
[----:B------:R-:W-:Y:S01]  /*5640*/  FADD.FTZ R29, -R109, R29 ;  /* 0x0000001d6d1d7221 */ /* 0x000fe20000010100 */
[----:B------:R-:W-:Y:S01]  /*5650*/  FMUL.FTZ R18, R191, R25 ;  /* 0x00000019bf127220 */ /* 0x000fe20000410000 */
[----:B------:R-:W-:Y:S01]  /*5660*/  FADD.FTZ R31, -R108, R31 ;  /* 0x0000001f6c1f7221 */ /* 0x000fe20000010100 */
[----:B------:R-:W-:Y:S01]  /*5670*/  FMUL.FTZ R12, R168, R12 ;  /* 0x0000000ca80c7220 */ /* 0x000fe20000410000 */
[----:B------:R1:W-:Y:S01]  /*5680*/  STS [R208+0x8400], R0 ;  /* 0x00840000d0007388 */ /* 0x0003e20000000800 */
[----:B------:R-:W-:Y:S01]  /*5690*/  FMUL.FTZ R22, R182, R22 ;  /* 0x00000016b6167220 */ /* 0x000fe20000410000 */
[----:B--2---:R-:W-:Y:S01]  /*56a0*/  FADD.FTZ R4, -R109, R56 ;  /* 0x000000386d047221 */ /* 0x004fe20000010100 */
[----:B------:R-:W-:Y:S01]  /*56b0*/  FMUL.FTZ R23, R181, R23 ;  /* 0x00000017b5177220 */ /* 0x000fe20000410000 */
[C---:B------:R-:W-:Y:S01]  /*56c0*/  FADD.FTZ R34, -R110.reuse, R34 ;  /* 0x000000226e227221 */ /* 0x040fe20000010100 */
[C---:B------:R-:W-:Y:S01]  /*56d0*/  FADD.FTZ R17, -R110.reuse, R54 ;  /* 0x000000366e117221 */ /* 0x040fe20000010100 */
[----:B------:R-:W-:Y:S01]  /*56e0*/  FMUL.FTZ R4, R169, R4 ;  /* 0x00000004a9047220 */ /* 0x000fe20000410000 */
[C---:B------:R-:W-:Y:S01]  /*56f0*/  FADD.FTZ R7, -R110.reuse, R55 ;  /* 0x000000376e077221 */ /* 0x040fe20000010100 */
[C---:B------:R-:W-:Y:S01]  /*5700*/  FADD.FTZ R6, -R110.reuse, R66 ;  /* 0x000000426e067221 */ /* 0x040fe20000010100 */
[----:B------:R-:W-:Y:S01]  /*5710*/  FADD.FTZ R5, -R110, R67 ;  /* 0x000000436e057221 */ /* 0x000fe20000010100 */
[----:B------:R-:W-:Y:S01]  /*5720*/  F2FP.BF16.F32.PACK_AB R23, R23, R22 ;  /* 0x000000161717723e */ /* 0x000fe200000010ff */
[----:B------:R-:W-:Y:S01]  /*5730*/  FMUL.FTZ R34, R176, R34 ;  /* 0x00000022b0227220 */ /* 0x000fe20000410000 */
[----:B------:R-:W-:Y:S01]  /*5740*/  F2FP.BF16.F32.PACK_AB R12, R12, R4 ;  /* 0x000000040c0c723e */ /* 0x000fe200000010ff */
[----:B------:R-:W-:Y:S01]  /*5750*/  FADD.FTZ R4, -R108, R11 ;  /* 0x0000000b6c047221 */ /* 0x000fe20000010100 */
[----:B------:R-:W-:Y:S01]  /*5760*/  FMUL.FTZ R22, R174, R35 ;  /* 0x00000023ae167220 */ /* 0x000fe20000410000 */
[----:B------:R-:W-:Y:S01]  /*5770*/  FADD.FTZ R24, -R109, R24 ;  /* 0x000000186d187221 */ /* 0x000fe20000010100 */
        /* <DEDUP_REMOVED lines=8> */
[----:B------:R-:W-:Y:S01]  /*5800*/  FMUL.FTZ R26, R199, R26 ;  /* 0x0000001ac71a7220 */ /* 0x000fe20000410000 */
[----:B-1----:R-:W-:Y:S01]  /*5810*/  F2FP.BF16.F32.PACK_AB R0, R9, R8 ;  /* 0x000000080900723e */ /* 0x002fe200000010ff */
[----:B------:R-:W-:Y:S01]  /*5820*/  FMUL.FTZ R9, R211, R15 ;  /* 0x0000000fd3097220 */ /* 0x000fe20000410000 */
[----:B------:R-:W-:Y:S01]  /*5830*/  STS [R209+0xa400], R10 ;  /* 0x00a4000ad1007388 */ /* 0x000fe20000000800 */
[----:B------:R-:W-:Y:S01]  /*5840*/  FMUL.FTZ R8, R197, R27 ;  /* 0x0000001bc5087220 */ /* 0x000fe20000410000 */
[----:B------:R-:W-:Y:S01]  /*5850*/  F2FP.BF16.F32.PACK_AB R22, R22, R34 ;  /* 0x000000221616723e */ /* 0x000fe200000010ff */
[----:B------:R-:W-:Y:S01]  /*5860*/  FADD.FTZ R28, -R109, R28 ;  /* 0x0000001c6d1c7221 */ /* 0x000fe20000010100 */
[----:B------:R1:W-:Y:S01]  /*5870*/  STS [R209+0xa000], R0 ;  /* 0x00a00000d1007388 */ /* 0x0003e20000000800 */
[----:B------:R-:W-:Y:S01]  /*5880*/  F2FP.BF16.F32.PACK_AB R9, R9, R14 ;  /* 0x0000000e0909723e */ /* 0x000fe200000010ff */
        /* <DEDUP_REMOVED lines=25> */
[----:B------:R-:W-:Y:S01]  /*5a20*/  FADD.FTZ R41, -R109, R41 ;  /* 0x000000296d297221 */ /* 0x000fe20000010100 */
[----:B------:R-:W-:Y:S01]  /*5a30*/  STS [R210+0xa000], R18 ;  /* 0x00a00012d2007388 */ /* 0x000fe20000000800 */
[----:B------:R-:W-:Y:S01]  /*5a40*/  FMUL.FTZ R50, R166, R50 ;  /* 0x00000032a6327220 */ /* 0x000fe20000410000 */
[----:B------:R-:W-:Y:S01]  /*5a50*/  FMUL.FTZ R51, R165, R51 ;  /* 0x00000033a5337220 */ /* 0x000fe20000410000 */
[C---:B------:R-:W-:Y:S01]  /*5a60*/  FADD.FTZ R42, -R108.reuse, R42 ;  /* 0x0000002a6c2a7221 */ /* 0x040fe20000010100 */
[----:B------:R-:W-:Y:S01]  /*5a70*/  STS [R210+0xa400], R8 ;  /* 0x00a40008d2007388 */ /* 0x000fe20000000800 */
[----:B------:R-:W-:Y:S01]  /*5a80*/  FADD.FTZ R43, -R108, R43 ;  /* 0x0000002b6c2b7221 */ /* 0x000fe20000010100 */
[----:B------:R-:W-:Y:S01]  /*5a90*/  F2FP.BF16.F32.PACK_AB R38, R39, R38 ;  /* 0x000000262726723e */ /* 0x000fe200000010ff */
[----:B------:R-:W-:Y:S01]  /*5aa0*/  FMUL.FTZ R16, R179, R41 ;  /* 0x00000029b3107220 */ /* 0x000fe20000410000 */
[----:B------:R-:W-:Y:S01]  /*5ab0*/  STS [R207+0xa000], R17 ;  /* 0x00a00011cf007388 */ /* 0x000fe20000000800 */
[----:B------:R-:W-:Y:S01]  /*5ac0*/  FMUL.FTZ R42, R190, R42 ;  /* 0x0000002abe2a7220 */ /* 0x000fe20000410000 */
[----:B------:R-:W-:Y:S01]  /*5ad0*/  FMUL.FTZ R5, R187, R43 ;  /* 0x0000002bbb057220 */ /* 0x000fe20000410000 */
[C---:B------:R-:W-:Y:S01]  /*5ae0*/  FADD.FTZ R44, -R109.reuse, R44 ;  /* 0x0000002c6d2c7221 */ /* 0x040fe20000010100 */
[----:B------:R-:W-:Y:S01]  /*5af0*/  STS [R207+0xa400], R6 ;  /* 0x00a40006cf007388 */ /* 0x000fe20000000800 */
        /* <DEDUP_REMOVED lines=36> */
[----:B------:R-:W-:Y:S02]  /*5d40*/  MOV R54, R222 ;  /* 0x000000de00367202 */ /* 0x000fe40000000f00 */
[----:B------:R-:W-:Y:S01]  /*5d50*/  MOV R55, R221 ;  /* 0x000000dd00377202 */ /* 0x000fe20000000f00 */
[----:B------:R-:W-:Y:S04]  /*5d60*/  STS [R206+0x8400], R21 ;  /* 0x00840015ce007388 */ /* 0x000fe80000000800 */
        /* <DEDUP_REMOVED lines=13> */
[----:B------:R-:W4:Y:S04]  /*5e40*/  LDSM.16.MT88.4 R24, [R2+0x14800] ;  /* 0x014800000218783b */ /* 0x000f280000004200 */
[----:B------:R-:W-:Y:S04]  /*5e50*/  LDSM.16.MT88.4 R28, [R0+0x4800] ;  /* 0x00480000001c783b */ /* 0x000fe80000004200 */
[----:B------:R-:W-:Y:S01]  /*5e60*/  LDSM.16.MT88.4 R32, [R2+0x15000] ;  /* 0x015000000220783b */ /* 0x000fe20000004200 */
[-C--:B-1----:R-:W-:Y:S06]  /*5e70*/  HMMA.16816.F32.BF16 R68, R4, R8.reuse, R68 ;  /* 0x000000080444723c */ /* 0x082fec0000041844 */
[C---:B--2---:R-:W-:Y:S06]  /*5e80*/  HMMA.16816.F32.BF16 R72, R12.reuse, R8, R72 ;  /* 0x000000080c48723c */ /* 0x044fec0000041848 */
[-C--:B------:R-:W-:Y:S01]  /*5e90*/  HMMA.16816.F32.BF16 R76, R12, R10.reuse, R76 ;  /* 0x0000000a0c4c723c */ /* 0x080fe2000004184c */
[----:B------:R-:W1:Y:S05]  /*5ea0*/  LDSM.16.MT88.4 R12, [R2+0x11000] ;  /* 0x01100000020c783b */ /* 0x000e6a0000004200 */
[----:B------:R-:W-:Y:S01]  /*5eb0*/  HMMA.16816.F32.BF16 R80, R4, R10, R80 ;  /* 0x0000000a0450723c */ /* 0x000fe20000041850 */
[----:B------:R-:W-:Y:S04]  /*5ec0*/  LDSM.16.MT88.4 R4, [R2+0x11800] ;  /* 0x011800000204783b */ /* 0x000fe80000004200 */
[----:B------:R-:W2:Y:S01]  /*5ed0*/  LDSM.16.MT88.4 R8, [R0+0x4c00] ;  /* 0x004c00000008783b */ /* 0x000ea20000004200 */
[-C--:B---3--:R-:W-:Y:S06]  /*5ee0*/  HMMA.16816.F32.BF16 R68, R16, R20.reuse, R68 ;  /* 0x000000141044723c */ /* 0x088fec0000041844 */
[C---:B----4-:R-:W-:Y:S06]  /*5ef0*/  HMMA.16816.F32.BF16 R72, R24.reuse, R20, R72 ;  /* 0x000000141848723c */ /* 0x050fec0000041848 */
[-C--:B------:R-:W-:Y:S01]  /*5f00*/  HMMA.16816.F32.BF16 R76, R24, R22.reuse, R76 ;  /* 0x00000016184c723c */ /* 0x080fe2000004184c */
[----:B------:R-:W3:Y:S05]  /*5f10*/  LDSM.16.MT88.4 R24, [R2+0x15800] ;  /* 0x015800000218783b */ /* 0x000eea0000004200 */
[----:B------:R-:W-:Y:S01]  /*5f20*/  HMMA.16816.F32.BF16 R80, R16, R22, R80 ;  /* 0x000000161050723c */ /* 0x000fe20000041850 */
[----:B------:R-:W-:Y:S04]  /*5f30*/  LDSM.16.MT88.4 R16, [R2+0x12000] ;  /* 0x012000000210783b */ /* 0x000fe80000004200 */
[----:B------:R-:W4:Y:S01]  /*5f40*/  LDSM.16.MT88.4 R20, [R0+0x5000] ;  /* 0x005000000014783b */ /* 0x000f220000004200 */
[-C--:B-1----:R-:W-:Y:S06]  /*5f50*/  HMMA.16816.F32.BF16 R68, R12, R28.reuse, R68 ;  /* 0x0000001c0c44723c */ /* 0x082fec0000041844 */
[C---:B------:R-:W-:Y:S06]  /*5f60*/  HMMA.16816.F32.BF16 R72, R32.reuse, R28, R72 ;  /* 0x0000001c2048723c */ /* 0x040fec0000041848 */
[-C--:B------:R-:W-:Y:S01]  /*5f70*/  HMMA.16816.F32.BF16 R76, R32, R30.reuse, R76 ;  /* 0x0000001e204c723c */ /* 0x080fe2000004184c */
[----:B------:R-:W1:Y:S05]  /*5f80*/  LDSM.16.MT88.4 R32, [R2+0x16000] ;  /* 0x016000000220783b */ /* 0x000e6a0000004200 */
[----:B------:R-:W-:Y:S01]  /*5f90*/  HMMA.16816.F32.BF16 R80, R12, R30, R80 ;  /* 0x0000001e0c50723c */ /* 0x000fe20000041850 */
[----:B------:R-:W-:Y:S04]  /*5fa0*/  LDSM.16.MT88.4 R12, [R2+0x12800] ;  /* 0x01280000020c783b */ /* 0x000fe80000004200 */
[----:B------:R-:W-:Y:S01]  /*5fb0*/  LDSM.16.MT88.4 R28, [R2+0x16800] ;  /* 0x01680000021c783b */ /* 0x000fe20000004200 */
[-C--:B--2---:R-:W-:Y:S06]  /*5fc0*/  HMMA.16816.F32.BF16 R68, R4, R8.reuse, R68 ;  /* 0x000000080444723c */ /* 0x084fec0000041844 */
[C---:B---3--:R-:W-:Y:S06]  /*5fd0*/  HMMA.16816.F32.BF16 R72, R24.reuse, R8, R72 ;  /* 0x000000081848723c */ /* 0x048fec0000041848 */
[-C--:B------:R-:W-:Y:S01]  /*5fe0*/  HMMA.16816.F32.BF16 R76, R24, R10.reuse, R76 ;  /* 0x0000000a184c723c */ /* 0x080fe2000004184c */
[----:B------:R-:W2:Y:S05]  /*5ff0*/  LDSM.16.MT88.4 R24, [R0+0x5400] ;  /* 0x005400000018783b */ /* 0x000eaa0000004200 */
[----:B------:R-:W-:Y:S01]  /*6000*/  HMMA.16816.F32.BF16 R80, R4, R10, R80 ;  /* 0x0000000a0450723c */ /* 0x000fe20000041850 */
[----:B------:R-:W-:Y:S04]  /*6010*/  LDSM.16.MT88.4 R4, [R2+0x13000] ;  /* 0x013000000204783b */ /* 0x000fe80000004200 */
[----:B------:R-:W3:Y:S01]  /*6020*/  LDSM.16.MT88.4 R8, [R0+0x5800] ;  /* 0x005800000008783b */ /* 0x000ee20000004200 */
[-C--:B----4-:R-:W-:Y:S06]  /*6030*/  HMMA.16816.F32.BF16 R68, R16, R20.reuse, R68 ;  /* 0x000000141044723c */ /* 0x090fec0000041844 */
[C---:B-1----:R-:W-:Y:S06]  /*6040*/  HMMA.16816.F32.BF16 R72, R32.reuse, R20, R72 ;  /* 0x000000142048723c */ /* 0x042fec0000041848 */
[-C--:B------:R-:W-:Y:S01]  /*6050*/  HMMA.16816.F32.BF16 R76, R32, R22.reuse, R76 ;  /* 0x00000016204c723c */ /* 0x080fe2000004184c */
[----:B------:R-:W1:Y:S05]  /*6060*/  LDSM.16.MT88.4 R32, [R2+0x17000] ;  /* 0x017000000220783b */ /* 0x000e6a0000004200 */
[----:B------:R-:W-:Y:S01]  /*6070*/  HMMA.16816.F32.BF16 R80, R16, R22, R80 ;  /* 0x000000161050723c */ /* 0x000fe20000041850 */
[----:B------:R-:W-:Y:S04]  /*6080*/  LDSM.16.MT88.4 R16, [R2+0x13800] ;  /* 0x013800000210783b */ /* 0x000fe80000004200 */
[----:B------:R-:W4:Y:S01]  /*6090*/  LDSM.16.MT88.4 R20, [R0+0x5c00] ;  /* 0x005c00000014783b */ /* 0x000f220000004200 */
[-C--:B--2---:R-:W-:Y:S06]  /*60a0*/  HMMA.16816.F32.BF16 R68, R12, R24.reuse, R68 ;  /* 0x000000180c44723c */ /* 0x084fec0000041844 */
[C---:B------:R-:W-:Y:S01]  /*60b0*/  HMMA.16816.F32.BF16 R72, R28.reuse, R24, R72 ;  /* 0x000000181c48723c */ /* 0x040fe20000041848 */
[----:B------:R-:W2:Y:S05]  /*60c0*/  S2R R24, SR_TID.X ;  /* 0x0000000000187919 */ /* 0x000eaa0000002100 */
[-C--:B------:R-:W-:Y:S01]  /*60d0*/  HMMA.16816.F32.BF16 R76, R28, R26.reuse, R76 ;  /* 0x0000001a1c4c723c */ /* 0x080fe2000004184c */
[----:B------:R-:W2:Y:S01]  /*60e0*/  LDSM.16.MT88.4 R28, [R2+0x17800] ;  /* 0x01780000021c783b */ /* 0x000ea20000004200 */
[----:B------:R-:W-:Y:S04]  /*60f0*/  BAR.SYNC.DEFER_BLOCKING 0x0 ;  /* 0x0000000000007b1d */ /* 0x000fe80000010000 */
[----:B------:R-:W-:Y:S06]  /*6100*/  HMMA.16816.F32.BF16 R80, R12, R26, R80 ;  /* 0x0000001a0c50723c */ /* 0x000fec0000041850 */
[-C--:B---3--:R-:W-:Y:S06]  /*6110*/  HMMA.16816.F32.BF16 R68, R4, R8.reuse, R68 ;  /* 0x000000080444723c */ /* 0x088fec0000041844 */
[C---:B-1----:R-:W-:Y:S06]  /*6120*/  HMMA.16816.F32.BF16 R72, R32.reuse, R8, R72 ;  /* 0x000000082048723c */ /* 0x042fec0000041848 */
[-C--:B------:R-:W-:Y:S06]  /*6130*/  HMMA.16816.F32.BF16 R76, R32, R10.reuse, R76 ;  /* 0x0000000a204c723c */ /* 0x080fec000004184c */
[----:B------:R-:W-:Y:S06]  /*6140*/  HMMA.16816.F32.BF16 R80, R4, R10, R80 ;  /* 0x0000000a0450723c */ /* 0x000fec0000041850 */
[-C--:B----4-:R-:W-:Y:S05]  /*6150*/  HMMA.16816.F32.BF16 R68, R16, R20.reuse, R68 ;  /* 0x000000141044723c */ /* 0x090fea0000041844 */
[----:B--2---:R-:W-:Y:S01]  /*6160*/  SHF.R.S32.HI R5, RZ, 0x1f, R24 ;  /* 0x0000001fff057819 */ /* 0x004fe20000011418 */
[C---:B------:R-:W-:Y:S05]  /*6170*/  HMMA.16816.F32.BF16 R72, R28.reuse, R20, R72 ;  /* 0x000000141c48723c */ /* 0x040fea0000041848 */
[CC--:B------:R-:W-:Y:S01]  /*6180*/  LEA.HI R4, R5.reuse, R24.reuse, RZ, 0x3 ;  /* 0x0000001805047211 */ /* 0x0c0fe200078f18ff */
[-C--:B------:R-:W-:Y:S05]  /*6190*/  HMMA.16816.F32.BF16 R76, R28, R22.reuse, R76 ;  /* 0x000000161c4c723c */ /* 0x080fea000004184c */
[----:B------:R-:W-:Y:S01]  /*61a0*/  SHF.R.S32.HI R4, RZ, 0x3, R4 ;  /* 0x00000003ff047819 */ /* 0x000fe20000011404 */
[----:B------:R-:W-:Y:S05]  /*61b0*/  HMMA.16816.F32.BF16 R80, R16, R22, R80 ;  /* 0x000000161050723c */ /* 0x000fea0000041850 */
[----:B------:R-:W-:Y:S02]  /*61c0*/  LEA.HI R5, R5, R24, RZ, 0x2 ;  /* 0x0000001805057211 */ /* 0x000fe400078f10ff */
[----:B------:R-:W-:Y:S04]  /*61d0*/  SHF.L.U32 R4, R4, 0x6, RZ ;  /* 0x0000000604047819 */ /* 0x000fe800000006ff */
[----:B------:R-:W-:Y:S02]  /*61e0*/  LEA.HI R5, R5, R238, RZ, 0x1 ;  /* 0x000000ee05057211 */ /* 0x000fe400078f08ff */
[----:B------:R-:W-:Y:S02]  /*61f0*/  LOP3.LUT R4, R4, 0xc0, RZ, 0xc0, !PT ;  /* 0x000000c004047812 */ /* 0x000fe400078ec0ff */
[----:B------:R-:W-:Y:S02]  /*6200*/  LOP3.LUT R5, R5, 0x7fffffe, RZ, 0xc0, !PT ;  /* 0x07fffffe05057812 */ /* 0x000fe400078ec0ff */
[----:B------:R-:W-:Y:S02]  /*6210*/  LOP3.LUT R6, R4, 0x18, R224, 0xf8, !PT ;  /* 0x0000001804067812 */ /* 0x000fe400078ef8e0 */
[----:B------:R-:W-:Y:S02]  /*6220*/  SHF.R.U32.HI R4, RZ, 0x3, R4 ;  /* 0x00000003ff047819 */ /* 0x000fe40000011604 */
[----:B------:R-:W-:Y:S02]  /*6230*/  IADD3 R5, R238, -R5, RZ ;  /* 0x80000005ee057210 */ /* 0x000fe40007ffe0ff */
[----:B------:R-:W-:Y:S02]  /*6240*/  LOP3.LUT R4, R6, R4, RZ, 0x3c, !PT ;  /* 0x0000000406047212 */ /* 0x000fe400078e3cff */
[----:B------:R-:W-:Y:S04]  /*6250*/  LEA R5, R249, R5, 0x3 ;  /* 0x00000005f9057211 */ /* 0x000fe800078e18ff */
[----:B------:R-:W-:Y:S04]  /*6260*/  LEA R4, R5, R4, 0x5 ;  /* 0x0000000405047211 */ /* 0x000fe800078e28ff */
[----:B------:R-:W-:Y:S01]  /*6270*/  LEA R52, R4, UR4, 0x1 ;  /* 0x0000000404347c11 */ /* 0x000fe2000f8e08ff */
[----:B------:R-:W-:Y:S06]  /*6280*/  @!P1 BRA `(.L_x_54) ;  /* 0x0000000000609947 */ /* 0x000fec0003800000 */
[----:B------:R-:W1:Y:S01]  /*6290*/  LDC R7, c[0x0][0x420] ;  /* 0x00010800ff077b82 */ /* 0x000e620000000800 */
[----:B------:R-:W-:Y:S11]  /*62a0*/  ISETP.GE.AND P2, PT, R224, UR32, PT ;  /* 0x00000020e0007c0c */ /* 0x000ff6000bf46270 */
[----:B------:R-:W-:Y:S02]  /*62b0*/  @!UPT UIADD3 URZ, URZ, URZ, URZ ;  /* 0x0000003f3f3ff290 */ /* 0x000fe4000fffe03f */
[----:B------:R2:W-:Y:S01]  /*62c0*/  @P2 STS [R52+0x4000], RZ ;  /* 0x004000ff34002388 */ /* 0x0005e20000000800 */
[----:B------:R-:W3:Y:S03]  /*62d0*/  @!P2 LDC R6, c[0x0][0x424] ;  /* 0x00010900ff06ab82 */ /* 0x000ee60000000800 */
[----:B------:R2:W-:Y:S04]  /*62e0*/  @P2 STS [R52+0x4004], RZ ;  /* 0x004004ff34002388 */ /* 0x0005e80000000800 */
[----:B------:R2:W-:Y:S01]  /*62f0*/  @P2 STS.64 [R52+0x4008], RZ ;  /* 0x004008ff34002388 */ /* 0x0005e20000000a00 */
[C---:B-1----:R-:W-:Y:S05]  /*6300*/  IMAD.U32 R4, R7.reuse, -0x80, RZ ;  /* 0xffffff8007047824 */ /* 0x042fea00078e00ff */
[C---:B------:R-:W-:Y:S04]  /*6310*/  LEA R5, P0, R4.reuse, R216, 0x1 ;  /* 0x000000d804057211 */ /* 0x040fe800078008ff */
[----:B------:R-:W-:Y:S01]  /*6320*/  LEA.HI.X.SX32 R4, R4, R217, 0x1, P0 ;  /* 0x000000d904047211 */ /* 0x000fe200000f0eff */
[----:B------:R-:W-:Y:S04]  /*6330*/  IMAD.MOV.U32 R216, RZ, RZ, R5 ;  /* 0x000000ffffd87224 */ /* 0x000fe800078e0005 */
[----:B------:R-:W-:Y:S01]  /*6340*/  IMAD.MOV.U32 R217, RZ, RZ, R4 ;  /* 0x000000ffffd97224 */ /* 0x000fe200078e0004 */
[C---:B------:R-:W-:Y:S04]  /*6350*/  @!P2 LEA R4, P0, R7.reuse, R216, 0x7 ;  /* 0x000000d80704a211 */ /* 0x040fe800078038ff */
[----:B------:R-:W-:Y:S01]  /*6360*/  @!PT LDS RZ, [RZ] ;  /* 0x00000000fffff984 */ /* 0x000fe20000000800 */
[----:B------:R-:W-:Y:S01]  /*6370*/  @!PT LDS RZ, [RZ] ;  /* 0x00000000fffff984 */ /* 0x000fe20000000800 */
[----:B------:R-:W-:Y:S01]  /*6380*/  @!PT LDS RZ, [RZ] ;  /* 0x00000000fffff984 */ /* 0x000fe20000000800 */
[----:B------:R2:W-:Y:S01]  /*6390*/  @!P2 LDGSTS.E.BYPASS.LTC128B.128 [R52+0x4000], desc[UR8][R216.64] ;  /* 0x04000000d834afae */ /* 0x0005e2000b901d48 */
[----:B---3--:R-:W-:Y:S03]  /*63a0*/  @!P2 LEA.HI.X R5, R7, R217, R6, 0x7, P0 ;  /* 0x000000d90705a211 */ /* 0x008fe600000f3c06 */
[----:B------:R2:W-:Y:S04]  /*63b0*/  @P2 STS.128 [R52+0x5000], RZ ;  /* 0x005000ff34002388 */ /* 0x0005e80000000c00 */
[----:B------:R-:W-:Y:S01]  /*63c0*/  @!PT LDS RZ, [RZ] ;  /* 0x00000000fffff984 */ /* 0x000fe20000000800 */
[----:B------:R-:W-:Y:S01]  /*63d0*/  @!PT LDS RZ, [RZ] ;  /* 0x00000000fffff984 */ /* 0x000fe20000000800 */
[----:B------:R-:W-:Y:S01]  /*63e0*/  @!PT LDS RZ, [RZ] ;  /* 0x00000000fffff984 */ /* 0x000fe20000000800 */
[----:B------:R2:W-:Y:S04]  /*63f0*/  @!P2 LDGSTS.E.BYPASS.LTC128B.128 [R52+0x5000], desc[UR8][R4.64] ;  /* 0x050000000434afae */ /* 0x0005e8000b901d48 */
[----:B------:R-:W0:Y:S02]  /*6400*/  LDGDEPBAR ;  /* 0x00000000000079af */ /* 0x000e240000000000 */
.L_x_54:
[----:B------:R-:W-:Y:S01]  /*6410*/  LDSM.16.M88.4 R16, [R151] ;  /* 0x000000009710783b */ /* 0x000fe20000000200 */
[----:B------:R-:W-:Y:S01]  /*6420*/  IMAD.U32 R59, RZ, RZ, UR22 ;  /* 0x00000016ff3b7e24 */ /* 0x000fe2000f8e00ff */
[----:B------:R-:W-:Y:S01]  /*6430*/  MOV R56, UR19 ;  /* 0x0000001300387c02 */ /* 0x000fe20008000f00 */
[----:B------:R-:W-:Y:S01]  /*6440*/  IMAD.U32 R58, RZ, RZ, UR21 ;  /* 0x00000015ff3a7e24 */ /* 0x000fe2000f8e00ff */
[----:B------:R-:W2:Y:S01]  /*6450*/  LDSM.16.MT88.4 R20, [R0+0x6000] ;  /* 0x006000000014783b */ /* 0x000ea20000004200 */
[----:B------:R-:W-:Y:S01]  /*6460*/  IMAD.U32 R57, RZ, RZ, UR20 ;  /* 0x00000014ff397e24 */ /* 0x000fe2000f8e00ff */
[----:B------:R-:W-:Y:S01]  /*6470*/  ULOP3.LUT UR10, UR7, 0x1, URZ, 0xc0, !UPT ;  /* 0x00000001070a7892 */ /* 0x000fe2000f8ec03f */
[----:B------:R-:W-:Y:S01]  /*6480*/  IMAD.U32 R53, RZ, RZ, UR16 ;  /* 0x00000010ff357e24 */ /* 0x000fe2000f8e00ff */
[----:B------:R-:W1:Y:S02]  /*6490*/  LDSM.16.M88.4 R12, [R151+0x2000] ;  /* 0x00200000970c783b */ /* 0x000e640000000200 */
        /* <DEDUP_REMOVED lines=9> */
[-C--:B--2---:R-:W-:Y:S06]  /*6530*/  HMMA.16816.F32.BF16 R4, R16, R20.reuse, RZ ;  /* 0x000000141004723c */ /* 0x084fec00000418ff */
[C---:B-1----:R-:W-:Y:S06]  /*6540*/  HMMA.16816.F32.BF16 R8, R12.reuse, R20, RZ ;  /* 0x000000140c08723c */ /* 0x042fec00000418ff */
        /* <DEDUP_REMOVED lines=197> */
[----:B------:R-:W2:Y:S01]  /*71a0*/  LDL R60, [R1] ;  /* 0x00000000013c7983 */ /* 0x000ea20000100800 */
        /* <DEDUP_REMOVED lines=18> */
[----:B------:R-:W-:Y:S01]  /*72d0*/  F2FP.BF16.F32.PACK_AB R9, R9, R84 ;  /* 0x000000540909723e */ /* 0x000fe200000010ff */
[----:B------:R-:W-:Y:S01]  /*72e0*/  BAR.SYNC.DEFER_BLOCKING 0x0 ;  /* 0x0000000000007b1d */ /* 0x000fe20000010000 */
[----:B------:R-:W-:Y:S01]  /*72f0*/  F2FP.BF16.F32.PACK_AB R8, R8, R86 ;  /* 0x000000560808723e */ /* 0x000fe200000010ff */
[----:B------:R-:W-:Y:S01]  /*7300*/  UISETP.NE.AND UP0, UPT, UR34, -0x1, UPT ;  /* 0xffffffff2200788c */ /* 0x000fe2000bf05270 */
[----:B------:R-:W-:-:S02]  /*7310*/  F2FP.BF16.F32.PACK_AB R5, R5, R96 ;  /* 0x000000600505723e */ /* 0x000fc400000010ff */
[----:B------:R-:W-:Y:S02]  /*7320*/  F2FP.BF16.F32.PACK_AB R4, R4, R98 ;  /* 0x000000620404723e */ /* 0x000fe400000010ff */
[----:B------:R-:W-:Y:S02]  /*7330*/  F2FP.BF16.F32.PACK_AB R7, R7, R88 ;  /* 0x000000580707723e */ /* 0x000fe400000010ff */
[----:B------:R-:W-:Y:S02]  /*7340*/  F2FP.BF16.F32.PACK_AB R6, R6, R90 ;  /* 0x0000005a0606723e */ /* 0x000fe400000010ff */
[----:B------:R-:W-:Y:S02]  /*7350*/  F2FP.BF16.F32.PACK_AB R3, R3, R92 ;  /* 0x0000005c0303723e */ /* 0x000fe400000010ff */
[----:B------:R-:W-:Y:S01]  /*7360*/  F2FP.BF16.F32.PACK_AB R0, R0, R94 ;  /* 0x0000005e0000723e */ /* 0x000fe200000010ff */
[----:B------:R-:W-:Y:S01]  /*7370*/  @UP0 UIADD3 UR12, UR31, UR34, URZ ;  /* 0x000000221f0c0290 */ /* 0x000fe2000fffe03f */
[----:B------:R-:W-:Y:S01]  /*7380*/  F2FP.BF16.F32.PACK_AB R70, R71, R70 ;  /* 0x000000464746723e */ /* 0x000fe200000010ff */
[----:B------:R-:W-:Y:S01]  /*7390*/  @UP0 ULDC.64 UR6, c[0x0][0x450] ;  /* 0x0001140000060ab9 */ /* 0x000fe20000000a00 */
[----:B------:R-:W-:Y:S01]  /*73a0*/  F2FP.BF16.F32.PACK_AB R80, R81, R80 ;  /* 0x000000505150723e */ /* 0x000fe200000010ff */
[----:B------:R-:W-:Y:S01]  /*73b0*/  @UP0 UIMAD.WIDE.U32 UR10, UR12, UR6, URZ ;  /* 0x000000060c0a02a5 */ /* 0x000fe2000f8e003f */
[----:B------:R-:W-:Y:S01]  /*73c0*/  F2FP.BF16.F32.PACK_AB R82, R83, R82 ;  /* 0x000000525352723e */ /* 0x000fe200000010ff */
[----:B------:R-:W-:Y:S01]  /*73d0*/  @UP0 UIMAD UR12, UR12, UR7, URZ ;  /* 0x000000070c0c02a4 */ /* 0x000fe2000f8e023f */
[----:B------:R-:W-:-:S02]  /*73e0*/  F2FP.BF16.F32.PACK_AB R72, R73, R72 ;  /* 0x000000484948723e */ /* 0x000fc400000010ff */
[----:B------:R-:W-:Y:S01]  /*73f0*/  F2FP.BF16.F32.PACK_AB R74, R75, R74 ;  /* 0x0000004a4b4a723e */ /* 0x000fe200000010ff */
[----:B------:R1:W-:Y:S01]  /*7400*/  STS [R252], R9 ;  /* 0x00000009fc007388 */ /* 0x0003e20000000800 */
[----:B------:R-:W-:Y:S01]  /*7410*/  F2FP.BF16.F32.PACK_AB R76, R77, R76 ;  /* 0x0000004c4d4c723e */ /* 0x000fe200000010ff */
[----:B------:R-:W-:Y:S01]  /*7420*/  @UP0 UIADD3 UR20, UR11, UR12, URZ ;  /* 0x0000000c0b140290 */ /* 0x000fe2000fffe03f */
[----:B------:R-:W-:Y:S01]  /*7430*/  F2FP.BF16.F32.PACK_AB R78, R79, R78 ;  /* 0x0000004e4f4e723e */ /* 0x000fe200000010ff */
[----:B------:R1:W-:Y:S01]  /*7440*/  STS [R252+0x200], R8 ;  /* 0x00020008fc007388 */ /* 0x0003e20000000800 */
[----:B------:R-:W-:Y:S01]  /*7450*/  PLOP3.LUT P0, PT, PT, PT, UP0, 0x80, 0x0 ;  /* 0x000000000000781c */ /* 0x000fe20003f0f008 */
[----:B------:R-:W-:Y:S02]  /*7460*/  @UP0 UMOV UR19, UR10 ;  /* 0x0000000a00130c82 */ /* 0x000fe40008000000 */
[----:B--2---:R1:W-:Y:S04]  /*7470*/  STS [R60], R5 ;  /* 0x000000053c007388 */ /* 0x0043e80000000800 */
[----:B------:R1:W-:Y:S04]  /*7480*/  STS [R60+0x200], R4 ;  /* 0x000200043c007388 */ /* 0x0003e80000000800 */
        /* <DEDUP_REMOVED lines=26> */
.L_x_56:
[----:B------:R-:W-:Y:S01]  /*7630*/  @UP0 UIADD3 UR13, UR31, UR34, URZ ;  /* 0x000000221f0d0290 */ /* 0x000fe2000fffe03f */
[----:B------:R-:W-:Y:S01]  /*7640*/  @UP0 ULDC.64 UR10, c[0x0][0x458] ;  /* 0x00011600000a0ab9 */ /* 0x000fe20000000a00 */
[----:B------:R-:W-:Y:S02]  /*7650*/  USHF.L.U32 UR12, UR33, 0x7, URZ ;  /* 0x00000007210c7899 */ /* 0x000fe4000800063f */
[----:B------:R-:W-:Y:S02]  /*7660*/  @UP0 UIMAD.WIDE.U32 UR14, UR13, UR10, URZ ;  /* 0x0000000a0d0e02a5 */ /* 0x000fe4000f8e003f */
[----:B------:R-:W-:-:S04]  /*7670*/  @UP0 UIMAD UR13, UR13, UR11, URZ ;  /* 0x0000000b0d0d02a4 */ /* 0x000fc8000f8e023f */
[----:B------:R-:W-:Y:S01]  /*7680*/  @UP0 UIADD3 UR18, UR15, UR13, URZ ;  /* 0x0000000d0f120290 */ /* 0x000fe2000fffe03f */
[----:B------:R-:W-:Y:S11]  /*7690*/  @P0 BRA `(.L_x_57) ;  /* 0x0000000000300947 */ /* 0x000ff60003800000 */
[----:B------:R-:W-:Y:S01]  /*76a0*/  USHF.R.S32.HI UR13, URZ, 0x1f, UR31 ;  /* 0x0000001f3f0d7899 */ /* 0x000fe2000801141f */
[----:B------:R-:W-:Y:S01]  /*76b0*/  ULDC.64 UR10, c[0x0][0x458] ;  /* 0x00011600000a7ab9 */ /* 0x000fe20000000a00 */
[----:B------:R-:W-:Y:S02]  /*76c0*/  USHF.R.S32.HI UR18, URZ, 0x1f, UR47 ;  /* 0x0000001f3f127899 */ /* 0x000fe4000801142f */
[----:B------:R-:W-:Y:S02]  /*76d0*/  UIMAD UR13, UR13, UR10, URZ ;  /* 0x0000000a0d0d72a4 */ /* 0x000fe4000f8e023f */
[----:B------:R-:W-:Y:S02]  /*76e0*/  UIMAD.WIDE.U32 UR14, UR31, UR10, URZ ;  /* 0x0000000a1f0e72a5 */ /* 0x000fe4000f8e003f */
[----:B------:R-:W-:Y:S01]  /*76f0*/  UIMAD UR13, UR31, UR11, UR13 ;  /* 0x0000000b1f0d72a4 */ /* 0x000fe2000f8e020d */
[----:B------:R-:W-:-:S03]  /*7700*/  ULDC.64 UR16, c[0x0][0x440] ;  /* 0x0001100000107ab9 */ /* 0x000fc60000000a00 */
[----:B------:R-:W-:Y:S02]  /*7710*/  UIADD3 UR15, UR15, UR13, URZ ;  /* 0x0000000d0f0f7290 */ /* 0x000fe4000fffe03f */
[----:B------:R-:W-:Y:S02]  /*7720*/  UIMAD UR13, UR18, UR16, URZ ;  /* 0x00000010120d72a4 */ /* 0x000fe4000f8e023f */
[----:B------:R-:W-:Y:S02]  /*7730*/  UIMAD.WIDE.U32 UR14, UR47, UR16, UR14 ;  /* 0x000000102f0e72a5 */ /* 0x000fe4000f8e000e */
[----:B------:R-:W-:-:S04]  /*7740*/  UIMAD UR13, UR47, UR17, UR13 ;  /* 0x000000112f0d72a4 */ /* 0x000fc8000f8e020d */
[----:B------:R-:W-:-:S12]  /*7750*/  UIADD3 UR18, UR15, UR13, URZ ;  /* 0x0000000d0f127290 */ /* 0x000fd8000fffe03f */
.L_x_57:
[----:B------:R-:W-:Y:S01]  /*7760*/  BAR.SYNC.DEFER_BLOCKING 0x0 ;  /* 0x0000000000007b1d */ /* 0x000fe20000010000 */
[----:B------:R-:W-:Y:S01]  /*7770*/  USHF.R.S32.HI UR13, URZ, 0x1f, UR12 ;  /* 0x0000001f3f0d7899 */ /* 0x000fe2000801140c */
[--C-:B-1----:R-:W-:Y:S01]  /*7780*/  SHF.R.S32.HI R5, RZ, 0x1f, R224.reuse ;  /* 0x0000001fff057819 */ /* 0x102fe200000114e0 */
[----:B------:R-:W-:Y:S01]  /*7790*/  IMAD.U32 R0, RZ, RZ, UR6 ;  /* 0x00000006ff007e24 */ /* 0x000fe2000f8e00ff */
[----:B------:R-:W-:Y:S01]  /*77a0*/  UIMAD UR5, UR33, -0x80, UR5 ;  /* 0xffffff80210578a4 */ /* 0x000fe2000f8e0205 */
[----:B------:R-:W-:Y:S01]  /*77b0*/  IMAD.MOV.U32 R4, RZ, RZ, R224 ;  /* 0x000000ffff047224 */ /* 0x000fe200078e00e0 */
[----:B------:R-:W-:Y:S01]  /*77c0*/  UIMAD UR15, UR13, UR6, URZ ;  /* 0x000000060d0f72a4 */ /* 0x000fe2000f8e023f */
[----:B------:R-:W-:Y:S01]  /*77d0*/  VIADD R3, R238, 0x40 ;  /* 0x00000040ee037836 */ /* 0x000fe20000000000 */
[----:B------:R-:W-:Y:S01]  /*77e0*/  USHF.R.S32.HI UR21, URZ, 0x1f, UR57 ;  /* 0x0000001f3f157899 */ /* 0x000fe20008011439 */
[----:B------:R-:W-:Y:S01]  /*77f0*/  IMAD.WIDE.U32 R6, R0, UR12, R4 ;  /* 0x0000000c00067c25 */ /* 0x000fe2000f8e0004 */
[----:B------:R-:W-:Y:S01]  /*7800*/  UIMAD UR15, UR12, UR7, UR15 ;  /* 0x000000070c0f72a4 */ /* 0x000fe2000f8e020f */
[----:B------:R-:W-:Y:S01]  /*7810*/  BSSY B0, `(.L_x_58) ;  /* 0x000001d000007945 */ /* 0x000fe20003800000 */
[----:B------:R-:W-:Y:S01]  /*7820*/  ULDC.64 UR16, c[0x0][0x468] ;  /* 0x00011a0000107ab9 */ /* 0x000fe20000000a00 */
[----:B------:R-:W-:-:S02]  /*7830*/  SHF.R.S32.HI R24, RZ, 0x1f, R238 ;  /* 0x0000001fff187819 */ /* 0x000fc400000114ee */
[----:B------:R-:W-:Y:S02]  /*7840*/  IADD3 R6, P0, R6, UR19, RZ ;  /* 0x0000001306067c10 */ /* 0x000fe4000ff1e0ff */
[----:B------:R-:W-:Y:S01]  /*7850*/  MOV R0, UR15 ;  /* 0x0000000f00007c02 */ /* 0x000fe20008000f00 */
[----:B------:R-:W-:Y:S02]  /*7860*/  ULDC UR15, c[0x0][0x2d0] ;  /* 0x0000b400000f7ab9 */ /* 0x000fe40000000800 */
[----:B------:R-:W-:Y:S01]  /*7870*/  ISETP.GE.AND P2, PT, R224, UR15, PT ;  /* 0x0000000fe0007c0c */ /* 0x000fe2000bf46270 */
[----:B------:R-:W-:Y:S01]  /*7880*/  UIMAD UR15, UR21, UR16, URZ ;  /* 0x00000010150f72a4 */ /* 0x000fe2000f8e023f */
[----:B------:R-:W-:Y:S01]  /*7890*/  IADD3.X R7, R7, UR20, R0, P0, !PT ;  /* 0x0000001407077c10 */ /* 0x000fe200087fe400 */
[----:B------:R-:W-:Y:S01]  /*78a0*/  IMAD.U32 R0, RZ, RZ, UR16 ;  /* 0x00000010ff007e24 */ /* 0x000fe2000f8e00ff */
[----:B------:R1:W2:Y:S01]  /*78b0*/  LDS.128 R16, [R52+0x7000] ;  /* 0x0070000034107984 */ /* 0x0002a20000000c00 */
[----:B------:R-:W-:Y:S01]  /*78c0*/  ISETP.GE.OR P1, PT, R3, UR5, P2 ;  /* 0x0000000503007c0c */ /* 0x000fe20009726670 */
[----:B------:R-:W-:Y:S01]  /*78d0*/  UIMAD UR17, UR57, UR17, UR15 ;  /* 0x00000011391172a4 */ /* 0x000fe2000f8e020f */
[----:B------:R-:W-:Y:S01]  /*78e0*/  ISETP.GE.OR P2, PT, R238, UR5, P2 ;  /* 0x00000005ee007c0c */ /* 0x000fe20009746670 */
[----:B------:R1:W3:Y:S01]  /*78f0*/  LDS.128 R20, [R52+0x9000] ;  /* 0x0090000034147984 */ /* 0x0002e20000000c00 */
[----:B------:R-:W-:-:S05]  /*7900*/  IMAD.WIDE.U32 R6, R0, UR57, R6 ;  /* 0x0000003900067c25 */ /* 0x000fca000f8e0006 */
[----:B------:R-:W-:-:S06]  /*7910*/  IADD3 R3, R7, UR17, RZ ;  /* 0x0000001107037c10 */ /* 0x000fcc000fffe0ff */
[----:B------:R-:W-:Y:S05]  /*7920*/  @P2 BRA `(.L_x_59) ;  /* 0x00000000002c2947 */ /* 0x000fea0003800000 */
        /* <DEDUP_REMOVED lines=11> */
.L_x_59:
[----:B------:R-:W-:Y:S05]  /*79e0*/  BSYNC B0 ;  /* 0x0000000000007941 */ /* 0x000fea0003800000 */
.L_x_58:
        /* <DEDUP_REMOVED lines=13> */
.L_x_61:
[----:B------:R-:W-:Y:S05]  /*7ac0*/  BSYNC B0 ;  /* 0x0000000000007941 */ /* 0x000fea0003800000 */
.L_x_60:
[----:B-1----:R-:W1:Y:S01]  /*7ad0*/  LDS.128 R52, [R52+0x8000] ;  /* 0x0080000034347984 */ /* 0x002e620000000c00 */
[----:B------:R-:W-:Y:S01]  /*7ae0*/  IMAD.U32 R0, RZ, RZ, UR10 ;  /* 0x0000000aff007e24 */ /* 0x000fe2000f8e00ff */
[----:B------:R-:W-:Y:S01]  /*7af0*/  UIMAD UR13, UR13, UR10, URZ ;  /* 0x0000000a0d0d72a4 */ /* 0x000fe2000f8e023f */
[----:B------:R-:W-:Y:S01]  /*7b00*/  BSSY B0, `(.L_x_62) ;  /* 0x0000018000007945 */ /* 0x000fe20003800000 */
[----:B------:R-:W-:Y:S01]  /*7b10*/  USHF.R.S32.HI UR5, URZ, 0x1f, UR57 ;  /* 0x0000001f3f057899 */ /* 0x000fe20008011439 */
[----:B------:R-:W-:Y:S01]  /*7b20*/  IMAD.WIDE.U32 R4, R0, UR12, R4 ;  /* 0x0000000c00047c25 */ /* 0x000fe2000f8e0004 */
[----:B------:R-:W-:Y:S01]  /*7b30*/  UIMAD UR12, UR12, UR11, UR13 ;  /* 0x0000000b0c0c72a4 */ /* 0x000fe2000f8e020d */
[----:B------:R-:W-:Y:S01]  /*7b40*/  ULDC.64 UR6, c[0x0][0x470] ;  /* 0x00011c0000067ab9 */ /* 0x000fe20000000a00 */
[----:B------:R-:W-:Y:S01]  /*7b50*/  IADD3 R4, P0, R4, UR14, RZ ;  /* 0x0000000e04047c10 */ /* 0x000fe2000ff1e0ff */
[----:B------:R-:W-:-:S03]  /*7b60*/  UIMAD UR5, UR5, UR6, URZ ;  /* 0x00000006050572a4 */ /* 0x000fc6000f8e023f */
[----:B------:R-:W-:Y:S01]  /*7b70*/  IMAD.U32 R0, RZ, RZ, UR12 ;  /* 0x0000000cff007e24 */ /* 0x000fe2000f8e00ff */
[----:B------:R-:W-:-:S04]  /*7b80*/  UIMAD UR7, UR57, UR7, UR5 ;  /* 0x00000007390772a4 */ /* 0x000fc8000f8e0205 */
[----:B------:R-:W-:Y:S02]  /*7b90*/  IADD3.X R5, R5, UR18, R0, P0, !PT ;  /* 0x0000001205057c10 */ /* 0x000fe400087fe400 */
        /* <DEDUP_REMOVED lines=14> */
.L_x_63:
[----:B------:R-:W-:Y:S05]  /*7c80*/  BSYNC B0 ;  /* 0x0000000000007941 */ /* 0x000fea0003800000 */
.L_x_62:
        /* <DEDUP_REMOVED lines=14> */
.L_x_36:
[----:B------:R-:W-:Y:S02]  /*7d70*/  UISETP.NE.AND UP0, UPT, UR34, -0x1, UPT ;  /* 0xffffffff2200788c */ /* 0x000fe4000bf05270 */
        /* <DEDUP_REMOVED lines=22> */
.L_x_65:
[----:B------:R-:W-:Y:S01]  /*7ee0*/  @UP0 UIADD3 UR14, UR31, UR34, URZ ;  /* 0x000000221f0e0290 */ /* 0x000fe2000fffe03f */
        /* <DEDUP_REMOVED lines=20> */
.L_x_66:
[----:B------:R-:W-:Y:S01]  /*8030*/  UIMAD UR12, UR18, UR6, URZ ;  /* 0x00000006120c72a4 */ /* 0x000fe2000f8e023f */
[----:B------:R-:W-:Y:S01]  /*8040*/  IMAD.U32 R4, RZ, RZ, UR6 ;  /* 0x00000006ff047e24 */ /* 0x000fe2000f8e00ff */
[----:B------:R-:W-:Y:S01]  /*8050*/  UIMAD UR5, UR33, -0x80, UR5 ;  /* 0xffffff80210578a4 */ /* 0x000fe2000f8e0205 */
[----:B------:R-:W-:Y:S01]  /*8060*/  VIADD R3, R238, 0x40 ;  /* 0x00000040ee037836 */ /* 0x000fe20000000000 */
[----:B------:R-:W-:Y:S01]  /*8070*/  UIMAD UR12, UR17, UR7, UR12 ;  /* 0x00000007110c72a4 */ /* 0x000fe2000f8e020c */
[----:B------:R-:W-:Y:S01]  /*8080*/  IMAD.WIDE.U32 R4, R4, UR17, R224 ;  /* 0x0000001104047c25 */ /* 0x000fe2000f8e00e0 */
[----:B------:R-:W-:Y:S01]  /*8090*/  ULDC UR14, c[0x0][0x2d0] ;  /* 0x0000b400000e7ab9 */ /* 0x000fe20000000800 */
[----:B------:R-:W-:Y:S01]  /*80a0*/  USHF.R.S32.HI UR21, URZ, 0x1f, UR57 ;  /* 0x0000001f3f157899 */ /* 0x000fe20008011439 */
[----:B------:R-:W-:Y:S01]  /*80b0*/  ISETP.GE.AND P2, PT, R224, UR14, PT ;  /* 0x0000000ee0007c0c */ /* 0x000fe2000bf46270 */
[----:B------:R-:W-:Y:S01]  /*80c0*/  BSSY B0, `(.L_x_67) ;  /* 0x0000018000007945 */ /* 0x000fe20003800000 */
[----:B------:R-:W-:Y:S01]  /*80d0*/  MOV R0, UR12 ;  /* 0x0000000c00007c02 */ /* 0x000fe20008000f00 */
[----:B------:R-:W-:Y:S01]  /*80e0*/  ULDC.64 UR12, c[0x0][0x468] ;  /* 0x00011a00000c7ab9 */ /* 0x000fe20000000a00 */
[----:B------:R-:W-:Y:S01]  /*80f0*/  IADD3 R4, P0, R4, UR19, RZ ;  /* 0x0000001304047c10 */ /* 0x000fe2000ff1e0ff */
[----:B------:R-:W-:Y:S01]  /*8100*/  UIMAD UR14, UR21, UR12, URZ ;  /* 0x0000000c150e72a4 */ /* 0x000fe2000f8e023f */
[----:B------:R-:W-:-:S02]  /*8110*/  ISETP.GE.OR P1, PT, R3, UR5, P2 ;  /* 0x0000000503007c0c */ /* 0x000fc40009726670 */
[----:B------:R-:W-:Y:S01]  /*8120*/  ISETP.GE.OR P2, PT, R238, UR5, P2 ;  /* 0x00000005ee007c0c */ /* 0x000fe20009746670 */
[----:B------:R-:W-:Y:S01]  /*8130*/  UIMAD UR13, UR57, UR13, UR14 ;  /* 0x0000000d390d72a4 */ /* 0x000fe2000f8e020e */
[----:B------:R-:W-:Y:S01]  /*8140*/  IADD3.X R5, R5, UR20, R0, P0, !PT ;  /* 0x0000001405057c10 */ /* 0x000fe200087fe400 */
[----:B------:R-:W-:Y:S01]  /*8150*/  IMAD.U32 R0, RZ, RZ, UR12 ;  /* 0x0000000cff007e24 */ /* 0x000fe2000f8e00ff */
[----:B------:R-:W-:-:S03]  /*8160*/  SHF.R.S32.HI R10, RZ, 0x1f, R238 ;  /* 0x0000001fff0a7819 */ /* 0x000fc600000114ee */
[----:B------:R-:W-:-:S05]  /*8170*/  IMAD.WIDE.U32 R4, R0, UR57, R4 ;  /* 0x0000003900047c25 */ /* 0x000fca000f8e0004 */
[----:B------:R-:W-:Y:S01]  /*8180*/  IADD3 R3, R5, UR13, RZ ;  /* 0x0000000d05037c10 */ /* 0x000fe2000fffe0ff */
[----:B------:R-:W-:Y:S06]  /*8190*/  @P2 BRA `(.L_x_68) ;  /* 0x0000000000282947 */ /* 0x000fec0003800000 */
        /* <DEDUP_REMOVED lines=10> */
.L_x_68:
[----:B------:R-:W-:Y:S05]  /*8240*/  BSYNC B0 ;  /* 0x0000000000007941 */ /* 0x000fea0003800000 */
.L_x_67:
        /* <DEDUP_REMOVED lines=14> */
.L_x_70:
[----:B------:R-:W-:Y:S05]  /*8330*/  BSYNC B0 ;  /* 0x0000000000007941 */ /* 0x000fea0003800000 */
.L_x_69:
[----:B------:R-:W-:Y:S01]  /*8340*/  UIMAD UR5, UR18, UR10, URZ ;  /* 0x0000000a120572a4 */ /* 0x000fe2000f8e023f */
[----:B--2---:R-:W-:Y:S01]  /*8350*/  IMAD.U32 R4, RZ, RZ, UR10 ;  /* 0x0000000aff047e24 */ /* 0x004fe2000f8e00ff */
        /* <DEDUP_REMOVED lines=21> */
[----:B-1----:R-:W-:-:S04]  /*84b0*/  LEA R8, P0, R6, UR6, 0x1 ;  /* 0x0000000606087c11 */ /* 0x002fc8000f8008ff */
[----:B------:R-:W-:-:S05]  /*84c0*/  LEA.HI.X R9, R6, UR7, R0, 0x1, P0 ;  /* 0x0000000706097c11 */ /* 0x000fca00080f0c00 */
[----:B------:R2:W-:Y:S04]  /*84d0*/  STG.E.128 desc[UR8][R8.64], RZ ;  /* 0x000000ff08007986 */ /* 0x0005e8000c101d08 */
.L_x_72:
[----:B------:R-:W-:Y:S05]  /*84e0*/  BSYNC B0 ;  /* 0x0000000000007941 */ /* 0x000fea0003800000 */
.L_x_71:
        /* <DEDUP_REMOVED lines=13> */
.L_x_64:
[----:B------:R-:W-:Y:S05]  /*85c0*/  BSYNC B1 ;  /* 0x0000000000017941 */ /* 0x000fea0003800000 */
.L_x_31:
        /* <DEDUP_REMOVED lines=11> */
.L_x_73:
[----:B------:R-:W-:Y:S05]  /*8680*/  EXIT ;  /* 0x000000000000794d */ /* 0x000fea0003800000 */
.L_x_75:
        /* <DEDUP_REMOVED lines=15> */
.L_x_1329:


//--------------------- .text._ZN5flash44flash_bwd_dq_dk_dv_loop_seqk_parallel_kernelI23Flash_bwd_kernel_traitsILi32ELi128ELi128ELi8ELi4ELi4ELi4ELb1ELb0EN7cutlass10bfloat16_tE19Flash_kernel_traitsILi32ELi128ELi128ELi8ES3_EELb0ELb0ELb1ELb0ELb0ELb0ELb0EEEvNS_16Flash_bwd_paramsE --------------------------
	.section	.text._ZN5flash44flash_bwd_dq_dk_dv_loop_seqk_parallel_kernelI23Flash_bwd_kernel_traitsILi32ELi128ELi128ELi8ELi4ELi4ELi4ELb1ELb0EN7cutlass10bfloat16_tE19Flash_kernel_traitsILi32ELi128ELi128ELi8ES3_EELb0ELb0ELb1ELb0ELb0ELb0ELb0EEEvNS_16Flash_bwd_paramsE,"ax",@progbits
	.align	128
        .global         _ZN5flash44flash_bwd_dq_dk_dv_loop_seqk_parallel_kernelI23Flash_bwd_kernel_traitsILi32ELi128ELi128ELi8ELi4ELi4ELi4ELb1ELb0EN7cutlass10bfloat16_tE19Flash_kernel_traitsILi32ELi128ELi128ELi8ES3_EELb0ELb0ELb1ELb0ELb0ELb0ELb0EEEvNS_16Flash_bwd_paramsE
        .type           _ZN5flash44flash_bwd_dq_dk_dv_loop_seqk_parallel_kernelI23Flash_bwd_kernel_traitsILi32ELi128ELi128ELi8ELi4ELi4ELi4ELb1ELb0EN7cutlass10bfloat16_tE19Flash_kernel_traitsILi32ELi128ELi128ELi8ES3_EELb0ELb0ELb1ELb0ELb0ELb0ELb0EEEvNS_16Flash_bwd_paramsE,@function
        .size           _ZN5flash44flash_bwd_dq_dk_dv_loop_seqk_parallel_kernelI23Flash_bwd_kernel_traitsILi32ELi128ELi128ELi8ELi4ELi4ELi4ELb1ELb0EN7cutlass10bfloat16_tE19Flash_kernel_traitsILi32ELi128ELi128ELi8ES3_EELb0ELb0ELb1ELb0ELb0ELb0ELb0EEEvNS_16Flash_bwd_paramsE,(.L_x_1330 - _ZN5flash44flash_bwd_dq_dk_dv_loop_seqk_parallel_kernelI23Flash_bwd_kernel_traitsILi32ELi128ELi128ELi8ELi4ELi4ELi4ELb1ELb0EN7cutlass10bfloat16_tE19Flash_kernel_traitsILi32ELi128ELi128ELi8ES3_EELb0ELb0ELb1ELb0ELb0ELb0ELb0EEEvNS_16Flash_bwd_paramsE)
        .other          _ZN5flash44flash_bwd_dq_dk_dv_loop_seqk_parallel_kernelI23Flash_bwd_kernel_traitsILi32ELi128ELi128ELi8ELi4ELi4ELi4ELb1ELb0EN7cutlass10bfloat16_tE19Flash_kernel_traitsILi32ELi128ELi128ELi8ES3_EELb0ELb0ELb1ELb0ELb0ELb0ELb0EEEvNS_16Flash_bwd_paramsE,@"STO_CUDA_ENTRY STV_DEFAULT"
_ZN5flash44flash_bwd_dq_dk_dv_loop_seqk_parallel_kernelI23Flash_bwd_kernel_traitsILi32ELi128ELi128ELi8ELi4ELi4ELi4ELb1ELb0EN7cutlass10bfloat16_tE19Flash_kernel_traitsILi32ELi128ELi128ELi8ES3_EELb0ELb0ELb1ELb0ELb0ELb0ELb0EEEvNS_16Flash_bwd_paramsE:
.text._ZN5flash44flash_bwd_dq_dk_dv_loop_seqk_parallel_kernelI23Flash_bwd_kernel_traitsILi32ELi128ELi128ELi8ELi4ELi4ELi4ELb1ELb0EN7cutlass10bfloat16_tE19Flash_kernel_traitsILi32ELi128ELi128ELi8ES3_EELb0ELb0ELb1ELb0ELb0ELb0ELb0EEEvNS_16Flash_bwd_paramsE:
        /* <DEDUP_REMOVED lines=16> */
[----:B------:R-:W-:Y:S01]  /*0100*/  ULDC UR60, c[0x0][0x394] ;  /* 0x0000e500003c7ab9 */ /* 0x000fe20000000800 */
[----:B------:R-:W-:Y:S01]  /*0110*/  IMAD.MOV.U32 R164, RZ, RZ, 0x40 ;  /* 0x00000040ffa47424 */ /* 0x000fe200078e00ff */
[----:B------:R-:W-:Y:S01]  /*0120*/  UMOV UR61, 0xffffe000 ;  /* 0xffffe000003d7882 */ /* 0x000fe20000000000 */
[----:B------:R-:W3:Y:S08]  /*0130*/  S2UR UR57, SR_CTAID.Z ;  /* 0x00000000003979c3 */ /* 0x000ef00000002700 */
[----:B------:R-:W4:Y:S01]  /*0140*/  S2UR UR48, SR_CTAID.Y ;  /* 0x00000000003079c3 */ /* 0x000f220000002600 */
[----:B--2---:R-:W-:Y:S01]  /*0150*/  ULEA UR4, UR4, UR5, 0x18 ;  /* 0x0000000504047291 */ /* 0x004fe2000f8ec03f */
[----:B-1----:R-:W-:Y:S01]  /*0160*/  SHF.R.S32.HI R10, RZ, 0x1f, R20 ;  /* 0x0000001fff0a7819 */ /* 0x002fe20000011414 */
[----:B------:R-:W-:Y:S01]  /*0170*/  IMAD.SHL.U32 R249, R20, 0x2, RZ ;  /* 0x0000000214f97824 */ /* 0x000fe200078e00ff */
[----:B---3--:R-:W-:-:S02]  /*0180*/  USHF.R.S32.HI UR5, URZ, 0x1f, UR57 ;  /* 0x0000001f3f057899 */ /* 0x008fc40008011439 */
[CC--:B------:R-:W-:Y:S02]  /*0190*/  LEA.HI R8, R10.reuse, R20.reuse, RZ, 0x5 ;  /* 0x000000140a087211 */ /* 0x0c0fe400078f28ff */
[-C--:B------:R-:W-:Y:S02]  /*01a0*/  LEA.HI R11, R10, R20.reuse, RZ, 0x4 ;  /* 0x000000140a0b7211 */ /* 0x080fe400078f20ff */
[----:B------:R-:W-:Y:S01]  /*01b0*/  LOP3.LUT R0, R8, 0xffffffe0, RZ, 0xc0, !PT ;  /* 0xffffffe008007812 */ /* 0x000fe200078ec0ff */
[----:B----4-:R-:W-:Y:S01]  /*01c0*/  USHF.L.U32 UR6, UR48, 0x7, URZ ;  /* 0x0000000730067899 */ /* 0x010fe2000800063f */
[----:B------:R-:W-:Y:S02]  /*01d0*/  SHF.R.S32.HI R7, RZ, 0x4, R11 ;  /* 0x00000004ff077819 */ /* 0x000fe4000001140b */
[----:B------:R-:W-:Y:S01]  /*01e0*/  LEA.HI R6, R10, R20, RZ, 0x2 ;  /* 0x000000140a067211 */ /* 0x000fe200078f10ff */
[----:B------:R-:W-:Y:S01]  /*01f0*/  IMAD.IADD R0, R20, 0x1, -R0 ;  /* 0x0000000114007824 */ /* 0x000fe200078e0a00 */
[----:B------:R-:W-:-:S02]  /*0200*/  LEA.HI R5, R11, R7, RZ, 0x1 ;  /* 0x000000070b057211 */ /* 0x000fc400078f08ff */
[----:B------:R-:W-:Y:S02]  /*0210*/  SHF.R.S32.HI R9, RZ, 0x2, R6 ;  /* 0x00000002ff097819 */ /* 0x000fe40000011406 */
[----:B------:R-:W-:Y:S02]  /*0220*/  SHF.R.S32.HI R2, RZ, 0x1f, R0 ;  /* 0x0000001fff027819 */ /* 0x000fe40000011400 */
[----:B------:R-:W-:Y:S02]  /*0230*/  SHF.R.S32.HI R4, RZ, 0x1f, R6 ;  /* 0x0000001fff047819 */ /* 0x000fe40000011406 */
[----:B------:R-:W-:Y:S02]  /*0240*/  LEA.HI R243, R2, R0, RZ, 0x2 ;  /* 0x0000000002f37211 */ /* 0x000fe400078f10ff */
[----:B------:R-:W-:Y:S02]  /*0250*/  LOP3.LUT R0, R5, 0xfffffffe, RZ, 0xc0, !PT ;  /* 0xfffffffe05007812 */ /* 0x000fe400078ec0ff */
[----:B------:R-:W-:-:S02]  /*0260*/  SHF.R.S32.HI R3, RZ, 0x5, R8 ;  /* 0x00000005ff037819 */ /* 0x000fc40000011408 */
[----:B------:R-:W-:Y:S01]  /*0270*/  SHF.R.S32.HI R2, RZ, 0x1f, R8 ;  /* 0x0000001fff027819 */ /* 0x000fe20000011408 */
[----:B------:R-:W-:Y:S01]  /*0280*/  IMAD.IADD R16, R7, 0x1, -R0 ;  /* 0x0000000107107824 */ /* 0x000fe200078e0a00 */
[-C--:B------:R-:W-:Y:S02]  /*0290*/  LEA.HI R5, R6, R9.reuse, RZ, 0x1 ;  /* 0x0000000906057211 */ /* 0x080fe400078f08ff */
[----:B------:R-:W-:Y:S02]  /*02a0*/  LEA.HI R4, R4, R9, RZ, 0x3 ;  /* 0x0000000904047211 */ /* 0x000fe400078f18ff */
[----:B------:R-:W-:Y:S02]  /*02b0*/  LEA.HI R0, R2, R3, RZ, 0x2 ;  /* 0x0000000302007211 */ /* 0x000fe400078f10ff */
[----:B------:R-:W-:Y:S02]  /*02c0*/  LOP3.LUT R2, R5, 0x7fffffe, RZ, 0xc0, !PT ;  /* 0x07fffffe05027812 */ /* 0x000fe400078ec0ff */
[----:B------:R-:W-:-:S02]  /*02d0*/  LOP3.LUT R4, R4, 0xfffffff8, RZ, 0xc0, !PT ;  /* 0xfffffff804047812 */ /* 0x000fc400078ec0ff */
[-C--:B------:R-:W-:Y:S01]  /*02e0*/  LEA.HI R21, R10, R20.reuse, RZ, 0x3 ;  /* 0x000000140a157211 */ /* 0x080fe200078f18ff */
[C---:B------:R-:W-:Y:S01]  /*02f0*/  IMAD.IADD R2, R9.reuse, 0x1, -R2 ;  /* 0x0000000109027824 */ /* 0x040fe200078e0a02 */
[----:B------:R-:W-:Y:S01]  /*0300*/  LOP3.LUT R5, R0, 0xfffffffc, RZ, 0xc0, !PT ;  /* 0xfffffffc00057812 */ /* 0x000fe200078ec0ff */
[----:B------:R-:W-:Y:S01]  /*0310*/  IMAD.IADD R0, R9, 0x1, -R4 ;  /* 0x0000000109007824 */ /* 0x000fe200078e0a04 */
[----:B------:R-:W-:Y:S01]  /*0320*/  LOP3.LUT R4, R6, 0xfffffffc, RZ, 0xc0, !PT ;  /* 0xfffffffc06047812 */ /* 0x000fe200078ec0ff */
[C---:B------:R-:W-:Y:S01]  /*0330*/  IMAD R248, R3.reuse, 0x8, R2 ;  /* 0x0000000803f87824 */ /* 0x040fe200078e0202 */
[----:B------:R-:W-:Y:S01]  /*0340*/  SHF.R.S32.HI R6, RZ, 0x3, R21 ;  /* 0x00000003ff067819 */ /* 0x000fe20000011415 */
[----:B------:R-:W-:Y:S01]  /*0350*/  IMAD.IADD R18, R3, 0x1, -R5 ;  /* 0x0000000103127824 */ /* 0x000fe200078e0a05 */
[----:B------:R-:W-:Y:S01]  /*0360*/  LOP3.LUT R3, R21, 0xfffffff8, RZ, 0xc0, !PT ;  /* 0xfffffff815037812 */ /* 0x000fe200078ec0ff */
[----:B------:R-:W-:Y:S01]  /*0370*/  IMAD.IADD R13, R20, 0x1, -R4 ;  /* 0x00000001140d7824 */ /* 0x000fe200078e0a04 */
[----:B------:R-:W-:Y:S01]  /*0380*/  LEA.HI R10, R10, R20, RZ, 0x7 ;  /* 0x000000140a0a7211 */ /* 0x000fe200078f38ff */
[----:B------:R-:W-:Y:S01]  /*0390*/  IMAD.SHL.U32 R2, R6, 0x40, RZ ;  /* 0x0000004006027824 */ /* 0x000fe200078e00ff */
[----:B------:R-:W-:Y:S01]  /*03a0*/  LOP3.LUT P5, RZ, R0, 0x2, RZ, 0xc0, !PT ;  /* 0x0000000200ff7812 */ /* 0x000fe200078ac0ff */
[----:B------:R-:W-:Y:S01]  /*03b0*/  IMAD.IADD R4, R20, 0x1, -R3 ;  /* 0x0000000114047824 */ /* 0x000fe200078e0a03 */
[----:B------:R-:W-:Y:S01]  /*03c0*/  LOP3.LUT R3, R11, 0xfffffff0, RZ, 0xc0, !PT ;  /* 0xfffffff00b037812 */ /* 0x000fe200078ec0ff */
[----:B------:R-:W-:Y:S01]  /*03d0*/  IMAD.SHL.U32 R238, R13, 0x8, RZ ;  /* 0x000000080dee7824 */ /* 0x000fe200078e00ff */
[----:B------:R-:W-:-:S02]  /*03e0*/  LOP3.LUT R2, R2, 0xc0, RZ, 0xc0, !PT ;  /* 0x000000c002027812 */ /* 0x000fc400078ec0ff */
[----:B------:R-:W-:Y:S02]  /*03f0*/  LEA.HI R12, R4, R4, RZ, 0x1 ;  /* 0x00000004040c7211 */ /* 0x000fe400078f08ff */
[----:B------:R-:W-:Y:S02]  /*0400*/  SHF.R.U32.HI R7, RZ, 0x3, R2 ;  /* 0x00000003ff077819 */ /* 0x000fe40000011602 */
[----:B------:R-:W-:Y:S01]  /*0410*/  LOP3.LUT R6, R2, 0x18, R238, 0xf8, !PT ;  /* 0x0000001802067812 */ /* 0x000fe200078ef8ee */
[----:B------:R-:W-:Y:S01]  /*0420*/  IMAD.IADD R2, R20, 0x1, -R3 ;  /* 0x0000000114027824 */ /* 0x000fe200078e0a03 */
[----:B------:R-:W-:Y:S02]  /*0430*/  LOP3.LUT R5, R12, 0x3fffffe, RZ, 0xc0, !PT ;  /* 0x03fffffe0c057812 */ /* 0x000fe400078ec0ff */
[----:B------:R-:W-:Y:S02]  /*0440*/  SHF.R.S32.HI R10, RZ, 0x7, R10 ;  /* 0x00000007ff0a7819 */ /* 0x000fe4000001140a */
[----:B------:R-:W-:-:S02]  /*0450*/  SHF.R.S32.HI R11, RZ, 0x1f, R2 ;  /* 0x0000001fff0b7819 */ /* 0x000fc40000011402 */
[----:B------:R-:W-:Y:S01]  /*0460*/  LOP3.LUT R9, R6, R7, RZ, 0x3c, !PT ;  /* 0x0000000706097212 */ /* 0x000fe200078e3cff */
[----:B------:R-:W-:Y:S01]  /*0470*/  IMAD.IADD R7, R4, 0x1, -R5 ;  /* 0x0000000104077824 */ /* 0x000fe200078e0a05 */
[-C--:B------:R-:W-:Y:S01]  /*0480*/  LEA.HI R3, R2, R2.reuse, RZ, 0x1 ;  /* 0x0000000202037211 */ /* 0x080fe200078f08ff */
[----:B------:R-:W-:Y:S01]  /*0490*/  IMAD R6, R10, 0x8, R16 ;  /* 0x000000080a067824 */ /* 0x000fe200078e0210 */
[----:B------:R-:W-:Y:S01]  /*04a0*/  LEA.HI R11, R11, R2, RZ, 0x3 ;  /* 0x000000020b0b7211 */ /* 0x000fe200078f18ff */
[----:B------:R-:W-:Y:S01]  /*04b0*/  IMAD.U32 R248, R248, 0x20, R9 ;  /* 0x00000020f8f87824 */ /* 0x000fe200078e0009 */
[----:B------:R-:W-:Y:S01]  /*04c0*/  SHF.R.S32.HI R5, RZ, 0x1, R3 ;  /* 0x00000001ff057819 */ /* 0x000fe20000011403 */
[----:B------:R-:W-:Y:S01]  /*04d0*/  IMAD R19, R6, 0x8, R7 ;  /* 0x0000000806137824 */ /* 0x000fe200078e0207 */
[----:B------:R-:W-:Y:S01]  /*04e0*/  SHF.R.S32.HI R8, RZ, 0x1f, R3 ;  /* 0x0000001fff087819 */ /* 0x000fe20000011403 */
[----:B------:R-:W-:Y:S01]  /*04f0*/  IMAD.SHL.U32 R4, R4, 0x40, RZ ;  /* 0x0000004004047824 */ /* 0x000fe200078e00ff */
[----:B------:R-:W-:-:S02]  /*0500*/  LOP3.LUT R7, R3, 0x7fffffe, RZ, 0xc0, !PT ;  /* 0x07fffffe03077812 */ /* 0x000fc400078ec0ff */
[----:B------:R-:W-:Y:S02]  /*0510*/  LOP3.LUT R3, R11, 0xfffffff8, RZ, 0xc0, !PT ;  /* 0xfffffff80b037812 */ /* 0x000fe400078ec0ff */
[----:B------:R-:W-:Y:S01]  /*0520*/  LEA.HI R9, R0, R0, RZ, 0x1 ;  /* 0x0000000000097211 */ /* 0x000fe200078f08ff */
[----:B------:R-:W-:Y:S01]  /*0530*/  IMAD.IADD R17, R2, 0x1, -R7 ;  /* 0x0000000102117824 */ /* 0x000fe200078e0a07 */
[----:B------:R-:W-:Y:S01]  /*0540*/  LEA.HI R8, R8, R5, RZ, 0x2 ;  /* 0x0000000508087211 */ /* 0x000fe200078f10ff */
[----:B------:R-:W-:Y:S01]  /*0550*/  IMAD.IADD R15, R2, 0x1, -R3 ;  /* 0x00000001020f7824 */ /* 0x000fe200078e0a03 */
[----:B------:R-:W-:Y:S02]  /*0560*/  LOP3.LUT R3, R9, 0x3fffffe, RZ, 0xc0, !PT ;  /* 0x03fffffe09037812 */ /* 0x000fe400078ec0ff */
[----:B------:R-:W-:Y:S02]  /*0570*/  SHF.R.S32.HI R2, RZ, 0x1, R12 ;  /* 0x00000001ff027819 */ /* 0x000fe4000001140c */
[C---:B------:R-:W-:Y:S01]  /*0580*/  LOP3.LUT R6, R0.reuse, 0x1, RZ, 0xc0, !PT ;  /* 0x0000000100067812 */ /* 0x040fe200078ec0ff */
[----:B------:R-:W-:Y:S01]  /*0590*/  IMAD.IADD R12, R0, 0x1, -R3 ;  /* 0x00000001000c7824 */ /* 0x000fe200078e0a03 */
[----:B------:R-:W-:Y:S01]  /*05a0*/  LOP3.LUT R8, R8, 0xfffffffc, RZ, 0xc0, !PT ;  /* 0xfffffffc08087812 */ /* 0x000fe200078ec0ff */
[----:B------:R-:W-:Y:S01]  /*05b0*/  IMAD.SHL.U32 R3, R0, 0x40, RZ ;  /* 0x0000004000037824 */ /* 0x000fe200078e00ff */
[----:B------:R-:W-:Y:S01]  /*05c0*/  ISETP.NE.U32.AND P6, PT, R6, 0x1, PT ;  /* 0x000000010600780c */ /* 0x000fe20003fc5070 */
[----:B------:R-:W-:Y:S01]  /*05d0*/  IMAD.SHL.U32 R6, R13, 0x2, RZ ;  /* 0x000000020d067824 */ /* 0x000fe200078e00ff */
[----:B------:R-:W-:Y:S01]  /*05e0*/  LOP3.LUT P4, RZ, R0, 0x4, RZ, 0xc0, !PT ;  /* 0x0000000400ff7812 */ /* 0x000fe2000788c0ff */
[----:B------:R-:W-:Y:S01]  /*05f0*/  IMAD.IADD R14, R5, 0x1, -R8 ;  /* 0x00000001050e7824 */ /* 0x000fe200078e0a08 */
[----:B------:R-:W-:Y:S01]  /*0600*/  LOP3.LUT R7, R4, 0x1c0, RZ, 0xc0, !PT ;  /* 0x000001c004077812 */ /* 0x000fe200078ec0ff */
[----:B------:R-:W-:Y:S01]  /*0610*/  IMAD.SHL.U32 R0, R18, 0x10, RZ ;  /* 0x0000001012007824 */ /* 0x000fe200078e00ff */
[----:B------:R-:W-:Y:S01]  /*0620*/  LOP3.LUT R3, R3, 0x1c0, RZ, 0xc0, !PT ;  /* 0x000001c003037812 */ /* 0x000fe200078ec0ff */
[C---:B------:R-:W-:Y:S01]  /*0630*/  IMAD.SHL.U32 R8, R2.reuse, 0x40, RZ ;  /* 0x0000004002087824 */ /* 0x040fe200078e00ff */
[----:B------:R-:W-:Y:S01]  /*0640*/  LOP3.LUT P0, RZ, R2, 0x2, RZ, 0xc0, !PT ;  /* 0x0000000202ff7812 */ /* 0x000fe2000780c0ff */
[----:B------:R-:W-:Y:S01]  /*0650*/  IMAD R13, R10, 0x2000, R6 ;  /* 0x000020000a0d7824 */ /* 0x000fe200078e0206 */
[----:B------:R-:W-:Y:S01]  /*0660*/  LEA.HI.SX32 R243, R243, R0, 0x1e ;  /* 0x00000000f3f37211 */ /* 0x000fe200078ff2ff */
[----:B------:R-:W-:Y:S01]  /*0670*/  IMAD.SHL.U32 R2, R18, 0x400, RZ ;  /* 0x0000040012027824 */ /* 0x000fe200078e00ff */
[----:B------:R-:W-:-:S02]  /*0680*/  LOP3.LUT R5, R7, 0x30, R0, 0xf8, !PT ;  /* 0x0000003007057812 */ /* 0x000fc400078ef800 */
[----:B------:R-:W-:Y:S02]  /*0690*/  LEA.HI R3, R3, R3, RZ, 0x1d ;  /* 0x0000000303037211 */ /* 0x000fe400078fe8ff */
[----:B------:R-:W-:Y:S02]  /*06a0*/  LOP3.LUT R0, R8, 0xc0, RZ, 0xc0, !PT ;  /* 0x000000c008007812 */ /* 0x000fe400078ec0ff */
[----:B------:R-:W-:Y:S02]  /*06b0*/  IADD3 R13, R3, R13, R2 ;  /* 0x0000000d030d7210 */ /* 0x000fe40007ffe002 */
[----:B------:R-:W-:Y:S02]  /*06c0*/  LOP3.LUT R3, R0, 0x8, R21, 0xf8, !PT ;  /* 0x0000000800037812 */ /* 0x000fe400078ef815 */
[----:B------:R-:W-:Y:S01]  /*06d0*/  SHF.R.U32.HI R161, RZ, 0x3, R0 ;  /* 0x00000003ffa17819 */ /* 0x000fe20000011600 */
[----:B------:R-:W-:Y:S01]  /*06e0*/  IMAD R0, R18, 0x200, R6 ;  /* 0x0000020012007824 */ /* 0x000fe200078e0206 */
[----:B------:R-:W-:-:S02]  /*06f0*/  SHF.R.S32.HI R4, RZ, 0x3, R11 ;  /* 0x00000003ff047819 */ /* 0x000fc4000001140b */
[----:B------:R-:W-:Y:S01]  /*0700*/  R2P PR, R15, 0x6 ;  /* 0x000000060f007804 */ /* 0x000fe20000000000 */
[----:B------:R-:W-:Y:S01]  /*0710*/  IMAD R12, R12, 0x20, R0 ;  /* 0x000000200c0c7824 */ /* 0x000fe200078e0200 */
[----:B------:R-:W-:Y:S01]  /*0720*/  LOP3.LUT R5, R5, 0x8, R21, 0xf8, !PT ;  /* 0x0000000805057812 */ /* 0x000fe200078ef815 */
[----:B------:R-:W-:Y:S01]  /*0730*/  IMAD.SHL.U32 R0, R10, 0x8, RZ ;  /* 0x000000080a007824 */ /* 0x000fe200078e00ff */
[----:B------:R-:W-:Y:S01]  /*0740*/  LOP3.LUT R161, R3, R161, RZ, 0x3c, !PT ;  /* 0x000000a103a17212 */ /* 0x000fe200078e3cff */
[----:B------:R-:W-:Y:S01]  /*0750*/  IMAD R163, R4, 0x200, R2 ;  /* 0x0000020004a37824 */ /* 0x000fe200078e0202 */
[----:B------:R-:W-:Y:S01]  /*0760*/  SHF.R.U32.HI R2, RZ, 0x3, R7 ;  /* 0x00000003ff027819 */ /* 0x000fe20000011607 */
[----:B------:R-:W-:Y:S01]  /*0770*/  IMAD.SHL.U32 R3, R15, 0x40, RZ ;  /* 0x000000400f037824 */ /* 0x000fe200078e00ff */
[----:B------:R-:W-:Y:S01]  /*0780*/  LOP3.LUT R7, R0, 0x8, RZ, 0xc0, !PT ;  /* 0x0000000800077812 */ /* 0x000fe200078ec0ff */
[----:B------:R-:W-:Y:S01]  /*0790*/  IMAD R17, R4, 0x8, R17 ;  /* 0x0000000804117824 */ /* 0x000fe200078e0211 */
[----:B------:R-:W-:Y:S01]  /*07a0*/  SHF.R.S32.HI R0, RZ, 0x1, R9 ;  /* 0x00000001ff007819 */ /* 0x000fe20000011409 */
[----:B------:R-:W-:Y:S01]  /*07b0*/  IMAD.SHL.U32 R4, R16, 0x8, RZ ;  /* 0x0000000810047824 */ /* 0x000fe200078e00ff */
[----:B------:R-:W-:Y:S01]  /*07c0*/  LOP3.LUT R5, R5, R2, RZ, 0x3c, !PT ;  /* 0x0000000205057212 */ /* 0x000fe200078e3cff */
[----:B------:R-:W-:Y:S01]  /*07d0*/  IMAD.SHL.U32 R2, R14, 0x40, RZ ;  /* 0x000000400e027824 */ /* 0x000fe200078e00ff */
[C---:B------:R-:W-:Y:S01]  /*07e0*/  LOP3.LUT P3, RZ, R0.reuse, 0x2, RZ, 0xc0, !PT ;  /* 0x0000000200ff7812 */ /* 0x040fe2000786c0ff */
[----:B------:R-:W-:Y:S01]  /*07f0*/  IMAD.SHL.U32 R0, R0, 0x40, RZ ;  /* 0x0000004000007824 */ /* 0x000fe200078e00ff */
[----:B------:R-:W-:Y:S01]  /*0800*/  LOP3.LUT R249, R249, 0x6, RZ, 0xc0, !PT ;  /* 0x00000006f9f97812 */ /* 0x000fe200078ec0ff */
[----:B------:R-:W-:Y:S01]  /*0810*/  IMAD.U32 R161, R19, 0x20, R161 ;  /* 0x0000002013a17824 */ /* 0x000fe200078e00a1 */
[----:B------:R-:W-:Y:S01]  /*0820*/  LOP3.LUT R3, R3, 0x1c0, RZ, 0xc0, !PT ;  /* 0x000001c003037812 */ /* 0x000fe200078ec0ff */
[----:B------:R-:W-:Y:S01]  /*0830*/  IMAD R5, R16, 0x200, R5 ;  /* 0x0000020010057824 */ /* 0x000fe200078e0205 */
[----:B------:R-:W-:Y:S01]  /*0840*/  LOP3.LUT R0, R0, 0xc0, RZ, 0xc0, !PT ;  /* 0x000000c000007812 */ /* 0x000fe200078ec0ff */
[----:B------:R-:W-:Y:S01]  /*0850*/  IMAD R249, R10, 0x40, R249 ;  /* 0x000000400af97824 */ /* 0x000fe200078e02f9 */
[----:B------:R-:W-:Y:S01]  /*0860*/  LOP3.LUT R2, R2, 0xc0, RZ, 0xc0, !PT ;  /* 0x000000c002027812 */ /* 0x000fe200078ec0ff */
[----:B------:R-:W-:Y:S01]  /*0870*/  IMAD.SHL.U32 R10, R16, 0x10, RZ ;  /* 0x00000010100a7824 */ /* 0x000fe200078e00ff */
[----:B------:R-:W-:-:S02]  /*0880*/  SHF.R.U32.HI R8, RZ, 0x3, R0 ;  /* 0x00000003ff087819 */ /* 0x000fc40000011600 */
[----:B------:R-:W-:Y:S02]  /*0890*/  LOP3.LUT R4, R4, 0x8, RZ, 0xc0, !PT ;  /* 0x0000000804047812 */ /* 0x000fe400078ec0ff */
[----:B------:R-:W-:Y:S02]  /*08a0*/  SHF.R.U32.HI R9, RZ, 0x3, R3 ;  /* 0x00000003ff097819 */ /* 0x000fe40000011603 */
[----:B------:R-:W-:Y:S02]  /*08b0*/  SHF.R.U32.HI R6, RZ, 0x3, R2 ;  /* 0x00000003ff067819 */ /* 0x000fe40000011602 */
[----:B------:R-:W-:Y:S01]  /*08c0*/  LOP3.LUT R8, R8, R0, R7, 0x1e, !PT ;  /* 0x0000000008087212 */ /* 0x000fe200078e1e07 */
[----:B------:R-:W-:Y:S01]  /*08d0*/  IMAD.SHL.U32 R0, R17, 0x20, RZ ;  /* 0x0000002011007824 */ /* 0x000fe200078e00ff */
[----:B------:R-:W-:Y:S02]  /*08e0*/  LOP3.LUT R9, R9, R3, R4, 0x1e, !PT ;  /* 0x0000000309097212 */ /* 0x000fe400078e1e04 */
[----:B------:R-:W-:Y:S01]  /*08f0*/  LOP3.LUT R10, R7, 0x10, R10, 0xf8, !PT ;  /* 0x00000010070a7812 */ /* 0x000fe200078ef80a */
[----:B------:R-:W-:Y:S01]  /*0900*/  IMAD.IADD R8, R8, 0x1, R12 ;  /* 0x0000000108087824 */ /* 0x000fe200078e020c */
[----:B------:R-:W-:Y:S01]  /*0910*/  LOP3.LUT R3, R6, R2, R4, 0x1e, !PT ;  /* 0x0000000206037212 */ /* 0x000fe200078e1e04 */
[----:B------:R-:W-:Y:S01]  /*0920*/  IMAD R4, R18, 0x200, R0 ;  /* 0x0000020012047824 */ /* 0x000fe200078e0200 */
[----:B------:R-:W-:Y:S01]  /*0930*/  LOP3.LUT R2, R6, R10, R2, 0x1e, !PT ;  /* 0x0000000a06027212 */ /* 0x000fe200078e1e02 */
[----:B------:R-:W-:Y:S01]  /*0940*/  IMAD.IADD R163, R163, 0x1, R9 ;  /* 0x00000001a3a37824 */ /* 0x000fe200078e0209 */
[----:B------:R-:W-:Y:S01]  /*0950*/  LEA R186, R13, UR4, 0x1 ;  /* 0x000000040dba7c11 */ /* 0x000fe2000f8e08ff */
[----:B------:R-:W-:Y:S01]  /*0960*/  IMAD.IADD R168, R4, 0x1, R3 ;  /* 0x0000000104a87824 */ /* 0x000fe200078e0203 */
[----:B------:R-:W-:Y:S01]  /*0970*/  SEL R180, R180, 0x10, !P6 ;  /* 0x00000010b4b47807 */ /* 0x000fe20007000000 */
[----:B------:R-:W-:Y:S01]  /*0980*/  IMAD.U32 R3, RZ, RZ, UR5 ;  /* 0x00000005ff037e24 */ /* 0x000fe2000f8e00ff */
[----:B------:R-:W-:Y:S01]  /*0990*/  USHF.R.S32.HI UR5, URZ, 0x1f, UR48 ;  /* 0x0000001f3f057899 */ /* 0x000fe20008011430 */
[----:B------:R-:W-:Y:S01]  /*09a0*/  IMAD.IADD R167, R0, 0x1, R2 ;  /* 0x0000000100a77824 */ /* 0x000fe200078e0202 */
[----:B------:R-:W-:Y:S01]  /*09b0*/  SEL R182, R166, 0xffffffe0, !P5 ;  /* 0xffffffe0a6b67807 */ /* 0x000fe20006800000 */
[----:B------:R-:W-:Y:S01]  /*09c0*/  IMAD.U32 R0, RZ, RZ, UR6 ;  /* 0x00000006ff007e24 */ /* 0x000fe2000f8e00ff */
[----:B------:R-:W-:Y:S01]  /*09d0*/  USHF.R.S32.HI UR6, URZ, 0x1f, UR57 ;  /* 0x0000001f3f067899 */ /* 0x000fe20008011439 */
[----:B------:R-:W-:Y:S01]  /*09e0*/  VIADD R181, R186, 0x40 ;  /* 0x00000040bab57836 */ /* 0x000fe20000000000 */
[----:B------:R-:W-:Y:S01]  /*09f0*/  SEL R164, R164, 0xffffffc0, !P2 ;  /* 0xffffffc0a4a47807 */ /* 0x000fe20005000000 */
[----:B------:R-:W-:Y:S01]  /*0a00*/  IMAD.U32 R0, RZ, RZ, UR5 ;  /* 0x00000005ff007e24 */ /* 0x000fe2000f8e00ff */
[----:B------:R-:W-:Y:S01]  /*0a10*/  UIADD3 UR5, UR4, 0x8000, URZ ;  /* 0x0000800004057890 */ /* 0x000fe2000fffe03f */
[----:B------:R-:W-:Y:S01]  /*0a20*/  @P4 VIADD R181, R186, 0xffffffc0 ;  /* 0xffffffc0bab54836 */ /* 0x000fe20000000000 */
[----:B------:R-:W-:Y:S01]  /*0a30*/  SEL R162, R166, 0xffffffe0, !P0 ;  /* 0xffffffe0a6a27807 */ /* 0x000fe20004000000 */
[----:B------:R-:W-:Y:S01]  /*0a40*/  IMAD.U32 R252, RZ, RZ, UR6 ;  /* 0x00000006fffc7e24 */ /* 0x000fe2000f8e00ff */
[----:B------:R-:W-:Y:S01]  /*0a50*/  UIADD3 UR6, UR4, 0x6000, URZ ;  /* 0x0000600004067890 */ /* 0x000fe2000fffe03f */
[----:B------:R-:W-:Y:S01]  /*0a60*/  LEA R161, R161, UR4, 0x1 ;  /* 0x00000004a1a17c11 */ /* 0x000fe2000f8e08ff */
[----:B------:R-:W-:Y:S01]  /*0a70*/  IMAD.IADD R185, R186, 0x1, R180 ;  /* 0x00000001bab97824 */ /* 0x000fe200078e02b4 */
[----:B------:R-:W-:Y:S01]  /*0a80*/  LEA R163, R163, UR5, 0x1 ;  /* 0x00000005a3a37c11 */ /* 0x000fe2000f8e08ff */
[----:B------:R-:W-:Y:S01]  /*0a90*/  IMAD.IADD R180, R180, 0x1, R181 ;  /* 0x00000001b4b47824 */ /* 0x000fe200078e02b5 */
[----:B------:R-:W-:Y:S01]  /*0aa0*/  LOP3.LUT P0, RZ, R14, 0x2, RZ, 0xc0, !PT ;  /* 0x000000020eff7812 */ /* 0x000fe2000780c0ff */
[--C-:B------:R-:W-:Y:S01]  /*0ab0*/  IMAD.IADD R187, R186, 0x1, R182.reuse ;  /* 0x00000001babb7824 */ /* 0x100fe200078e02b6 */
[----:B------:R-:W-:Y:S01]  /*0ac0*/  LEA R250, R8, UR6, 0x1 ;  /* 0x0000000608fa7c11 */ /* 0x000fe2000f8e08ff */
[C---:B------:R-:W-:Y:S01]  /*0ad0*/  VIADD R169, R163.reuse, 0x20 ;  /* 0x00000020a3a97836 */ /* 0x040fe20000000000 */
[----:B------:R-:W-:Y:S01]  /*0ae0*/  SEL R166, R166, 0xffffffe0, !P0 ;  /* 0xffffffe0a6a67807 */ /* 0x000fe20004000000 */
[----:B------:R-:W-:Y:S01]  /*0af0*/  @P1 VIADD R169, R163, 0xffffffe0 ;  /* 0xffffffe0a3a91836 */ /* 0x000fe20000000000 */
[----:B------:R-:W-:Y:S01]  /*0b00*/  LEA R2, R5, UR4, 0x1 ;  /* 0x0000000405027c11 */ /* 0x000fe2000f8e08ff */
[----:B------:R-:W-:-:S02]  /*0b10*/  IMAD.IADD R184, R185, 0x1, R182 ;  /* 0x00000001b9b87824 */ /* 0x000fc400078e02b6 */
[----:B------:R-:W-:Y:S02]  /*0b20*/  IMAD.IADD R183, R182, 0x1, R181 ;  /* 0x00000001b6b77824 */ /* 0x000fe400078e02b5 */
[----:B------:R-:W-:Y:S02]  /*0b30*/  VIADD R251, R250, 0x20 ;  /* 0x00000020fafb7836 */ /* 0x000fe40000000000 */
[----:B------:R-:W-:Y:S02]  /*0b40*/  IMAD.IADD R165, R163, 0x1, R164 ;  /* 0x00000001a3a57824 */ /* 0x000fe400078e02a4 */
[----:B------:R-:W-:Y:S02]  /*0b50*/  IMAD.IADD R162, R162, 0x1, R161 ;  /* 0x00000001a2a27824 */ /* 0x000fe400078e02a1 */
[----:B------:R-:W-:Y:S02]  /*0b60*/  IMAD.IADD R182, R182, 0x1, R180 ;  /* 0x00000001b6b67824 */ /* 0x000fe400078e02b4 */
[----:B------:R-:W-:-:S02]  /*0b70*/  @P3 VIADD R251, R250, 0xffffffe0 ;  /* 0xffffffe0fafb3836 */ /* 0x000fc40000000000 */
[----:B------:R-:W-:Y:S02]  /*0b80*/  IMAD.IADD R164, R164, 0x1, R169 ;  /* 0x00000001a4a47824 */ /* 0x000fe400078e02a9 */
[C---:B------:R-:W-:Y:S02]  /*0b90*/  VIADD R172, R169.reuse, 0x2000 ;  /* 0x00002000a9ac7836 */ /* 0x040fe40000000000 */
[C---:B------:R-:W-:Y:S02]  /*0ba0*/  VIADD R171, R169.reuse, 0x4000 ;  /* 0x00004000a9ab7836 */ /* 0x040fe40000000000 */
[----:B------:R-:W-:-:S07]  /*0bb0*/  VIADD R170, R169, 0x6000 ;  /* 0x00006000a9aa7836 */ /* 0x000fce0000000000 */
.L_x_122:
        /* <DEDUP_REMOVED lines=14> */
[----:B------:R-:W-:Y:S02]  /*0ca0*/  @UP3 UIADD3.X UR9, UR5, UR9, URZ, UP0, !UPT ;  /* 0x0000000905093290 */ /* 0x000fe400087fe43f */
[----:B------:R-:W-:Y:S01]  /*0cb0*/  UIADD3 UR16, UP2, UR17, UR14, URZ ;  /* 0x0000000e11107290 */ /* 0x000fe2000ff5e03f */
[----:B--23--:R-:W-:Y:S01]  /*0cc0*/  IMAD.U32 R4, RZ, RZ, UR8 ;  /* 0x00000008ff047e24 */ /* 0x00cfe2000f8e00ff */
[----:B------:R-:W-:Y:S01]  /*0cd0*/  UISETP.NE.U32.AND UP0, UPT, UR14, URZ, UPT ;  /* 0x0000003f0e00728c */ /* 0x000fe2000bf05070 */
[----:B------:R-:W-:Y:S01]  /*0ce0*/  IMAD.U32 R6, RZ, RZ, UR10 ;  /* 0x0000000aff067e24 */ /* 0x000fe2000f8e00ff */
[----:B------:R-:W-:Y:S01]  /*0cf0*/  @UP4 UIADD3.X UR11, UR5, UR7, URZ, UP1, !UPT ;  /* 0x00000007050b4290 */ /* 0x000fe20008ffe43f */
[----:B------:R-:W-:Y:S01]  /*0d00*/  IMAD.U32 R5, RZ, RZ, UR9 ;  /* 0x00000009ff057e24 */ /* 0x000fe2000f8e00ff */
[----:B------:R-:W-:-:S02]  /*0d10*/  UIADD3.X UR14, UR5, UR15, URZ, UP2, !UPT ;  /* 0x0000000f050e7290 */ /* 0x000fc400097fe43f */
[----:B------:R-:W-:Y:S01]  /*0d20*/  UISETP.NE.AND.EX UP0, UPT, UR15, URZ, UPT, UP0 ;  /* 0x0000003f0f00728c */ /* 0x000fe2000bf05300 */
[----:B------:R-:W-:Y:S02]  /*0d30*/  ULDC.64 UR6, c[0x0][0x2f8] ;  /* 0x0000be0000067ab9 */ /* 0x000fe40000000a00 */
[----:B------:R-:W-:Y:S01]  /*0d40*/  ULDC.U8 UR15, c[0x0][0x3c2] ;  /* 0x0000f080000f7ab9 */ /* 0x000fe20000000000 */
[----:B------:R-:W-:Y:S01]  /*0d50*/  IMAD.U32 R7, RZ, RZ, UR11 ;  /* 0x0000000bff077e24 */ /* 0x000fe2000f8e00ff */
[----:B------:R-:W-:Y:S01]  /*0d60*/  UISETP.NE.AND UP2, UPT, UR15, URZ, UPT ;  /* 0x0000003f0f00728c */ /* 0x000fe2000bf45270 */
[----:B------:R-:W-:Y:S01]  /*0d70*/  PLOP3.LUT P3, PT, PT, PT, UP0, 0x80, 0x0 ;  /* 0x000000000000781c */ /* 0x000fe20003f6f008 */
[----:B------:R-:W-:Y:S02]  /*0d80*/  UISETP.EQ.U32.AND UP4, UPT, UR6, URZ, UPT ;  /* 0x0000003f0600728c */ /* 0x000fe4000bf82070 */
[----:B-1----:R-:W2:Y:S02]  /*0d90*/  @P1 LDG.E R8, desc[UR12][R6.64] ;  /* 0x0000000c06081981 */ /* 0x002ea4000c1e1900 */
[----:B------:R-:W-:-:S02]  /*0da0*/  UISETP.EQ.OR.EX UP4, UPT, UR7, URZ, !UP2, UP4 ;  /* 0x0000003f0700728c */ /* 0x000fc4000d782740 */
        /* <DEDUP_REMOVED lines=11> */
[----:B------:R-:W-:-:S04]  /*0e60*/  @!UP3 ULDC.64 UR8, c[0x0][0x318] ;  /* 0x0000c6000008bab9 */ /* 0x000fc80000000a00 */
[----:B------:R-:W5:Y:S01]  /*0e70*/  @!P2 LDG.E R3, desc[UR12][R4.64] ;  /* 0x0000000c0403a981 */ /* 0x000f62000c1e1900 */
[----:B------:R-:W-:Y:S01]  /*0e80*/  @!UP3 UISETP.NE.U32.AND UP1, UPT, UR8, URZ, UPT ;  /* 0x0000003f0800b28c */ /* 0x000fe2000bf25070 */
[----:B------:R-:W-:Y:S01]  /*0e90*/  UMOV UR5, 0xffffffff ;  /* 0xffffffff00057882 */ /* 0x000fe20000000000 */
[----:B------:R-:W-:Y:S02]  /*0ea0*/  UMOV UR43, 0xffffffff ;  /* 0xffffffff002b7882 */ /* 0x000fe40000000000 */
[----:B------:R-:W-:Y:S02]  /*0eb0*/  @!UP3 UISETP.NE.AND.EX UP1, UPT, UR9, URZ, UPT, UP1 ;  /* 0x0000003f0900b28c */ /* 0x000fe4000bf25310 */
[----:B------:R-:W-:Y:S01]  /*0ec0*/  USHF.L.U32 UR25, UR21, 0x7, URZ ;  /* 0x0000000715197899 */ /* 0x000fe2000800063f */
[----:B--2---:R-:W-:Y:S02]  /*0ed0*/  @P1 R2UR UR40, R8 ;  /* 0x00000000082812ca */ /* 0x004fe400000e0000 */
[----:B---3--:R-:W-:-:S02]  /*0ee0*/  @P0 R2UR UR10, R6 ;  /* 0x00000000060a02ca */ /* 0x008fc400000e0000 */
[----:B------:R-:W-:Y:S01]  /*0ef0*/  ISETP.NE.U32.AND P0, PT, RZ, UR6, PT ;  /* 0x00000006ff007c0c */ /* 0x000fe2000bf05070 */
[----:B------:R-:W-:Y:S02]  /*0f00*/  @!UP3 ULDC UR6, c[0x0][0x2cc] ;  /* 0x0000b3000006bab9 */ /* 0x000fe40000000800 */
[----:B------:R-:W-:Y:S01]  /*0f10*/  @!UP3 USEL UR8, UR6, URZ, UP1 ;  /* 0x0000003f0608b287 */ /* 0x000fe20008800000 */
[----:B------:R-:W-:Y:S01]  /*0f20*/  ISETP.NE.AND.EX P0, PT, RZ, UR7, PT, P0 ;  /* 0x00000007ff007c0c */ /* 0x000fe2000bf05300 */
[----:B------:R-:W-:-:S06]  /*0f30*/  ULDC UR7, c[0x0][0x2c8] ;  /* 0x0000b20000077ab9 */ /* 0x000fcc0000000800 */
        /* <DEDUP_REMOVED lines=11> */
.L_x_76:
[----:B------:R-:W-:Y:S02]  /*0ff0*/  @!UP3 UIADD3 UR6, UR8, UR7, -UR40 ;  /* 0x000000070806b290 */ /* 0x000fe4000fffe828 */
[----:B------:R-:W-:Y:S02]  /*1000*/  @UP0 UIADD3 UR11, UR11, -UR5, URZ ;  /* 0x800000050b0b0290 */ /* 0x000fe4000fffe03f */
[----:B------:R-:W-:-:S05]  /*1010*/  UISETP.GT.AND UP1, UPT, UR6, UR25, UPT ;  /* 0x000000190600728c */ /* 0x000fca000bf24270 */
[----:B------:R-:W-:Y:S01]  /*1020*/  @!UP0 ULDC UR11, c[0x0][0x2c4] ;  /* 0x0000b100000b8ab9 */ /* 0x000fe20000000800 */
[----:B------:R-:W-:-:S13]  /*1030*/  PLOP3.LUT P0, PT, PT, PT, UP1, 0x80, 0x0 ;  /* 0x000000000000781c */ /* 0x000fda0003f0f018 */
[----:B------:R-:W-:Y:S05]  /*1040*/  @!P0 BRA `(.L_x_77) ;  /* 0x0000007800608947 */ /* 0x000fea0003800000 */
[----:B------:R-:W1:Y:S01]  /*1050*/  LDC R7, c[0x0][0x278] ;  /* 0x00009e00ff077b82 */ /* 0x000e620000000800 */
[----:B------:R-:W-:Y:S01]  /*1060*/  UISETP.NE.AND UP2, UPT, UR5, -0x1, UPT ;  /* 0xffffffff0500788c */ /* 0x000fe2000bf45270 */
[----:B------:R-:W-:Y:S01]  /*1070*/  IABS R3, UR57 ;  /* 0x0000003900037c13 */ /* 0x000fe20008000000 */
[----:B------:R-:W-:Y:S01]  /*1080*/  ULDC.64 UR8, c[0x0][0x228] ;  /* 0x00008a0000087ab9 */ /* 0x000fe20000000a00 */
[----:B------:R-:W-:Y:S01]  /*1090*/  ULDC.64 UR14, c[0x0][0x488] ;  /* 0x00012200000e7ab9 */ /* 0x000fe20000000a00 */
[----:B------:R-:W-:Y:S02]  /*10a0*/  UIMAD UR7, UR58, UR8, URZ ;  /* 0x000000083a0772a4 */ /* 0x000fe4000f8e023f */
[----:B------:R-:W-:Y:S01]  /*10b0*/  UIMAD.WIDE.U32 UR18, UR48, UR8, URZ ;  /* 0x00000008301272a5 */ /* 0x000fe2000f8e003f */
[----:B------:R-:W2:Y:S01]  /*10c0*/  S2UR UR10, SR_CTAID.X ;  /* 0x00000000000a79c3 */ /* 0x000ea20000002500 */
[----:B------:R-:W-:Y:S01]  /*10d0*/  UIMAD UR24, UR48, UR9, UR7 ;  /* 0x00000009301872a4 */ /* 0x000fe2000f8e0207 */
[----:B------:R-:W-:-:S02]  /*10e0*/  ULDC UR59, c[0x0][0x2d4] ;  /* 0x0000b500003b7ab9 */ /* 0x000fc40000000800 */
[----:B------:R-:W-:Y:S01]  /*10f0*/  @!UP2 ULDC.64 UR8, c[0x0][0x418] ;  /* 0x000106000008aab9 */ /* 0x000fe20000000a00 */
[----:B------:R-:W-:Y:S02]  /*1100*/  USHF.R.S32.HI UR26, URZ, 0x1f, UR59 ;  /* 0x0000001f3f1a7899 */ /* 0x000fe4000801143b */
[----:B------:R-:W-:Y:S02]  /*1110*/  @!UP2 UIMAD UR7, UR58, UR8, URZ ;  /* 0x000000083a07a2a4 */ /* 0x000fe4000f8e023f */
[----:B------:R-:W-:Y:S02]  /*1120*/  @!UP2 UIMAD.WIDE.U32 UR44, UR48, UR8, URZ ;  /* 0x00000008302ca2a5 */ /* 0x000fe4000f8e003f */
[----:B------:R-:W-:Y:S02]  /*1130*/  @!UP2 UIMAD UR34, UR48, UR9, UR7 ;  /* 0x000000093022a2a4 */ /* 0x000fe4000f8e0207 */
[----:B------:R-:W-:Y:S02]  /*1140*/  UIADD3 UR7, UR11, 0x80, UR25 ;  /* 0x000000800b077890 */ /* 0x000fe4000fffe019 */
[----:B------:R-:W-:Y:S01]  /*1150*/  USHF.L.U32 UR16, UR48, 0x7, URZ ;  /* 0x0000000730107899 */ /* 0x000fe2000800063f */
[----:B-1----:R-:W-:Y:S01]  /*1160*/  IABS R6, R7 ;  /* 0x0000000700067213 */ /* 0x002fe20000000000 */
[----:B------:R-:W-:Y:S01]  /*1170*/  ULDC UR8, c[0x0][0x394] ;  /* 0x0000e50000087ab9 */ /* 0x000fe20000000800 */
[----:B------:R-:W-:Y:S01]  /*1180*/  ULDC.64 UR32, c[0x0][0x240] ;  /* 0x0000900000207ab9 */ /* 0x000fe20000000a00 */
[----:B------:R-:W-:Y:S01]  /*1190*/  UIADD3 UR7, UR7, UR8, -UR6 ;  /* 0x0000000807077290 */ /* 0x000fe2000fffe806 */
[----:B------:R-:W1:Y:S01]  /*11a0*/  I2F.RP R4, R6 ;  /* 0x0000000600047306 */ /* 0x000e620000209400 */
[----:B------:R-:W-:Y:S01]  /*11b0*/  ULDC UR29, c[0x0][0x2dc] ;  /* 0x0000b700001d7ab9 */ /* 0x000fe20000000800 */
[----:B------:R-:W-:Y:S01]  /*11c0*/  ULDC UR41, c[0x0][0x270] ;  /* 0x00009c0000297ab9 */ /* 0x000fe20000000800 */
[----:B------:R-:W-:Y:S01]  /*11d0*/  USEL UR35, UR16, URZ, UP0 ;  /* 0x0000003f10237287 */ /* 0x000fe20008000000 */
[----:B------:R-:W-:Y:S01]  /*11e0*/  ISETP.NE.AND P3, PT, R7, RZ, PT ;  /* 0x000000ff0700720c */ /* 0x000fe20003f65270 */
[----:B--2---:R-:W-:-:S02]  /*11f0*/  UIMAD.WIDE.U32 UR36, UR10, UR14, URZ ;  /* 0x0000000e0a2472a5 */ /* 0x004fc4000f8e003f */
[----:B------:R-:W-:Y:S02]  /*1200*/  UIMAD.WIDE.U32 UR16, UR5, UR32, URZ ;  /* 0x00000020051072a5 */ /* 0x000fe4000f8e003f */
[----:B------:R-:W-:Y:S02]  /*1210*/  UIMAD UR51, UR10, UR15, UR37 ;  /* 0x0000000f0a3372a4 */ /* 0x000fe4000f8e0225 */
[----:B------:R-:W-:Y:S01]  /*1220*/  UIADD3 UR10, UR11, 0x7f, URZ ;  /* 0x0000007f0b0a7890 */ /* 0x000fe2000fffe03f */
[----:B------:R-:W-:Y:S01]  /*1230*/  @UP2 ULDC.64 UR14, c[0x0][0x420] ;  /* 0x00010800000e2ab9 */ /* 0x000fe20000000a00 */
[----:B------:R-:W-:Y:S01]  /*1240*/  UIMAD UR23, UR5, UR33, URZ ;  /* 0x00000021051772a4 */ /* 0x000fe2000f8e023f */
[----:B-1----:R-:W1:Y:S01]  /*1250*/  MUFU.RCP R4, R4 ;  /* 0x0000000400047308 */ /* 0x002e620000001000 */
[----:B------:R-:W-:Y:S02]  /*1260*/  USHF.R.S32.HI UR22, URZ, 0x1f, UR10 ;  /* 0x0000001f3f167899 */ /* 0x000fe4000801140a */
[----:B------:R-:W-:-:S02]  /*1270*/  @UP2 UIMAD.WIDE.U32 UR46, UR5, UR14, URZ ;  /* 0x0000000e052e22a5 */ /* 0x000fc4000f8e003f */
[----:B------:R-:W-:Y:S02]  /*1280*/  ULEA.HI UR22, UR22, UR10, URZ, 0x7 ;  /* 0x0000000a16167291 */ /* 0x000fe4000f8f383f */
[----:B------:R-:W-:Y:S02]  /*1290*/  UIMAD UR10, UR26, UR48, URZ ;  /* 0x000000301a0a72a4 */ /* 0x000fe4000f8e023f */
[----:B------:R-:W-:Y:S02]  /*12a0*/  @UP2 UIMAD UR53, UR5, UR15, UR47 ;  /* 0x0000000f053522a4 */ /* 0x000fe4000f8e022f */
[----:B------:R-:W-:Y:S02]  /*12b0*/  UIMAD.WIDE UR8, UR29, UR41, URZ ;  /* 0x000000291d0872a5 */ /* 0x000fe4000f8e023f */
[----:B------:R-:W-:Y:S02]  /*12c0*/  UIMAD.WIDE.U32 UR14, UR48, UR59, URZ ;  /* 0x0000003b300e72a5 */ /* 0x000fe4000f8e003f */
[----:B------:R-:W-:Y:S01]  /*12d0*/  UIMAD UR10, UR58, UR59, UR10 ;  /* 0x0000003b3a0a72a4 */ /* 0x000fe2000f8e020a */
[----:B-1----:R-:W-:Y:S01]  /*12e0*/  VIADD R4, R4, 0xffffffe ;  /* 0x0ffffffe04047836 */ /* 0x002fe20000000000 */
[----:B------:R-:W-:-:S02]  /*12f0*/  UIADD3 UR7, UR7, 0x7f, URZ ;  /* 0x0000007f07077890 */ /* 0x000fc4000fffe03f */
[----:B------:R-:W-:Y:S01]  /*1300*/  UIADD3 UR50, UR19, UR24, URZ ;  /* 0x0000001813327290 */ /* 0x000fe2000fffe03f */
[----:B------:R-:W1:Y:S01]  /*1310*/  F2I.FTZ.U32.TRUNC.NTZ R5, R4 ;  /* 0x0000000400057305 */ /* 0x000e62000021f000 */
[----:B------:R-:W-:Y:S02]  /*1320*/  @UP2 UIADD3 UR50, UR17, UR23, URZ ;  /* 0x0000001711322290 */ /* 0x000fe4000fffe03f */
[----:B------:R-:W-:Y:S02]  /*1330*/  USEL UR56, UR18, UR16, !UP2 ;  /* 0x0000001012387287 */ /* 0x000fe4000d000000 */
[----:B------:R-:W-:Y:S02]  /*1340*/  UIMAD UR17, UR9, UR14, URZ ;  /* 0x0000000e091172a4 */ /* 0x000fe4000f8e023f */
[----:B------:R-:W-:Y:S02]  /*1350*/  UIADD3 UR10, UR15, UR10, URZ ;  /* 0x0000000a0f0a7290 */ /* 0x000fe4000fffe03f */
[----:B------:R-:W-:Y:S01]  /*1360*/  USHF.R.S32.HI UR16, URZ, 0x1f, UR7 ;  /* 0x0000001f3f107899 */ /* 0x000fe20008011407 */
[----:B------:R-:W-:Y:S01]  /*1370*/  ULDC.U8 UR27, c[0x0][0x3d8] ;  /* 0x0000f600001b7ab9 */ /* 0x000fe20000000000 */
[----:B------:R-:W-:-:S02]  /*1380*/  UIMAD.WIDE.U32 UR18, UR8, UR14, URZ ;  /* 0x0000000e081272a5 */ /* 0x000fc4000f8e003f */
[----:B------:R-:W-:Y:S01]  /*1390*/  UIMAD UR10, UR8, UR10, UR17 ;  /* 0x0000000a080a72a4 */ /* 0x000fe2000f8e0211 */
[--C-:B-1----:R-:W-:Y:S01]  /*13a0*/  IMAD.MOV R0, RZ, RZ, -R5.reuse ;  /* 0x000000ffff007224 */ /* 0x102fe200078e0a05 */
[----:B------:R-:W-:Y:S01]  /*13b0*/  UISETP.NE.AND UP3, UPT, UR27, URZ, UPT ;  /* 0x0000003f1b00728c */ /* 0x000fe2000bf65270 */
[----:B------:R-:W-:Y:S01]  /*13c0*/  IMAD.MOV.U32 R4, RZ, RZ, RZ ;  /* 0x000000ffff047224 */ /* 0x000fe200078e00ff */
[----:B------:R-:W-:Y:S01]  /*13d0*/  ULEA.HI UR7, UR16, UR7, URZ, 0x7 ;  /* 0x0000000710077291 */ /* 0x000fe2000f8f383f */
[----:B------:R-:W-:Y:S01]  /*13e0*/  IMAD R0, R0, R6, RZ ;  /* 0x0000000600007224 */ /* 0x000fe200078e02ff */
[----:B------:R-:W-:Y:S02]  /*13f0*/  USHF.L.U64.HI UR20, UR48, 0x7, UR58 ;  /* 0x0000000730147899 */ /* 0x000fe4000801023a */
[----:B------:R-:W-:Y:S01]  /*1400*/  UIADD3 UR42, UR19, UR10, URZ ;  /* 0x0000000a132a7290 */ /* 0x000fe2000fffe03f */
[----:B------:R-:W-:Y:S01]  /*1410*/  IMAD.HI.U32 R0, R5, R0, R4 ;  /* 0x0000000005007227 */ /* 0x000fe200078e0004 */
[----:B------:R-:W-:-:S02]  /*1420*/  USHF.R.S32.HI UR10, URZ, 0x7, UR22 ;  /* 0x000000073f0a7899 */ /* 0x000fc40008011416 */
[----:B------:R-:W-:Y:S02]  /*1430*/  USHF.R.S32.HI UR7, URZ, 0x7, UR7 ;  /* 0x000000073f077899 */ /* 0x000fe40008011407 */
[----:B------:R-:W-:Y:S01]  /*1440*/  USEL UR20, UR20, URZ, UP0 ;  /* 0x0000003f14147287 */ /* 0x000fe20008000000 */
[----:B------:R-:W-:Y:S01]  /*1450*/  IMAD.HI.U32 R0, R0, R3, RZ ;  /* 0x0000000300007227 */ /* 0x000fe200078e00ff */
[----:B------:R-:W-:Y:S01]  /*1460*/  UISETP.LT.AND UP0, UPT, UR10, UR7, UPT ;  /* 0x000000070a00728c */ /* 0x000fe2000bf01270 */
[----:B------:R-:W-:Y:S01]  /*1470*/  ULDC UR39, c[0x0][0x2c4] ;  /* 0x0000b10000277ab9 */ /* 0x000fe20000000800 */
[----:B------:R-:W-:Y:S02]  /*1480*/  UISETP.NE.AND UP1, UPT, UR43, -0x1, UPT ;  /* 0xffffffff2b00788c */ /* 0x000fe4000bf25270 */
[----:B------:R-:W-:Y:S01]  /*1490*/  IADD3 R4, -R0, RZ, RZ ;  /* 0x000000ff00047210 */ /* 0x000fe20007ffe1ff */
[----:B------:R-:W-:Y:S02]  /*14a0*/  @UP3 UIMAD UR16, UR48, UR39, URZ ;  /* 0x00000027301032a4 */ /* 0x000fe4000f8e023f */
[----:B------:R-:W-:-:S02]  /*14b0*/  USEL UR38, UR10, UR7, UP0 ;  /* 0x000000070a267287 */ /* 0x000fc40008000000 */
[C---:B------:R-:W-:Y:S01]  /*14c0*/  IMAD R3, R6.reuse, R4, R3 ;  /* 0x0000000406037224 */ /* 0x040fe200078e0203 */
[----:B------:R-:W-:Y:S02]  /*14d0*/  @UP3 USEL UR10, UR16, UR5, !UP2 ;  /* 0x00000005100a3287 */ /* 0x000fe4000d000000 */
[----:B------:R-:W-:Y:S02]  /*14e0*/  ULEA UR16, UR38, 0xffffff80, 0x7 ;  /* 0xffffff8026107891 */ /* 0x000fe4000f8e383f */
[----:B------:R-:W-:Y:S01]  /*14f0*/  ISETP.GT.U32.AND P1, PT, R6, R3, PT ;  /* 0x000000030600720c */ /* 0x000fe20003f24070 */
[----:B------:R-:W-:Y:S01]  /*1500*/  @UP3 ULDC UR7, c[0x0][0x2e4] ;  /* 0x0000b90000073ab9 */ /* 0x000fe20000000800 */
[----:B------:R-:W-:Y:S02]  /*1510*/  UIMAD.WIDE.U32 UR14, UR8, UR5, URZ ;  /* 0x00000005080e72a5 */ /* 0x000fe4000f8e003f */
[----:B------:R-:W-:Y:S02]  /*1520*/  @!UP3 UIMAD UR17, UR48, UR41, UR57 ;  /* 0x000000293011b2a4 */ /* 0x000fe4000f8e0239 */
[----:B------:R-:W-:-:S02]  /*1530*/  @UP3 UIMAD UR41, UR57, UR7, UR10 ;  /* 0x00000007392932a4 */ /* 0x000fc4000f8e020a */
[----:B------:R-:W-:Y:S02]  /*1540*/  USHF.R.S32.HI UR22, URZ, 0x1f, UR16 ;  /* 0x0000001f3f167899 */ /* 0x000fe40008011410 */
[----:B------:R-:W-:Y:S02]  /*1550*/  UIADD3 UR7, UP0, UR16, UR35, URZ ;  /* 0x0000002310077290 */ /* 0x000fe4000ff1e03f */
[----:B------:R-:W-:Y:S01]  /*1560*/  USEL UR55, UR18, UR14, !UP2 ;  /* 0x0000000e12377287 */ /* 0x000fe2000d000000 */
[----:B------:R-:W-:Y:S01]  /*1570*/  @!P1 IMAD.IADD R3, R3, 0x1, -R6 ;  /* 0x0000000103039824 */ /* 0x000fe200078e0a06 */
[----:B------:R-:W-:Y:S01]  /*1580*/  UIMAD UR14, UR9, UR5, URZ ;  /* 0x00000005090e72a4 */ /* 0x000fe2000f8e023f */
[----:B------:R-:W-:Y:S01]  /*1590*/  @!P1 VIADD R0, R0, 0x1 ;  /* 0x0000000100009836 */ /* 0x000fe20000000000 */
[----:B------:R-:W-:Y:S01]  /*15a0*/  ULDC.U8 UR28, c[0x0][0x480] ;  /* 0x00012000001c7ab9 */ /* 0x000fe20000000000 */
[----:B------:R-:W-:Y:S01]  /*15b0*/  UIADD3.X UR10, UR22, UR20, URZ, UP0, !UPT ;  /* 0x00000014160a7290 */ /* 0x000fe200087fe43f */
[----:B------:R-:W-:Y:S01]  /*15c0*/  ISETP.GE.U32.AND P0, PT, R3, R6, PT ;  /* 0x000000060300720c */ /* 0x000fe20003f06070 */
[----:B------:R-:W-:Y:S01]  /*15d0*/  UIMAD UR9, UR9, UR7, URZ ;  /* 0x00000007090972a4 */ /* 0x000fe2000f8e023f */
[----:B------:R-:W-:Y:S01]  /*15e0*/  LOP3.LUT R3, R7, UR57, RZ, 0x3c, !PT ;  /* 0x0000003907037c12 */ /* 0x000fe2000f8e3cff */
[----:B------:R-:W-:Y:S01]  /*15f0*/  @UP1 UIADD3 UR30, UR40, UR43, URZ ;  /* 0x0000002b281e1290 */ /* 0x000fe2000fffe03f */
[----:B------:R-:W-:Y:S01]  /*1600*/  PLOP3.LUT P1, PT, PT, PT, UP1, 0x80, 0x0 ;  /* 0x000000000000781c */ /* 0x000fe20003f2f018 */
[----:B------:R-:W-:Y:S01]  /*1610*/  @UP1 UIADD3 UR31, UR40, UR43, URZ ;  /* 0x0000002b281f1290 */ /* 0x000fe2000fffe03f */
[----:B------:R-:W-:Y:S01]  /*1620*/  ISETP.GE.AND P2, PT, R3, RZ, PT ;  /* 0x000000ff0300720c */ /* 0x000fe20003f46270 */
[----:B------:R-:W-:-:S02]  /*1630*/  UIMAD UR49, UR57, UR29, URZ ;  /* 0x0000001d393172a4 */ /* 0x000fc4000f8e023f */
[----:B------:R-:W-:Y:S02]  /*1640*/  UISETP.NE.AND UP4, UPT, UR28, URZ, UPT ;  /* 0x0000003f1c00728c */ /* 0x000fe4000bf85270 */
[----:B------:R-:W-:Y:S01]  /*1650*/  @!UP2 UIADD3 UR53, UR45, UR34, URZ ;  /* 0x000000222d35a290 */ /* 0x000fe2000fffe03f */
[----:B------:R-:W-:Y:S01]  /*1660*/  @UP1 ULDC.64 UR28, c[0x0][0x248] ;  /* 0x00009200001c1ab9 */ /* 0x000fe20000000a00 */
[----:B------:R-:W-:Y:S01]  /*1670*/  @UP1 ULDC.64 UR26, c[0x0][0x250] ;  /* 0x00009400001a1ab9 */ /* 0x000fe20000000a00 */
[----:B------:R-:W-:Y:S01]  /*1680*/  UIMAD.WIDE.U32 UR34, UR8, UR7, URZ ;  /* 0x00000007082272a5 */ /* 0x000fe2000f8e003f */
[----:B------:R-:W-:Y:S01]  /*1690*/  @P0 IADD3 R0, R0, 0x1, RZ ;  /* 0x0000000100000810 */ /* 0x000fe20007ffe0ff */
[----:B------:R-:W-:Y:S01]  /*16a0*/  @UP2 UIADD3 UR42, UR15, UR14, URZ ;  /* 0x0000000e0f2a2290 */ /* 0x000fe2000fffe03f */
[----:B------:R-:W-:Y:S01]  /*16b0*/  PLOP3.LUT P0, PT, PT, PT, UP3, 0x80, 0x0 ;  /* 0x000000000000781c */ /* 0x000fe20003f0f038 */
[----:B------:R-:W-:Y:S02]  /*16c0*/  UIMAD UR7, UR8, UR10, UR9 ;  /* 0x0000000a080772a4 */ /* 0x000fe4000f8e0209 */
[----:B------:R-:W-:Y:S01]  /*16d0*/  @UP1 UIMAD.WIDE.U32 UR14, UR30, UR28, URZ ;  /* 0x0000001c1e0e12a5 */ /* 0x000fe2000f8e003f */
[----:B------:R-:W-:Y:S01]  /*16e0*/  IMAD.MOV.U32 R10, RZ, RZ, R0 ;  /* 0x000000ffff0a7224 */ /* 0x000fe200078e0000 */
[----:B------:R-:W-:-:S02]  /*16f0*/  @UP1 UIMAD.WIDE.U32 UR8, UR31, UR26, URZ ;  /* 0x0000001a1f0812a5 */ /* 0x000fc4000f8e003f */
[----:B------:R-:W-:Y:S02]  /*1700*/  @UP1 UIMAD UR10, UR31, UR27, URZ ;  /* 0x0000001b1f0a12a4 */ /* 0x000fe4000f8e023f */
[----:B------:R-:W-:Y:S01]  /*1710*/  @UP1 UIMAD UR18, UR30, UR29, URZ ;  /* 0x0000001d1e1212a4 */ /* 0x000fe2000f8e023f */
[----:B------:R-:W-:Y:S01]  /*1720*/  @!P2 IADD3 R10, -R10, RZ, RZ ;  /* 0x000000ff0a0aa210 */ /* 0x000fe20007ffe1ff */
[----:B------:R-:W-:Y:S01]  /*1730*/  @!UP3 UIMAD UR41, UR17, UR39, URZ ;  /* 0x000000271129b2a4 */ /* 0x000fe2000f8e023f */
[----:B------:R-:W-:Y:S01]  /*1740*/  @!P3 LOP3.LUT R10, RZ, R7, RZ, 0x33, !PT ;  /* 0x00000007ff0ab212 */ /* 0x000fe200078e33ff */
[----:B------:R-:W-:Y:S02]  /*1750*/  USEL UR52, UR36, URZ, UP4 ;  /* 0x0000003f24347287 */ /* 0x000fe4000a000000 */
[----:B------:R-:W-:Y:S02]  /*1760*/  @UP1 UIADD3 UR39, UR9, UR10, URZ ;  /* 0x0000000a09271290 */ /* 0x000fe4000fffe03f */
[----:B------:R-:W-:-:S02]  /*1770*/  USHF.R.S32.HI UR37, URZ, 0x1f, UR25 ;  /* 0x0000001f3f257899 */ /* 0x000fc40008011419 */
[----:B------:R-:W-:Y:S02]  /*1780*/  USHF.R.S32.HI UR54, URZ, 0x1f, UR49 ;  /* 0x0000001f3f367899 */ /* 0x000fe40008011431 */
[----:B------:R-:W-:Y:S02]  /*1790*/  USEL UR51, UR51, URZ, UP4 ;  /* 0x0000003f33337287 */ /* 0x000fe4000a000000 */
[----:B------:R-:W-:Y:S02]  /*17a0*/  UIADD3 UR17, UR35, UR7, URZ ;  /* 0x0000000723117290 */ /* 0x000fe4000fffe03f */
[----:B------:R-:W-:Y:S01]  /*17b0*/  @UP1 UIADD3 UR20, UR15, UR18, URZ ;  /* 0x000000120f141290 */ /* 0x000fe2000fffe03f */
[----:B------:R-:W-:Y:S01]  /*17c0*/  @UP1 UMOV UR10, UR14 ;  /* 0x0000000e000a1c82 */ /* 0x000fe20008000000 */
[----:B------:R-:W-:Y:S01]  /*17d0*/  @UP1 UMOV UR36, UR8 ;  /* 0x0000000800241c82 */ /* 0x000fe20008000000 */
[----:B------:R-:W-:Y:S09]  /*17e0*/  @P1 BRA `(.L_x_78) ;  /* 0x0000000000301947 */ /* 0x000ff20003800000 */
[----:B------:R-:W-:Y:S01]  /*17f0*/  USHF.R.S32.HI UR7, URZ, 0x1f, UR40 ;  /* 0x0000001f3f077899 */ /* 0x000fe20008011428 */
[----:B------:R-:W-:Y:S01]  /*1800*/  ULDC.64 UR28, c[0x0][0x248] ;  /* 0x00009200001c7ab9 */ /* 0x000fe20000000a00 */
[----:B------:R-:W-:Y:S02]  /*1810*/  ULDC.64 UR14, c[0x0][0x230] ;  /* 0x00008c00000e7ab9 */ /* 0x000fe40000000a00 */
[----:B------:R-:W-:Y:S02]  /*1820*/  UIMAD UR7, UR7, UR28, URZ ;  /* 0x0000001c070772a4 */ /* 0x000fe4000f8e023f */
[----:B------:R-:W-:Y:S02]  /*1830*/  UIMAD.WIDE.U32 UR8, UR40, UR28, URZ ;  /* 0x0000001c280872a5 */ /* 0x000fe4000f8e003f */
[----:B------:R-:W-:-:S04]  /*1840*/  UIMAD UR7, UR40, UR29, UR7 ;  /* 0x0000001d280772a4 */ /* 0x000fc8000f8e0207 */
[----:B------:R-:W-:Y:S02]  /*1850*/  UIADD3 UR9, UR9, UR7, URZ ;  /* 0x0000000709097290 */ /* 0x000fe4000fffe03f */
[----:B------:R-:W-:Y:S02]  /*1860*/  UIMAD UR7, UR58, UR14, URZ ;  /* 0x0000000e3a0772a4 */ /* 0x000fe4000f8e023f */
[----:B------:R-:W-:Y:S02]  /*1870*/  UIMAD.WIDE.U32 UR8, UR48, UR14, UR8 ;  /* 0x0000000e300872a5 */ /* 0x000fe4000f8e0008 */
[----:B------:R-:W-:-:S04]  /*1880*/  UIMAD UR7, UR48, UR15, UR7 ;  /* 0x0000000f300772a4 */ /* 0x000fc8000f8e0207 */
[----:B------:R-:W-:Y:S01]  /*1890*/  UIADD3 UR20, UR9, UR7, URZ ;  /* 0x0000000709147290 */ /* 0x000fe2000fffe03f */
[----:B------:R-:W-:-:S11]  /*18a0*/  UMOV UR10, UR8 ;  /* 0x00000008000a7c82 */ /* 0x000fd60008000000 */
.L_x_78:
[----:B------:R-:W-:Y:S05]  /*18b0*/  @P1 BRA `(.L_x_79) ;  /* 0x0000000000301947 */ /* 0x000fea0003800000 */
        /* <DEDUP_REMOVED lines=12> */
.L_x_79:
        /* <DEDUP_REMOVED lines=11> */
.L_x_80:
[----:B------:R-:W-:Y:S02]  /*1a30*/  ULDC UR5, c[0x0][0x270] ;  /* 0x00009c0000057ab9 */ /* 0x000fe40000000800 */
[----:B------:R-:W-:-:S04]  /*1a40*/  UIMAD UR5, UR48, UR5, UR57 ;  /* 0x00000005300572a4 */ /* 0x000fc8000f8e0239 */
[----:B------:R-:W-:-:S12]  /*1a50*/  UIMAD UR5, UR5, UR59, URZ ;  /* 0x0000003b050572a4 */ /* 0x000fd8000f8e023f */
.L_x_81:
[----:B------:R-:W1:Y:S01]  /*1a60*/  S2R R4, SR_TID.X ;  /* 0x0000000000047919 */ /* 0x000e620000002100 */
[----:B------:R-:W2:Y:S01]  /*1a70*/  LDC.64 R12, c[0x0][0x420] ;  /* 0x00010800ff0c7b82 */ /* 0x000ea20000000a00 */
[----:B------:R-:W-:Y:S01]  /*1a80*/  ULDC UR8, c[0x0][0x2dc] ;  /* 0x0000b70000087ab9 */ /* 0x000fe20000000800 */
[----:B------:R-:W-:Y:S01]  /*1a90*/  ULDC UR9, c[0x0][0x270] ;  /* 0x00009c0000097ab9 */ /* 0x000fe20000000800 */
[----:B------:R-:W-:Y:S01]  /*1aa0*/  UIADD3 UR35, UR16, UR5, URZ ;  /* 0x0000000510237290 */ /* 0x000fe2000fffe03f */
[----:B------:R-:W-:Y:S01]  /*1ab0*/  SHF.R.S32.HI R239, RZ, 0x1f, R238 ;  /* 0x0000001fffef7819 */ /* 0x000fe200000114ee */
[----:B------:R-:W-:Y:S01]  /*1ac0*/  UIMAD UR24, UR8, UR9, URZ ;  /* 0x00000009081872a4 */ /* 0x000fe2000f8e023f */
[----:B------:R-:W-:Y:S01]  /*1ad0*/  BSSY B1, `(.L_x_77) ;  /* 0x00006ef000017945 */ /* 0x000fe20003800000 */
[----:B------:R-:W-:Y:S02]  /*1ae0*/  UIADD3 UR5, -UR6, UR11, UR25 ;  /* 0x0000000b06057290 */ /* 0x000fe4000fffe119 */
[----:B------:R-:W-:Y:S01]  /*1af0*/  USHF.L.U32 UR23, UR24, 0x7, URZ ;  /* 0x0000000718177899 */ /* 0x000fe2000800063f */
[----:B------:R-:W-:Y:S01]  /*1b00*/  ULDC UR44, c[0x0][0x398] ;  /* 0x0000e600002c7ab9 */ /* 0x000fe20000000800 */
[----:B------:R-:W-:-:S02]  /*1b10*/  ULDC.64 UR30, c[0x0][0x400] ;  /* 0x00010000001e7ab9 */ /* 0x000fc40000000a00 */
[----:B------:R-:W-:Y:S02]  /*1b20*/  UIADD3 UR8, UP2, UP0, UR34, UR23, UR49 ;  /* 0x0000001722087290 */ /* 0x000fe4000f85e031 */
[----:B------:R-:W-:Y:S02]  /*1b30*/  UIADD3 UR5, UR5, -UR44, URZ ;  /* 0x8000002c05057290 */ /* 0x000fe4000fffe03f */
[----:B------:R-:W-:Y:S01]  /*1b40*/  USHF.R.S32.HI UR45, URZ, 0x1f, UR57 ;  /* 0x0000001f3f2d7899 */ /* 0x000fe20008011439 */
[----:B------:R-:W-:Y:S01]  /*1b50*/  ULDC.64 UR18, c[0x0][0x258] ;  /* 0x0000960000127ab9 */ /* 0x000fe20000000a00 */
[----:B------:R-:W-:Y:S01]  /*1b60*/  ULDC.64 UR14, c[0x0][0x428] ;  /* 0x00010a00000e7ab9 */ /* 0x000fe20000000a00 */
[----:B------:R-:W-:Y:S01]  /*1b70*/  ULDC.64 UR46, c[0x0][0x2b0] ;  /* 0x0000ac00002e7ab9 */ /* 0x000fe20000000a00 */
[----:B------:R-:W-:Y:S01]  /*1b80*/  UIMAD UR9, UR45, UR14, URZ ;  /* 0x0000000e2d0972a4 */ /* 0x000fe2000f8e023f */
[----:B--2---:R-:W-:-:S03]  /*1b90*/  IMAD R9, R12, UR22, RZ ;  /* 0x000000160c097c24 */ /* 0x004fc6000f8e02ff */
[----:B------:R-:W-:Y:S01]  /*1ba0*/  UIMAD UR15, UR57, UR15, UR9 ;  /* 0x0000000f390f72a4 */ /* 0x000fe2000f8e0209 */
[----:B------:R-:W-:Y:S01]  /*1bb0*/  IMAD R9, R13, UR16, R9 ;  /* 0x000000100d097c24 */ /* 0x000fe2000f8e0209 */
[----:B-1----:R-:W-:-:S04]  /*1bc0*/  SHF.R.S32.HI R3, RZ, 0x1f, R4 ;  /* 0x0000001fff037819 */ /* 0x002fc80000011404 */
[CC--:B------:R-:W-:Y:S02]  /*1bd0*/  LEA.HI R0, R3.reuse, R4.reuse, RZ, 0x5 ;  /* 0x0000000403007211 */ /* 0x0c0fe400078f28ff */
[----:B------:R-:W-:Y:S02]  /*1be0*/  LEA.HI R3, R3, R4, RZ, 0x2 ;  /* 0x0000000403037211 */ /* 0x000fe400078f10ff */
[----:B------:R-:W-:Y:S02]  /*1bf0*/  LOP3.LUT R5, R0, 0xffffffe0, RZ, 0xc0, !PT ;  /* 0xffffffe000057812 */ /* 0x000fe400078ec0ff */
[----:B------:R-:W-:Y:S02]  /*1c00*/  SHF.R.S32.HI R3, RZ, 0x2, R3 ;  /* 0x00000002ff037819 */ /* 0x000fe40000011403 */
[----:B------:R-:W-:Y:S01]  /*1c10*/  SHF.R.S32.HI R8, RZ, 0x5, R0 ;  /* 0x00000005ff087819 */ /* 0x000fe20000011400 */
[----:B------:R-:W-:Y:S01]  /*1c20*/  IMAD.IADD R5, R4, 0x1, -R5 ;  /* 0x0000000104057824 */ /* 0x000fe200078e0a05 */
[----:B------:R-:W-:-:S02]  /*1c30*/  SHF.R.S32.HI R16, RZ, 0x1f, R3 ;  /* 0x0000001fff107819 */ /* 0x000fc40000011403 */
[----:B------:R-:W-:Y:S01]  /*1c40*/  IADD3 R0, P2, R3, UR16, RZ ;  /* 0x0000001003007c10 */ /* 0x000fe2000ff5e0ff */
[----:B------:R-:W-:Y:S01]  /*1c50*/  IMAD R8, R8, UR24, R5 ;  /* 0x0000001808087c24 */ /* 0x000fe2000f8e0205 */
[----:B------:R-:W-:Y:S01]  /*1c60*/  IADD3 R4, P0, R238, UR7, RZ ;  /* 0x00000007ee047c10 */ /* 0x000fe2000ff1e0ff */
[----:B------:R-:W-:Y:S01]  /*1c70*/  USHF.R.S32.HI UR7, URZ, 0x1f, UR23 ;  /* 0x0000001f3f077899 */ /* 0x000fe20008011417 */
[----:B------:R-:W-:Y:S01]  /*1c80*/  IADD3.X R6, R16, UR22, RZ, P2, !PT ;  /* 0x0000001610067c10 */ /* 0x000fe200097fe4ff */
[----:B------:R-:W-:Y:S01]  /*1c90*/  USHF.R.S32.HI UR22, URZ, 0x1f, UR5 ;  /* 0x0000001f3f167899 */ /* 0x000fe20008011405 */
[----:B------:R-:W-:Y:S01]  /*1ca0*/  IADD3.X R5, R239, UR53, RZ, P0, !PT ;  /* 0x00000035ef057c10 */ /* 0x000fe200087fe4ff */
[----:B------:R-:W-:Y:S02]  /*1cb0*/  UIADD3.X UR7, UR17, UR7, UR54, UP2, UP0 ;  /* 0x0000000711077290 */ /* 0x000fe400097e0436 */
[----:B------:R-:W-:Y:S01]  /*1cc0*/  UIADD3 UR8, UP2, UP0, UR52, UR8, UR55 ;  /* 0x0000000834087290 */ /* 0x000fe2000f85e037 */
[----:B------:R-:W-:Y:S01]  /*1cd0*/  IMAD R6, R6, UR32, RZ ;  /* 0x0000002006067c24 */ /* 0x000fe2000f8e02ff */
[----:B------:R-:W-:Y:S01]  /*1ce0*/  ULEA.HI UR22, UR22, UR5, URZ, 0x7 ;  /* 0x0000000516167291 */ /* 0x000fe2000f8f383f */
[----:B------:R-:W-:Y:S01]  /*1cf0*/  IMAD.WIDE.U32 R4, R12, UR16, R4 ;  /* 0x000000100c047c25 */ /* 0x000fe2000f8e0004 */
[----:B------:R-:W-:-:S02]  /*1d00*/  UIADD3.X UR7, UR51, UR7, UR42, UP2, UP0 ;  /* 0x0000000733077290 */ /* 0x000fc400097e042a */
[----:B------:R-:W-:Y:S01]  /*1d10*/  USHF.R.S32.HI UR22, URZ, 0x7, UR22 ;  /* 0x000000073f167899 */ /* 0x000fe20008011416 */
[C---:B------:R-:W-:Y:S02]  /*1d20*/  IMAD R11, R0.reuse, UR33, R6 ;  /* 0x00000021000b7c24 */ /* 0x040fe4000f8e0206 */
[----:B------:R-:W-:Y:S01]  /*1d30*/  IMAD.WIDE.U32 R6, R0, UR32, R238 ;  /* 0x0000002000067c25 */ /* 0x000fe2000f8e00ee */
[C---:B------:R-:W-:Y:S01]  /*1d40*/  IADD3 R0, P0, R8.reuse, UR8, RZ ;  /* 0x0000000808007c10 */ /* 0x040fe2000ff1e0ff */
[----:B------:R-:W-:Y:S02]  /*1d50*/  UIMAD UR8, UR45, UR18, URZ ;  /* 0x000000122d0872a4 */ /* 0x000fe4000f8e023f */
[----:B------:R-:W-:Y:S01]  /*1d60*/  UISETP.LT.AND UP0, UPT, URZ, UR22, UPT ;  /* 0x000000163f00728c */ /* 0x000fe2000bf01270 */
[----:B------:R-:W-:Y:S01]  /*1d70*/  LEA.HI.X.SX32 R8, R8, UR7, 0x1, P0 ;  /* 0x0000000708087c11 */ /* 0x000fe200080f0eff */
[----:B------:R-:W-:Y:S01]  /*1d80*/  UIMAD UR7, UR57, UR19, UR8 ;  /* 0x00000013390772a4 */ /* 0x000fe2000f8e0208 */
[----:B------:R-:W-:Y:S01]  /*1d90*/  IADD3 R6, P2, R6, UR56, RZ ;  /* 0x0000003806067c10 */ /* 0x000fe2000ff5e0ff */
[----:B------:R-:W-:Y:S01]  /*1da0*/  IMAD.IADD R5, R5, 0x1, R9 ;  /* 0x0000000105057824 */ /* 0x000fe200078e0209 */
[C---:B------:R-:W-:Y:S01]  /*1db0*/  LEA R179, P0, R0.reuse, UR30, 0x2 ;  /* 0x0000001e00b37c11 */ /* 0x040fe2000f8010ff */
[----:B------:R-:W-:Y:S01]  /*1dc0*/  USEL UR22, URZ, UR22, !UP0 ;  /* 0x000000163f167287 */ /* 0x000fe2000c000000 */
[----:B------:R-:W-:Y:S01]  /*1dd0*/  IADD3.X R7, R7, UR50, R11, P2, !PT ;  /* 0x0000003207077c10 */ /* 0x000fe200097fe40b */
[----:B------:R-:W-:Y:S01]  /*1de0*/  UIADD3 UR8, UR16, UR41, URZ ;  /* 0x0000002910087290 */ /* 0x000fe2000fffe03f */
[----:B------:R-:W-:Y:S01]  /*1df0*/  LEA.HI.X R178, R0, UR31, R8, 0x2, P0 ;  /* 0x0000001f00b27c11 */ /* 0x000fe200080f1408 */
[----:B------:R-:W-:Y:S01]  /*1e00*/  IMAD.U32 R8, RZ, RZ, UR18 ;  /* 0x00000012ff087e24 */ /* 0x000fe2000f8e00ff */
[----:B------:R-:W-:Y:S01]  /*1e10*/  ULDC.64 UR16, c[0x0][0x210] ;  /* 0x0000840000107ab9 */ /* 0x000fe20000000a00 */
[----:B------:R-:W-:Y:S01]  /*1e20*/  IMAD.U32 R0, RZ, RZ, UR14 ;  /* 0x0000000eff007e24 */ /* 0x000fe2000f8e00ff */
[----:B------:R-:W-:Y:S01]  /*1e30*/  UISETP.GT.AND UP0, UPT, UR38, UR22, UPT ;  /* 0x000000162600728c */ /* 0x000fe2000bf04270 */
[----:B------:R-:W-:Y:S01]  /*1e40*/  IMAD.WIDE.U32 R6, R8, UR57, R6 ;  /* 0x0000003908067c25 */ /* 0x000fe2000f8e0006 */
[----:B------:R-:W-:Y:S01]  /*1e50*/  ULDC.64 UR30, c[0x0][0x478] ;  /* 0x00011e00001e7ab9 */ /* 0x000fe20000000a00 */
[----:B------:R-:W-:Y:S01]  /*1e60*/  ULDC.64 UR18, c[0x0][0x3e0] ;  /* 0x0000f80000127ab9 */ /* 0x000fe20000000a00 */
[----:B------:R-:W-:Y:S01]  /*1e70*/  UIMAD.WIDE UR8, UR8, 0x4, UR46 ;  /* 0x00000004080878a5 */ /* 0x000fe2000f8e022e */
[----:B------:R-:W-:Y:S01]  /*1e80*/  IMAD.WIDE.U32 R4, R0, UR57, R4 ;  /* 0x0000003900047c25 */ /* 0x000fe2000f8e0004 */
[----:B------:R-:W-:-:S03]  /*1e90*/  LEA R190, P0, R6, UR16, 0x1 ;  /* 0x0000001006be7c11 */ /* 0x000fc6000f8008ff */
[----:B------:R-:W-:Y:S01]  /*1ea0*/  VIADD R7, R7, UR7 ;  /* 0x0000000707077c36 */ /* 0x000fe20008000000 */
[----:B------:R-:W-:Y:S01]  /*1eb0*/  UIADD3 UR7, UR38, -0x1, URZ ;  /* 0xffffffff26077890 */ /* 0x000fe2000fffe03f */
[----:B------:R-:W-:Y:S01]  /*1ec0*/  VIADD R5, R5, UR15 ;  /* 0x0000000f05057c36 */ /* 0x000fe20008000000 */
[----:B------:R-:W-:Y:S01]  /*1ed0*/  UIMAD.WIDE UR14, UR35, 0x4, UR30 ;  /* 0x00000004230e78a5 */ /* 0x000fe2000f8e021e */
[-C--:B------:R-:W-:Y:S01]  /*1ee0*/  IMAD R0, R16, R12.reuse, RZ ;  /* 0x0000000c10007224 */ /* 0x080fe200078e02ff */
[----:B------:R-:W-:Y:S01]  /*1ef0*/  LEA.HI.X R191, R6, UR17, R7, 0x1, P0 ;  /* 0x0000001106bf7c11 */ /* 0x000fe200080f0c07 */
[C---:B------:R-:W-:Y:S01]  /*1f00*/  IMAD.WIDE.U32 R4, R3.reuse, R12, R4 ;  /* 0x0000000c03047225 */ /* 0x040fe200078e0004 */
[----:B------:R-:W-:Y:S01]  /*1f10*/  PLOP3.LUT P0, PT, PT, PT, UP0, 0x80, 0x0 ;  /* 0x000000000000781c */ /* 0x000fe20003f0f008 */
[----:B------:R-:W-:Y:S01]  /*1f20*/  UMOV UR17, UR8 ;  /* 0x0000000800117c82 */ /* 0x000fe20008000000 */
[----:B------:R-:W-:Y:S01]  /*1f30*/  UMOV UR16, UR9 ;  /* 0x0000000900107c82 */ /* 0x000fe20008000000 */
[----:B------:R-:W-:Y:S01]  /*1f40*/  IMAD R0, R3, R13, R0 ;  /* 0x0000000d03007224 */ /* 0x000fe200078e0200 */
[----:B------:R-:W-:Y:S01]  /*1f50*/  LEA R188, P2, R4, UR18, 0x1 ;  /* 0x0000001204bc7c11 */ /* 0x000fe2000f8408ff */
[----:B------:R-:W-:-:S02]  /*1f60*/  UMOV UR18, UR15 ;  /* 0x0000000f00127c82 */ /* 0x000fc40008000000 */
[----:B------:R-:W-:-:S05]  /*1f70*/  IMAD.IADD R0, R5, 0x1, R0 ;  /* 0x0000000105007824 */ /* 0x000fca00078e0200 */
[----:B------:R-:W-:Y:S01]  /*1f80*/  LEA.HI.X R189, R4, UR19, R0, 0x1, P2 ;  /* 0x0000001304bd7c11 */ /* 0x000fe200090f0c00 */
[----:B------:R-:W-:Y:S01]  /*1f90*/  UMOV UR19, UR14 ;  /* 0x0000000e00137c82 */ /* 0x000fe20008000000 */
[----:B------:R-:W-:Y:S05]  /*1fa0*/  @P0 BRA `(.L_x_82) ;  /* 0x0000000400fc0947 */ /* 0x000fea0003800000 */
        /* <DEDUP_REMOVED lines=19> */
.L_x_83:
        /* <DEDUP_REMOVED lines=19> */
.L_x_84:
[----:B------:R-:W-:Y:S01]  /*2210*/  UIMAD UR5, UR37, UR8, URZ ;  /* 0x00000008250572a4 */ /* 0x000fe2000f8e023f */
[----:B------:R-:W-:Y:S01]  /*2220*/  IMAD.U32 R4, RZ, RZ, UR8 ;  /* 0x00000008ff047e24 */ /* 0x000fe2000f8e00ff */
[----:B------:R-:W-:Y:S01]  /*2230*/  UIMAD UR6, UR21, -0x80, UR6 ;  /* 0xffffff80150678a4 */ /* 0x000fe2000f8e0206 */
[----:B------:R-:W-:Y:S01]  /*2240*/  VIADD R6, R3, 0x40 ;  /* 0x0000004003067836 */ /* 0x000fe20000000000 */
[----:B------:R-:W-:Y:S01]  /*2250*/  UIMAD UR5, UR25, UR9, UR5 ;  /* 0x00000009190572a4 */ /* 0x000fe2000f8e0205 */
[----:B------:R-:W-:Y:S01]  /*2260*/  IMAD.WIDE.U32 R4, R4, UR25, R238 ;  /* 0x0000001904047c25 */ /* 0x000fe2000f8e00ee */
[----:B------:R-:W-:Y:S01]  /*2270*/  USHF.R.S32.HI UR19, URZ, 0x1f, UR57 ;  /* 0x0000001f3f137899 */ /* 0x000fe20008011439 */
[----:B------:R-:W-:Y:S01]  /*2280*/  BSSY B0, `(.L_x_85) ;  /* 0x0000019000007945 */ /* 0x000fe20003800000 */
[----:B------:R-:W-:Y:S02]  /*2290*/  ULDC.64 UR14, c[0x0][0x468] ;  /* 0x00011a00000e7ab9 */ /* 0x000fe40000000a00 */
[----:B------:R-:W-:Y:S01]  /*22a0*/  MOV R0, UR5 ;  /* 0x0000000500007c02 */ /* 0x000fe20008000f00 */
[----:B------:R-:W-:Y:S01]  /*22b0*/  ULDC UR5, c[0x0][0x2d0] ;  /* 0x0000b40000057ab9 */ /* 0x000fe20000000800 */
[----:B------:R-:W-:-:S02]  /*22c0*/  IADD3 R4, P0, R4, UR7, RZ ;  /* 0x0000000704047c10 */ /* 0x000fc4000ff1e0ff */
[----:B------:R-:W-:Y:S01]  /*22d0*/  ISETP.GE.AND P1, PT, R238, UR5, PT ;  /* 0x00000005ee007c0c */ /* 0x000fe2000bf26270 */
[----:B------:R-:W-:Y:S01]  /*22e0*/  UIMAD UR5, UR19, UR14, URZ ;  /* 0x0000000e130572a4 */ /* 0x000fe2000f8e023f */
[----:B------:R-:W-:Y:S01]  /*22f0*/  IADD3.X R5, R5, UR18, R0, P0, !PT ;  /* 0x0000001205057c10 */ /* 0x000fe200087fe400 */
[----:B------:R-:W-:Y:S01]  /*2300*/  IMAD.U32 R0, RZ, RZ, UR14 ;  /* 0x0000000eff007e24 */ /* 0x000fe2000f8e00ff */
[----:B------:R-:W-:Y:S01]  /*2310*/  ISETP.GE.OR P0, PT, R6, UR6, P1 ;  /* 0x0000000606007c0c */ /* 0x000fe20008f06670 */
[----:B------:R-:W-:Y:S01]  /*2320*/  UIMAD UR15, UR57, UR15, UR5 ;  /* 0x0000000f390f72a4 */ /* 0x000fe2000f8e0205 */
[----:B------:R-:W-:Y:S01]  /*2330*/  ISETP.GE.OR P1, PT, R3, UR6, P1 ;  /* 0x0000000603007c0c */ /* 0x000fe20008f26670 */
[----:B------:R-:W-:-:S05]  /*2340*/  IMAD.WIDE.U32 R4, R0, UR57, R4 ;  /* 0x0000003900047c25 */ /* 0x000fca000f8e0004 */
[----:B------:R-:W-:-:S07]  /*2350*/  IADD3 R10, R5, UR15, RZ ;  /* 0x0000000f050a7c10 */ /* 0x000fce000fffe0ff */
        /* <DEDUP_REMOVED lines=11> */
.L_x_86:
[----:B------:R-:W-:Y:S05]  /*2410*/  BSYNC B0 ;  /* 0x0000000000007941 */ /* 0x000fea0003800000 */
.L_x_85:
        /* <DEDUP_REMOVED lines=14> */
.L_x_88:
[----:B------:R-:W-:Y:S05]  /*2500*/  BSYNC B0 ;  /* 0x0000000000007941 */ /* 0x000fea0003800000 */
.L_x_87:
        /* <DEDUP_REMOVED lines=17> */
[----:B-1----:R-:W-:Y:S01]  /*2620*/  IMAD R8, R16, UR10, RZ ;  /* 0x0000000a10087c24 */ /* 0x002fe2000f8e02ff */
        /* <DEDUP_REMOVED lines=8> */
.L_x_90:
[----:B------:R-:W-:Y:S05]  /*26b0*/  BSYNC B0 ;  /* 0x0000000000007941 */ /* 0x000fea0003800000 */
.L_x_89:
        /* <DEDUP_REMOVED lines=12> */
[----:B------:R3:W-:Y:S01]  /*2780*/  STG.E.128 desc[UR12][R4.64], RZ ;  /* 0x000000ff04007986 */ /* 0x0007e2000c101d0c */
[----:B------:R-:W-:Y:S05]  /*2790*/  BRA `(.L_x_91) ;  /* 0x0000006000887947 */ /* 0x000fea0003800000 */
.L_x_82:
[----:B------:R-:W-:Y:S01]  /*27a0*/  UIMAD UR5, UR37, UR26, URZ ;  /* 0x0000001a250572a4 */ /* 0x000fe2000f8e023f */
[----:B------:R-:W-:Y:S01]  /*27b0*/  IMAD.U32 R4, RZ, RZ, UR26 ;  /* 0x0000001aff047e24 */ /* 0x000fe2000f8e00ff */
[----:B------:R-:W-:Y:S01]  /*27c0*/  UIMAD UR8, UR21, -0x80, UR6 ;  /* 0xffffff80150878a4 */ /* 0x000fe2000f8e0206 */
[C---:B------:R-:W-:Y:S01]  /*27d0*/  VIADD R6, R3.reuse, 0x40 ;  /* 0x0000004003067836 */ /* 0x040fe20000000000 */
[----:B------:R-:W-:Y:S01]  /*27e0*/  UIMAD UR5, UR25, UR27, UR5 ;  /* 0x0000001b190572a4 */ /* 0x000fe2000f8e0205 */
[----:B------:R-:W-:Y:S01]  /*27f0*/  IMAD.WIDE.U32 R4, R4, UR25, R238 ;  /* 0x0000001904047c25 */ /* 0x000fe2000f8e00ee */
[----:B------:R-:W-:Y:S01]  /*2800*/  ULDC.64 UR14, c[0x0][0x268] ;  /* 0x00009a00000e7ab9 */ /* 0x000fe20000000a00 */
[----:B------:R-:W-:Y:S01]  /*2810*/  ULEA.HI UR9, UR7, UR7, URZ, 0x1 ;  /* 0x0000000707097291 */ /* 0x000fe2000f8f083f */
[----:B------:R-:W-:Y:S01]  /*2820*/  ISETP.GE.AND P1, PT, R3, UR8, PT ;  /* 0x0000000803007c0c */ /* 0x000fe2000bf26270 */
[----:B------:R-:W-:Y:S01]  /*2830*/  BSSY B0, `(.L_x_92) ;  /* 0x000002c000007945 */ /* 0x000fe20003800000 */
[----:B------:R-:W-:Y:S01]  /*2840*/  IMAD.U32 R0, RZ, RZ, UR5 ;  /* 0x00000005ff007e24 */ /* 0x000fe2000f8e00ff */
[----:B------:R-:W-:Y:S01]  /*2850*/  IADD3 R4, P0, R4, UR36, RZ ;  /* 0x0000002404047c10 */ /* 0x000fe2000ff1e0ff */
[----:B------:R-:W-:Y:S01]  /*2860*/  ULOP3.LUT UR9, UR9, 0xfffffffe, URZ, 0xc0, !UPT ;  /* 0xfffffffe09097892 */ /* 0x000fe2000f8ec03f */
[----:B------:R-:W-:Y:S01]  /*2870*/  ISETP.GE.AND P2, PT, R6, UR8, PT ;  /* 0x0000000806007c0c */ /* 0x000fe2000bf46270 */
[----:B------:R-:W-:Y:S01]  /*2880*/  UIMAD UR5, UR7, -0x80, UR11 ;  /* 0xffffff80070578a4 */ /* 0x000fe2000f8e020b */
[----:B------:R-:W-:Y:S01]  /*2890*/  IADD3.X R5, R5, UR39, R0, P0, !PT ;  /* 0x0000002705057c10 */ /* 0x000fe200087fe400 */
[----:B------:R-:W-:Y:S01]  /*28a0*/  IMAD R0, R15, UR14, RZ ;  /* 0x0000000e0f007c24 */ /* 0x000fe2000f8e02ff */
[----:B------:R-:W-:Y:S01]  /*28b0*/  PLOP3.LUT P0, PT, PT, PT, UP4, 0x80, 0x0 ;  /* 0x000000000000781c */ /* 0x000fe20003f0f048 */
[----:B------:R-:W-:-:S02]  /*28c0*/  UIADD3 UR9, UR7, -UR9, URZ ;  /* 0x8000000907097290 */ /* 0x000fc4000fffe03f */
[----:B------:R-:W-:Y:S01]  /*28d0*/  IMAD R11, R10, UR15, R0 ;  /* 0x0000000f0a0b7c24 */ /* 0x000fe2000f8e0200 */
[----:B------:R-:W-:Y:S01]  /*28e0*/  LEA R0, R248, UR4, 0x1 ;  /* 0x00000004f8007c11 */ /* 0x000fe2000f8e08ff */
[----:B------:R-:W-:-:S08]  /*28f0*/  UISETP.NE.AND UP0, UPT, UR9, 0x1, UPT ;  /* 0x000000010900788c */ /* 0x000fd0000bf05270 */
[----:B------:R-:W-:Y:S01]  /*2900*/  @P0 BAR.SYNC.DEFER_BLOCKING 0x0 ;  /* 0x0000000000000b1d */ /* 0x000fe20000010000 */
[----:B------:R-:W-:Y:S01]  /*2910*/  ISETP.GE.AND P4, PT, R6, UR5, PT ;  /* 0x0000000506007c0c */ /* 0x000fe2000bf86270 */
[----:B------:R-:W-:Y:S01]  /*2920*/  VIADD R6, R248, 0x1000 ;  /* 0x00001000f8067836 */ /* 0x000fe20000000000 */
[----:B------:R-:W-:Y:S01]  /*2930*/  PLOP3.LUT P0, PT, PT, PT, UP0, 0x80, 0x0 ;  /* 0x000000000000781c */ /* 0x000fe20003f0f008 */
[----:B------:R-:W-:Y:S01]  /*2940*/  IMAD.WIDE.U32 R4, R10, UR14, R4 ;  /* 0x0000000e0a047c25 */ /* 0x000fe2000f8e0004 */
[----:B------:R-:W-:Y:S02]  /*2950*/  ISETP.GE.AND P5, PT, R3, UR5, PT ;  /* 0x0000000503007c0c */ /* 0x000fe4000bfa6270 */
[----:B------:R-:W-:Y:S01]  /*2960*/  SEL R177, R6, R248, !P0 ;  /* 0x000000f806b17207 */ /* 0x000fe20004000000 */
[----:B------:R-:W-:Y:S01]  /*2970*/  IMAD.IADD R11, R5, 0x1, R11 ;  /* 0x00000001050b7824 */ /* 0x000fe200078e020b */
        /* <DEDUP_REMOVED lines=23> */
.L_x_93:
[----:B------:R-:W-:Y:S05]  /*2af0*/  BSYNC B0 ;  /* 0x0000000000007941 */ /* 0x000fea0003800000 */
.L_x_92:
        /* <DEDUP_REMOVED lines=9> */
[----:B------:R-:W-:-:S03]  /*2b90*/  MOV R7, R11 ;  /* 0x0000000b00077202 */ /* 0x000fc60000000f00 */
[----:B------:R-:W-:-:S04]  /*2ba0*/  IMAD.X R6, RZ, RZ, R16, P3 ;  /* 0x000000ffff067224 */ /* 0x000fc800018e0610 */
[----:B---3--:R-:W-:Y:S02]  /*2bb0*/  IMAD R8, R6, UR26, RZ ;  /* 0x0000001a06087c24 */ /* 0x008fe4000f8e02ff */
[----:B------:R-:W-:-:S04]  /*2bc0*/  IMAD.MOV.U32 R6, RZ, RZ, R4 ;  /* 0x000000ffff067224 */ /* 0x000fc800078e0004 */
[----:B------:R-:W-:-:S04]  /*2bd0*/  IMAD.WIDE.U32 R6, R5, UR26, R6 ;  /* 0x0000001a05067c25 */ /* 0x000fc8000f8e0006 */
        /* <DEDUP_REMOVED lines=8> */
.L_x_95:
[----:B------:R-:W-:Y:S05]  /*2c60*/  BSYNC B0 ;  /* 0x0000000000007941 */ /* 0x000fea0003800000 */
.L_x_94:
[----:B------:R-:W0:Y:S01]  /*2c70*/  LDGDEPBAR ;  /* 0x00000000000079af */ /* 0x000e220000000000 */
[----:B------:R-:W-:Y:S01]  /*2c80*/  BSSY B0, `(.L_x_96) ;  /* 0x0000011000007945 */ /* 0x000fe20003800000 */
[----:B---3--:R-:W-:Y:S02]  /*2c90*/  MOV R8, UR28 ;  /* 0x0000001c00087c02 */ /* 0x008fe40008000f00 */
[----:B------:R3:W-:Y:S01]  /*2ca0*/  @P5 STS [R0+0x4000], RZ ;  /* 0x004000ff00005388 */ /* 0x0007e20000000800 */
[----:B------:R-:W-:-:S03]  /*2cb0*/  LEA R177, R177, UR4, 0x1 ;  /* 0x00000004b1b17c11 */ /* 0x000fc6000f8e08ff */
        /* <DEDUP_REMOVED lines=13> */
.L_x_97:
[----:B------:R-:W-:Y:S05]  /*2d90*/  BSYNC B0 ;  /* 0x0000000000007941 */ /* 0x000fea0003800000 */
.L_x_96:
[----:B------:R1:W-:Y:S01]  /*2da0*/  @P4 STS.128 [R0+0x5000], RZ ;  /* 0x005000ff00004388 */ /* 0x0003e20000000c00 */
[----:B------:R-:W-:Y:S04]  /*2db0*/  BSSY B0, `(.L_x_98) ;  /* 0x000000c000007945 */ /* 0x000fe80003800000 */
[----:B------:R-:W-:Y:S05]  /*2dc0*/  @P4 BRA `(.L_x_99) ;  /* 0x0000000000284947 */ /* 0x000fea0003800000 */
[----:B------:R-:W-:Y:S02]  /*2dd0*/  ULDC UR8, c[0x0][0x2d0] ;  /* 0x0000b40000087ab9 */ /* 0x000fe40000000800 */
[----:B------:R-:W-:-:S13]  /*2de0*/  ISETP.GE.AND P3, PT, R238, UR8, PT ;  /* 0x00000008ee007c0c */ /* 0x000fda000bf66270 */
[----:B------:R1:W-:Y:S01]  /*2df0*/  @P3 STS.128 [R0+0x5000], RZ ;  /* 0x005000ff00003388 */ /* 0x0003e20000000c00 */
[----:B------:R-:W-:Y:S05]  /*2e00*/  @P3 BRA `(.L_x_99) ;  /* 0x0000000000183947 */ /* 0x000fea0003800000 */
[----:B------:R-:W-:-:S04]  /*2e10*/  LEA R4, P3, R12, R188, 0x7 ;  /* 0x000000bc0c047211 */ /* 0x000fc800078638ff */
[----:B------:R-:W-:-:S05]  /*2e20*/  LEA.HI.X R5, R12, R189, R13, 0x7, P3 ;  /* 0x000000bd0c057211 */ /* 0x000fca00018f3c0d */
[----:B------:R-:W-:Y:S01]  /*2e30*/  @!PT LDS RZ, [RZ] ;  /* 0x00000000fffff984 */ /* 0x000fe20000000800 */
[----:B------:R-:W-:Y:S01]  /*2e40*/  @!PT LDS RZ, [RZ] ;  /* 0x00000000fffff984 */ /* 0x000fe20000000800 */
[----:B------:R-:W-:Y:S01]  /*2e50*/  @!PT LDS RZ, [RZ] ;  /* 0x00000000fffff984 */ /* 0x000fe20000000800 */
[----:B------:R1:W-:Y:S04]  /*2e60*/  LDGSTS.E.BYPASS.LTC128B.128 [R0+0x5000], desc[UR12][R4.64] ;  /* 0x0500000004007fae */ /* 0x0003e8000b901d4c */
.L_x_99:
[----:B------:R-:W-:Y:S05]  /*2e70*/  BSYNC B0 ;  /* 0x0000000000007941 */ /* 0x000fea0003800000 */
.L_x_98:
[----:B------:R2:W-:Y:S01]  /*2e80*/  @P5 STS [R177], RZ ;  /* 0x000000ffb1005388 */ /* 0x0005e20000000800 */
[----:B------:R-:W-:Y:S01]  /*2e90*/  BSSY B0, `(.L_x_100) ;  /* 0x0000011000007945 */ /* 0x000fe20003800000 */
[----:B-1----:R-:W-:Y:S02]  /*2ea0*/  IADD3 R4, R243, 0x48, RZ ;  /* 0x00000048f3047810 */ /* 0x002fe40007ffe0ff */
[----:B------:R2:W-:Y:S04]  /*2eb0*/  @P5 STS [R177+0x4], RZ ;  /* 0x000004ffb1005388 */ /* 0x0005e80000000800 */
        /* <DEDUP_REMOVED lines=14> */
.L_x_101:
[----:B------:R-:W-:Y:S05]  /*2fa0*/  BSYNC B0 ;  /* 0x0000000000007941 */ /* 0x000fea0003800000 */
.L_x_100:
        /* <DEDUP_REMOVED lines=13> */
[----:B------:R-:W-:Y:S02]  /*3080*/  IMAD.U32 R5, RZ, RZ, UR32 ;  /* 0x00000020ff057e24 */ /* 0x000fe4000f8e00ff */
[----:B------:R-:W-:-:S03]  /*3090*/  IMAD.U32 R7, RZ, RZ, UR33 ;  /* 0x00000021ff077e24 */ /* 0x000fc6000f8e00ff */
[----:B------:R-:W-:-:S04]  /*30a0*/  LEA R6, P3, R5, R190, 0x7 ;  /* 0x000000be05067211 */ /* 0x000fc800078638ff */
[----:B------:R-:W-:-:S05]  /*30b0*/  LEA.HI.X R7, R5, R191, R7, 0x7, P3 ;  /* 0x000000bf05077211 */ /* 0x000fca00018f3c07 */
[----:B------:R-:W-:Y:S01]  /*30c0*/  @!PT LDS RZ, [RZ] ;  /* 0x00000000fffff984 */ /* 0x000fe20000000800 */
[----:B------:R-:W-:Y:S01]  /*30d0*/  @!PT LDS RZ, [RZ] ;  /* 0x00000000fffff984 */ /* 0x000fe20000000800 */
[----:B------:R-:W-:Y:S01]  /*30e0*/  @!PT LDS RZ, [RZ] ;  /* 0x00000000fffff984 */ /* 0x000fe20000000800 */
[----:B------:R1:W-:Y:S04]  /*30f0*/  LDGSTS.E.BYPASS.LTC128B.128 [R177+0x1000], desc[UR12][R6.64] ;  /* 0x0100000006b17fae */ /* 0x0003e8000b901d4c */
.L_x_103:
[----:B------:R-:W-:Y:S05]  /*3100*/  BSYNC B0 ;  /* 0x0000000000007941 */ /* 0x000fea0003800000 */
.L_x_102:
[----:B------:R-:W-:Y:S01]  /*3110*/  UIMAD UR8, UR37, UR28, URZ ;  /* 0x0000001c250872a4 */ /* 0x000fe2000f8e023f */
[----:B------:R-:W-:Y:S01]  /*3120*/  ISETP.GE.AND P3, PT, R4, UR5, PT ;  /* 0x0000000504007c0c */ /* 0x000fe2000bf66270 */
[----:B-1----:R-:W-:Y:S01]  /*3130*/  IMAD.WIDE.U32 R6, R8, UR25, R238 ;  /* 0x0000001908067c25 */ /* 0x002fe2000f8e00ee */
[----:B------:R1:W-:Y:S01]  /*3140*/  @P1 STS [R0+0x6000], RZ ;  /* 0x006000ff00001388 */ /* 0x0003e20000000800 */
[----:B------:R-:W-:Y:S01]  /*3150*/  UIMAD UR8, UR25, UR29, UR8 ;  /* 0x0000001d190872a4 */ /* 0x000fe2000f8e0208 */
[----:B------:R-:W-:Y:S01]  /*3160*/  SHF.R.S32.HI R13, RZ, 0x1f, R243 ;  /* 0x0000001fff0d7819 */ /* 0x000fe200000114f3 */
[C---:B------:R-:W-:Y:S01]  /*3170*/  VIADD R8, R243.reuse, 0x8 ;  /* 0x00000008f3087836 */ /* 0x040fe20000000000 */
[----:B------:R1:W-:Y:S01]  /*3180*/  @P1 STS [R0+0x6004], RZ ;  /* 0x006004ff00001388 */ /* 0x0003e20000000800 */
[C---:B------:R-:W-:Y:S01]  /*3190*/  VIADD R5, R243.reuse, 0x40 ;  /* 0x00000040f3057836 */ /* 0x040fe20000000000 */
[----:B------:R-:W-:Y:S01]  /*31a0*/  IADD3 R6, P6, R6, UR10, RZ ;  /* 0x0000000a06067c10 */ /* 0x000fe2000ffde0ff */
[----:B------:R-:W-:Y:S01]  /*31b0*/  IMAD.U32 R9, RZ, RZ, UR8 ;  /* 0x00000008ff097e24 */ /* 0x000fe2000f8e00ff */
[----:B------:R1:W-:Y:S01]  /*31c0*/  @P1 STS.64 [R0+0x6008], RZ ;  /* 0x006008ff00001388 */ /* 0x0003e20000000a00 */
[----:B------:R-:W-:Y:S01]  /*31d0*/  ISETP.GE.AND P5, PT, R8, UR5, PT ;  /* 0x0000000508007c0c */ /* 0x000fe2000bfa6270 */
[----:B------:R-:W-:Y:S01]  /*31e0*/  IMAD.SHL.U32 R8, R243, 0x4, RZ ;  /* 0x00000004f3087824 */ /* 0x000fe200078e00ff */
[----:B------:R-:W-:Y:S01]  /*31f0*/  ISETP.GE.AND P4, PT, R5, UR5, PT ;  /* 0x0000000505007c0c */ /* 0x000fe2000bf86270 */
[----:B------:R-:W-:Y:S01]  /*3200*/  ULDC.64 UR8, c[0x0][0x260] ;  /* 0x0000980000087ab9 */ /* 0x000fe20000000a00 */
[----:B------:R-:W-:Y:S01]  /*3210*/  IADD3.X R7, R7, UR20, R9, P6, !PT ;  /* 0x0000001407077c10 */ /* 0x000fe2000b7fe409 */
[----:B------:R-:W-:Y:S01]  /*3220*/  IMAD R12, R15, UR8, RZ ;  /* 0x000000080f0c7c24 */ /* 0x000fe2000f8e02ff */
[----:B------:R-:W-:Y:S01]  /*3230*/  SHF.R.S32.HI R5, RZ, 0x1f, R4 ;  /* 0x0000001fff057819 */ /* 0x000fe20000011404 */
[----:B------:R-:W-:Y:S01]  /*3240*/  BSSY B0, `(.L_x_104) ;  /* 0x000001e000007945 */ /* 0x000fe20003800000 */
[----:B------:R-:W-:Y:S01]  /*3250*/  @!P3 LEA R14, P6, R4, UR17, 0x2 ;  /* 0x00000011040ebc11 */ /* 0x000fe2000f8c10ff */
[----:B------:R-:W-:-:S02]  /*3260*/  IMAD R12, R10, UR9, R12 ;  /* 0x000000090a0c7c24 */ /* 0x000fc4000f8e020c */
[----:B------:R-:W-:Y:S01]  /*3270*/  IMAD.WIDE.U32 R6, R10, UR8, R6 ;  /* 0x000000080a067c25 */ /* 0x000fe2000f8e0006 */
[----:B------:R-:W-:Y:S02]  /*3280*/  @!P3 LEA.HI.X R15, R4, UR16, R5, 0x2, P6 ;  /* 0x00000010040fbc11 */ /* 0x000fe4000b0f1405 */
[----:B------:R-:W-:Y:S01]  /*3290*/  IADD3 R4, P6, R8, UR17, RZ ;  /* 0x0000001108047c10 */ /* 0x000fe2000ffde0ff */
[----:B------:R-:W-:Y:S01]  /*32a0*/  IMAD.IADD R12, R7, 0x1, R12 ;  /* 0x00000001070c7824 */ /* 0x000fe200078e020c */
[----:B------:R-:W-:-:S04]  /*32b0*/  SHF.L.U64.HI R5, R243, 0x2, R13 ;  /* 0x00000002f3057819 */ /* 0x000fc8000001020d */
        /* <DEDUP_REMOVED lines=22> */
.L_x_105:
[----:B------:R-:W-:Y:S05]  /*3420*/  BSYNC B0 ;  /* 0x0000000000007941 */ /* 0x000fea0003800000 */
.L_x_104:
        /* <DEDUP_REMOVED lines=22> */
.L_x_107:
[----:B------:R-:W-:Y:S05]  /*3590*/  BSYNC B0 ;  /* 0x0000000000007941 */ /* 0x000fea0003800000 */
.L_x_106:
[----:B------:R-:W0:Y:S01]  /*35a0*/  LDGDEPBAR ;  /* 0x00000000000079af */ /* 0x000e220000000000 */
[----:B------:R-:W-:Y:S01]  /*35b0*/  IMAD.MOV.U32 R240, RZ, RZ, 0x7f800000 ;  /* 0x7f800000fff07424 */ /* 0x000fe200078e00ff */
[----:B------:R-:W-:Y:S01]  /*35c0*/  ULDC UR41, c[0x0][0x2d0] ;  /* 0x0000b40000297ab9 */ /* 0x000fe20000000800 */
[----:B------:R-:W-:Y:S02]  /*35d0*/  IMAD.MOV.U32 R241, RZ, RZ, 0x7f800000 ;  /* 0x7f800000fff17424 */ /* 0x000fe400078e00ff */
[----:B------:R-:W-:Y:S02]  /*35e0*/  IMAD.MOV.U32 R242, RZ, RZ, 0x7f800000 ;  /* 0x7f800000fff27424 */ /* 0x000fe400078e00ff */
[----:B------:R-:W-:Y:S01]  /*35f0*/  IMAD.MOV.U32 R237, RZ, RZ, 0x7f800000 ;  /* 0x7f800000ffed7424 */ /* 0x000fe200078e00ff */
[----:B------:R-:W5:Y:S01]  /*3600*/  @!P3 LDG.E R240, desc[UR12][R14.64] ;  /* 0x0000000c0ef0b981 */ /* 0x000f62000c1e1900 */
[----:B-1234-:R-:W-:Y:S01]  /*3610*/  VIADD R0, R243, 0xffffff80 ;  /* 0xffffff80f3007836 */ /* 0x01efe20000000000 */
[----:B------:R-:W-:-:S02]  /*3620*/  UIADD3 UR5, UR25, UR11, URZ ;  /* 0x0000000b19057290 */ /* 0x000fc4000fffe03f */
[----:B------:R-:W5:Y:S01]  /*3630*/  @!P6 LDG.E R241, desc[UR12][R4.64] ;  /* 0x0000000c04f1e981 */ /* 0x000f62000c1e1900 */
[----:B------:R-:W-:Y:S01]  /*3640*/  VIADD R160, R168, 0x1000 ;  /* 0x00001000a8a07836 */ /* 0x000fe20000000000 */
[----:B------:R-:W-:Y:S01]  /*3650*/  CS2R R94, SRZ ;  /* 0x00000000005e7805 */ /* 0x000fe2000001ff00 */
[----:B------:R-:W-:Y:S01]  /*3660*/  IMAD.SHL.U32 R247, R243, 0x4, RZ ;  /* 0x00000004f3f77824 */ /* 0x000fe200078e00ff */
[----:B------:R-:W5:Y:S01]  /*3670*/  @!P5 LDG.E R242, desc[UR12][R4.64+0x20] ;  /* 0x0000200c04f2d981 */ /* 0x000f62000c1e1900 */
[----:B------:R-:W-:Y:S02]  /*3680*/  CS2R R92, SRZ ;  /* 0x00000000005c7805 */ /* 0x000fe4000001ff00 */
[----:B------:R-:W-:Y:S02]  /*3690*/  CS2R R98, SRZ ;  /* 0x0000000000627805 */ /* 0x000fe4000001ff00 */
[----:B------:R-:W-:Y:S01]  /*36a0*/  CS2R R96, SRZ ;  /* 0x0000000000607805 */ /* 0x000fe2000001ff00 */
[----:B------:R1:W5:Y:S01]  /*36b0*/  @!P4 LDG.E R237, desc[UR12][R4.64+0x100] ;  /* 0x0001000c04edc981 */ /* 0x000362000c1e1900 */
[----:B------:R-:W-:-:S02]  /*36c0*/  CS2R R90, SRZ ;  /* 0x00000000005a7805 */ /* 0x000fc4000001ff00 */
        /* <DEDUP_REMOVED lines=13> */
[----:B------:R-:W-:Y:S01]  /*37a0*/  SHF.L.U64.HI R246, R243, 0x2, R13 ;  /* 0x00000002f3f67819 */ /* 0x000fe2000001020d */
[----:B------:R-:W-:Y:S01]  /*37b0*/  IMAD.MOV.U32 R220, RZ, RZ, R177 ;  /* 0x000000ffffdc7224 */ /* 0x000fe200078e00b1 */
[----:B------:R-:W-:Y:S01]  /*37c0*/  ULDC UR8, c[0x0][0x394] ;  /* 0x0000e50000087ab9 */ /* 0x000fe20000000800 */
[----:B------:R-:W-:Y:S02]  /*37d0*/  USHF.L.U32 UR38, UR24, 0x3, URZ ;  /* 0x0000000318267899 */ /* 0x000fe4000800063f */
[----:B------:R-:W-:-:S02]  /*37e0*/  USHF.L.U32 UR37, UR24, 0x4, URZ ;  /* 0x0000000418257899 */ /* 0x000fc4000800063f */
[----:B------:R-:W-:Y:S02]  /*37f0*/  UIMAD UR36, UR24, 0x18, URZ ;  /* 0x00000018182478a4 */ /* 0x000fe4000f8e023f */
[----:B------:R-:W-:Y:S02]  /*3800*/  USHF.L.U32 UR35, UR24, 0x5, URZ ;  /* 0x0000000518237899 */ /* 0x000fe4000800063f */
[----:B------:R-:W-:Y:S02]  /*3810*/  UIMAD UR34, UR24, 0x28, URZ ;  /* 0x00000028182278a4 */ /* 0x000fe4000f8e023f */
[----:B------:R-:W-:Y:S01]  /*3820*/  UIMAD UR33, UR24, 0x30, URZ ;  /* 0x00000030182178a4 */ /* 0x000fe2000f8e023f */
[----:B------:R2:W3:Y:S01]  /*3830*/  LDSM.16.M88.4 R128, [R161+0x8000] ;  /* 0x00800000a180783b */ /* 0x0004e20000000200 */
[----:B------:R-:W-:Y:S02]  /*3840*/  UIMAD UR32, UR24, 0x38, URZ ;  /* 0x00000038182078a4 */ /* 0x000fe4000f8e023f */
[----:B------:R-:W-:Y:S01]  /*3850*/  USHF.L.U32 UR31, UR24, 0x6, URZ ;  /* 0x00000006181f7899 */ /* 0x000fe2000800063f */
[----:B------:R2:W4:Y:S01]  /*3860*/  LDSM.16.M88.4 R132, [R161+0x8400] ;  /* 0x00840000a184783b */ /* 0x0005220000000200 */
[----:B------:R-:W-:-:S02]  /*3870*/  UIMAD UR30, UR24, 0x48, URZ ;  /* 0x00000048181e78a4 */ /* 0x000fc4000f8e023f */
[----:B------:R-:W-:Y:S01]  /*3880*/  UIMAD UR29, UR24, 0x50, URZ ;  /* 0x00000050181d78a4 */ /* 0x000fe2000f8e023f */
[----:B------:R2:W2:Y:S01]  /*3890*/  LDSM.16.M88.4 R136, [R161+0x8800] ;  /* 0x00880000a188783b */ /* 0x0004a20000000200 */
[----:B------:R-:W-:Y:S02]  /*38a0*/  UIMAD UR28, UR24, 0x58, URZ ;  /* 0x00000058181c78a4 */ /* 0x000fe4000f8e023f */
[----:B------:R-:W-:Y:S01]  /*38b0*/  UIMAD UR27, UR24, 0x60, URZ ;  /* 0x00000060181b78a4 */ /* 0x000fe2000f8e023f */
[----:B------:R2:W2:Y:S01]  /*38c0*/  LDSM.16.M88.4 R140, [R161+0x8c00] ;  /* 0x008c0000a18c783b */ /* 0x0004a20000000200 */
[----:B------:R-:W-:Y:S02]  /*38d0*/  UIMAD UR26, UR24, 0x68, URZ ;  /* 0x00000068181a78a4 */ /* 0x000fe4000f8e023f */
[----:B------:R-:W-:Y:S01]  /*38e0*/  UIADD3 UR23, -UR23, URZ, URZ ;  /* 0x0000003f17177290 */ /* 0x000fe2000fffe13f */
[----:B------:R2:W2:Y:S01]  /*38f0*/  LDSM.16.M88.4 R144, [R162+0x8000] ;  /* 0x00800000a290783b */ /* 0x0004a20000000200 */
[----:B------:R-:W-:-:S03]  /*3900*/  ULDC UR42, c[0x0][0x398] ;  /* 0x0000e600002a7ab9 */ /* 0x000fc60000000800 */
[----:B------:R2:W2:Y:S04]  /*3910*/  LDSM.16.M88.4 R148, [R162+0x8400] ;  /* 0x00840000a294783b */ /* 0x0004a80000000200 */
[----:B------:R2:W2:Y:S04]  /*3920*/  LDSM.16.M88.4 R152, [R162+0x8800] ;  /* 0x00880000a298783b */ /* 0x0004a80000000200 */
[----:B------:R2:W2:Y:S01]  /*3930*/  LDSM.16.M88.4 R156, [R162+0x8c00] ;  /* 0x008c0000a29c783b */ /* 0x0004a20000000200 */
[----:B-1----:R-:W-:Y:S01]  /*3940*/  VIADD R4, R167, 0x1000 ;  /* 0x00001000a7047836 */ /* 0x002fe20000000000 */
[----:B------:R-:W-:Y:S01]  /*3950*/  SHF.R.S32.HI R3, RZ, 0x1f, R0 ;  /* 0x0000001fff037819 */ /* 0x000fe20000011400 */
[----:B------:R-:W-:Y:S01]  /*3960*/  UIADD3 UR5, -UR6, 0x80, UR5 ;  /* 0x0000008006057890 */ /* 0x000fe2000fffe105 */
[----:B------:R-:W-:-:S02]  /*3970*/  SEL R160, R160, R168, !P0 ;  /* 0x000000a8a0a07207 */ /* 0x000fc40004000000 */
[----:B------:R-:W-:Y:S02]  /*3980*/  SHF.L.U64.HI R245, R0, 0x2, R3 ;  /* 0x0000000200f57819 */ /* 0x000fe40000010203 */
[----:B------:R-:W-:Y:S01]  /*3990*/  SEL R3, R4, R167, !P0 ;  /* 0x000000a704037207 */ /* 0x000fe20004000000 */
[----:B------:R-:W-:Y:S01]  /*39a0*/  IMAD.SHL.U32 R244, R0, 0x4, RZ ;  /* 0x0000000400f47824 */ /* 0x000fe200078e00ff */
[----:B------:R-:W-:Y:S02]  /*39b0*/  LEA R160, R160, UR4, 0x1 ;  /* 0x00000004a0a07c11 */ /* 0x000fe4000f8e08ff */
[----:B------:R-:W-:Y:S01]  /*39c0*/  LEA R3, R3, UR4, 0x1 ;  /* 0x0000000403037c11 */ /* 0x000fe2000f8e08ff */
[----:B------:R-:W-:Y:S02]  /*39d0*/  UIMAD UR25, UR24, 0x70, URZ ;  /* 0x00000070181978a4 */ /* 0x000fe4000f8e023f */
[----:B------:R-:W-:Y:S02]  /*39e0*/  UIADD3 UR39, UR5, -UR44, URZ ;  /* 0x8000002c05277290 */ /* 0x000fe4000fffe03f */
[----:B------:R-:W-:Y:S01]  /*39f0*/  UIMAD UR24, UR24, 0x78, URZ ;  /* 0x00000078181878a4 */ /* 0x000fe2000f8e023f */
[----:B------:R-:W-:Y:S01]  /*3a00*/  UMOV UR15, UR8 ;  /* 0x00000008000f7c82 */ /* 0x000fe20008000000 */
[----:B---34-:R-:W-:-:S10]  /*3a10*/  ULDC UR5, c[0x0][0x2ec] ;  /* 0x0000bb0000057ab9 */ /* 0x018fd40000000800 */
.L_x_112:
[----:B------:R-:W0:Y:S01]  /*3a20*/  LDGDEPBAR ;  /* 0x00000000000079af */ /* 0x000e220000000000 */
[----:B------:R-:W-:Y:S01]  /*3a30*/  IADD3 R4, P0, R247, UR19, RZ ;  /* 0x00000013f7047c10 */ /* 0x000fe2000ff1e0ff */
[----:B------:R-:W-:Y:S01]  /*3a40*/  IMAD.IADD R112, R166, 0x1, R160 ;  /* 0x00000001a6707824 */ /* 0x000fe200078e02a0 */
[----:B------:R-:W-:Y:S01]  /*3a50*/  USHF.L.U32 UR8, UR7, 0x7, URZ ;  /* 0x0000000707087899 */ /* 0x000fe2000800063f */
[----:B------:R-:W-:Y:S01]  /*3a60*/  IMAD.MOV.U32 R216, RZ, RZ, R179 ;  /* 0x000000ffffd87224 */ /* 0x000fe200078e00b3 */
[----:B------:R-:W-:Y:S01]  /*3a70*/  IADD3.X R5, R246, UR18, RZ, P0, !PT ;  /* 0x00000012f6057c10 */ /* 0x000fe200087fe4ff */
[----:B------:R-:W-:Y:S01]  /*3a80*/  UMOV UR10, UR60 ;  /* 0x0000003c000a7c82 */ /* 0x000fe20008000000 */
[----:B------:R-:W-:Y:S01]  /*3a90*/  UISETP.GE.AND UP0, UPT, UR8, UR39, UPT ;  /* 0x000000270800728c */ /* 0x000fe2000bf06270 */
[----:B------:R-:W-:Y:S05]  /*3aa0*/  IMAD.MOV.U32 R217, RZ, RZ, R178 ;  /* 0x000000ffffd97224 */ /* 0x000fea00078e00b2 */
[----:B------:R-:W-:Y:S01]  /*3ab0*/  PLOP3.LUT P0, PT, PT, PT, UP0, 0x80, 0x0 ;  /* 0x000000000000781c */ /* 0x000fe20003f0f008 */
[----:B------:R-:W-:Y:S04]  /*3ac0*/  DEPBAR.LE SB0, 0x0 ;  /* 0x000080000000791a */ /* 0x000fe80000000000 */
[----:B------:R-:W-:Y:S06]  /*3ad0*/  BAR.SYNC.DEFER_BLOCKING 0x0 ;  /* 0x0000000000007b1d */ /* 0x000fec0000010000 */
[----:B-----5:R-:W5:Y:S04]  /*3ae0*/  LDG.E R176, desc[UR12][R4.64] ;  /* 0x0000000c04b07981 */ /* 0x020f68000c1e1900 */
[----:B------:R-:W5:Y:S04]  /*3af0*/  LDG.E R175, desc[UR12][R4.64+0x20] ;  /* 0x0000200c04af7981 */ /* 0x000f68000c1e1900 */
[----:B------:R-:W5:Y:S04]  /*3b00*/  LDG.E R174, desc[UR12][R4.64+0x100] ;  /* 0x0001000c04ae7981 */ /* 0x000f68000c1e1900 */
[----:B------:R1:W5:Y:S04]  /*3b10*/  LDG.E R173, desc[UR12][R4.64+0x120] ;  /* 0x0001200c04ad7981 */ /* 0x000368000c1e1900 */
[----:B------:R-:W-:Y:S04]  /*3b20*/  LDSM.16.M88.4 R64, [R160] ;  /* 0x00000000a040783b */ /* 0x000fe80000000200 */
[----:B------:R-:W1:Y:S04]  /*3b30*/  LDSM.16.M88.4 R16, [R161+0x6000] ;  /* 0x00600000a110783b */ /* 0x000e680000000200 */
[----:B------:R-:W3:Y:S04]  /*3b40*/  LDSM.16.M88.4 R60, [R160+0x1000] ;  /* 0x00100000a03c783b */ /* 0x000ee80000000200 */
[----:B------:R-:W4:Y:S04]  /*3b50*/  LDSM.16.M88.4 R32, [R161+0x6400] ;  /* 0x00640000a120783b */ /* 0x000f280000000200 */
[----:B------:R-:W2:Y:S04]  /*3b60*/  LDSM.16.M88.4 R48, [R161+0x6800] ;  /* 0x00680000a130783b */ /* 0x000ea80000000200 */
[----:B------:R-:W2:Y:S04]  /*3b70*/  LDSM.16.M88.4 R100, [R161+0x6c00] ;  /* 0x006c0000a164783b */ /* 0x000ea80000000200 */
[----:B------:R-:W-:Y:S04]  /*3b80*/  LDSM.16.M88.4 R104, [R112] ;  /* 0x000000007068783b */ /* 0x000fe80000000200 */
[----:B------:R-:W2:Y:S04]  /*3b90*/  LDSM.16.M88.4 R108, [R162+0x6000] ;  /* 0x00600000a26c783b */ /* 0x000ea80000000200 */
[----:B------:R-:W2:Y:S04]  /*3ba0*/  LDSM.16.M88.4 R112, [R112+0x1000] ;  /* 0x001000007070783b */ /* 0x000ea80000000200 */
[----:B------:R-:W2:Y:S04]  /*3bb0*/  LDSM.16.M88.4 R116, [R162+0x6400] ;  /* 0x00640000a274783b */ /* 0x000ea80000000200 */
[----:B------:R-:W2:Y:S01]  /*3bc0*/  LDSM.16.M88.4 R120, [R162+0x6800] ;  /* 0x00680000a278783b */ /* 0x000ea20000000200 */
[-C--:B-1----:R-:W-:Y:S03]  /*3bd0*/  HMMA.16816.F32.BF16 R4, R64, R16.reuse, RZ ;  /* 0x000000104004723c */ /* 0x082fe600000418ff */
[----:B------:R-:W1:Y:S03]  /*3be0*/  LDSM.16.M88.4 R124, [R162+0x6c00] ;  /* 0x006c0000a27c783b */ /* 0x000e660000000200 */
[C---:B---3--:R-:W-:Y:S06]  /*3bf0*/  HMMA.16816.F32.BF16 R8, R60.reuse, R16, RZ ;  /* 0x000000103c08723c */ /* 0x048fec00000418ff */
[-C--:B------:R-:W-:Y:S06]  /*3c00*/  HMMA.16816.F32.BF16 R12, R60, R18.reuse, RZ ;  /* 0x000000123c0c723c */ /* 0x080fec00000418ff */
        /* <DEDUP_REMOVED lines=11> */
[-C--:B------:R-:W-:Y:S06]  /*3cc0*/  HMMA.16816.F32.BF16 R60, R60, R102.reuse, RZ ;  /* 0x000000663c3c723c */ /* 0x080fec00000418ff */
[----:B------:R-:W-:Y:S06]  /*3cd0*/  HMMA.16816.F32.BF16 R64, R64, R102, RZ ;  /* 0x000000664040723c */ /* 0x000fec00000418ff */
[-C--:B------:R-:W-:Y:S06]  /*3ce0*/  HMMA.16816.F32.BF16 R4, R104, R108.reuse, R4 ;  /* 0x0000006c6804723c */ /* 0x080fec0000041804 */
[C---:B------:R-:W-:Y:S06]  /*3cf0*/  HMMA.16816.F32.BF16 R8, R112.reuse, R108, R8 ;  /* 0x0000006c7008723c */ /* 0x040fec0000041808 */
        /* <DEDUP_REMOVED lines=10> */
[-C--:B-1----:R-:W-:Y:S06]  /*3da0*/  HMMA.16816.F32.BF16 R52, R104, R124.reuse, R52 ;  /* 0x0000007c6834723c */ /* 0x082fec0000041834 */
[C---:B------:R-:W-:Y:S06]  /*3db0*/  HMMA.16816.F32.BF16 R56, R112.reuse, R124, R56 ;  /* 0x0000007c7038723c */ /* 0x040fec0000041838 */
[-C--:B------:R-:W-:Y:S06]  /*3dc0*/  HMMA.16816.F32.BF16 R60, R112, R126.reuse, R60 ;  /* 0x0000007e703c723c */ /* 0x080fec000004183c */
[----:B------:R-:W-:Y:S01]  /*3dd0*/  HMMA.16816.F32.BF16 R64, R104, R126, R64 ;  /* 0x0000007e6840723c */ /* 0x000fe20000041840 */
[----:B------:R-:W-:Y:S11]  /*3de0*/  @!UPT UIADD3 URZ, URZ, URZ, URZ ;  /* 0x0000003f3f3ff290 */ /* 0x000ff6000fffe03f */
[----:B------:R-:W-:Y:S01]  /*3df0*/  @!UPT UIADD3 URZ, URZ, URZ, URZ ;  /* 0x0000003f3f3ff290 */ /* 0x000fe2000fffe03f */
[----:B------:R-:W-:Y:S11]  /*3e00*/  @!P0 BRA `(.L_x_108) ;  /* 0x0000000000308947 */ /* 0x000ff60003800000 */
[----:B------:R-:W-:Y:S02]  /*3e10*/  USHF.L.U32 UR9, UR21, 0x7, URZ ;  /* 0x0000000715097899 */ /* 0x000fe4000800063f */
[----:B------:R-:W-:Y:S02]  /*3e20*/  UIADD3 UR20, UR8, 0x80, URZ ;  /* 0x0000008008147890 */ /* 0x000fe4000fffe03f */
[----:B------:R-:W-:Y:S02]  /*3e30*/  UIADD3 UR10, UR9, UR11, URZ ;  /* 0x0000000b090a7290 */ /* 0x000fe4000fffe03f */
[----:B------:R-:W-:Y:S02]  /*3e40*/  UIADD3 UR14, UR9, 0x80, URZ ;  /* 0x00000080090e7890 */ /* 0x000fe4000fffe03f */
[----:B------:R-:W-:Y:S03]  /*3e50*/  UIADD3 UR9, UR15, UR10, -UR6 ;  /* 0x0000000a0f097290 */ /* 0x000fe6000fffe806 */
[----:B------:R-:W-:Y:S01]  /*3e60*/  UMOV UR10, UR15 ;  /* 0x0000000f000a7c82 */ /* 0x000fe20008000000 */
[----:B------:R-:W-:Y:S01]  /*3e70*/  UISETP.GE.AND UP0, UPT, UR20, UR9, UPT ;  /* 0x000000091400728c */ /* 0x000fe2000bf06270 */
[----:B------:R-:W-:Y:S05]  /*3e80*/  IMAD.U32 R0, RZ, RZ, UR14 ;  /* 0x0000000eff007e24 */ /* 0x000fea000f8e00ff */
[----:B------:R-:W-:Y:S02]  /*3e90*/  ISETP.LT.AND P0, PT, R0, UR6, PT ;  /* 0x0000000600007c0c */ /* 0x000fe4000bf01270 */
[----:B------:R-:W-:Y:S11]  /*3ea0*/  PLOP3.LUT P1, PT, PT, PT, UP0, 0x80, 0x0 ;  /* 0x000000000000781c */ /* 0x000ff60003f2f008 */
[----:B------:R-:W-:Y:S02]  /*3eb0*/  @!UPT UIADD3 URZ, URZ, URZ, URZ ;  /* 0x0000003f3f3ff290 */ /* 0x000fe4000fffe03f */
[----:B------:R-:W-:Y:S05]  /*3ec0*/  @!P1 BRA P0, `(.L_x_109) ;  /* 0x0000000c00a09947 */ /* 0x000fea0000000000 */
.L_x_108:
[----:B------:R-:W-:Y:S01]  /*3ed0*/  UIADD3 UR14, UR6, 0x1, -UR11 ;  /* 0x00000001060e7890 */ /* 0x000fe2000fffe80b */
[----:B------:R-:W-:Y:S01]  /*3ee0*/  IMAD.U32 R0, RZ, RZ, UR21 ;  /* 0x00000015ff007e24 */ /* 0x000fe2000f8e00ff */
[----:B------:R-:W-:Y:S01]  /*3ef0*/  UIADD3 UR9, -UR10, UR6, -UR11 ;  /* 0x000000060a097290 */ /* 0x000fe2000fffe90b */
[----:B------:R-:W-:Y:S01]  /*3f00*/  VIADD R102, R243, UR8 ;  /* 0x00000008f3667c36 */ /* 0x000fe20008000000 */
[----:B------:R-:W-:Y:S01]  /*3f10*/  UIADD3 UR8, UR14, UR42, URZ ;  /* 0x0000002a0e087290 */ /* 0x000fe2000fffe03f */
[----:B------:R-:W-:Y:S01]  /*3f20*/  IMAD R0, R0, 0x80, R249 ;  /* 0x0000008000007824 */ /* 0x000fe200078e02f9 */
[----:B------:R-:W-:Y:S01]  /*3f30*/  UMOV UR15, UR10 ;  /* 0x0000000a000f7c82 */ /* 0x000fe20008000000 */
[C---:B------:R-:W-:Y:S01]  /*3f40*/  VIADD R103, R102.reuse, 0x40 ;  /* 0x0000004066677836 */ /* 0x040fe20000000000 */
[----:B------:R-:W-:Y:S01]  /*3f50*/  VIADDMNMX R101, R102, UR9, RZ, !PT ;  /* 0x0000000966657c46 */ /* 0x000fe2000f8001ff */
[C---:B------:R-:W-:Y:S02]  /*3f60*/  VIADD R118, R0.reuse, 0x1 ;  /* 0x0000000100767836 */ /* 0x040fe40000000000 */
[----:B------:R-:W-:Y:S01]  /*3f70*/  IMAD.U32 R100, RZ, RZ, UR8 ;  /* 0x00000008ff647e24 */ /* 0x000fe2000f8e00ff */
[CC--:B------:R-:W-:Y:S01]  /*3f80*/  ISETP.GE.AND P0, PT, R0.reuse, R101.reuse, PT ;  /* 0x000000650000720c */ /* 0x0c0fe20003f06270 */
[----:B------:R-:W-:Y:S01]  /*3f90*/  VIADD R117, R0, 0x8 ;  /* 0x0000000800757836 */ /* 0x000fe20000000000 */
[-C--:B------:R-:W-:Y:S01]  /*3fa0*/  ISETP.GE.AND P6, PT, R118, R101.reuse, PT ;  /* 0x000000657600720c */ /* 0x080fe20003fc6270 */
[----:B------:R-:W-:Y:S01]  /*3fb0*/  VIADD R116, R0, 0x9 ;  /* 0x0000000900747836 */ /* 0x000fe20000000000 */
[----:B------:R-:W-:Y:S01]  /*3fc0*/  VIADDMNMX R100, R102, R100, UR6, PT ;  /* 0x0000000666647e46 */ /* 0x000fe2000b800164 */
[C---:B------:R-:W-:Y:S01]  /*3fd0*/  VIADD R115, R0.reuse, 0x10 ;  /* 0x0000001000737836 */ /* 0x040fe20000000000 */
[-C--:B------:R-:W-:Y:S01]  /*3fe0*/  ISETP.GE.AND P5, PT, R117, R101.reuse, PT ;  /* 0x000000657500720c */ /* 0x080fe20003fa6270 */
[C---:B------:R-:W-:Y:S01]  /*3ff0*/  VIADD R114, R0.reuse, 0x11 ;  /* 0x0000001100727836 */ /* 0x040fe20000000000 */
[CC--:B------:R-:W-:Y:S01]  /*4000*/  ISETP.GE.OR P0, PT, R0.reuse, R100.reuse, !P0 ;  /* 0x000000640000720c */ /* 0x0c0fe20004706670 */
[----:B------:R-:W-:Y:S01]  /*4010*/  VIADD R113, R0, 0x18 ;  /* 0x0000001800717836 */ /* 0x000fe20000000000 */
[-C--:B------:R-:W-:Y:S01]  /*4020*/  ISETP.GE.OR P6, PT, R118, R100.reuse, !P6 ;  /* 0x000000647600720c */ /* 0x080fe200077c6670 */
[----:B------:R-:W-:Y:S01]  /*4030*/  VIADD R112, R0, 0x19 ;  /* 0x0000001900707836 */ /* 0x000fe20000000000 */
[----:B------:R-:W-:Y:S01]  /*4040*/  FSEL R4, R4, -INF , !P0 ;  /* 0xff80000004047808 */ /* 0x000fe20004000000 */
[C---:B------:R-:W-:Y:S01]  /*4050*/  VIADD R111, R0.reuse, 0x20 ;  /* 0x00000020006f7836 */ /* 0x040fe20000000000 */
[----:B------:R-:W-:Y:S01]  /*4060*/  FSEL R5, R5, -INF , !P6 ;  /* 0xff80000005057808 */ /* 0x000fe20007000000 */
[----:B------:R-:W-:Y:S01]  /*4070*/  VIADD R110, R0, 0x21 ;  /* 0x00000021006e7836 */ /* 0x000fe20000000000 */
[-C--:B------:R-:W-:Y:S01]  /*4080*/  ISETP.GE.AND P4, PT, R116, R101.reuse, PT ;  /* 0x000000657400720c */ /* 0x080fe20003f86270 */
[C---:B------:R-:W-:Y:S01]  /*4090*/  VIADD R109, R0.reuse, 0x28 ;  /* 0x00000028006d7836 */ /* 0x040fe20000000000 */
[-C--:B------:R-:W-:Y:S01]  /*40a0*/  ISETP.GE.AND P3, PT, R115, R101.reuse, PT ;  /* 0x000000657300720c */ /* 0x080fe20003f66270 */
        /* <DEDUP_REMOVED lines=9> */
[-C--:B------:R-:W-:Y:S01]  /*4140*/  ISETP.GE.OR P5, PT, R117, R100.reuse, !P5 ;  /* 0x000000647500720c */ /* 0x080fe20006fa6670 */
[----:B------:R-:W-:Y:S01]  /*4150*/  IMAD.U32 R120, RZ, RZ, UR8 ;  /* 0x00000008ff787e24 */ /* 0x000fe2000f8e00ff */
[-C--:B------:R-:W-:Y:S01]  /*4160*/  ISETP.GE.OR P4, PT, R116, R100.reuse, !P4 ;  /* 0x000000647400720c */ /* 0x080fe20006786670 */
[----:B------:R-:W-:Y:S01]  /*4170*/  IMAD.U32 R119, RZ, RZ, UR8 ;  /* 0x00000008ff777e24 */ /* 0x000fe2000f8e00ff */
[-C--:B------:R-:W-:Y:S02]  /*4180*/  ISETP.GE.OR P3, PT, R115, R100.reuse, !P3 ;  /* 0x000000647300720c */ /* 0x080fe40005f66670 */
[-C--:B------:R-:W-:Y:S02]  /*4190*/  ISETP.GE.OR P2, PT, R114, R100.reuse, !P2 ;  /* 0x000000647200720c */ /* 0x080fe40005746670 */
[-C--:B------:R-:W-:Y:S02]  /*41a0*/  ISETP.GE.OR P1, PT, R113, R100.reuse, !P1 ;  /* 0x000000647100720c */ /* 0x080fe40004f26670 */
[-C--:B------:R-:W-:Y:S02]  /*41b0*/  ISETP.GE.OR P0, PT, R112, R100.reuse, !P0 ;  /* 0x000000647000720c */ /* 0x080fe40004706670 */
[-C--:B------:R-:W-:Y:S02]  /*41c0*/  ISETP.GE.OR P6, PT, R111, R100.reuse, !P6 ;  /* 0x000000646f00720c */ /* 0x080fe400077c6670 */
[----:B------:R-:W-:Y:S02]  /*41d0*/  FSEL R16, R16, -INF , !P5 ;  /* 0xff80000010107808 */ /* 0x000fe40006800000 */
[----:B------:R-:W-:Y:S02]  /*41e0*/  FSEL R17, R17, -INF , !P4 ;  /* 0xff80000011117808 */ /* 0x000fe40006000000 */
[----:B------:R-:W-:Y:S02]  /*41f0*/  FSEL R20, R20, -INF , !P3 ;  /* 0xff80000014147808 */ /* 0x000fe40005800000 */
[----:B------:R-:W-:Y:S02]  /*4200*/  FSEL R21, R21, -INF , !P2 ;  /* 0xff80000015157808 */ /* 0x000fe40005000000 */
[----:B------:R-:W-:Y:S02]  /*4210*/  FSEL R32, R32, -INF , !P1 ;  /* 0xff80000020207808 */ /* 0x000fe40004800000 */
[----:B------:R-:W-:Y:S02]  /*4220*/  FSEL R33, R33, -INF , !P0 ;  /* 0xff80000021217808 */ /* 0x000fe40004000000 */
[----:B------:R-:W-:Y:S02]  /*4230*/  FSEL R36, R36, -INF , !P6 ;  /* 0xff80000024247808 */ /* 0x000fe40007000000 */
[-C--:B------:R-:W-:Y:S02]  /*4240*/  ISETP.GE.AND P5, PT, R110, R101.reuse, PT ;  /* 0x000000656e00720c */ /* 0x080fe40003fa6270 */
[-C--:B------:R-:W-:Y:S02]  /*4250*/  ISETP.GE.AND P4, PT, R109, R101.reuse, PT ;  /* 0x000000656d00720c */ /* 0x080fe40003f86270 */
[-C--:B------:R-:W-:Y:S02]  /*4260*/  ISETP.GE.AND P3, PT, R108, R101.reuse, PT ;  /* 0x000000656c00720c */ /* 0x080fe40003f66270 */
[-C--:B------:R-:W-:Y:S02]  /*4270*/  ISETP.GE.AND P2, PT, R107, R101.reuse, PT ;  /* 0x000000656b00720c */ /* 0x080fe40003f46270 */
[-C--:B------:R-:W-:Y:S02]  /*4280*/  ISETP.GE.AND P1, PT, R106, R101.reuse, PT ;  /* 0x000000656a00720c */ /* 0x080fe40003f26270 */
[-C--:B------:R-:W-:Y:S02]  /*4290*/  ISETP.GE.AND P0, PT, R105, R101.reuse, PT ;  /* 0x000000656900720c */ /* 0x080fe40003f06270 */
[----:B------:R-:W-:Y:S01]  /*42a0*/  ISETP.GE.AND P6, PT, R104, R101, PT ;  /* 0x000000656800720c */ /* 0x000fe20003fc6270 */
[----:B------:R-:W-:Y:S01]  /*42b0*/  VIADD R101, R102, 0x8 ;  /* 0x0000000866657836 */ /* 0x000fe20000000000 */
[-C--:B------:R-:W-:Y:S02]  /*42c0*/  ISETP.GE.OR P5, PT, R110, R100.reuse, !P5 ;  /* 0x000000646e00720c */ /* 0x080fe40006fa6670 */
[-C--:B------:R-:W-:Y:S02]  /*42d0*/  ISETP.GE.OR P4, PT, R109, R100.reuse, !P4 ;  /* 0x000000646d00720c */ /* 0x080fe40006786670 */
[-C--:B------:R-:W-:Y:S02]  /*42e0*/  ISETP.GE.OR P3, PT, R108, R100.reuse, !P3 ;  /* 0x000000646c00720c */ /* 0x080fe40005f66670 */
[-C--:B------:R-:W-:Y:S02]  /*42f0*/  ISETP.GE.OR P2, PT, R107, R100.reuse, !P2 ;  /* 0x000000646b00720c */ /* 0x080fe40005746670 */
[-C--:B------:R-:W-:Y:S02]  /*4300*/  ISETP.GE.OR P1, PT, R106, R100.reuse, !P1 ;  /* 0x000000646a00720c */ /* 0x080fe40004f26670 */
[-C--:B------:R-:W-:Y:S02]  /*4310*/  ISETP.GE.OR P0, PT, R105, R100.reuse, !P0 ;  /* 0x000000646900720c */ /* 0x080fe40004706670 */
[----:B------:R-:W-:Y:S01]  /*4320*/  ISETP.GE.OR P6, PT, R104, R100, !P6 ;  /* 0x000000646800720c */ /* 0x000fe200077c6670 */
[----:B------:R-:W-:Y:S01]  /*4330*/  IMAD.U32 R100, RZ, RZ, UR8 ;  /* 0x00000008ff647e24 */ /* 0x000fe2000f8e00ff */
[----:B------:R-:W-:Y:S02]  /*4340*/  VIADDMNMX R101, R101, UR9, RZ, !PT ;  /* 0x0000000965657c46 */ /* 0x000fe4000f8001ff */
[----:B------:R-:W-:Y:S02]  /*4350*/  FSEL R37, R37, -INF , !P5 ;  /* 0xff80000025257808 */ /* 0x000fe40006800000 */
[--C-:B------:R-:W-:Y:S02]  /*4360*/  IADD3 R100, R100, 0x8, R102.reuse ;  /* 0x0000000864647810 */ /* 0x100fe40007ffe066 */
[----:B------:R-:W-:Y:S02]  /*4370*/  FSEL R48, R48, -INF , !P4 ;  /* 0xff80000030307808 */ /* 0x000fe40006000000 */
[-C--:B------:R-:W-:Y:S02]  /*4380*/  ISETP.GE.AND P5, PT, R0, R101.reuse, PT ;  /* 0x000000650000720c */ /* 0x080fe40003fa6270 */
[-C--:B------:R-:W-:Y:S02]  /*4390*/  ISETP.GE.AND P4, PT, R118, R101.reuse, PT ;  /* 0x000000657600720c */ /* 0x080fe40003f86270 */
[----:B------:R-:W-:Y:S02]  /*43a0*/  VIMNMX R100, R100, UR6, PT ;  /* 0x0000000664647c48 */ /* 0x000fe4000bfe0100 */
        /* <DEDUP_REMOVED lines=8> */
[-C--:B------:R-:W-:Y:S02]  /*4430*/  ISETP.GE.OR P5, PT, R0, R100.reuse, !P5 ;  /* 0x000000640000720c */ /* 0x080fe40006fa6670 */
        /* <DEDUP_REMOVED lines=8> */
[-C--:B------:R-:W-:Y:S02]  /*44c0*/  ISETP.GE.AND P6, PT, R113, R101.reuse, PT ;  /* 0x000000657100720c */ /* 0x080fe40003fc6270 */
[-C--:B------:R-:W-:Y:S02]  /*44d0*/  ISETP.GE.AND P5, PT, R112, R101.reuse, PT ;  /* 0x000000657000720c */ /* 0x080fe40003fa6270 */
[-C--:B------:R-:W-:Y:S02]  /*44e0*/  ISETP.GE.AND P4, PT, R111, R101.reuse, PT ;  /* 0x000000656f00720c */ /* 0x080fe40003f86270 */
        /* <DEDUP_REMOVED lines=14> */
[-C--:B------:R-:W-:Y:S02]  /*45d0*/  ISETP.GE.OR P0, PT, R107, R100.reuse, !P0 ;  /* 0x000000646b00720c */ /* 0x080fe40004706670 */
[--C-:B------:R-:W-:Y:S02]  /*45e0*/  IADD3 R120, R120, 0x40, R102.reuse ;  /* 0x0000004078787810 */ /* 0x100fe40007ffe066 */
[----:B------:R-:W-:Y:S02]  /*45f0*/  VIADDMNMX R103, R103, UR9, RZ, !PT ;  /* 0x0000000967677c46 */ /* 0x000fe4000f8001ff */
[----:B------:R-:W-:Y:S02]  /*4600*/  FSEL R34, R34, -INF , !P6 ;  /* 0xff80000022227808 */ /* 0x000fe40007000000 */
[----:B------:R-:W-:Y:S02]  /*4610*/  FSEL R35, R35, -INF , !P5 ;  /* 0xff80000023237808 */ /* 0x000fe40006800000 */
[----:B------:R-:W-:Y:S02]  /*4620*/  FSEL R38, R38, -INF , !P4 ;  /* 0xff80000026267808 */ /* 0x000fe40006000000 */
[-C--:B------:R-:W-:Y:S02]  /*4630*/  ISETP.GE.AND P6, PT, R106, R101.reuse, PT ;  /* 0x000000656a00720c */ /* 0x080fe40003fc6270 */
[-C--:B------:R-:W-:Y:S02]  /*4640*/  ISETP.GE.AND P5, PT, R105, R101.reuse, PT ;  /* 0x000000656900720c */ /* 0x080fe40003fa6270 */
[----:B------:R-:W-:Y:S01]  /*4650*/  ISETP.GE.AND P4, PT, R104, R101, PT ;  /* 0x000000656800720c */ /* 0x000fe20003f86270 */
[----:B------:R-:W-:Y:S01]  /*4660*/  VIADD R101, R102, 0x48 ;  /* 0x0000004866657836 */ /* 0x000fe20000000000 */
[----:B------:R-:W-:Y:S02]  /*4670*/  IADD3 R119, R119, 0x48, R102 ;  /* 0x0000004877777810 */ /* 0x000fe40007ffe066 */
        /* <DEDUP_REMOVED lines=8> */
[----:B------:R-:W-:Y:S02]  /*4700*/  VIMNMX R102, R120, UR6, PT ;  /* 0x0000000678667c48 */ /* 0x000fe4000bfe0100 */
[-C--:B------:R-:W-:Y:S02]  /*4710*/  ISETP.GE.OR P6, PT, R106, R100.reuse, !P6 ;  /* 0x000000646a00720c */ /* 0x080fe400077c6670 */
[-C--:B------:R-:W-:Y:S02]  /*4720*/  ISETP.GE.OR P5, PT, R105, R100.reuse, !P5 ;  /* 0x000000646900720c */ /* 0x080fe40006fa6670 */
[----:B------:R-:W-:Y:S02]  /*4730*/  ISETP.GE.OR P4, PT, R104, R100, !P4 ;  /* 0x000000646800720c */ /* 0x000fe40006786670 */
        /* <DEDUP_REMOVED lines=25> */
[----:B------:R-:W-:Y:S02]  /*48d0*/  VIADDMNMX R101, R101, UR9, RZ, !PT ;  /* 0x0000000965657c46 */ /* 0x000fe4000f8001ff */
        /* <DEDUP_REMOVED lines=11> */
[----:B------:R-:W-:Y:S02]  /*4990*/  ISETP.GE.AND P2, PT, R104, R103, PT ;  /* 0x000000676800720c */ /* 0x000fe40003f46270 */
[-C--:B------:R-:W-:Y:S02]  /*49a0*/  ISETP.GE.AND P1, PT, R0, R101.reuse, PT ;  /* 0x000000650000720c */ /* 0x080fe40003f26270 */
[----:B------:R-:W-:Y:S02]  /*49b0*/  VIMNMX R100, R119, UR6, PT ;  /* 0x0000000677647c48 */ /* 0x000fe4000bfe0100 */
[-C--:B------:R-:W-:Y:S02]  /*49c0*/  ISETP.GE.AND P0, PT, R118, R101.reuse, PT ;  /* 0x000000657600720c */ /* 0x080fe40003f06270 */
[-C--:B------:R-:W-:Y:S02]  /*49d0*/  ISETP.GE.OR P6, PT, R108, R102.reuse, !P6 ;  /* 0x000000666c00720c */ /* 0x080fe400077c6670 */
[-C--:B------:R-:W-:Y:S02]  /*49e0*/  ISETP.GE.OR P5, PT, R107, R102.reuse, !P5 ;  /* 0x000000666b00720c */ /* 0x080fe40006fa6670 */
[-C--:B------:R-:W-:Y:S02]  /*49f0*/  ISETP.GE.OR P4, PT, R106, R102.reuse, !P4 ;  /* 0x000000666a00720c */ /* 0x080fe40006786670 */
[-C--:B------:R-:W-:Y:S02]  /*4a00*/  ISETP.GE.OR P3, PT, R105, R102.reuse, !P3 ;  /* 0x000000666900720c */ /* 0x080fe40005f66670 */
[----:B------:R-:W-:Y:S02]  /*4a10*/  ISETP.GE.OR P2, PT, R104, R102, !P2 ;  /* 0x000000666800720c */ /* 0x000fe40005746670 */
        /* <DEDUP_REMOVED lines=36> */
[----:B------:R-:W-:Y:S02]  /*4c60*/  ISETP.GE.AND P0, PT, R104, R101, PT ;  /* 0x000000656800720c */ /* 0x000fe40003f06270 */
[-C--:B------:R-:W-:Y:S02]  /*4c70*/  ISETP.GE.OR P6, PT, R110, R100.reuse, !P6 ;  /* 0x000000646e00720c */ /* 0x080fe400077c6670 */
[-C--:B------:R-:W-:Y:S02]  /*4c80*/  ISETP.GE.OR P5, PT, R109, R100.reuse, !P5 ;  /* 0x000000646d00720c */ /* 0x080fe40006fa6670 */
[-C--:B------:R-:W-:Y:S02]  /*4c90*/  ISETP.GE.OR P4, PT, R108, R100.reuse, !P4 ;  /* 0x000000646c00720c */ /* 0x080fe40006786670 */
[-C--:B------:R-:W-:Y:S02]  /*4ca0*/  ISETP.GE.OR P3, PT, R107, R100.reuse, !P3 ;  /* 0x000000646b00720c */ /* 0x080fe40005f66670 */
[-C--:B------:R-:W-:Y:S02]  /*4cb0*/  ISETP.GE.OR P2, PT, R106, R100.reuse, !P2 ;  /* 0x000000646a00720c */ /* 0x080fe40005746670 */
[-C--:B------:R-:W-:Y:S02]  /*4cc0*/  ISETP.GE.OR P1, PT, R105, R100.reuse, !P1 ;  /* 0x000000646900720c */ /* 0x080fe40004f26670 */
[----:B------:R-:W-:Y:S02]  /*4cd0*/  ISETP.GE.OR P0, PT, R104, R100, !P0 ;  /* 0x000000646800720c */ /* 0x000fe40004706670 */
[----:B------:R-:W-:Y:S02]  /*4ce0*/  FSEL R43, R43, -INF , !P6 ;  /* 0xff8000002b2b7808 */ /* 0x000fe40007000000 */
[----:B------:R-:W-:Y:S02]  /*4cf0*/  FSEL R46, R46, -INF , !P5 ;  /* 0xff8000002e2e7808 */ /* 0x000fe40006800000 */
[----:B------:R-:W-:Y:S02]  /*4d00*/  FSEL R47, R47, -INF , !P4 ;  /* 0xff8000002f2f7808 */ /* 0x000fe40006000000 */
[----:B------:R-:W-:Y:S02]  /*4d10*/  FSEL R58, R58, -INF , !P3 ;  /* 0xff8000003a3a7808 */ /* 0x000fe40005800000 */
[----:B------:R-:W-:Y:S02]  /*4d20*/  FSEL R59, R59, -INF , !P2 ;  /* 0xff8000003b3b7808 */ /* 0x000fe40005000000 */
[----:B------:R-:W-:Y:S02]  /*4d30*/  FSEL R62, R62, -INF , !P1 ;  /* 0xff8000003e3e7808 */ /* 0x000fe40004800000 */
[----:B------:R-:W-:Y:S07]  /*4d40*/  FSEL R63, R63, -INF , !P0 ;  /* 0xff8000003f3f7808 */ /* 0x000fee0004000000 */
.L_x_109:
[C---:B------:R-:W-:Y:S01]  /*4d50*/  FMUL.FTZ R101, R241.reuse, 1.4426950216293334961 ;  /* 0x3fb8aa3bf1657820 */ /* 0x040fe20000410000 */
[----:B------:R-:W-:Y:S01]  /*4d60*/  FSETP.NEU.FTZ.AND P0, PT, R241, -INF , PT ;  /* 0xff800000f100780b */ /* 0x000fe20003f1d000 */
[----:B------:R-:W-:Y:S01]  /*4d70*/  FMUL.FTZ R100, R242, 1.4426950216293334961 ;  /* 0x3fb8aa3bf2647820 */ /* 0x000fe20000410000 */
[----:B------:R-:W-:Y:S01]  /*4d80*/  FMUL.FTZ R0, R240, 1.4426950216293334961 ;  /* 0x3fb8aa3bf0007820 */ /* 0x000fe20000410000 */
[----:B------:R-:W-:Y:S01]  /*4d90*/  MOV R104, UR4 ;  /* 0x0000000400687c02 */ /* 0x000fe20008000f00 */
[----:B------:R-:W-:Y:S01]  /*4da0*/  UISETP.GT.AND UP3, UPT, UR7, UR22, UPT ;  /* 0x000000160700728c */ /* 0x000fe2000bf64270 */
[----:B------:R-:W-:Y:S02]  /*4db0*/  FSEL R101, R101, RZ, P0 ;  /* 0x000000ff65657208 */ /* 0x000fe40000000000 */
[----:B------:R-:W-:Y:S03]  /*4dc0*/  FSETP.NEU.FTZ.AND P0, PT, R242, -INF , PT ;  /* 0xff800000f200780b */ /* 0x000fe60003f1d000 */
[--C-:B------:R-:W-:Y:S01]  /*4dd0*/  FFMA.FTZ R4, R4, UR5, -R101.reuse ;  /* 0x0000000504047c23 */ /* 0x100fe20008010865 */
[--C-:B------:R-:W-:Y:S01]  /*4de0*/  FFMA.FTZ R64, R64, UR5, -R101.reuse ;  /* 0x0000000540407c23 */ /* 0x100fe20008010865 */
[--C-:B------:R-:W-:Y:S01]  /*4df0*/  FFMA.FTZ R5, R5, UR5, -R101.reuse ;  /* 0x0000000505057c23 */ /* 0x100fe20008010865 */
[----:B------:R-:W-:Y:S01]  /*4e00*/  FSEL R100, R100, RZ, P0 ;  /* 0x000000ff64647208 */ /* 0x000fe20000000000 */
[----:B------:R1:W-:Y:S01]  /*4e10*/  MUFU.EX2 R119, R4 ;  /* 0x0000000400777308 */ /* 0x0003e20000000800 */
[--C-:B------:R-:W-:Y:S01]  /*4e20*/  FFMA.FTZ R16, R16, UR5, -R101.reuse ;  /* 0x0000000510107c23 */ /* 0x100fe20008010865 */
[--C-:B------:R-:W-:Y:S01]  /*4e30*/  FFMA.FTZ R17, R17, UR5, -R101.reuse ;  /* 0x0000000511117c23 */ /* 0x100fe20008010865 */
[--C-:B------:R-:W-:Y:S01]  /*4e40*/  FFMA.FTZ R20, R20, UR5, -R101.reuse ;  /* 0x0000000514147c23 */ /* 0x100fe20008010865 */
[--C-:B------:R-:W-:Y:S01]  /*4e50*/  FFMA.FTZ R66, R66, UR5, -R100.reuse ;  /* 0x0000000542427c23 */ /* 0x100fe20008010864 */
[--C-:B------:R-:W-:Y:S01]  /*4e60*/  FFMA.FTZ R6, R6, UR5, -R100.reuse ;  /* 0x0000000506067c23 */ /* 0x100fe20008010864 */
[--C-:B------:R-:W-:Y:S01]  /*4e70*/  FFMA.FTZ R7, R7, UR5, -R100.reuse ;  /* 0x0000000507077c23 */ /* 0x100fe20008010864 */
[--C-:B------:R-:W-:Y:S03]  /*4e80*/  FFMA.FTZ R18, R18, UR5, -R100.reuse ;  /* 0x0000000512127c23 */ /* 0x100fe60008010864 */
[----:B------:R-:W-:Y:S01]  /*4e90*/  MUFU.EX2 R236, R64 ;  /* 0x0000004000ec7308 */ /* 0x000fe20000000800 */
        /* <DEDUP_REMOVED lines=15> */
[----:B------:R-:W2:Y:S01]  /*4f90*/  MUFU.EX2 R115, R5 ;  /* 0x0000000500737308 */ /* 0x000ea20000000800 */
[C---:B-1----:R-:W-:Y:S01]  /*4fa0*/  FMUL.FTZ R4, R237.reuse, 1.4426950216293334961 ;  /* 0x3fb8aa3bed047820 */ /* 0x042fe20000410000 */
[----:B------:R-:W-:Y:S01]  /*4fb0*/  FSETP.NEU.FTZ.AND P0, PT, R237, -INF , PT ;  /* 0xff800000ed00780b */ /* 0x000fe20003f1d000 */
[--C-:B------:R-:W-:Y:S01]  /*4fc0*/  FFMA.FTZ R50, R50, UR5, -R100.reuse ;  /* 0x0000000532327c23 */ /* 0x100fe20008010864 */
[--C-:B------:R-:W-:Y:S01]  /*4fd0*/  FFMA.FTZ R51, R51, UR5, -R100.reuse ;  /* 0x0000000533337c23 */ /* 0x100fe20008010864 */
[--C-:B------:R-:W-:Y:S01]  /*4fe0*/  FFMA.FTZ R52, R52, UR5, -R101.reuse ;  /* 0x0000000534347c23 */ /* 0x100fe20008010865 */
[----:B------:R-:W-:Y:S01]  /*4ff0*/  FSEL R4, R4, RZ, P0 ;  /* 0x000000ff04047208 */ /* 0x000fe20000000000 */
[--C-:B------:R-:W-:Y:S03]  /*5000*/  FFMA.FTZ R53, R53, UR5, -R101.reuse ;  /* 0x0000000535357c23 */ /* 0x100fe60008010865 */
[----:B------:R-:W-:Y:S01]  /*5010*/  MUFU.EX2 R114, R6 ;  /* 0x0000000600727308 */ /* 0x000fe20000000800 */
[----:B------:R-:W-:Y:S01]  /*5020*/  FFMA.FTZ R101, R65, UR5, -R101 ;  /* 0x0000000541657c23 */ /* 0x000fe20008010865 */
[----:B------:R-:W-:Y:S01]  /*5030*/  FFMA.FTZ R54, R54, UR5, -R100 ;  /* 0x0000000536367c23 */ /* 0x000fe20008010864 */
        /* <DEDUP_REMOVED lines=17> */
[----:B------:R-:W-:Y:S01]  /*5150*/  FFMA.FTZ R4, R61, UR5, -R4 ;  /* 0x000000053d047c23 */ /* 0x000fe20008010804 */
[--C-:B------:R-:W-:Y:S01]  /*5160*/  FFMA.FTZ R55, R55, UR5, -R100.reuse ;  /* 0x0000000537377c23 */ /* 0x100fe20008010864 */
[----:B------:R-:W-:Y:S01]  /*5170*/  FFMA.FTZ R100, R67, UR5, -R100 ;  /* 0x0000000543647c23 */ /* 0x000fe20008010864 */
[----:B------:R-:W-:Y:S03]  /*5180*/  FSETP.NEU.FTZ.AND P0, PT, R240, -INF , PT ;  /* 0xff800000f000780b */ /* 0x000fe60003f1d000 */
[----:B------:R-:W1:Y:S01]  /*5190*/  MUFU.EX2 R116, R7 ;  /* 0x0000000700747308 */ /* 0x000e620000000800 */
[----:B------:R-:W-:Y:S02]  /*51a0*/  PLOP3.LUT P1, PT, PT, PT, UP3, 0x80, 0x0 ;  /* 0x000000000000781c */ /* 0x000fe40003f2f038 */
[----:B------:R-:W-:Y:S07]  /*51b0*/  FSEL R0, R0, RZ, P0 ;  /* 0x000000ff00007208 */ /* 0x000fee0000000000 */
        /* <DEDUP_REMOVED lines=16> */
[----:B------:R1:W-:Y:S01]  /*52c0*/  MUFU.EX2 R111, R8 ;  /* 0x00000008006f7308 */ /* 0x0003e20000000800 */
[--C-:B------:R-:W-:Y:S01]  /*52d0*/  FFMA.FTZ R59, R59, UR5, -R0.reuse ;  /* 0x000000053b3b7c23 */ /* 0x100fe20008010800 */
[----:B------:R-:W-:Y:S08]  /*52e0*/  FFMA.FTZ R0, R63, UR5, -R0 ;  /* 0x000000053f007c23 */ /* 0x000ff00008010800 */
[----:B------:R-:W-:Y:S10]  /*52f0*/  MUFU.EX2 R206, R0 ;  /* 0x0000000000ce7308 */ /* 0x000ff40000000800 */
[----:B------:R-:W-:Y:S10]  /*5300*/  MUFU.EX2 R197, R16 ;  /* 0x0000001000c57308 */ /* 0x000ff40000000800 */
[----:B------:R-:W3:Y:S10]  /*5310*/  MUFU.EX2 R196, R17 ;  /* 0x0000001100c47308 */ /* 0x000ef40000000800 */
[----:B------:R-:W-:Y:S10]  /*5320*/  MUFU.EX2 R195, R18 ;  /* 0x0000001200c37308 */ /* 0x000ff40000000800 */
[----:B------:R-:W-:Y:S10]  /*5330*/  MUFU.EX2 R194, R19 ;  /* 0x0000001300c27308 */ /* 0x000ff40000000800 */
[----:B------:R-:W4:Y:S10]  /*5340*/  MUFU.EX2 R110, R9 ;  /* 0x00000009006e7308 */ /* 0x000f340000000800 */
[----:B------:R-:W-:Y:S10]  /*5350*/  MUFU.EX2 R109, R10 ;  /* 0x0000000a006d7308 */ /* 0x000ff40000000800 */
        /* <DEDUP_REMOVED lines=20> */
[----:B------:R-:W4:Y:S10]  /*54a0*/  MUFU.EX2 R178, R31 ;  /* 0x0000001f00b27308 */ /* 0x000f340000000800 */
[----:B------:R4:W-:Y:S10]  /*54b0*/  MUFU.EX2 R213, R4 ;  /* 0x0000000400d57308 */ /* 0x0009f40000000800 */
        /* <DEDUP_REMOVED lines=23> */
[----:B------:R-:W4:Y:S01]  /*5630*/  MUFU.EX2 R218, R59 ;  /* 0x0000003b00da7308 */ /* 0x000f220000000800 */
[----:B--2---:R-:W-:Y:S02]  /*5640*/  F2FP.BF16.F32.PACK_AB R5, R115, R119 ;  /* 0x000000777305723e */ /* 0x004fe400000010ff */
[----:B-1----:R-:W-:Y:S02]  /*5650*/  F2FP.BF16.F32.PACK_AB R8, R116, R114 ;  /* 0x000000727408723e */ /* 0x002fe400000010ff */
[----:B---3--:R-:W-:Y:S01]  /*5660*/  F2FP.BF16.F32.PACK_AB R6, R196, R197 ;  /* 0x000000c5c406723e */ /* 0x008fe200000010ff */
[----:B------:R1:W-:Y:S01]  /*5670*/  STS [R186+0x10000], R5 ;  /* 0x01000005ba007388 */ /* 0x0003e20000000800 */
[----:B----4-:R-:W-:Y:S02]  /*5680*/  F2FP.BF16.F32.PACK_AB R7, R110, R111 ;  /* 0x0000006f6e07723e */ /* 0x010fe400000010ff */
[----:B------:R-:W-:Y:S01]  /*5690*/  F2FP.BF16.F32.PACK_AB R4, R178, R179 ;  /* 0x000000b3b204723e */ /* 0x000fe200000010ff */
[----:B------:R2:W-:Y:S01]  /*56a0*/  STS [R186+0x10400], R8 ;  /* 0x01040008ba007388 */ /* 0x0005e20000000800 */
[----:B------:R-:W-:Y:S03]  /*56b0*/  F2FP.BF16.F32.PACK_AB R0, R233, R234 ;  /* 0x000000eae900723e */ /* 0x000fe600000010ff */
[----:B------:R3:W-:Y:S01]  /*56c0*/  STS [R185+0x10000], R6 ;  /* 0x01000006b9007388 */ /* 0x0007e20000000800 */
[----:B-1----:R-:W-:Y:S02]  /*56d0*/  F2FP.BF16.F32.PACK_AB R5, R194, R195 ;  /* 0x000000c3c205723e */ /* 0x002fe400000010ff */
[----:B--2---:R-:W-:Y:S03]  /*56e0*/  F2FP.BF16.F32.PACK_AB R8, R108, R109 ;  /* 0x0000006d6c08723e */ /* 0x004fe600000010ff */
[----:B------:R1:W-:Y:S01]  /*56f0*/  STS [R185+0x10400], R5 ;  /* 0x01040005b9007388 */ /* 0x0003e20000000800 */
[----:B---3--:R-:W-:Y:S03]  /*5700*/  F2FP.BF16.F32.PACK_AB R6, R112, R113 ;  /* 0x000000717006723e */ /* 0x008fe600000010ff */
[----:B------:R2:W-:Y:S04]  /*5710*/  STS [R186+0x12000], R7 ;  /* 0x01200007ba007388 */ /* 0x0005e80000000800 */
[----:B------:R3:W-:Y:S04]  /*5720*/  STS [R186+0x12400], R8 ;  /* 0x01240008ba007388 */ /* 0x0007e80000000800 */
[----:B------:R4:W-:Y:S01]  /*5730*/  STS [R185+0x12400], R6 ;  /* 0x01240006b9007388 */ /* 0x0009e20000000800 */
[----:B-1----:R-:W-:Y:S02]  /*5740*/  F2FP.BF16.F32.PACK_AB R5, R126, R127 ;  /* 0x0000007f7e05723e */ /* 0x002fe400000010ff */
[----:B--2---:R-:W-:Y:S02]  /*5750*/  F2FP.BF16.F32.PACK_AB R7, R117, R118 ;  /* 0x000000767507723e */ /* 0x004fe400000010ff */
[----:B---3--:R-:W-:Y:S03]  /*5760*/  F2FP.BF16.F32.PACK_AB R8, R122, R124 ;  /* 0x0000007c7a08723e */ /* 0x008fe600000010ff */
[----:B------:R1:W-:Y:S01]  /*5770*/  STS [R185+0x12000], R7 ;  /* 0x01200007b9007388 */ /* 0x0003e20000000800 */
[----:B----4-:R-:W-:Y:S03]  /*5780*/  F2FP.BF16.F32.PACK_AB R6, R215, R219 ;  /* 0x000000dbd706723e */ /* 0x010fe600000010ff */
[----:B------:R2:W-:Y:S01]  /*5790*/  STS [R187+0x10000], R5 ;  /* 0x01000005bb007388 */ /* 0x0005e20000000800 */
[----:B-1----:R-:W-:Y:S02]  /*57a0*/  F2FP.BF16.F32.PACK_AB R7, R123, R125 ;  /* 0x0000007d7b07723e */ /* 0x002fe400000010ff */
[----:B--2---:R-:W-:Y:S03]  /*57b0*/  F2FP.BF16.F32.PACK_AB R5, R212, R214 ;  /* 0x000000d6d405723e */ /* 0x004fe600000010ff */
[----:B------:R1:W-:Y:S04]  /*57c0*/  STS [R187+0x10400], R7 ;  /* 0x01040007bb007388 */ /* 0x0003e80000000800 */
[----:B------:R2:W-:Y:S04]  /*57d0*/  STS [R184+0x10000], R6 ;  /* 0x01000006b8007388 */ /* 0x0005e80000000800 */
[----:B------:R3:W-:Y:S04]  /*57e0*/  STS [R184+0x10400], R5 ;  /* 0x01040005b8007388 */ /* 0x0007e80000000800 */
[----:B------:R-:W-:Y:S01]  /*57f0*/  STS [R187+0x12000], R8 ;  /* 0x01200008bb007388 */ /* 0x000fe20000000800 */
[----:B-1----:R-:W-:Y:S02]  /*5800*/  F2FP.BF16.F32.PACK_AB R7, R229, R230 ;  /* 0x000000e6e507723e */ /* 0x002fe400000010ff */
[----:B--2---:R-:W-:Y:S02]  /*5810*/  F2FP.BF16.F32.PACK_AB R6, R120, R121 ;  /* 0x000000797806723e */ /* 0x004fe400000010ff */
[----:B---3--:R-:W-:Y:S03]  /*5820*/  F2FP.BF16.F32.PACK_AB R5, R192, R193 ;  /* 0x000000c1c005723e */ /* 0x008fe600000010ff */
[----:B------:R1:W-:Y:S04]  /*5830*/  STS [R187+0x12400], R6 ;  /* 0x01240006bb007388 */ /* 0x0003e80000000800 */
[----:B------:R2:W-:Y:S04]  /*5840*/  STS [R184+0x12000], R5 ;  /* 0x01200005b8007388 */ /* 0x0005e80000000800 */
        /* <DEDUP_REMOVED lines=12> */
[----:B------:R2:W-:Y:S01]  /*5910*/  STS [R181+0x12400], R5 ;  /* 0x01240005b5007388 */ /* 0x0005e20000000800 */
[----:B----4-:R-:W-:Y:S03]  /*5920*/  F2FP.BF16.F32.PACK_AB R7, R209, R210 ;  /* 0x000000d2d107723e */ /* 0x010fe600000010ff */
        /* <DEDUP_REMOVED lines=9> */
[----:B------:R4:W-:Y:S04]  /*59c0*/  STS [R182+0x10400], R0 ;  /* 0x01040000b6007388 */ /* 0x0009e80000000800 */
[----:B------:R-:W-:Y:S01]  /*59d0*/  STS [R183+0x12000], R7 ;  /* 0x01200007b7007388 */ /* 0x000fe20000000800 */
[----:B-1----:R-:W-:Y:S02]  /*59e0*/  F2FP.BF16.F32.PACK_AB R6, R218, R222 ;  /* 0x000000deda06723e */ /* 0x002fe400000010ff */
[----:B--2---:R-:W-:Y:S03]  /*59f0*/  F2FP.BF16.F32.PACK_AB R5, R213, R221 ;  /* 0x000000ddd505723e */ /* 0x004fe600000010ff */
[----:B------:R-:W-:Y:S01]  /*5a00*/  STS [R183+0x12400], R6 ;  /* 0x01240006b7007388 */ /* 0x000fe20000000800 */
[----:B---3--:R-:W-:Y:S03]  /*5a10*/  F2FP.BF16.F32.PACK_AB R4, R206, R207 ;  /* 0x000000cfce04723e */ /* 0x008fe600000010ff */
[----:B------:R-:W-:Y:S01]  /*5a20*/  STS [R182+0x12000], R5 ;  /* 0x01200005b6007388 */ /* 0x000fe20000000800 */
[----:B----4-:R-:W-:Y:S03]  /*5a30*/  SHF.L.U32 R0, R168, 0x1, RZ ;  /* 0x00000001a8007819 */ /* 0x010fe600000006ff */
[----:B------:R-:W-:Y:S01]  /*5a40*/  STS [R182+0x12400], R4 ;  /* 0x01240004b6007388 */ /* 0x000fe20000000800 */
[----:B------:R-:W-:Y:S03]  /*5a50*/  IADD3 R104, R0, 0x4000, R104 ;  /* 0x0000400000687810 */ /* 0x000fe60007ffe068 */
[----:B------:R-:W1:Y:S01]  /*5a60*/  LDSM.16.M88.4 R64, [R0+UR4+0x4000] ;  /* 0x004000040040783b */ /* 0x000e620008000200 */
[----:B------:R-:W-:Y:S07]  /*5a70*/  IADD3 R104, R104, R166, RZ ;  /* 0x000000a668687210 */ /* 0x000fee0007ffe0ff */
        /* <DEDUP_REMOVED lines=23> */
[C---:B-----5:R-:W-:Y:S01]  /*5bf0*/  FADD.FTZ R4, -R176.reuse, R4 ;  /* 0x00000004b0047221 */ /* 0x060fe20000010100 */
[-C--:B------:R-:W-:Y:S04]  /*5c00*/  HMMA.16816.F32.BF16 R20, R100, R148.reuse, R20 ;  /* 0x000000946414723c */ /* 0x080fe80000041814 */
[----:B------:R-:W-:Y:S01]  /*5c10*/  FADD.FTZ R5, -R176, R5 ;  /* 0x00000005b0057221 */ /* 0x000fe20000010100 */
[C---:B------:R-:W-:Y:S01]  /*5c20*/  FADD.FTZ R6, -R175.reuse, R6 ;  /* 0x00000006af067221 */ /* 0x040fe20000010100 */
[C---:B------:R-:W-:Y:S05]  /*5c30*/  HMMA.16816.F32.BF16 R24, R104.reuse, R148, R24 ;  /* 0x000000946818723c */ /* 0x040fea0000041818 */
[----:B------:R-:W-:Y:S01]  /*5c40*/  FADD.FTZ R7, -R175, R7 ;  /* 0x00000007af077221 */ /* 0x000fe20000010100 */
[-C--:B------:R-:W-:Y:S05]  /*5c50*/  HMMA.16816.F32.BF16 R28, R104, R150.reuse, R28 ;  /* 0x00000096681c723c */ /* 0x080fea000004181c */
[C---:B------:R-:W-:Y:S01]  /*5c60*/  FADD.FTZ R8, -R174.reuse, R8 ;  /* 0x00000008ae087221 */ /* 0x040fe20000010100 */
[C---:B------:R-:W-:Y:S05]  /*5c70*/  HMMA.16816.F32.BF16 R32, R100.reuse, R150, R32 ;  /* 0x000000966420723c */ /* 0x040fea0000041820 */
[C---:B------:R-:W-:Y:S01]  /*5c80*/  FADD.FTZ R9, -R174.reuse, R9 ;  /* 0x00000009ae097221 */ /* 0x040fe20000010100 */
[-C--:B------:R-:W-:Y:S05]  /*5c90*/  HMMA.16816.F32.BF16 R36, R100, R152.reuse, R36 ;  /* 0x000000986424723c */ /* 0x080fea0000041824 */
[C---:B------:R-:W-:Y:S01]  /*5ca0*/  FADD.FTZ R10, -R173.reuse, R10 ;  /* 0x0000000aad0a7221 */ /* 0x040fe20000010100 */
[C---:B------:R-:W-:Y:S05]  /*5cb0*/  HMMA.16816.F32.BF16 R40, R104.reuse, R152, R40 ;  /* 0x000000986828723c */ /* 0x040fea0000041828 */
[C---:B------:R-:W-:Y:S01]  /*5cc0*/  FADD.FTZ R11, -R173.reuse, R11 ;  /* 0x0000000bad0b7221 */ /* 0x040fe20000010100 */
[-C--:B------:R-:W-:Y:S05]  /*5cd0*/  HMMA.16816.F32.BF16 R44, R104, R154.reuse, R44 ;  /* 0x0000009a682c723c */ /* 0x080fea000004182c */
[C---:B------:R-:W-:Y:S01]  /*5ce0*/  FADD.FTZ R12, -R174.reuse, R12 ;  /* 0x0000000cae0c7221 */ /* 0x040fe20000010100 */
[C---:B------:R-:W-:Y:S05]  /*5cf0*/  HMMA.16816.F32.BF16 R48, R100.reuse, R154, R48 ;  /* 0x0000009a6430723c */ /* 0x040fea0000041830 */
[----:B------:R-:W-:Y:S01]  /*5d00*/  FADD.FTZ R13, -R174, R13 ;  /* 0x0000000dae0d7221 */ /* 0x000fe20000010100 */
[-C--:B------:R-:W-:Y:S05]  /*5d10*/  HMMA.16816.F32.BF16 R52, R100, R156.reuse, R52 ;  /* 0x0000009c6434723c */ /* 0x080fea0000041834 */
[C---:B------:R-:W-:Y:S01]  /*5d20*/  FADD.FTZ R14, -R173.reuse, R14 ;  /* 0x0000000ead0e7221 */ /* 0x040fe20000010100 */
[C---:B------:R-:W-:Y:S05]  /*5d30*/  HMMA.16816.F32.BF16 R56, R104.reuse, R156, R56 ;  /* 0x0000009c6838723c */ /* 0x040fea0000041838 */
[----:B------:R-:W-:Y:S01]  /*5d40*/  FADD.FTZ R15, -R173, R15 ;  /* 0x0000000fad0f7221 */ /* 0x000fe20000010100 */
[-C--:B------:R-:W-:Y:S05]  /*5d50*/  HMMA.16816.F32.BF16 R60, R104, R158.reuse, R60 ;  /* 0x0000009e683c723c */ /* 0x080fea000004183c */
[C---:B------:R-:W-:Y:S01]  /*5d60*/  FADD.FTZ R16, -R176.reuse, R16 ;  /* 0x00000010b0107221 */ /* 0x040fe20000010100 */
[----:B------:R-:W-:Y:S05]  /*5d70*/  HMMA.16816.F32.BF16 R64, R100, R158, R64 ;  /* 0x0000009e6440723c */ /* 0x000fea0000041840 */
[C---:B------:R-:W-:Y:S01]  /*5d80*/  FADD.FTZ R17, -R176.reuse, R17 ;  /* 0x00000011b0117221 */ /* 0x040fe20000010100 */
[C---:B------:R-:W-:Y:S01]  /*5d90*/  FADD.FTZ R18, -R175.reuse, R18 ;  /* 0x00000012af127221 */ /* 0x040fe20000010100 */
[C---:B------:R-:W-:Y:S01]  /*5da0*/  FADD.FTZ R19, -R175.reuse, R19 ;  /* 0x00000013af137221 */ /* 0x040fe20000010100 */
[C---:B------:R-:W-:Y:S03]  /*5db0*/  FADD.FTZ R20, -R176.reuse, R20 ;  /* 0x00000014b0147221 */ /* 0x040fe60000010100 */
[----:B------:R-:W-:Y:S01]  /*5dc0*/  FADD.FTZ R21, -R176, R21 ;  /* 0x00000015b0157221 */ /* 0x000fe20000010100 */
[C---:B------:R-:W-:Y:S01]  /*5dd0*/  FADD.FTZ R22, -R175.reuse, R22 ;  /* 0x00000016af167221 */ /* 0x040fe20000010100 */
[----:B------:R-:W-:Y:S01]  /*5de0*/  FADD.FTZ R23, -R175, R23 ;  /* 0x00000017af177221 */ /* 0x000fe20000010100 */
[C---:B------:R-:W-:Y:S01]  /*5df0*/  FADD.FTZ R24, -R174.reuse, R24 ;  /* 0x00000018ae187221 */ /* 0x040fe20000010100 */
        /* <DEDUP_REMOVED lines=22> */
[C---:B------:R-:W-:Y:S01]  /*5f60*/  FADD.FTZ R26, -R173.reuse, R26 ;  /* 0x0000001aad1a7221 */ /* 0x040fe20000010100 */
[C---:B------:R-:W-:Y:S01]  /*5f70*/  FADD.FTZ R27, -R173.reuse, R27 ;  /* 0x0000001bad1b7221 */ /* 0x040fe20000010100 */
[----:B------:R-:W-:Y:S01]  /*5f80*/  FMUL.FTZ R0, R124, R24 ;  /* 0x000000187c007220 */ /* 0x000fe20000410000 */
[----:B------:R-:W-:Y:S01]  /*5f90*/  FMUL.FTZ R25, R122, R25 ;  /* 0x000000197a197220 */ /* 0x000fe20000410000 */
[C---:B------:R-:W-:Y:S01]  /*5fa0*/  FADD.FTZ R28, -R174.reuse, R28 ;  /* 0x0000001cae1c7221 */ /* 0x040fe20000010100 */
[----:B------:R-:W-:Y:S01]  /*5fb0*/  FADD.FTZ R29, -R174, R29 ;  /* 0x0000001dae1d7221 */ /* 0x000fe20000010100 */
[C---:B------:R-:W-:Y:S01]  /*5fc0*/  FADD.FTZ R30, -R173.reuse, R30 ;  /* 0x0000001ead1e7221 */ /* 0x040fe20000010100 */
[----:B------:R-:W-:Y:S01]  /*5fd0*/  FADD.FTZ R31, -R173, R31 ;  /* 0x0000001fad1f7221 */ /* 0x000fe20000010100 */
[C---:B------:R-:W-:Y:S01]  /*5fe0*/  FADD.FTZ R32, -R176.reuse, R32 ;  /* 0x00000020b0207221 */ /* 0x040fe20000010100 */
[C---:B------:R-:W-:Y:S01]  /*5ff0*/  FADD.FTZ R33, -R176.reuse, R33 ;  /* 0x00000021b0217221 */ /* 0x040fe20000010100 */
[C---:B------:R-:W-:Y:S01]  /*6000*/  FADD.FTZ R34, -R175.reuse, R34 ;  /* 0x00000022af227221 */ /* 0x040fe20000010100 */
[C---:B------:R-:W-:Y:S01]  /*6010*/  FADD.FTZ R35, -R175.reuse, R35 ;  /* 0x00000023af237221 */ /* 0x040fe20000010100 */
        /* <DEDUP_REMOVED lines=13> */
[----:B------:R-:W-:Y:S01]  /*60f0*/  F2FP.BF16.F32.PACK_AB R115, R7, R6 ;  /* 0x000000060773723e */ /* 0x000fe200000010ff */
[C---:B------:R-:W-:Y:S01]  /*6100*/  FADD.FTZ R49, -R176.reuse, R49 ;  /* 0x00000031b0317221 */ /* 0x040fe20000010100 */
[----:B------:R-:W-:Y:S01]  /*6110*/  FADD.FTZ R50, -R175, R50 ;  /* 0x00000032af327221 */ /* 0x000fe20000010100 */
[----:B------:R-:W-:Y:S01]  /*6120*/  F2FP.BF16.F32.PACK_AB R114, R9, R8 ;  /* 0x000000080972723e */ /* 0x000fe200000010ff */
[----:B------:R-:W-:Y:S01]  /*6130*/  FADD.FTZ R51, -R175, R51 ;  /* 0x00000033af337221 */ /* 0x000fe20000010100 */
[C---:B------:R-:W-:Y:S01]  /*6140*/  FADD.FTZ R52, -R176.reuse, R52 ;  /* 0x00000034b0347221 */ /* 0x040fe20000010100 */
[----:B------:R-:W-:Y:S01]  /*6150*/  F2FP.BF16.F32.PACK_AB R113, R11, R10 ;  /* 0x0000000a0b71723e */ /* 0x000fe200000010ff */
[----:B------:R-:W-:Y:S01]  /*6160*/  FADD.FTZ R53, -R176, R53 ;  /* 0x00000035b0357221 */ /* 0x000fe20000010100 */
[----:B------:R-:W-:Y:S01]  /*6170*/  FADD.FTZ R54, -R175, R54 ;  /* 0x00000036af367221 */ /* 0x000fe20000010100 */
[----:B------:R-:W-:Y:S01]  /*6180*/  F2FP.BF16.F32.PACK_AB R112, R13, R12 ;  /* 0x0000000c0d70723e */ /* 0x000fe200000010ff */
        /* <DEDUP_REMOVED lines=14> */
[----:B------:R-:W-:Y:S01]  /*6270*/  FADD.FTZ R65, -R176, R65 ;  /* 0x00000041b0417221 */ /* 0x000fe20000010100 */
[C---:B------:R-:W-:Y:S01]  /*6280*/  FADD.FTZ R66, -R175.reuse, R66 ;  /* 0x00000042af427221 */ /* 0x040fe20000010100 */
[----:B------:R-:W-:Y:S01]  /*6290*/  FADD.FTZ R67, -R175, R67 ;  /* 0x00000043af437221 */ /* 0x000fe20000010100 */
[----:B------:R-:W-:Y:S01]  /*62a0*/  FMUL.FTZ R5, R121, R26 ;  /* 0x0000001a79057220 */ /* 0x000fe20000410000 */
[----:B------:R-:W-:Y:S01]  /*62b0*/  F2FP.BF16.F32.PACK_AB R26, R25, R0 ;  /* 0x00000000191a723e */ /* 0x000fe200000010ff */
[----:B------:R-:W-:Y:S01]  /*62c0*/  FMUL.FTZ R4, R120, R27 ;  /* 0x0000001b78047220 */ /* 0x000fe20000410000 */
[----:B------:R-:W-:Y:S01]  /*62d0*/  F2FP.BF16.F32.PACK_AB R27, R23, R22 ;  /* 0x00000016171b723e */ /* 0x000fe200000010ff */
[----:B------:R-:W-:Y:S01]  /*62e0*/  FMUL.FTZ R28, R193, R28 ;  /* 0x0000001cc11c7220 */ /* 0x000fe20000410000 */
[----:B------:R-:W-:Y:S01]  /*62f0*/  FMUL.FTZ R24, R192, R29 ;  /* 0x0000001dc0187220 */ /* 0x000fe20000410000 */
[----:B------:R-:W-:Y:S01]  /*6300*/  FMUL.FTZ R30, R179, R30 ;  /* 0x0000001eb31e7220 */ /* 0x000fe20000410000 */
[----:B------:R-:W-:Y:S01]  /*6310*/  F2FP.BF16.F32.PACK_AB R25, R4, R5 ;  /* 0x000000050419723e */ /* 0x000fe200000010ff */
        /* <DEDUP_REMOVED lines=54> */
[----:B------:R-:W-:Y:S02]  /*6680*/  FMUL.FTZ R0, R233, R67 ;  /* 0x00000043e9007220 */ /* 0x000fe40000410000 */
[----:B------:R-:W-:Y:S03]  /*6690*/  F2FP.BF16.F32.PACK_AB R6, R6, R64 ;  /* 0x000000400606723e */ /* 0x000fe600000010ff */
        /* <DEDUP_REMOVED lines=15> */
[C---:B-1----:R-:W-:Y:S05]  /*6790*/  IMAD.U32 R4, R29.reuse, -0x80, RZ ;  /* 0xffffff801d047824 */ /* 0x042fea00078e00ff */
        /* <DEDUP_REMOVED lines=19> */
.L_x_110:
[----:B------:R-:W-:Y:S01]  /*68d0*/  STS [R186+0x8000], R116 ;  /* 0x00800074ba007388 */ /* 0x000fe20000000800 */
[----:B------:R-:W-:Y:S03]  /*68e0*/  LEA R59, R248, UR4, 0x1 ;  /* 0x00000004f83b7c11 */ /* 0x000fe6000f8e08ff */
[----:B------:R-:W-:Y:S04]  /*68f0*/  STS [R186+0x8400], R115 ;  /* 0x00840073ba007388 */ /* 0x000fe80000000800 */
        /* <DEDUP_REMOVED lines=25> */
[----:B------:R1:W-:Y:S04]  /*6a90*/  STS [R182+0x8400], R0 ;  /* 0x00840000b6007388 */ /* 0x0003e80000000800 */
[----:B------:R-:W-:Y:S04]  /*6aa0*/  STS [R183+0xa000], R8 ;  /* 0x00a00008b7007388 */ /* 0x000fe80000000800 */
[----:B------:R-:W-:Y:S04]  /*6ab0*/  STS [R183+0xa400], R7 ;  /* 0x00a40007b7007388 */ /* 0x000fe80000000800 */
[----:B------:R-:W-:Y:S04]  /*6ac0*/  STS [R182+0xa000], R10 ;  /* 0x00a0000ab6007388 */ /* 0x000fe80000000800 */
[----:B------:R-:W-:Y:S01]  /*6ad0*/  STS [R182+0xa400], R9 ;  /* 0x00a40009b6007388 */ /* 0x000fe20000000800 */
[----:B------:R-:W-:Y:S01]  /*6ae0*/  BAR.SYNC.DEFER_BLOCKING 0x0 ;  /* 0x0000000000007b1d */ /* 0x000fe20000010000 */
[----:B-1----:R-:W-:Y:S05]  /*6af0*/  LEA R0, R167, UR4, 0x1 ;  /* 0x00000004a7007c11 */ /* 0x002fea000f8e08ff */
[----:B---3--:R-:W-:Y:S04]  /*6b00*/  LDSM.16.MT88.4 R4, [R2+0x10000] ;  /* 0x010000000204783b */ /* 0x008fe80000004200 */
        /* <DEDUP_REMOVED lines=83> */
.L_x_111:
        /* <DEDUP_REMOVED lines=8> */
[----:B------:R-:W1:Y:S01]  /*70c0*/  LDSM.16.M88.4 R12, [R163+0x2000] ;  /* 0x00200000a30c783b */ /* 0x000e620000000200 */
[----:B------:R-:W-:Y:S01]  /*70d0*/  IMAD.U32 R53, RZ, RZ, UR25 ;  /* 0x00000019ff357e24 */ /* 0x000fe2000f8e00ff */
[----:B------:R-:W-:Y:S01]  /*70e0*/  UISETP.NE.U32.AND UP0, UPT, UR8, 0x1, UPT ;  /* 0x000000010800788c */ /* 0x000fe2000bf05070 */
[----:B------:R-:W-:Y:S01]  /*70f0*/  IMAD.U32 R52, RZ, RZ, UR24 ;  /* 0x00000018ff347e24 */ /* 0x000fe2000f8e00ff */
[----:B------:R-:W-:Y:S01]  /*7100*/  LDSM.16.M88.4 R24, [R169] ;  /* 0x00000000a918783b */ /* 0x000fe20000000200 */
[----:B------:R-:W-:Y:S02]  /*7110*/  UISETP.GT.AND UP2, UPT, UR7, UR22, UPT ;  /* 0x000000160700728c */ /* 0x000fe4000bf44270 */
[----:B------:R-:W-:Y:S01]  /*7120*/  UIADD3 UR7, UR7, -0x1, URZ ;  /* 0xffffffff07077890 */ /* 0x000fe2000fffe03f */
        /* <DEDUP_REMOVED lines=136> */
[----:B------:R-:W-:Y:S01]  /*79b0*/  PLOP3.LUT P0, PT, PT, PT, UP2, 0x80, 0x0 ;  /* 0x000000000000781c */ /* 0x000fe20003f0f028 */
[----:B------:R-:W-:Y:S02]  /*79c0*/  @UP3 UIADD3 UR19, UP0, UR19, -0x200, URZ ;  /* 0xfffffe0013133890 */ /* 0x000fe4000ff1e03f */
[----:B------:R-:W-:Y:S02]  /*79d0*/  REDG.E.ADD.F32.FTZ.RN.STRONG.GPU desc[UR12][R24.64], R14 ;  /* 0x0000000e180079a6 */ /* 0x000fe4000c10f38c */
        /* <DEDUP_REMOVED lines=66> */
[----:B------:R-:W-:Y:S02]  /*7e00*/  F2FP.BF16.F32.PACK_AB R70, R71, R70 ;  /* 0x000000464746723e */ /* 0x000fe400000010ff */
        /* <DEDUP_REMOVED lines=20> */
[----:B------:R-:W-:Y:S01]  /*7f50*/  @UP0 UIADD3 UR5, UR40, UR43, URZ ;  /* 0x0000002b28050290 */ /* 0x000fe2000fffe03f */
[----:B------:R-:W-:Y:S01]  /*7f60*/  F2FP.BF16.F32.PACK_AB R8, R8, R86 ;  /* 0x000000560808723e */ /* 0x000fe200000010ff */
[----:B------:R-:W-:Y:S01]  /*7f70*/  @UP0 ULDC.64 UR8, c[0x0][0x450] ;  /* 0x0001140000080ab9 */ /* 0x000fe20000000a00 */
[----:B------:R-:W-:Y:S01]  /*7f80*/  F2FP.BF16.F32.PACK_AB R5, R5, R96 ;  /* 0x000000600505723e */ /* 0x000fe200000010ff */
[----:B------:R-:W-:Y:S01]  /*7f90*/  STS [R250], R9 ;  /* 0x00000009fa007388 */ /* 0x000fe20000000800 */
[----:B------:R-:W-:Y:S01]  /*7fa0*/  F2FP.BF16.F32.PACK_AB R4, R4, R98 ;  /* 0x000000620404723e */ /* 0x000fe200000010ff */
[----:B------:R-:W-:Y:S01]  /*7fb0*/  @UP0 UIMAD.WIDE.U32 UR10, UR5, UR8, URZ ;  /* 0x00000008050a02a5 */ /* 0x000fe2000f8e003f */
[----:B------:R-:W-:Y:S01]  /*7fc0*/  F2FP.BF16.F32.PACK_AB R7, R7, R88 ;  /* 0x000000580707723e */ /* 0x000fe200000010ff */
[----:B------:R-:W-:Y:S01]  /*7fd0*/  STS [R250+0x200], R8 ;  /* 0x00020008fa007388 */ /* 0x000fe20000000800 */
[----:B------:R-:W-:Y:S01]  /*7fe0*/  F2FP.BF16.F32.PACK_AB R6, R6, R90 ;  /* 0x0000005a0606723e */ /* 0x000fe200000010ff */
[----:B------:R-:W-:Y:S01]  /*7ff0*/  @UP0 UIMAD UR5, UR5, UR9, URZ ;  /* 0x00000009050502a4 */ /* 0x000fe2000f8e023f */
[----:B------:R-:W-:Y:S01]  /*8000*/  F2FP.BF16.F32.PACK_AB R3, R3, R92 ;  /* 0x0000005c0303723e */ /* 0x000fe200000010ff */
[----:B------:R-:W-:Y:S01]  /*8010*/  STS [R251], R5 ;  /* 0x00000005fb007388 */ /* 0x000fe20000000800 */
        /* <DEDUP_REMOVED lines=8> */
[----:B------:R-:W-:-:S02]  /*80a0*/  F2FP.BF16.F32.PACK_AB R78, R79, R78 ;  /* 0x0000004e4f4e723e */ /* 0x000fc400000010ff */
[----:B------:R-:W-:Y:S01]  /*80b0*/  PLOP3.LUT P0, PT, PT, PT, UP0, 0x80, 0x0 ;  /* 0x000000000000781c */ /* 0x000fe20003f0f008 */
[----:B------:R-:W-:Y:S04]  /*80c0*/  STS [R250+0x1200], R6 ;  /* 0x00120006fa007388 */ /* 0x000fe80000000800 */
[----:B------:R-:W-:Y:S04]  /*80d0*/  STS [R251+0x1000], R3 ;  /* 0x00100003fb007388 */ /* 0x000fe80000000800 */
[----:B------:R1:W-:Y:S04]  /*80e0*/  STS [R251+0x1200], R0 ;  /* 0x00120000fb007388 */ /* 0x0003e80000000800 */
[----:B------:R2:W-:Y:S04]  /*80f0*/  STS [R250+0x2000], R68 ;  /* 0x00200044fa007388 */ /* 0x0005e80000000800 */
[----:B------:R2:W-:Y:S04]  /*8100*/  STS [R250+0x2200], R70 ;  /* 0x00220046fa007388 */ /* 0x0005e80000000800 */
[----:B------:R2:W-:Y:S04]  /*8110*/  STS [R251+0x2000], R80 ;  /* 0x00200050fb007388 */ /* 0x0005e80000000800 */
[----:B------:R2:W-:Y:S04]  /*8120*/  STS [R251+0x2200], R82 ;  /* 0x00220052fb007388 */ /* 0x0005e80000000800 */
[----:B------:R2:W-:Y:S04]  /*8130*/  STS [R250+0x3000], R72 ;  /* 0x00300048fa007388 */ /* 0x0005e80000000800 */
[----:B------:R2:W-:Y:S01]  /*8140*/  STS [R250+0x3200], R74 ;  /* 0x0032004afa007388 */ /* 0x0005e20000000800 */
[----:B-1----:R-:W1:Y:S03]  /*8150*/  S2R R0, SR_TID.X ;  /* 0x0000000000007919 */ /* 0x002e660000002100 */
        /* <DEDUP_REMOVED lines=14> */
[----:B------:R-:W-:Y:S01]  /*8240*/  UIADD3 UR20, UR11, UR5, URZ ;  /* 0x000000050b147290 */ /* 0x000fe2000fffe03f */
[----:B------:R-:W-:-:S11]  /*8250*/  UMOV UR19, UR10 ;  /* 0x0000000a00137c82 */ /* 0x000fd60008000000 */
.L_x_113:
        /* <DEDUP_REMOVED lines=19> */
.L_x_114:
[----:B------:R-:W-:Y:S01]  /*8390*/  BAR.SYNC.DEFER_BLOCKING 0x0 ;  /* 0x0000000000007b1d */ /* 0x000fe20000010000 */
[----:B------:R-:W-:Y:S01]  /*83a0*/  USHF.R.S32.HI UR7, URZ, 0x1f, UR5 ;  /* 0x0000001f3f077899 */ /* 0x000fe20008011405 */
[----:B-1----:R-:W-:Y:S01]  /*83b0*/  SHF.R.S32.HI R3, RZ, 0x1f, R0 ;  /* 0x0000001fff037819 */ /* 0x002fe20000011400 */
[--C-:B------:R-:W-:Y:S01]  /*83c0*/  IMAD.MOV.U32 R4, RZ, RZ, R238.reuse ;  /* 0x000000ffff047224 */ /* 0x100fe200078e00ee */
[----:B------:R-:W-:Y:S01]  /*83d0*/  SHF.R.S32.HI R5, RZ, 0x1f, R238 ;  /* 0x0000001fff057819 */ /* 0x000fe200000114ee */
[----:B------:R-:W-:Y:S01]  /*83e0*/  UIMAD UR15, UR7, UR8, URZ ;  /* 0x00000008070f72a4 */ /* 0x000fe2000f8e023f */
[----:B------:R-:W-:Y:S01]  /*83f0*/  LEA.HI R0, R3, R0, RZ, 0x2 ;  /* 0x0000000003007211 */ /* 0x000fe200078f10ff */
[----:B------:R-:W-:Y:S01]  /*8400*/  IMAD.U32 R3, RZ, RZ, UR8 ;  /* 0x00000008ff037e24 */ /* 0x000fe2000f8e00ff */
[----:B------:R-:W-:Y:S01]  /*8410*/  UIMAD UR6, UR21, -0x80, UR6 ;  /* 0xffffff80150678a4 */ /* 0x000fe2000f8e0206 */
[----:B------:R-:W-:Y:S01]  /*8420*/  BSSY B0, `(.L_x_115) ;  /* 0x0000022000007945 */ /* 0x000fe20003800000 */
[----:B------:R-:W-:Y:S01]  /*8430*/  UIMAD UR15, UR5, UR9, UR15 ;  /* 0x00000009050f72a4 */ /* 0x000fe2000f8e020f */
[----:B------:R-:W-:Y:S01]  /*8440*/  SHF.R.S32.HI R0, RZ, 0x2, R0 ;  /* 0x00000002ff007819 */ /* 0x000fe20000011400 */
[----:B------:R-:W-:Y:S01]  /*8450*/  IMAD.WIDE.U32 R6, R3, UR5, R4 ;  /* 0x0000000503067c25 */ /* 0x000fe2000f8e0004 */
[----:B------:R-:W-:Y:S01]  /*8460*/  USHF.R.S32.HI UR22, URZ, 0x1f, UR57 ;  /* 0x0000001f3f167899 */ /* 0x000fe20008011439 */
[----:B------:R-:W-:-:S02]  /*8470*/  ULDC.64 UR16, c[0x0][0x468] ;  /* 0x00011a0000107ab9 */ /* 0x000fc40000000a00 */
[----:B------:R-:W-:Y:S01]  /*8480*/  IMAD.U32 R3, RZ, RZ, UR15 ;  /* 0x0000000fff037e24 */ /* 0x000fe2000f8e00ff */
[----:B------:R-:W-:Y:S01]  /*8490*/  ULDC UR15, c[0x0][0x2d0] ;  /* 0x0000b400000f7ab9 */ /* 0x000fe20000000800 */
[----:B------:R-:W-:Y:S01]  /*84a0*/  VIADD R8, R0, 0x40 ;  /* 0x0000004000087836 */ /* 0x000fe20000000000 */
[----:B------:R-:W-:Y:S01]  /*84b0*/  ISETP.GE.AND P2, PT, R238, UR15, PT ;  /* 0x0000000fee007c0c */ /* 0x000fe2000bf46270 */
[----:B------:R-:W-:Y:S01]  /*84c0*/  UIMAD UR15, UR22, UR16, URZ ;  /* 0x00000010160f72a4 */ /* 0x000fe2000f8e023f */
[----:B------:R-:W-:Y:S02]  /*84d0*/  IADD3 R6, P0, R6, UR19, RZ ;  /* 0x0000001306067c10 */ /* 0x000fe4000ff1e0ff */
[----:B------:R-:W-:Y:S01]  /*84e0*/  ISETP.GE.OR P1, PT, R8, UR6, P2 ;  /* 0x0000000608007c0c */ /* 0x000fe20009726670 */
[----:B------:R1:W3:Y:S01]  /*84f0*/  LDS.128 R20, [R59+0x7000] ;  /* 0x007000003b147984 */ /* 0x0002e20000000c00 */
[----:B------:R-:W-:Y:S01]  /*8500*/  ISETP.GE.OR P2, PT, R0, UR6, P2 ;  /* 0x0000000600007c0c */ /* 0x000fe20009746670 */
[----:B------:R-:W-:Y:S01]  /*8510*/  UIMAD UR17, UR57, UR17, UR15 ;  /* 0x00000011391172a4 */ /* 0x000fe2000f8e020f */
[----:B------:R-:W-:Y:S01]  /*8520*/  IADD3.X R7, R7, UR20, R3, P0, !PT ;  /* 0x0000001407077c10 */ /* 0x000fe200087fe403 */
[----:B------:R1:W4:Y:S01]  /*8530*/  LDS.128 R24, [R59+0x9000] ;  /* 0x009000003b187984 */ /* 0x0003220000000c00 */
[----:B------:R-:W-:Y:S01]  /*8540*/  IMAD.U32 R3, RZ, RZ, UR16 ;  /* 0x00000010ff037e24 */ /* 0x000fe2000f8e00ff */
[----:B------:R-:W-:-:S03]  /*8550*/  SHF.R.S32.HI R28, RZ, 0x1f, R0 ;  /* 0x0000001fff1c7819 */ /* 0x000fc60000011400 */
[----:B------:R-:W-:-:S04]  /*8560*/  IMAD.WIDE.U32 R6, R3, UR57, R6 ;  /* 0x0000003903067c25 */ /* 0x000fc8000f8e0006 */
[----:B------:R-:W-:Y:S01]  /*8570*/  VIADD R12, R7, UR17 ;  /* 0x00000011070c7c36 */ /* 0x000fe20008000000 */
[----:B------:R-:W-:Y:S06]  /*8580*/  @P2 BRA `(.L_x_116) ;  /* 0x00000000002c2947 */ /* 0x000fec0003800000 */
[----:B------:R-:W2:Y:S01]  /*8590*/  LDS.128 R16, [R59+0x6000] ;  /* 0x006000003b107984 */ /* 0x000ea20000000c00 */
        /* <DEDUP_REMOVED lines=9> */
[----:B--2---:R2:W-:Y:S04]  /*8630*/  STG.E.128 desc[UR12][R10.64], R16 ;  /* 0x000000100a007986 */ /* 0x0045e8000c101d0c */
.L_x_116:
[----:B------:R-:W-:Y:S05]  /*8640*/  BSYNC B0 ;  /* 0x0000000000007941 */ /* 0x000fea0003800000 */
.L_x_115:
[----:B------:R-:W-:Y:S04]  /*8650*/  BSSY B0, `(.L_x_117) ;  /* 0x000000d000007945 */ /* 0x000fe80003800000 */
[----:B------:R-:W-:Y:S05]  /*8660*/  @P1 BRA `(.L_x_118) ;  /* 0x00000000002c1947 */ /* 0x000fea0003800000 */
[----:B------:R-:W-:Y:S01]  /*8670*/  IADD3 R3, P0, R0, 0x40, RZ ;  /* 0x0000004000037810 */ /* 0x000fe20007f1e0ff */
[----:B------:R-:W-:-:S03]  /*8680*/  ULDC.64 UR16, c[0x0][0x3f0] ;  /* 0x0000fc0000107ab9 */ /* 0x000fc60000000a00 */
[----:B------:R-:W-:-:S05]  /*8690*/  IADD3.X R7, RZ, R28, RZ, P0, !PT ;  /* 0x0000001cff077210 */ /* 0x000fca00007fe4ff */
[----:B--2---:R-:W-:Y:S01]  /*86a0*/  IMAD R10, R7, UR8, RZ ;  /* 0x00000008070a7c24 */ /* 0x004fe2000f8e02ff */
[----:B------:R-:W-:-:S03]  /*86b0*/  MOV R7, R12 ;  /* 0x0000000c00077202 */ /* 0x000fc60000000f00 */
[----:B------:R-:W-:-:S04]  /*86c0*/  IMAD.WIDE.U32 R8, R3, UR8, R6 ;  /* 0x0000000803087c25 */ /* 0x000fc8000f8e0006 */
[----:B------:R-:W-:Y:S01]  /*86d0*/  IMAD R3, R3, UR9, R10 ;  /* 0x0000000903037c24 */ /* 0x000fe2000f8e020a */
[----:B------:R-:W-:-:S04]  /*86e0*/  LEA R6, P0, R8, UR16, 0x1 ;  /* 0x0000001008067c11 */ /* 0x000fc8000f8008ff */
[----:B------:R-:W-:-:S04]  /*86f0*/  IADD3 R3, R3, R9, RZ ;  /* 0x0000000903037210 */ /* 0x000fc80007ffe0ff */
[----:B------:R-:W-:-:S05]  /*8700*/  LEA.HI.X R7, R8, UR17, R3, 0x1, P0 ;  /* 0x0000001108077c11 */ /* 0x000fca00080f0c03 */
[----:B---3--:R2:W-:Y:S02]  /*8710*/  STG.E.128 desc[UR12][R6.64], R20 ;  /* 0x0000001406007986 */ /* 0x0085e4000c101d0c */
.L_x_118:
[----:B------:R-:W-:Y:S05]  /*8720*/  BSYNC B0 ;  /* 0x0000000000007941 */ /* 0x000fea0003800000 */
.L_x_117:
[----:B------:R1:W1:Y:S01]  /*8730*/  LDS.128 R12, [R59+0x8000] ;  /* 0x008000003b0c7984 */ /* 0x0002620000000c00 */
[----:B------:R-:W-:Y:S01]  /*8740*/  IMAD.U32 R3, RZ, RZ, UR10 ;  /* 0x0000000aff037e24 */ /* 0x000fe2000f8e00ff */
[----:B------:R-:W-:Y:S01]  /*8750*/  UIMAD UR7, UR7, UR10, URZ ;  /* 0x0000000a070772a4 */ /* 0x000fe2000f8e023f */
[----:B------:R-:W-:Y:S01]  /*8760*/  BSSY B0, `(.L_x_119) ;  /* 0x0000018000007945 */ /* 0x000fe20003800000 */
[----:B------:R-:W-:Y:S01]  /*8770*/  USHF.R.S32.HI UR8, URZ, 0x1f, UR57 ;  /* 0x0000001f3f087899 */ /* 0x000fe20008011439 */
[----:B------:R-:W-:Y:S01]  /*8780*/  IMAD.WIDE.U32 R4, R3, UR5, R4 ;  /* 0x0000000503047c25 */ /* 0x000fe2000f8e0004 */
[----:B------:R-:W-:-:S03]  /*8790*/  UIMAD UR5, UR5, UR11, UR7 ;  /* 0x0000000b050572a4 */ /* 0x000fc6000f8e0207 */
[----:B------:R-:W-:Y:S01]  /*87a0*/  ULDC.64 UR6, c[0x0][0x470] ;  /* 0x00011c0000067ab9 */ /* 0x000fe20000000a00 */
[----:B------:R-:W-:Y:S02]  /*87b0*/  IADD3 R4, P0, R4, UR14, RZ ;  /* 0x0000000e04047c10 */ /* 0x000fe4000ff1e0ff */
[----:B------:R-:W-:Y:S01]  /*87c0*/  IMAD.U32 R3, RZ, RZ, UR5 ;  /* 0x00000005ff037e24 */ /* 0x000fe2000f8e00ff */
[----:B------:R-:W-:-:S04]  /*87d0*/  UIMAD UR5, UR8, UR6, URZ ;  /* 0x00000006080572a4 */ /* 0x000fc8000f8e023f */
        /* <DEDUP_REMOVED lines=16> */
.L_x_120:
[----:B------:R-:W-:Y:S05]  /*88e0*/  BSYNC B0 ;  /* 0x0000000000007941 */ /* 0x000fea0003800000 */
.L_x_119:
        /* <DEDUP_REMOVED lines=12> */
[----:B----4-:R2:W-:Y:S02]  /*89b0*/  STG.E.128 desc[UR12][R4.64], R24 ;  /* 0x0000001804007986 */ /* 0x0105e4000c101d0c */
.L_x_91:
[----:B------:R-:W-:Y:S05]  /*89c0*/  BSYNC B1 ;  /* 0x0000000000017941 */ /* 0x000fea0003800000 */
.L_x_77:
        /* <DEDUP_REMOVED lines=11> */
.L_x_121:
[----:B------:R-:W-:Y:S05]  /*8a80*/  EXIT ;  /* 0x000000000000794d */ /* 0x000fea0003800000 */
.L_x_123:
        /* <DEDUP_REMOVED lines=15> */
.L_x_1330:


//--------------------- .text._ZN5flash44flash_bwd_dq_dk_dv_loop_seqk_parallel_kernelI23Flash_bwd_kernel_traitsILi32ELi128ELi128ELi8ELi4ELi4ELi4ELb1ELb0EN7cutlass10bfloat16_tE19Flash_kernel_traitsILi32ELi128ELi128ELi8ES3_EELb0ELb0ELb0ELb0ELb1ELb1ELb0EEEvNS_16Flash_bwd_paramsE --------------------------
	.section	.text._ZN5flash44flash_bwd_dq_dk_dv_loop_seqk_parallel_kernelI23Flash_bwd_kernel_traitsILi32ELi128ELi128ELi8ELi4ELi4ELi4ELb1ELb0EN7cutlass10bfloat16_tE19Flash_kernel_traitsILi32ELi128ELi128ELi8ES3_EELb0ELb0ELb0ELb0ELb1ELb1ELb0EEEvNS_16Flash_bwd_paramsE,"ax",@progbits
	.align	128
        .global         _ZN5flash44flash_bwd_dq_dk_dv_loop_seqk_parallel_kernelI23Flash_bwd_kernel_traitsILi32ELi128ELi128ELi8ELi4ELi4ELi4ELb1ELb0EN7cutlass10bfloat16_tE19Flash_kernel_traitsILi32ELi128ELi128ELi8ES3_EELb0ELb0ELb0ELb0ELb1ELb1ELb0EEEvNS_16Flash_bwd_paramsE
        .type           _ZN5flash44flash_bwd_dq_dk_dv_loop_seqk_parallel_kernelI23Flash_bwd_kernel_traitsILi32ELi128ELi128ELi8ELi4ELi4ELi4ELb1ELb0EN7cutlass10bfloat16_tE19Flash_kernel_traitsILi32ELi128ELi128ELi8ES3_EELb0ELb0ELb0ELb0ELb1ELb1ELb0EEEvNS_16Flash_bwd_paramsE,@function
        .size           _ZN5flash44flash_bwd_dq_dk_dv_loop_seqk_parallel_kernelI23Flash_bwd_kernel_traitsILi32ELi128ELi128ELi8ELi4ELi4ELi4ELb1ELb0EN7cutlass10bfloat16_tE19Flash_kernel_traitsILi32ELi128ELi128ELi8ES3_EELb0ELb0ELb0ELb0ELb1ELb1ELb0EEEvNS_16Flash_bwd_paramsE,(.L_x_1331 - _ZN5flash44flash_bwd_dq_dk_dv_loop_seqk_parallel_kernelI23Flash_bwd_kernel_traitsILi32ELi128ELi128ELi8ELi4ELi4ELi4ELb1ELb0EN7cutlass10bfloat16_tE19Flash_kernel_traitsILi32ELi128ELi128ELi8ES3_EELb0ELb0ELb0ELb0ELb1ELb1ELb0EEEvNS_16Flash_bwd_paramsE)
        .other          _ZN5flash44flash_bwd_dq_dk_dv_loop_seqk_parallel_kernelI23Flash_bwd_kernel_traitsILi32ELi128ELi128ELi8ELi4ELi4ELi4ELb1ELb0EN7cutlass10bfloat16_tE19Flash_kernel_traitsILi32ELi128ELi128ELi8ES3_EELb0ELb0ELb0ELb0ELb1ELb1ELb0EEEvNS_16Flash_bwd_paramsE,@"STO_CUDA_ENTRY STV_DEFAULT"
_ZN5flash44flash_bwd_dq_dk_dv_loop_seqk_parallel_kernelI23Flash_bwd_kernel_traitsILi32ELi128ELi128ELi8ELi4ELi4ELi4ELb1ELb0EN7cutlass10bfloat16_tE19Flash_kernel_traitsILi32ELi128ELi128ELi8ES3_EELb0ELb0ELb0ELb0ELb1ELb1ELb0EEEvNS_16Flash_bwd_paramsE:
.text._ZN5flash44flash_bwd_dq_dk_dv_loop_seqk_parallel_kernelI23Flash_bwd_kernel_traitsILi32ELi128ELi128ELi8ELi4ELi4ELi4ELb1ELb0EN7cutlass10bfloat16_tE19Flash_kernel_traitsILi32ELi128ELi128ELi8ES3_EELb0ELb0ELb0ELb0ELb1ELb1ELb0EEEvNS_16Flash_bwd_paramsE:
        /* <DEDUP_REMOVED lines=12> */
[----:B------:R-:W-:Y:S01]  /*00c0*/  IMAD.MOV.U32 R182, RZ, RZ, 0x20 ;  /* 0x00000020ffb67424 */ /* 0x000fe200078e00ff */
[----:B------:R-:W-:Y:S01]  /*00d0*/  UMOV UR4, 0x400 ;  /* 0x0000040000047882 */ /* 0x000fe20000000000 */
[----:B------:R-:W-:Y:S01]  /*00e0*/  IMAD.MOV.U32 R196, RZ, RZ, -0x10 ;  /* 0xfffffff0ffc47424 */ /* 0x000fe200078e00ff */
[----:B------:R-:W-:Y:S01]  /*00f0*/  ULDC.64 UR20, c[0x0][0x208] ;  /* 0x0000820000147ab9 */ /* 0x000fe20000000a00 */
[----:B------:R-:W-:Y:S01]  /*0100*/  UMOV UR17, 0xffffe000 ;  /* 0xffffe00000117882 */ /* 0x000fe20000000000 */
[----:B------:R-:W-:Y:S01]  /*0110*/  ULDC.64 UR12, c[0x0][0x300] ;  /* 0x0000c000000c7ab9 */ /* 0x000fe20000000a00 */
[----:B------:R-:W-:Y:S01]  /*0120*/  ULDC.64 UR10, c[0x0][0x308] ;  /* 0x0000c200000a7ab9 */ /* 0x000fe20000000a00 */
[----:B------:R-:W3:Y:S08]  /*0130*/  S2UR UR16, SR_CTAID.Y ;  /* 0x00000000001079c3 */ /* 0x000ef00000002600 */
[----:B------:R-:W4:Y:S08]  /*0140*/  S2UR UR18, SR_CTAID.Z ;  /* 0x00000000001279c3 */ /* 0x000f300000002700 */
[----:B------:R-:W5:Y:S01]  /*0150*/  S2UR UR15, SR_CTAID.Z ;  /* 0x00000000000f79c3 */ /* 0x000f620000002700 */
[----:B--2---:R-:W-:-:S04]  /*0160*/  ULEA UR5, UR5, UR4, 0x18 ;  /* 0x0000000405057291 */ /* 0x004fc8000f8ec03f */
[----:B------:R-:W-:Y:S01]  /*0170*/  UIADD3 UR4, UR5, 0x8000, URZ ;  /* 0x0000800005047890 */ /* 0x000fe2000fffe03f */
[----:B-1----:R-:W-:Y:S02]  /*0180*/  SHF.R.S32.HI R9, RZ, 0x1f, R190 ;  /* 0x0000001fff097819 */ /* 0x002fe400000114be */
[----:B------:R-:W1:Y:S01]  /*0190*/  S2UR UR14, SR_CTAID.Y ;  /* 0x00000000000e79c3 */ /* 0x000e620000002600 */
[----:B------:R-:W-:Y:S01]  /*01a0*/  UIADD3 UR6, UR5, 0x6000, URZ ;  /* 0x0000600005067890 */ /* 0x000fe2000fffe03f */
[CC--:B------:R-:W-:Y:S01]  /*01b0*/  LEA.HI R2, R9.reuse, R190.reuse, RZ, 0x3 ;  /* 0x000000be09027211 */ /* 0x0c0fe200078f18ff */
[----:B---3--:R-:W-:Y:S01]  /*01c0*/  USHF.R.S32.HI UR25, URZ, 0x1f, UR16 ;  /* 0x0000001f3f197899 */ /* 0x008fe20008011410 */
[CC--:B------:R-:W-:Y:S01]  /*01d0*/  LEA.HI R10, R9.reuse, R190.reuse, RZ, 0x4 ;  /* 0x000000be090a7211 */ /* 0x0c0fe200078f20ff */
[----:B------:R-:W-:Y:S01]  /*01e0*/  UIMAD.WIDE UR30, UR16, 0x80, URZ ;  /* 0x00000080101e78a5 */ /* 0x000fe2000f8e023f */
[----:B------:R-:W-:Y:S01]  /*01f0*/  LEA.HI R5, R9, R190, RZ, 0x5 ;  /* 0x000000be09057211 */ /* 0x000fe200078f28ff */
[----:B----4-:R-:W-:Y:S01]  /*0200*/  USHF.R.S32.HI UR24, URZ, 0x1f, UR18 ;  /* 0x0000001f3f187899 */ /* 0x010fe20008011412 */
[----:B------:R-:W-:-:S02]  /*0210*/  LOP3.LUT R3, R2, 0xfffffff8, RZ, 0xc0, !PT ;  /* 0xfffffff802037812 */ /* 0x000fc400078ec0ff */
[----:B------:R-:W-:Y:S02]  /*0220*/  SHF.R.S32.HI R7, RZ, 0x4, R10 ;  /* 0x00000004ff077819 */ /* 0x000fe4000001140a */
[----:B------:R-:W-:Y:S01]  /*0230*/  LOP3.LUT R11, R5, 0xffffffe0, RZ, 0xc0, !PT ;  /* 0xffffffe0050b7812 */ /* 0x000fe200078ec0ff */
[----:B------:R-:W-:Y:S01]  /*0240*/  IMAD.IADD R3, R190, 0x1, -R3 ;  /* 0x00000001be037824 */ /* 0x000fe200078e0a03 */
[C---:B------:R-:W-:Y:S01]  /*0250*/  LOP3.LUT R15, R10.reuse, 0xfffffff0, RZ, 0xc0, !PT ;  /* 0xfffffff00a0f7812 */ /* 0x040fe200078ec0ff */
[----:B-----5:R-:W-:Y:S01]  /*0260*/  USHF.R.S32.HI UR23, URZ, 0x1f, UR15 ;  /* 0x0000001f3f177899 */ /* 0x020fe2000801140f */
[----:B------:R-:W-:Y:S01]  /*0270*/  LEA.HI R10, R10, R7, RZ, 0x1 ;  /* 0x000000070a0a7211 */ /* 0x000fe200078f08ff */
[C---:B------:R-:W-:Y:S01]  /*0280*/  IMAD.IADD R4, R190.reuse, 0x1, -R11 ;  /* 0x00000001be047824 */ /* 0x040fe200078e0a0b */
[CC--:B------:R-:W-:Y:S01]  /*0290*/  LEA.HI R8, R9.reuse, R190.reuse, RZ, 0x2 ;  /* 0x000000be09087211 */ /* 0x0c0fe200078f10ff */
[----:B------:R-:W-:Y:S01]  /*02a0*/  IMAD.IADD R12, R190, 0x1, -R15 ;  /* 0x00000001be0c7824 */ /* 0x000fe200078e0a0f */
[----:B------:R-:W-:-:S02]  /*02b0*/  LEA.HI R9, R9, R190, RZ, 0x7 ;  /* 0x000000be09097211 */ /* 0x000fc400078f38ff */
[----:B------:R-:W-:Y:S01]  /*02c0*/  LOP3.LUT R10, R10, 0xfffffffe, RZ, 0xc0, !PT ;  /* 0xfffffffe0a0a7812 */ /* 0x000fe200078ec0ff */
[----:B-1----:R-:W-:Y:S01]  /*02d0*/  USHF.R.S32.HI UR22, URZ, 0x1f, UR14 ;  /* 0x0000001f3f167899 */ /* 0x002fe2000801140e */
[----:B------:R-:W-:Y:S02]  /*02e0*/  LEA.HI R11, R3, R3, RZ, 0x1 ;  /* 0x00000003030b7211 */ /* 0x000fe400078f08ff */
[----:B------:R-:W-:Y:S01]  /*02f0*/  LOP3.LUT R13, R8, 0xfffffffc, RZ, 0xc0, !PT ;  /* 0xfffffffc080d7812 */ /* 0x000fe200078ec0ff */
[----:B------:R-:W-:Y:S01]  /*0300*/  IMAD.IADD R10, R7, 0x1, -R10 ;  /* 0x00000001070a7824 */ /* 0x000fe200078e0a0a */
[----:B------:R-:W-:Y:S02]  /*0310*/  LOP3.LUT R0, R11, 0x3fffffe, RZ, 0xc0, !PT ;  /* 0x03fffffe0b007812 */ /* 0x000fe400078ec0ff */
[----:B------:R-:W-:Y:S01]  /*0320*/  SHF.R.S32.HI R9, RZ, 0x7, R9 ;  /* 0x00000007ff097819 */ /* 0x000fe20000011409 */
[----:B------:R-:W-:Y:S01]  /*0330*/  IMAD.IADD R190, R190, 0x1, -R13 ;  /* 0x00000001bebe7824 */ /* 0x000fe200078e0a0d */
[--C-:B------:R-:W-:Y:S01]  /*0340*/  SHF.R.S32.HI R186, RZ, 0x5, R5.reuse ;  /* 0x00000005ffba7819 */ /* 0x100fe20000011405 */
[----:B------:R-:W-:Y:S01]  /*0350*/  IMAD.IADD R7, R3, 0x1, -R0 ;  /* 0x0000000103077824 */ /* 0x000fe200078e0a00 */
[----:B------:R-:W-:Y:S01]  /*0360*/  LEA.HI R13, R12, R12, RZ, 0x1 ;  /* 0x0000000c0c0d7211 */ /* 0x000fe200078f08ff */
[----:B------:R-:W-:Y:S01]  /*0370*/  IMAD R174, R9, 0x8, R10 ;  /* 0x0000000809ae7824 */ /* 0x000fe200078e020a */
[----:B------:R-:W-:Y:S01]  /*0380*/  SHF.R.S32.HI R5, RZ, 0x1f, R5 ;  /* 0x0000001fff057819 */ /* 0x000fe20000011405 */
[----:B------:R-:W-:Y:S01]  /*0390*/  IMAD.SHL.U32 R3, R3, 0x40, RZ ;  /* 0x0000004003037824 */ /* 0x000fe200078e00ff */
[--C-:B------:R-:W-:Y:S01]  /*03a0*/  SHF.R.S32.HI R187, RZ, 0x2, R8.reuse ;  /* 0x00000002ffbb7819 */ /* 0x100fe20000011408 */
[----:B------:R-:W-:Y:S01]  /*03b0*/  IMAD R174, R174, 0x8, R7 ;  /* 0x00000008aeae7824 */ /* 0x000fe200078e0207 */
[----:B------:R-:W-:Y:S01]  /*03c0*/  SHF.R.S32.HI R8, RZ, 0x1f, R8 ;  /* 0x0000001fff087819 */ /* 0x000fe20000011408 */
[----:B------:R-:W-:Y:S01]  /*03d0*/  IMAD.SHL.U32 R198, R190, 0x2, RZ ;  /* 0x00000002bec67824 */ /* 0x000fe200078e00ff */
[--C-:B------:R-:W-:Y:S01]  /*03e0*/  SHF.R.S32.HI R6, RZ, 0x1, R13.reuse ;  /* 0x00000001ff067819 */ /* 0x100fe2000001140d */
[----:B------:R-:W-:Y:S01]  /*03f0*/  IMAD.SHL.U32 R183, R10, 0x8, RZ ;  /* 0x000000080ab77824 */ /* 0x000fe200078e00ff */
[----:B------:R-:W-:Y:S01]  /*0400*/  SHF.R.S32.HI R7, RZ, 0x1f, R13 ;  /* 0x0000001fff077819 */ /* 0x000fe2000001140d */
[----:B------:R-:W-:Y:S01]  /*0410*/  IMAD R188, R9, 0x2000, R198 ;  /* 0x0000200009bc7824 */ /* 0x000fe200078e02c6 */
[----:B------:R-:W-:Y:S01]  /*0420*/  LEA.HI R5, R5, R186, RZ, 0x2 ;  /* 0x000000ba05057211 */ /* 0x000fe200078f10ff */
[----:B------:R-:W-:Y:S01]  /*0430*/  IMAD.SHL.U32 R9, R9, 0x8, RZ ;  /* 0x0000000809097824 */ /* 0x000fe200078e00ff */
[----:B------:R-:W-:Y:S01]  /*0440*/  LEA.HI R8, R8, R187, RZ, 0x3 ;  /* 0x000000bb08087211 */ /* 0x000fe200078f18ff */
[----:B------:R-:W-:Y:S01]  /*0450*/  IMAD.SHL.U32 R190, R190, 0x8, RZ ;  /* 0x00000008bebe7824 */ /* 0x000fe200078e00ff */
[----:B------:R-:W-:-:S02]  /*0460*/  LEA.HI R7, R7, R6, RZ, 0x2 ;  /* 0x0000000607077211 */ /* 0x000fc400078f10ff */
[----:B------:R-:W-:Y:S02]  /*0470*/  LOP3.LUT R5, R5, 0xfffffffc, RZ, 0xc0, !PT ;  /* 0xfffffffc05057812 */ /* 0x000fe400078ec0ff */
[----:B------:R-:W-:Y:S02]  /*0480*/  LOP3.LUT R8, R8, 0xfffffff8, RZ, 0xc0, !PT ;  /* 0xfffffff808087812 */ /* 0x000fe400078ec0ff */
[----:B------:R-:W-:Y:S01]  /*0490*/  LOP3.LUT R7, R7, 0xfffffffc, RZ, 0xc0, !PT ;  /* 0xfffffffc07077812 */ /* 0x000fe200078ec0ff */
[----:B------:R-:W-:Y:S01]  /*04a0*/  IMAD.IADD R5, R186, 0x1, -R5 ;  /* 0x00000001ba057824 */ /* 0x000fe200078e0a05 */
[----:B------:R-:W-:Y:S01]  /*04b0*/  SHF.R.S32.HI R185, RZ, 0x1f, R4 ;  /* 0x0000001fffb97819 */ /* 0x000fe20000011404 */
[----:B------:R-:W-:Y:S01]  /*04c0*/  IMAD.IADD R8, R187, 0x1, -R8 ;  /* 0x00000001bb087824 */ /* 0x000fe200078e0a08 */
[----:B------:R-:W-:Y:S01]  /*04d0*/  LOP3.LUT R3, R3, 0x1c0, RZ, 0xc0, !PT ;  /* 0x000001c003037812 */ /* 0x000fe200078ec0ff */
[----:B------:R-:W-:Y:S01]  /*04e0*/  IMAD.IADD R7, R6, 0x1, -R7 ;  /* 0x0000000106077824 */ /* 0x000fe200078e0a07 */
[----:B------:R-:W-:Y:S01]  /*04f0*/  LEA.HI R185, R185, R4, RZ, 0x2 ;  /* 0x00000004b9b97211 */ /* 0x000fe200078f10ff */
[C---:B------:R-:W-:Y:S01]  /*0500*/  IMAD.SHL.U32 R6, R5.reuse, 0x10, RZ ;  /* 0x0000001005067824 */ /* 0x040fe200078e00ff */
[----:B------:R-:W-:Y:S01]  /*0510*/  SHF.R.S32.HI R17, RZ, 0x1f, R12 ;  /* 0x0000001fff117819 */ /* 0x000fe2000001140c */
[----:B------:R-:W-:Y:S01]  /*0520*/  IMAD R198, R5, 0x200, R198 ;  /* 0x0000020005c67824 */ /* 0x000fe200078e02c6 */
[----:B------:R-:W-:-:S02]  /*0530*/  LOP3.LUT R4, R8, 0x1, RZ, 0xc0, !PT ;  /* 0x0000000108047812 */ /* 0x000fc400078ec0ff */
[----:B------:R-:W-:Y:S02]  /*0540*/  SHF.R.S32.HI R11, RZ, 0x1, R11 ;  /* 0x00000001ff0b7819 */ /* 0x000fe4000001140b */
[----:B------:R-:W-:Y:S02]  /*0550*/  LOP3.LUT R15, R3, 0x30, R6, 0xf8, !PT ;  /* 0x00000030030f7812 */ /* 0x000fe400078ef806 */
[----:B------:R-:W-:Y:S02]  /*0560*/  LEA.HI R17, R17, R12, RZ, 0x3 ;  /* 0x0000000c11117211 */ /* 0x000fe400078f18ff */
[----:B------:R-:W-:Y:S02]  /*0570*/  LOP3.LUT R13, R13, 0x7fffffe, RZ, 0xc0, !PT ;  /* 0x07fffffe0d0d7812 */ /* 0x000fe400078ec0ff */
[----:B------:R-:W-:Y:S02]  /*0580*/  ISETP.NE.U32.AND P6, PT, R4, 0x1, PT ;  /* 0x000000010400780c */ /* 0x000fe40003fc5070 */
[C---:B------:R-:W-:Y:S01]  /*0590*/  LOP3.LUT P0, RZ, R11.reuse, 0x2, RZ, 0xc0, !PT ;  /* 0x000000020bff7812 */ /* 0x040fe2000780c0ff */
[----:B------:R-:W-:Y:S01]  /*05a0*/  IMAD.SHL.U32 R11, R11, 0x40, RZ ;  /* 0x000000400b0b7824 */ /* 0x000fe200078e00ff */
[----:B------:R-:W-:Y:S01]  /*05b0*/  LEA.HI R4, R8, R8, RZ, 0x1 ;  /* 0x0000000808047211 */ /* 0x000fe200078f08ff */
[----:B------:R-:W-:Y:S01]  /*05c0*/  IMAD.IADD R0, R12, 0x1, -R13 ;  /* 0x000000010c007824 */ /* 0x000fe200078e0a0d */
[----:B------:R-:W-:-:S02]  /*05d0*/  LEA.HI.SX32 R185, R185, R6, 0x1e ;  /* 0x00000006b9b97211 */ /* 0x000fc400078ff2ff */
[----:B------:R-:W-:Y:S01]  /*05e0*/  LOP3.LUT R6, R15, 0x8, R2, 0xf8, !PT ;  /* 0x000000080f067812 */ /* 0x000fe200078ef802 */
[----:B------:R-:W-:Y:S01]  /*05f0*/  IMAD.SHL.U32 R15, R8, 0x40, RZ ;  /* 0x00000040080f7824 */ /* 0x000fe200078e00ff */
[----:B------:R-:W-:Y:S02]  /*0600*/  LOP3.LUT R179, R17, 0xfffffff8, RZ, 0xc0, !PT ;  /* 0xfffffff811b37812 */ /* 0x000fe400078ec0ff */
[----:B------:R-:W-:Y:S02]  /*0610*/  LOP3.LUT R13, R4, 0x3fffffe, RZ, 0xc0, !PT ;  /* 0x03fffffe040d7812 */ /* 0x000fe400078ec0ff */
[----:B------:R-:W-:Y:S01]  /*0620*/  LOP3.LUT R11, R11, 0xc0, RZ, 0xc0, !PT ;  /* 0x000000c00b0b7812 */ /* 0x000fe200078ec0ff */
[----:B------:R-:W-:Y:S01]  /*0630*/  IMAD.IADD R179, R12, 0x1, -R179 ;  /* 0x000000010cb37824 */ /* 0x000fe200078e0ab3 */
[----:B------:R-:W-:Y:S01]  /*0640*/  LOP3.LUT R15, R15, 0x1c0, RZ, 0xc0, !PT ;  /* 0x000001c00f0f7812 */ /* 0x000fe200078ec0ff */
[C---:B------:R-:W-:Y:S01]  /*0650*/  IMAD.IADD R13, R8.reuse, 0x1, -R13 ;  /* 0x00000001080d7824 */ /* 0x040fe200078e0a0d */
[----:B------:R-:W-:-:S02]  /*0660*/  LOP3.LUT P5, RZ, R8, 0x2, RZ, 0xc0, !PT ;  /* 0x0000000208ff7812 */ /* 0x000fc400078ac0ff */
[----:B------:R-:W-:Y:S01]  /*0670*/  LOP3.LUT P4, RZ, R8, 0x4, RZ, 0xc0, !PT ;  /* 0x0000000408ff7812 */ /* 0x000fe2000788c0ff */
[----:B------:R-:W-:Y:S01]  /*0680*/  IMAD.SHL.U32 R8, R5, 0x400, RZ ;  /* 0x0000040005087824 */ /* 0x000fe200078e00ff */
[----:B------:R-:W-:Y:S01]  /*0690*/  LOP3.LUT R2, R11, 0x8, R2, 0xf8, !PT ;  /* 0x000000080b027812 */ /* 0x000fe200078ef802 */
[----:B------:R-:W-:Y:S01]  /*06a0*/  IMAD R198, R13, 0x20, R198 ;  /* 0x000000200dc67824 */ /* 0x000fe200078e02c6 */
[----:B------:R-:W-:Y:S02]  /*06b0*/  SHF.R.U32.HI R11, RZ, 0x3, R11 ;  /* 0x00000003ff0b7819 */ /* 0x000fe4000001160b */
[----:B------:R-:W-:Y:S02]  /*06c0*/  SHF.R.S32.HI R17, RZ, 0x3, R17 ;  /* 0x00000003ff117819 */ /* 0x000fe40000011411 */
[----:B------:R-:W-:Y:S02]  /*06d0*/  LEA.HI R15, R15, R15, RZ, 0x1d ;  /* 0x0000000f0f0f7211 */ /* 0x000fe400078fe8ff */
[----:B------:R-:W-:Y:S01]  /*06e0*/  SHF.R.S32.HI R4, RZ, 0x1, R4 ;  /* 0x00000001ff047819 */ /* 0x000fe20000011404 */
[----:B------:R-:W-:Y:S01]  /*06f0*/  IMAD R0, R17, 0x8, R0 ;  /* 0x0000000811007824 */ /* 0x000fe200078e0200 */
[C---:B------:R-:W-:Y:S01]  /*0700*/  R2P PR, R179.reuse, 0x6 ;  /* 0x00000006b3007804 */ /* 0x040fe20000000000 */
[----:B------:R-:W-:Y:S01]  /*0710*/  IMAD.SHL.U32 R179, R179, 0x40, RZ ;  /* 0x00000040b3b37824 */ /* 0x000fe200078e00ff */
[----:B------:R-:W-:Y:S01]  /*0720*/  LOP3.LUT R11, R2, R11, RZ, 0x3c, !PT ;  /* 0x0000000b020b7212 */ /* 0x000fe200078e3cff */
[--C-:B------:R-:W-:Y:S01]  /*0730*/  IMAD R2, R17, 0x200, R8.reuse ;  /* 0x0000020011027824 */ /* 0x100fe200078e0208 */
[----:B------:R-:W-:Y:S01]  /*0740*/  SHF.R.U32.HI R3, RZ, 0x3, R3 ;  /* 0x00000003ff037819 */ /* 0x000fe20000011603 */
[----:B------:R-:W-:Y:S01]  /*0750*/  IMAD.SHL.U32 R0, R0, 0x20, RZ ;  /* 0x0000002000007824 */ /* 0x000fe200078e00ff */
[----:B------:R-:W-:Y:S01]  /*0760*/  IADD3 R188, R15, R188, R8 ;  /* 0x000000bc0fbc7210 */ /* 0x000fe20007ffe008 */
[----:B------:R-:W-:Y:S01]  /*0770*/  IMAD.SHL.U32 R8, R4, 0x40, RZ ;  /* 0x0000004004087824 */ /* 0x000fe200078e00ff */
[----:B------:R-:W-:Y:S01]  /*0780*/  LOP3.LUT R179, R179, 0x1c0, RZ, 0xc0, !PT ;  /* 0x000001c0b3b37812 */ /* 0x000fe200078ec0ff */
[----:B------:R-:W-:Y:S01]  /*0790*/  IMAD.U32 R174, R174, 0x20, R11 ;  /* 0x00000020aeae7824 */ /* 0x000fe200078e000b */
[----:B------:R-:W-:-:S02]  /*07a0*/  LOP3.LUT R3, R6, R3, RZ, 0x3c, !PT ;  /* 0x0000000306037212 */ /* 0x000fc400078e3cff */
[----:B------:R-:W-:Y:S02]  /*07b0*/  LOP3.LUT R8, R8, 0xc0, RZ, 0xc0, !PT ;  /* 0x000000c008087812 */ /* 0x000fe400078ec0ff */
[----:B------:R-:W-:Y:S01]  /*07c0*/  LOP3.LUT R183, R183, 0x8, RZ, 0xc0, !PT ;  /* 0x00000008b7b77812 */ /* 0x000fe200078ec0ff */
[C---:B------:R-:W-:Y:S01]  /*07d0*/  IMAD R180, R10.reuse, 0x200, R3 ;  /* 0x000002000ab47824 */ /* 0x040fe200078e0203 */
[----:B------:R-:W-:Y:S01]  /*07e0*/  SHF.R.U32.HI R6, RZ, 0x3, R179 ;  /* 0x00000003ff067819 */ /* 0x000fe200000116b3 */
[----:B------:R-:W-:Y:S01]  /*07f0*/  IMAD.SHL.U32 R10, R10, 0x10, RZ ;  /* 0x000000100a0a7824 */ /* 0x000fe200078e00ff */
[----:B------:R-:W-:Y:S02]  /*0800*/  LOP3.LUT R9, R9, 0x8, RZ, 0xc0, !PT ;  /* 0x0000000809097812 */ /* 0x000fe400078ec0ff */
[----:B------:R-:W-:Y:S02]  /*0810*/  SEL R173, R182, 0xffffffe0, !P0 ;  /* 0xffffffe0b6ad7807 */ /* 0x000fe40004000000 */
[----:B------:R-:W-:-:S02]  /*0820*/  SHF.R.U32.HI R3, RZ, 0x3, R8 ;  /* 0x00000003ff037819 */ /* 0x000fc40000011608 */
[C---:B------:R-:W-:Y:S01]  /*0830*/  LOP3.LUT P0, RZ, R7.reuse, 0x2, RZ, 0xc0, !PT ;  /* 0x0000000207ff7812 */ /* 0x040fe2000780c0ff */
[----:B------:R-:W-:Y:S01]  /*0840*/  IMAD.SHL.U32 R7, R7, 0x40, RZ ;  /* 0x0000004007077824 */ /* 0x000fe200078e00ff */
[----:B------:R-:W-:Y:S02]  /*0850*/  LOP3.LUT R179, R6, R179, R183, 0x1e, !PT ;  /* 0x000000b306b37212 */ /* 0x000fe400078e1eb7 */
[----:B------:R-:W-:Y:S02]  /*0860*/  LOP3.LUT R3, R3, R8, R9, 0x1e, !PT ;  /* 0x0000000803037212 */ /* 0x000fe400078e1e09 */
[----:B------:R-:W-:Y:S01]  /*0870*/  LOP3.LUT R7, R7, 0xc0, RZ, 0xc0, !PT ;  /* 0x000000c007077812 */ /* 0x000fe200078ec0ff */
[----:B------:R-:W-:Y:S01]  /*0880*/  IMAD.IADD R179, R2, 0x1, R179 ;  /* 0x0000000102b37824 */ /* 0x000fe200078e02b3 */
[----:B------:R-:W-:Y:S01]  /*0890*/  LEA R188, R188, UR5, 0x1 ;  /* 0x00000005bcbc7c11 */ /* 0x000fe2000f8e08ff */
[----:B------:R-:W-:Y:S01]  /*08a0*/  IMAD.IADD R198, R3, 0x1, R198 ;  /* 0x0000000103c67824 */ /* 0x000fe200078e02c6 */
[----:B------:R-:W-:Y:S01]  /*08b0*/  LOP3.LUT P3, RZ, R4, 0x2, RZ, 0xc0, !PT ;  /* 0x0000000204ff7812 */ /* 0x000fe2000786c0ff */
[----:B------:R-:W-:Y:S01]  /*08c0*/  IMAD.MOV.U32 R3, RZ, RZ, 0x40 ;  /* 0x00000040ff037424 */ /* 0x000fe200078e00ff */
[----:B------:R-:W-:Y:S01]  /*08d0*/  SHF.R.U32.HI R4, RZ, 0x3, R7 ;  /* 0x00000003ff047819 */ /* 0x000fe20000011607 */
[C---:B------:R-:W-:Y:S01]  /*08e0*/  VIADD R189, R188.reuse, 0x40 ;  /* 0x00000040bcbd7836 */ /* 0x040fe20000000000 */
[----:B------:R-:W-:Y:S01]  /*08f0*/  LOP3.LUT R181, R9, 0x10, R10, 0xf8, !PT ;  /* 0x0000001009b57812 */ /* 0x000fe200078ef80a */
[----:B------:R-:W-:Y:S01]  /*0900*/  @P4 VIADD R189, R188, 0xffffffc0 ;  /* 0xffffffc0bcbd4836 */ /* 0x000fe20000000000 */
[----:B------:R-:W-:Y:S01]  /*0910*/  SEL R196, R196, 0x10, !P6 ;  /* 0x00000010c4c47807 */ /* 0x000fe20007000000 */
[----:B------:R-:W-:Y:S01]  /*0920*/  IMAD R2, R5, 0x200, R0 ;  /* 0x0000020005027824 */ /* 0x000fe200078e0200 */
[----:B------:R-:W-:-:S02]  /*0930*/  LEA R179, R179, UR4, 0x1 ;  /* 0x00000004b3b37c11 */ /* 0x000fc4000f8e08ff */
[----:B------:R-:W-:Y:S01]  /*0940*/  LOP3.LUT R183, R4, R7, R183, 0x1e, !PT ;  /* 0x0000000704b77212 */ /* 0x000fe200078e1eb7 */
[----:B------:R-:W-:Y:S01]  /*0950*/  IMAD.IADD R193, R188, 0x1, R196 ;  /* 0x00000001bcc17824 */ /* 0x000fe200078e02c4 */
[----:B------:R-:W-:Y:S01]  /*0960*/  LOP3.LUT R181, R4, R181, R7, 0x1e, !PT ;  /* 0x000000b504b57212 */ /* 0x000fe200078e1e07 */
[----:B------:R-:W-:Y:S01]  /*0970*/  VIADD R178, R179, 0x20 ;  /* 0x00000020b3b27836 */ /* 0x000fe20000000000 */
[----:B------:R-:W-:Y:S01]  /*0980*/  SEL R194, R182, 0xffffffe0, !P5 ;  /* 0xffffffe0b6c27807 */ /* 0x000fe20006800000 */
[----:B------:R-:W-:Y:S01]  /*0990*/  IMAD.IADD R196, R196, 0x1, R189 ;  /* 0x00000001c4c47824 */ /* 0x000fe200078e02bd */
[----:B------:R-:W-:Y:S01]  /*09a0*/  SEL R3, R3, 0xffffffc0, !P2 ;  /* 0xffffffc003037807 */ /* 0x000fe20005000000 */
[----:B------:R-:W-:Y:S01]  /*09b0*/  @P1 VIADD R178, R179, 0xffffffe0 ;  /* 0xffffffe0b3b21836 */ /* 0x000fe20000000000 */
[----:B------:R-:W-:Y:S01]  /*09c0*/  LEA R198, R198, UR6, 0x1 ;  /* 0x00000006c6c67c11 */ /* 0x000fe2000f8e08ff */
[----:B------:R-:W-:Y:S01]  /*09d0*/  IMAD.IADD R183, R2, 0x1, R183 ;  /* 0x0000000102b77824 */ /* 0x000fe200078e02b7 */
[----:B------:R-:W-:Y:S01]  /*09e0*/  LEA R174, R174, UR5, 0x1 ;  /* 0x00000005aeae7c11 */ /* 0x000fe2000f8e08ff */
[----:B------:R-:W-:Y:S01]  /*09f0*/  IMAD.IADD R181, R0, 0x1, R181 ;  /* 0x0000000100b57824 */ /* 0x000fe200078e02b5 */
[----:B------:R-:W-:Y:S01]  /*0a00*/  SEL R182, R182, 0xffffffe0, !P0 ;  /* 0xffffffe0b6b67807 */ /* 0x000fe20004000000 */
[--C-:B------:R-:W-:Y:S01]  /*0a10*/  IMAD.IADD R192, R188, 0x1, R194.reuse ;  /* 0x00000001bcc07824 */ /* 0x100fe200078e02c2 */
        /* <DEDUP_REMOVED lines=12> */
.L_x_132:
[----:B------:R-:W-:Y:S02]  /*0ae0*/  ISETP.NE.U32.AND P0, PT, RZ, UR12, PT ;  /* 0x0000000cff007c0c */ /* 0x000fe4000bf05070 */
[----:B------:R-:W-:Y:S02]  /*0af0*/  ISETP.NE.U32.AND P1, PT, RZ, UR10, PT ;  /* 0x0000000aff007c0c */ /* 0x000fe4000bf25070 */
[----:B------:R-:W-:Y:S02]  /*0b00*/  ISETP.NE.AND.EX P0, PT, RZ, UR13, PT, P0 ;  /* 0x0000000dff007c0c */ /* 0x000fe4000bf05300 */
[----:B------:R-:W-:-:S11]  /*0b10*/  ISETP.NE.AND.EX P1, PT, RZ, UR11, PT, P1 ;  /* 0x0000000bff007c0c */ /* 0x000fd6000bf25310 */
[----:B-1----:R-:W1:Y:S01]  /*0b20*/  @P0 S2R R5, SR_CTAID.Y ;  /* 0x0000000000050919 */ /* 0x002e620000002600 */
[----:B------:R-:W1:Y:S01]  /*0b30*/  @P0 LDC.64 R8, c[0x0][0x300] ;  /* 0x0000c000ff080b82 */ /* 0x000e620000000a00 */
[----:B------:R-:W2:Y:S07]  /*0b40*/  @P1 S2R R4, SR_CTAID.Y ;  /* 0x0000000000041919 */ /* 0x000eae0000002600 */
[----:B------:R-:W2:Y:S01]  /*0b50*/  @P1 LDC.64 R6, c[0x0][0x308] ;  /* 0x0000c200ff061b82 */ /* 0x000ea20000000a00 */
[----:B-1----:R-:W-:-:S05]  /*0b60*/  @P0 IMAD.WIDE R10, R5, 0x4, R8 ;  /* 0x00000004050a0825 */ /* 0x002fca00078e0208 */
[----:B------:R-:W3:Y:S01]  /*0b70*/  @P0 LDG.E R9, desc[UR20][R10.64] ;  /* 0x000000140a090981 */ /* 0x000ee2000c1e1900 */
[----:B--2---:R-:W-:Y:S02]  /*0b80*/  @P1 IMAD.WIDE R12, R4, 0x4, R6 ;  /* 0x00000004040c1825 */ /* 0x004fe400078e0206 */
[----:B------:R-:W1:Y:S03]  /*0b90*/  @!P1 LDC.64 R6, c[0x0][0x318] ;  /* 0x0000c600ff069b82 */ /* 0x000e660000000a00 */
[----:B------:R-:W2:Y:S01]  /*0ba0*/  @P1 LDG.E R8, desc[UR20][R12.64] ;  /* 0x000000140c081981 */ /* 0x000ea2000c1e1900 */
[----:B------:R-:W-:Y:S01]  /*0bb0*/  UMOV UR9, URZ ;  /* 0x0000003f00097c82 */ /* 0x000fe20008000000 */
[----:B------:R-:W-:-:S03]  /*0bc0*/  USHF.L.U32 UR26, UR19, 0x7, URZ ;  /* 0x00000007131a7899 */ /* 0x000fc6000800063f */
[----:B------:R-:W4:Y:S01]  /*0bd0*/  @!P1 LDC.64 R4, c[0x0][0x2c8] ;  /* 0x0000b200ff049b82 */ /* 0x000f220000000a00 */
[----:B---3--:R-:W-:Y:S02]  /*0be0*/  @P0 R2UR UR9, R9 ;  /* 0x00000000090902ca */ /* 0x008fe400000e0000 */
[----:B-1----:R-:W-:-:S04]  /*0bf0*/  @!P1 ISETP.NE.U32.AND P0, PT, R6, RZ, PT ;  /* 0x000000ff0600920c */ /* 0x002fc80003f05070 */
[----:B------:R-:W-:-:S04]  /*0c00*/  @!P1 ISETP.NE.AND.EX P0, PT, R7, RZ, PT, P0 ;  /* 0x000000ff0700920c */ /* 0x000fc80003f05300 */
[----:B----4-:R-:W-:-:S03]  /*0c10*/  @!P1 SEL R5, R5, RZ, P0 ;  /* 0x000000ff05059207 */ /* 0x010fc60000000000 */
[----:B--2---:R-:W-:Y:S01]  /*0c20*/  @P1 VIADD R8, R8, -UR9 ;  /* 0x8000000908081c36 */ /* 0x004fe20008000000 */
[----:B------:R-:W-:-:S04]  /*0c30*/  @!P1 IADD3 R8, R5, -UR9, R4 ;  /* 0x8000000905089c10 */ /* 0x000fc8000fffe004 */
[----:B------:R-:W-:-:S13]  /*0c40*/  ISETP.LE.AND P0, PT, R8, UR26, PT ;  /* 0x0000001a08007c0c */ /* 0x000fda000bf03270 */
[----:B-----5:R-:W-:Y:S05]  /*0c50*/  @P0 BRA `(.L_x_124) ;  /* 0x0000004c00b80947 */ /* 0x020fea0003800000 */
[----:B------:R-:W1:Y:S01]  /*0c60*/  LDC R6, c[0x0][0x278] ;  /* 0x00009e00ff067b82 */ /* 0x000e620000000800 */
[----:B------:R-:W2:Y:S01]  /*0c70*/  S2R R4, SR_CTAID.Z ;  /* 0x0000000000047919 */ /* 0x000ea20000002700 */
[----:B------:R-:W-:Y:S01]  /*0c80*/  ULDC.64 UR6, c[0x0][0x2f0] ;  /* 0x0000bc0000067ab9 */ /* 0x000fe20000000a00 */
[----:B------:R-:W-:Y:S01]  /*0c90*/  ULDC UR27, c[0x0][0x2c4] ;  /* 0x0000b100001b7ab9 */ /* 0x000fe20000000800 */
[----:B------:R-:W-:Y:S02]  /*0ca0*/  UISETP.NE.U32.AND UP1, UPT, UR6, URZ, UPT ;  /* 0x0000003f0600728c */ /* 0x000fe4000bf25070 */
[----:B------:R-:W-:Y:S01]  /*0cb0*/  UIADD3 UR29, UR27, 0x7f, URZ ;  /* 0x0000007f1b1d7890 */ /* 0x000fe2000fffe03f */
[----:B------:R-:W-:Y:S01]  /*0cc0*/  ULDC.U8 UR6, c[0x0][0x3d8] ;  /* 0x0000f60000067ab9 */ /* 0x000fe20000000000 */
[----:B------:R-:W-:Y:S01]  /*0cd0*/  ULDC UR33, c[0x0][0x270] ;  /* 0x00009c0000217ab9 */ /* 0x000fe20000000800 */
[----:B------:R-:W-:Y:S02]  /*0ce0*/  UISETP.NE.AND UP0, UPT, UR6, URZ, UPT ;  /* 0x0000003f0600728c */ /* 0x000fe4000bf05270 */
[----:B------:R-:W-:Y:S01]  /*0cf0*/  USHF.R.S32.HI UR39, URZ, 0x1f, UR29 ;  /* 0x0000001f3f277899 */ /* 0x000fe2000801141d */
[----:B------:R-:W-:Y:S01]  /*0d00*/  ULDC UR32, c[0x0][0x2dc] ;  /* 0x0000b70000207ab9 */ /* 0x000fe20000000800 */
[----:B------:R-:W-:-:S02]  /*0d10*/  UISETP.NE.AND.EX UP1, UPT, UR7, URZ, UPT, UP1 ;  /* 0x0000003f0700728c */ /* 0x000fc4000bf25310 */
[----:B------:R-:W-:Y:S02]  /*0d20*/  ULEA.HI UR39, UR39, UR29, URZ, 0x7 ;  /* 0x0000001d27277291 */ /* 0x000fe4000f8f383f */
[----:B------:R-:W-:Y:S02]  /*0d30*/  UIMAD UR38, UR18, UR32, URZ ;  /* 0x00000020122672a4 */ /* 0x000fe4000f8e023f */
[----:B------:R-:W-:Y:S02]  /*0d40*/  ULOP3.LUT UR40, UR39, 0xffffff80, URZ, 0xc0, !UPT ;  /* 0xffffff8027287892 */ /* 0x000fe4000f8ec03f */
[----:B------:R-:W-:Y:S01]  /*0d50*/  @UP0 UIMAD UR28, UR16, UR27, URZ ;  /* 0x0000001b101c02a4 */ /* 0x000fe2000f8e023f */
[----:B-1----:R-:W-:Y:S01]  /*0d60*/  IABS R8, R6 ;  /* 0x0000000600087213 */ /* 0x002fe20000000000 */
[----:B------:R-:W-:Y:S01]  /*0d70*/  @!UP0 UIMAD UR6, UR16, UR33, UR18 ;  /* 0x00000021100682a4 */ /* 0x000fe2000f8e0212 */
[----:B------:R-:W-:Y:S01]  /*0d80*/  ISETP.NE.AND P2, PT, R6, RZ, PT ;  /* 0x000000ff0600720c */ /* 0x000fe20003f45270 */
[----:B------:R-:W-:Y:S01]  /*0d90*/  UIADD3 UR40, UR40, -0x80, URZ ;  /* 0xffffff8028287890 */ /* 0x000fe2000fffe03f */
[----:B------:R-:W1:Y:S01]  /*0da0*/  I2F.RP R7, R8 ;  /* 0x0000000800077306 */ /* 0x000e620000209400 */
[----:B------:R-:W-:Y:S01]  /*0db0*/  ULDC.U8 UR7, c[0x0][0x480] ;  /* 0x0001200000077ab9 */ /* 0x000fe20000000000 */
[----:B------:R-:W-:Y:S01]  /*0dc0*/  @UP0 ULDC UR42, c[0x0][0x2e4] ;  /* 0x0000b900002a0ab9 */ /* 0x000fe20000000800 */
[----:B------:R-:W-:Y:S01]  /*0dd0*/  USHF.R.S32.HI UR8, URZ, 0x1f, UR9 ;  /* 0x0000001f3f087899 */ /* 0x000fe20008011409 */
[----:B--2---:R-:W-:Y:S01]  /*0de0*/  IABS R4, R4 ;  /* 0x0000000400047213 */ /* 0x004fe20000000000 */
[----:B------:R-:W-:-:S02]  /*0df0*/  @UP0 UIMAD UR42, UR18, UR42, UR28 ;  /* 0x0000002a122a02a4 */ /* 0x000fc4000f8e021c */
[----:B------:R-:W-:Y:S02]  /*0e00*/  USHF.R.S32.HI UR4, URZ, 0x1f, UR26 ;  /* 0x0000001f3f047899 */ /* 0x000fe4000801141a */
[----:B------:R-:W-:Y:S02]  /*0e10*/  USHF.R.S32.HI UR37, URZ, 0x1f, UR33 ;  /* 0x0000001f3f257899 */ /* 0x000fe40008011421 */
[----:B------:R-:W-:Y:S02]  /*0e20*/  USHF.R.S32.HI UR36, URZ, 0x1f, UR38 ;  /* 0x0000001f3f247899 */ /* 0x000fe40008011426 */
[----:B------:R-:W-:Y:S01]  /*0e30*/  USEL UR35, UR30, URZ, UP1 ;  /* 0x0000003f1e237287 */ /* 0x000fe20008800000 */
[----:B-1----:R-:W1:Y:S01]  /*0e40*/  MUFU.RCP R10, R7 ;  /* 0x00000007000a7308 */ /* 0x002e620000001000 */
[----:B------:R-:W-:Y:S02]  /*0e50*/  USEL UR34, UR31, URZ, UP1 ;  /* 0x0000003f1f227287 */ /* 0x000fe40008800000 */
[----:B------:R-:W-:-:S02]  /*0e60*/  @!UP0 UIMAD UR42, UR6, UR27, URZ ;  /* 0x0000001b062a82a4 */ /* 0x000fc4000f8e023f */
[----:B------:R-:W-:Y:S01]  /*0e70*/  USHF.R.S32.HI UR41, URZ, 0x1f, UR40 ;  /* 0x0000001f3f297899 */ /* 0x000fe20008011428 */
[----:B-1----:R-:W-:Y:S01]  /*0e80*/  VIADD R10, R10, 0xffffffe ;  /* 0x0ffffffe0a0a7836 */ /* 0x002fe20000000000 */
[----:B------:R-:W1:Y:S03]  /*0e90*/  S2R R7, SR_CTAID.X ;  /* 0x0000000000077919 */ /* 0x000e660000002500 */
[----:B------:R-:W2:Y:S02]  /*0ea0*/  F2I.FTZ.U32.TRUNC.NTZ R11, R10 ;  /* 0x0000000a000b7305 */ /* 0x000ea4000021f000 */
[----:B--2---:R-:W-:Y:S02]  /*0eb0*/  IMAD.MOV R5, RZ, RZ, -R11 ;  /* 0x000000ffff057224 */ /* 0x004fe400078e0a0b */
[----:B------:R-:W-:Y:S02]  /*0ec0*/  IMAD.MOV.U32 R10, RZ, RZ, RZ ;  /* 0x000000ffff0a7224 */ /* 0x000fe400078e00ff */
[----:B------:R-:W-:-:S04]  /*0ed0*/  IMAD R5, R5, R8, RZ ;  /* 0x0000000805057224 */ /* 0x000fc800078e02ff */
[----:B------:R-:W-:-:S06]  /*0ee0*/  IMAD.HI.U32 R5, R11, R5, R10 ;  /* 0x000000050b057227 */ /* 0x000fcc00078e000a */
[----:B------:R-:W-:-:S04]  /*0ef0*/  IMAD.HI.U32 R19, R5, R4, RZ ;  /* 0x0000000405137227 */ /* 0x000fc800078e00ff */
[----:B------:R-:W-:-:S04]  /*0f00*/  IMAD.MOV R9, RZ, RZ, -R19 ;  /* 0x000000ffff097224 */ /* 0x000fc800078e0a13 */
[C---:B------:R-:W-:Y:S02]  /*0f10*/  IMAD R9, R8.reuse, R9, R4 ;  /* 0x0000000908097224 */ /* 0x040fe400078e0204 */
[----:B------:R-:W1:Y:S03]  /*0f20*/  LDC.64 R4, c[0x0][0x488] ;  /* 0x00012200ff047b82 */ /* 0x000e660000000a00 */
[----:B------:R-:W-:-:S13]  /*0f30*/  ISETP.GT.U32.AND P1, PT, R8, R9, PT ;  /* 0x000000090800720c */ /* 0x000fda0003f24070 */
[-C--:B------:R-:W-:Y:S01]  /*0f40*/  @!P1 IADD3 R9, R9, -R8.reuse, RZ ;  /* 0x8000000809099210 */ /* 0x080fe20007ffe0ff */
[----:B------:R-:W-:Y:S01]  /*0f50*/  @!P1 VIADD R19, R19, 0x1 ;  /* 0x0000000113139836 */ /* 0x000fe20000000000 */
[----:B------:R-:W-:Y:S02]  /*0f60*/  ISETP.NE.AND P1, PT, RZ, UR7, PT ;  /* 0x00000007ff007c0c */ /* 0x000fe4000bf25270 */
[----:B------:R-:W-:Y:S02]  /*0f70*/  ISETP.GE.U32.AND P3, PT, R9, R8, PT ;  /* 0x000000080900720c */ /* 0x000fe40003f66070 */
[----:B------:R-:W-:Y:S01]  /*0f80*/  LOP3.LUT R8, R6, UR18, RZ, 0x3c, !PT ;  /* 0x0000001206087c12 */ /* 0x000fe2000f8e3cff */
[----:B-1----:R-:W-:-:S03]  /*0f90*/  IMAD.WIDE.U32 R16, R7, R4, RZ ;  /* 0x0000000407107225 */ /* 0x002fc600078e00ff */
[----:B------:R-:W-:Y:S01]  /*0fa0*/  ISETP.GE.AND P0, PT, R8, RZ, PT ;  /* 0x000000ff0800720c */ /* 0x000fe20003f06270 */
[----:B------:R-:W-:Y:S01]  /*0fb0*/  IMAD R5, R7, R5, R17 ;  /* 0x0000000507057224 */ /* 0x000fe200078e0211 */
[----:B------:R-:W-:-:S05]  /*0fc0*/  SEL R16, R16, RZ, P1 ;  /* 0x000000ff10107207 */ /* 0x000fca0000800000 */
[----:B------:R-:W-:Y:S01]  /*0fd0*/  @P3 VIADD R19, R19, 0x1 ;  /* 0x0000000113133836 */ /* 0x000fe20000000000 */
[----:B------:R-:W-:-:S05]  /*0fe0*/  SEL R15, R5, RZ, P1 ;  /* 0x000000ff050f7207 */ /* 0x000fca0000800000 */
[----:B------:R-:W-:Y:S02]  /*0ff0*/  @!P0 IADD3 R19, -R19, RZ, RZ ;  /* 0x000000ff13138210 */ /* 0x000fe40007ffe1ff */
[----:B------:R-:W-:Y:S02]  /*1000*/  PLOP3.LUT P0, PT, PT, PT, UP0, 0x80, 0x0 ;  /* 0x000000000000781c */ /* 0x000fe40003f0f008 */
[----:B------:R-:W-:-:S04]  /*1010*/  @!P2 LOP3.LUT R19, RZ, R6, RZ, 0x33, !PT ;  /* 0x00000006ff13a212 */ /* 0x000fc800078e33ff */
[----:B------:R-:W-:-:S07]  /*1020*/  SHF.R.S32.HI R18, RZ, 0x1f, R19 ;  /* 0x0000001fff127819 */ /* 0x000fce0000011413 */
[----:B------:R-:W-:Y:S05]  /*1030*/  @!P0 BRA `(.L_x_125) ;  /* 0x0000000000208947 */ /* 0x000fea0003800000 */
[----:B------:R-:W-:Y:S01]  /*1040*/  ULDC UR29, c[0x0][0x2d4] ;  /* 0x0000b500001d7ab9 */ /* 0x000fe20000000800 */
[----:B------:R-:W-:Y:S01]  /*1050*/  ULDC UR7, c[0x0][0x2c0] ;  /* 0x0000b00000077ab9 */ /* 0x000fe20000000800 */
[----:B------:R-:W-:Y:S01]  /*1060*/  UIADD3 UR28, UR29, 0x80, URZ ;  /* 0x000000801d1c7890 */ /* 0x000fe2000fffe03f */
[----:B------:R-:W-:Y:S02]  /*1070*/  ULDC UR6, c[0x0][0x2e4] ;  /* 0x0000b90000067ab9 */ /* 0x000fe40000000800 */
[----:B------:R-:W-:Y:S02]  /*1080*/  ULEA UR6, UR7, UR6, 0x7 ;  /* 0x0000000607067291 */ /* 0x000fe4000f8e383f */
[----:B------:R-:W-:-:S04]  /*1090*/  UIMAD UR28, UR28, UR16, URZ ;  /* 0x000000101c1c72a4 */ /* 0x000fc8000f8e023f */
[----:B------:R-:W-:Y:S01]  /*10a0*/  UIMAD UR28, UR6, UR18, UR28 ;  /* 0x00000012061c72a4 */ /* 0x000fe2000f8e021c */
[----:B------:R-:W-:Y:S11]  /*10b0*/  BRA `(.L_x_126) ;  /* 0x00000000000c7947 */ /* 0x000ff60003800000 */
.L_x_125:
[----:B------:R-:W-:Y:S01]  /*10c0*/  UIMAD UR28, UR16, UR33, UR18 ;  /* 0x00000021101c72a4 */ /* 0x000fe2000f8e0212 */
[----:B------:R-:W-:-:S03]  /*10d0*/  ULDC UR29, c[0x0][0x2d4] ;  /* 0x0000b500001d7ab9 */ /* 0x000fc60000000800 */
[----:B------:R-:W-:-:S12]  /*10e0*/  UIMAD UR28, UR28, UR29, URZ ;  /* 0x0000001d1c1c72a4 */ /* 0x000fd8000f8e023f */
.L_x_126:
[----:B------:R-:W1:Y:S01]  /*10f0*/  LDC.64 R6, c[0x0][0x238] ;  /* 0x00008e00ff067b82 */ /* 0x000e620000000a00 */
[----:B------:R-:W2:Y:S01]  /*1100*/  S2R R14, SR_TID.X ;  /* 0x00000000000e7919 */ /* 0x000ea20000002100 */
[----:B------:R-:W-:Y:S01]  /*1110*/  SHF.R.S32.HI R191, RZ, 0x1f, R190 ;  /* 0x0000001fffbf7819 */ /* 0x000fe200000114be */
[----:B------:R-:W-:Y:S01]  /*1120*/  ULDC.64 UR6, c[0x0][0x268] ;  /* 0x00009a0000067ab9 */ /* 0x000fe20000000a00 */
[----:B------:R-:W-:Y:S01]  /*1130*/  SHF.R.S32.HI R21, RZ, 0x1f, R187 ;  /* 0x0000001fff157819 */ /* 0x000fe200000114bb */
[----:B------:R-:W-:Y:S02]  /*1140*/  UIADD3 UR26, UP0, UR26, UR9, URZ ;  /* 0x000000091a1a7290 */ /* 0x000fe4000ff1e03f */
[----:B------:R-:W-:Y:S01]  /*1150*/  ULEA.HI.SX32 UR39, UR39, 0xffffffff, 0x19 ;  /* 0xffffffff27277891 */ /* 0x000fe2000f8fca3f */
[----:B------:R-:W3:Y:S01]  /*1160*/  LDC.64 R4, c[0x0][0x250] ;  /* 0x00009400ff047b82 */ /* 0x000ee20000000a00 */
[----:B------:R-:W-:Y:S02]  /*1170*/  UIADD3.X UR4, UR8, UR4, URZ, UP0, !UPT ;  /* 0x0000000408047290 */ /* 0x000fe400087fe43f */
[----:B------:R-:W-:-:S04]  /*1180*/  ULEA.HI UR9, UR39, UR39, URZ, 0x1 ;  /* 0x0000002727097291 */ /* 0x000fc8000f8f083f */
[----:B------:R-:W-:-:S04]  /*1190*/  ULOP3.LUT UR9, UR9, 0xfffffffe, URZ, 0xc0, !UPT ;  /* 0xfffffffe09097892 */ /* 0x000fc8000f8ec03f */
[----:B------:R-:W-:-:S04]  /*11a0*/  UIADD3 UR9, UR39, -UR9, URZ ;  /* 0x8000000927097290 */ /* 0x000fc8000fffe03f */
[----:B------:R-:W-:Y:S01]  /*11b0*/  UISETP.NE.AND UP0, UPT, UR9, 0x1, UPT ;  /* 0x000000010900788c */ /* 0x000fe2000bf05270 */
[C---:B-1----:R-:W-:Y:S02]  /*11c0*/  IMAD R8, R6.reuse, UR25, RZ ;  /* 0x0000001906087c24 */ /* 0x042fe4000f8e02ff */
[----:B------:R-:W-:-:S04]  /*11d0*/  IMAD.WIDE.U32 R28, R6, UR16, R190 ;  /* 0x00000010061c7c25 */ /* 0x000fc8000f8e00be */
[----:B------:R-:W-:Y:S02]  /*11e0*/  IMAD R7, R7, UR16, R8 ;  /* 0x0000001007077c24 */ /* 0x000fe4000f8e0208 */
[----:B---3--:R-:W-:Y:S01]  /*11f0*/  IMAD R26, R21, R4, RZ ;  /* 0x00000004151a7224 */ /* 0x008fe200078e02ff */
[----:B--2---:R-:W-:Y:S01]  /*1200*/  SHF.R.S32.HI R17, RZ, 0x1f, R14 ;  /* 0x0000001fff117819 */ /* 0x004fe2000001140e */
[----:B------:R-:W-:Y:S02]  /*1210*/  IMAD.IADD R29, R29, 0x1, R7 ;  /* 0x000000011d1d7824 */ /* 0x000fe400078e0207 */
[----:B------:R-:W1:Y:S01]  /*1220*/  LDC.64 R6, c[0x0][0x418] ;  /* 0x00010600ff067b82 */ /* 0x000e620000000a00 */
[CC--:B------:R-:W-:Y:S01]  /*1230*/  LEA.HI R23, R17.reuse, R14.reuse, RZ, 0x3 ;  /* 0x0000000e11177211 */ /* 0x0c0fe200078f18ff */
[----:B------:R-:W-:Y:S01]  /*1240*/  IMAD R8, R18, UR6, RZ ;  /* 0x0000000612087c24 */ /* 0x000fe2000f8e02ff */
[----:B------:R-:W-:Y:S01]  /*1250*/  LEA.HI R12, R17, R14, RZ, 0x2 ;  /* 0x0000000e110c7211 */ /* 0x000fe200078f10ff */
[----:B------:R-:W-:Y:S01]  /*1260*/  IMAD.WIDE.U32 R10, R187, R4, RZ ;  /* 0x00000004bb0a7225 */ /* 0x000fe200078e00ff */
[----:B------:R-:W-:-:S02]  /*1270*/  SHF.R.S32.HI R23, RZ, 0x3, R23 ;  /* 0x00000003ff177819 */ /* 0x000fc40000011417 */
[----:B------:R-:W-:Y:S01]  /*1280*/  LEA.HI R12, R12, R187, RZ, 0x1 ;  /* 0x000000bb0c0c7211 */ /* 0x000fe200078f08ff */
[----:B------:R-:W-:Y:S02]  /*1290*/  IMAD R26, R187, R5, R26 ;  /* 0x00000005bb1a7224 */ /* 0x000fe400078e021a */
[----:B------:R-:W-:Y:S01]  /*12a0*/  IMAD R13, R19, UR7, R8 ;  /* 0x00000007130d7c24 */ /* 0x000fe2000f8e0208 */
[----:B------:R-:W-:Y:S01]  /*12b0*/  LOP3.LUT R12, R12, 0x7fffffe, RZ, 0xc0, !PT ;  /* 0x07fffffe0c0c7812 */ /* 0x000fe200078ec0ff */
[----:B------:R-:W-:Y:S01]  /*12c0*/  IMAD.IADD R27, R11, 0x1, R26 ;  /* 0x000000010b1b7824 */ /* 0x000fe200078e021a */
[----:B------:R-:W2:Y:S01]  /*12d0*/  LDC.64 R8, c[0x0][0x240] ;  /* 0x00009000ff087b82 */ /* 0x000ea20000000a00 */
[----:B------:R-:W-:Y:S02]  /*12e0*/  IMAD.SHL.U32 R23, R23, 0x40, RZ ;  /* 0x0000004017177824 */ /* 0x000fe400078e00ff */
[----:B------:R-:W-:Y:S02]  /*12f0*/  IMAD.MOV.U32 R26, RZ, RZ, R10 ;  /* 0x000000ffff1a7224 */ /* 0x000fe400078e000a */
[----:B------:R-:W-:Y:S01]  /*1300*/  IMAD.WIDE.U32 R28, R19, UR6, R28 ;  /* 0x00000006131c7c25 */ /* 0x000fe2000f8e001c */
[----:B------:R-:W-:Y:S01]  /*1310*/  LOP3.LUT R23, R23, 0xc0, RZ, 0xc0, !PT ;  /* 0x000000c017177812 */ /* 0x000fe200078ec0ff */
[----:B------:R-:W-:Y:S01]  /*1320*/  ULDC.64 UR6, c[0x0][0x220] ;  /* 0x0000880000067ab9 */ /* 0x000fe20000000a00 */
[----:B------:R-:W3:Y:S01]  /*1330*/  LDC.64 R10, c[0x0][0x420] ;  /* 0x00010800ff0a7b82 */ /* 0x000ee20000000a00 */
[C---:B------:R-:W-:Y:S01]  /*1340*/  IMAD R22, R4.reuse, UR4, RZ ;  /* 0x0000000404167c24 */ /* 0x040fe2000f8e02ff */
[----:B------:R-:W-:Y:S01]  /*1350*/  LOP3.LUT R25, R23, 0x18, R190, 0xf8, !PT ;  /* 0x0000001817197812 */ /* 0x000fe200078ef8be */
[----:B------:R-:W-:Y:S01]  /*1360*/  IMAD.WIDE.U32 R26, R4, UR26, R26 ;  /* 0x0000001a041a7c25 */ /* 0x000fe2000f8e001a */
[----:B------:R-:W-:-:S03]  /*1370*/  SHF.R.U32.HI R20, RZ, 0x3, R23 ;  /* 0x00000003ff147819 */ /* 0x000fc60000011617 */
[----:B------:R-:W-:Y:S01]  /*1380*/  IMAD R22, R5, UR26, R22 ;  /* 0x0000001a05167c24 */ /* 0x000fe2000f8e0216 */
[----:B------:R-:W-:Y:S01]  /*1390*/  IADD3 R23, P0, R28, R26, RZ ;  /* 0x0000001a1c177210 */ /* 0x000fe20007f1e0ff */
[----:B------:R-:W-:Y:S01]  /*13a0*/  IMAD.IADD R13, R29, 0x1, R13 ;  /* 0x000000011d0d7824 */ /* 0x000fe200078e020d */
[----:B------:R-:W-:Y:S01]  /*13b0*/  LOP3.LUT R20, R25, R20, RZ, 0x3c, !PT ;  /* 0x0000001419147212 */ /* 0x000fe200078e3cff */
[C---:B-1----:R-:W-:Y:S02]  /*13c0*/  IMAD R24, R6.reuse, UR25, RZ ;  /* 0x0000001906187c24 */ /* 0x042fe4000f8e02ff */
[----:B------:R-:W-:Y:S01]  /*13d0*/  IMAD.WIDE.U32 R28, R6, UR16, R190 ;  /* 0x00000010061c7c25 */ /* 0x000fe2000f8e00be */
[----:B------:R-:W-:-:S03]  /*13e0*/  IADD3.X R22, R13, R27, R22, P0, !PT ;  /* 0x0000001b0d167210 */ /* 0x000fc600007fe416 */
[----:B------:R-:W-:Y:S01]  /*13f0*/  IMAD R24, R7, UR16, R24 ;  /* 0x0000001007187c24 */ /* 0x000fe2000f8e0218 */
[C---:B------:R-:W-:Y:S01]  /*1400*/  IADD3 R7, P0, R187.reuse, UR40, RZ ;  /* 0x00000028bb077c10 */ /* 0x040fe2000ff1e0ff */
[----:B------:R-:W-:Y:S02]  /*1410*/  IMAD.IADD R27, R187, 0x1, -R12 ;  /* 0x00000001bb1b7824 */ /* 0x000fe400078e0a0c */
[----:B------:R-:W1:Y:S01]  /*1420*/  LDC.64 R12, c[0x0][0x228] ;  /* 0x00008a00ff0c7b82 */ /* 0x000e620000000a00 */
[----:B------:R-:W-:Y:S01]  /*1430*/  IADD3.X R25, R21, UR41, RZ, P0, !PT ;  /* 0x0000002915197c10 */ /* 0x000fe200087fe4ff */
[----:B------:R-:W-:Y:S01]  /*1440*/  IMAD R27, R186, 0x8, R27 ;  /* 0x00000008ba1b7824 */ /* 0x000fe200078e021b */
[----:B------:R-:W-:Y:S01]  /*1450*/  LEA R26, P0, R23, UR6, 0x1 ;  /* 0x00000006171a7c11 */ /* 0x000fe2000f8008ff */
[----:B------:R-:W-:Y:S02]  /*1460*/  IMAD.IADD R29, R29, 0x1, R24 ;  /* 0x000000011d1d7824 */ /* 0x000fe400078e0218 */
[----:B------:R-:W-:Y:S01]  /*1470*/  IMAD.U32 R20, R27, 0x20, R20 ;  /* 0x000000201b147824 */ /* 0x000fe200078e0014 */
[----:B------:R-:W-:Y:S01]  /*1480*/  LEA.HI.X R27, R23, UR7, R22, 0x1, P0 ;  /* 0x00000007171b7c11 */ /* 0x000fe200080f0c16 */
[C---:B--2---:R-:W-:Y:S01]  /*1490*/  IMAD R22, R25.reuse, R8, RZ ;  /* 0x0000000819167224 */ /* 0x044fe200078e02ff */
[----:B------:R-:W-:Y:S01]  /*14a0*/  ULDC.64 UR6, c[0x0][0x428] ;  /* 0x00010a0000067ab9 */ /* 0x000fe20000000a00 */
[----:B---3--:R-:W-:Y:S01]  /*14b0*/  IMAD R6, R25, R10, RZ ;  /* 0x0000000a19067224 */ /* 0x008fe200078e02ff */
[----:B------:R-:W-:Y:S01]  /*14c0*/  UIMAD UR8, UR24, UR6, URZ ;  /* 0x00000006180872a4 */ /* 0x000fe2000f8e023f */
[----:B------:R-:W-:-:S03]  /*14d0*/  IMAD.WIDE.U32 R24, R7, R8, R190 ;  /* 0x0000000807187225 */ /* 0x000fc600078e00be */
[----:B------:R-:W-:Y:S01]  /*14e0*/  UIMAD UR8, UR18, UR7, UR8 ;  /* 0x00000007120872a4 */ /* 0x000fe2000f8e0208 */
[C---:B------:R-:W-:Y:S01]  /*14f0*/  IMAD R23, R7.reuse, R9, R22 ;  /* 0x0000000907177224 */ /* 0x040fe200078e0216 */
[----:B------:R-:W-:Y:S01]  /*1500*/  LEA R22, P0, R4, R26, 0x7 ;  /* 0x0000001a04167211 */ /* 0x000fe200078038ff */
[----:B------:R-:W-:-:S04]  /*1510*/  IMAD.WIDE.U32 R32, R7, R10, R28 ;  /* 0x0000000a07207225 */ /* 0x000fc800078e001c */
[----:B------:R-:W-:Y:S01]  /*1520*/  IMAD.IADD R29, R25, 0x1, R23 ;  /* 0x00000001191d7824 */ /* 0x000fe200078e0217 */
[----:B------:R-:W-:Y:S01]  /*1530*/  LEA.HI.X R23, R4, R27, R5, 0x7, P0 ;  /* 0x0000001b04177211 */ /* 0x000fe200000f3c05 */
[----:B------:R-:W-:Y:S01]  /*1540*/  IMAD R6, R7, R11, R6 ;  /* 0x0000000b07067224 */ /* 0x000fe200078e0206 */
[----:B------:R-:W2:Y:S01]  /*1550*/  LDC.64 R4, c[0x0][0x230] ;  /* 0x00008c00ff047b82 */ /* 0x000ea20000000a00 */
[----:B------:R-:W-:Y:S01]  /*1560*/  IMAD.U32 R30, RZ, RZ, UR6 ;  /* 0x00000006ff1e7e24 */ /* 0x000fe2000f8e00ff */
[----:B------:R-:W-:Y:S01]  /*1570*/  ULDC.64 UR6, c[0x0][0x3e0] ;  /* 0x0000f80000067ab9 */ /* 0x000fe20000000a00 */
[----:B------:R-:W-:Y:S01]  /*1580*/  IMAD.MOV.U32 R28, RZ, RZ, R24 ;  /* 0x000000ffff1c7224 */ /* 0x000fe200078e0018 */
[----:B------:R-:W-:Y:S01]  /*1590*/  IADD3 R33, R33, R6, RZ ;  /* 0x0000000621217210 */ /* 0x000fe20007ffe0ff */
[C---:B-1----:R-:W-:Y:S01]  /*15a0*/  IMAD R24, R12.reuse, UR25, RZ ;  /* 0x000000190c187c24 */ /* 0x042fe2000f8e02ff */
[----:B------:R-:W-:Y:S01]  /*15b0*/  PLOP3.LUT P0, PT, PT, PT, UP0, 0x80, 0x0 ;  /* 0x000000000000781c */ /* 0x000fe20003f0f008 */
[----:B------:R-:W-:Y:S01]  /*15c0*/  IMAD.WIDE.U32 R28, R12, UR16, R28 ;  /* 0x000000100c1c7c25 */ /* 0x000fe2000f8e001c */
[----:B------:R-:W1:Y:S03]  /*15d0*/  LDC.64 R6, c[0x0][0x248] ;  /* 0x00009200ff067b82 */ /* 0x000e660000000a00 */
[----:B------:R-:W-:-:S04]  /*15e0*/  IMAD.WIDE.U32 R30, R30, UR18, R32 ;  /* 0x000000121e1e7c25 */ /* 0x000fc8000f8e0020 */
[----:B------:R-:W-:Y:S01]  /*15f0*/  IMAD R24, R13, UR16, R24 ;  /* 0x000000100d187c24 */ /* 0x000fe2000f8e0218 */
[----:B------:R-:W-:Y:S01]  /*1600*/  LEA R212, P2, R30, UR6, 0x1 ;  /* 0x000000061ed47c11 */ /* 0x000fe2000f8408ff */
[----:B------:R-:W-:Y:S01]  /*1610*/  VIADD R13, R31, UR8 ;  /* 0x000000081f0d7c36 */ /* 0x000fe20008000000 */
[----:B------:R-:W-:Y:S01]  /*1620*/  ULDC.64 UR8, c[0x0][0x258] ;  /* 0x0000960000087ab9 */ /* 0x000fe20000000a00 */
[----:B------:R-:W-:Y:S01]  /*1630*/  IMAD.IADD R29, R29, 0x1, R24 ;  /* 0x000000011d1d7824 */ /* 0x000fe200078e0218 */
[----:B------:R-:W-:Y:S01]  /*1640*/  @P1 BAR.SYNC.DEFER_BLOCKING 0x0 ;  /* 0x0000000000001b1d */ /* 0x000fe20000010000 */
[----:B------:R-:W-:Y:S01]  /*1650*/  LEA R24, P1, R10, R212, 0x7 ;  /* 0x000000d40a187211 */ /* 0x000fe200078238ff */
[----:B------:R-:W-:Y:S01]  /*1660*/  UIMAD UR43, UR24, UR8, URZ ;  /* 0x00000008182b72a4 */ /* 0x000fe2000f8e023f */
[----:B------:R-:W-:Y:S01]  /*1670*/  LEA.HI.X R213, R30, UR7, R13, 0x1, P2 ;  /* 0x000000071ed57c11 */ /* 0x000fe200090f0c0d */
[----:B--2---:R-:W-:Y:S01]  /*1680*/  IMAD.WIDE.U32 R30, R4, UR16, R190 ;  /* 0x00000010041e7c25 */ /* 0x004fe2000f8e00be */
[----:B------:R-:W-:Y:S01]  /*1690*/  LEA R13, R20, UR5, 0x1 ;  /* 0x00000005140d7c11 */ /* 0x000fe2000f8e08ff */
[----:B------:R-:W-:Y:S01]  /*16a0*/  ULDC.64 UR6, c[0x0][0x260] ;  /* 0x0000980000067ab9 */ /* 0x000fe20000000a00 */
[----:B------:R-:W-:Y:S01]  /*16b0*/  LEA.HI.X R25, R10, R213, R11, 0x7, P1 ;  /* 0x000000d50a197211 */ /* 0x000fe200008f3c0b */
[----:B------:R-:W-:Y:S01]  /*16c0*/  IMAD R10, R4, UR25, RZ ;  /* 0x00000019040a7c24 */ /* 0x000fe2000f8e02ff */
[----:B------:R-:W-:Y:S01]  /*16d0*/  UIMAD UR9, UR18, UR9, UR43 ;  /* 0x00000009120972a4 */ /* 0x000fe2000f8e022b */
[----:B------:R-:W-:-:S02]  /*16e0*/  VIADD R209, R20, 0x1000 ;  /* 0x0000100014d17836 */ /* 0x000fc40000000000 */
[----:B------:R-:W-:Y:S02]  /*16f0*/  IMAD R10, R5, UR16, R10 ;  /* 0x00000010050a7c24 */ /* 0x000fe4000f8e020a */
[----:B-1----:R-:W-:Y:S01]  /*1700*/  IMAD R4, R21, R6, RZ ;  /* 0x0000000615047224 */ /* 0x002fe200078e02ff */
[----:B------:R-:W-:Y:S01]  /*1710*/  SEL R209, R209, R20, !P0 ;  /* 0x00000014d1d17207 */ /* 0x000fe20004000000 */
[----:B------:R-:W-:Y:S01]  /*1720*/  IMAD.U32 R5, RZ, RZ, UR8 ;  /* 0x00000008ff057e24 */ /* 0x000fe2000f8e00ff */
[----:B------:R-:W-:Y:S01]  /*1730*/  IADD3 R31, R31, R10, RZ ;  /* 0x0000000a1f1f7210 */ /* 0x000fe20007ffe0ff */
[----:B------:R-:W-:Y:S01]  /*1740*/  IMAD.WIDE.U32 R10, R187, R6, RZ ;  /* 0x00000006bb0a7225 */ /* 0x000fe200078e00ff */
[----:B------:R-:W-:Y:S01]  /*1750*/  UIADD3 UR8, UR40, UR42, URZ ;  /* 0x0000002a28087290 */ /* 0x000fe2000fffe03f */
[----:B------:R-:W-:Y:S02]  /*1760*/  LEA R209, R209, UR5, 0x1 ;  /* 0x00000005d1d17c11 */ /* 0x000fe4000f8e08ff */
[----:B------:R-:W-:-:S02]  /*1770*/  IMAD R4, R187, R7, R4 ;  /* 0x00000007bb047224 */ /* 0x000fc400078e0204 */
[----:B------:R-:W-:Y:S01]  /*1780*/  IMAD R18, R18, UR6, RZ ;  /* 0x0000000612127c24 */ /* 0x000fe2000f8e02ff */
[----:B------:R-:W-:Y:S01]  /*1790*/  @!PT LDS RZ, [RZ] ;  /* 0x00000000fffff984 */ /* 0x000fe20000000800 */
[----:B------:R-:W-:Y:S01]  /*17a0*/  @!PT LDS RZ, [RZ] ;  /* 0x00000000fffff984 */ /* 0x000fe20000000800 */
[----:B------:R-:W-:Y:S01]  /*17b0*/  @!PT LDS RZ, [RZ] ;  /* 0x00000000fffff984 */ /* 0x000fe20000000800 */
[----:B------:R-:W-:Y:S01]  /*17c0*/  LDGSTS.E.BYPASS.LTC128B.128 [R13+0x8000], desc[UR20][R26.64] ;  /* 0x080000001a0d7fae */ /* 0x000fe2000b901d54 */
[----:B------:R-:W-:-:S03]  /*17d0*/  IMAD.WIDE.U32 R28, R5, UR18, R28 ;  /* 0x00000012051c7c25 */ /* 0x000fc6000f8e001c */
[----:B------:R1:W-:Y:S01]  /*17e0*/  LDGSTS.E.BYPASS.LTC128B.128 [R13+0x9000], desc[UR20][R22.64] ;  /* 0x09000000160d7fae */ /* 0x0003e2000b901d54 */
[----:B------:R-:W-:Y:S02]  /*17f0*/  IMAD.IADD R21, R11, 0x1, R4 ;  /* 0x000000010b157824 */ /* 0x000fe400078e0204 */
[----:B------:R-:W-:Y:S01]  /*1800*/  IMAD.MOV.U32 R20, RZ, RZ, R10 ;  /* 0x000000ffff147224 */ /* 0x000fe200078e000a */
[----:B------:R-:W0:Y:S01]  /*1810*/  LDGDEPBAR ;  /* 0x00000000000079af */ /* 0x000e220000000000 */
[C---:B------:R-:W-:Y:S02]  /*1820*/  IMAD R18, R19.reuse, UR7, R18 ;  /* 0x0000000713127c24 */ /* 0x040fe4000f8e0212 */
[----:B------:R-:W-:Y:S01]  /*1830*/  IMAD.WIDE.U32 R30, R19, UR6, R30 ;  /* 0x00000006131e7c25 */ /* 0x000fe2000f8e001e */
[----:B------:R-:W-:Y:S01]  /*1840*/  ULDC.64 UR6, c[0x0][0x210] ;  /* 0x0000840000067ab9 */ /* 0x000fe20000000a00 */
[----:B------:R-:W-:Y:S01]  /*1850*/  LDGSTS.E.BYPASS.LTC128B.128 [R13+0x4000], desc[UR20][R212.64] ;  /* 0x04000000d40d7fae */ /* 0x000fe2000b901d54 */
[----:B------:R-:W-:Y:S01]  /*1860*/  LEA R214, P1, R28, UR6, 0x1 ;  /* 0x000000061cd67c11 */ /* 0x000fe2000f8208ff */
[----:B------:R-:W-:-:S02]  /*1870*/  VIADD R4, R29, UR9 ;  /* 0x000000091d047c36 */ /* 0x000fc40008000000 */
[C---:B------:R-:W-:Y:S01]  /*1880*/  IMAD R10, R6.reuse, UR4, RZ ;  /* 0x00000004060a7c24 */ /* 0x040fe2000f8e02ff */
[----:B------:R-:W-:Y:S01]  /*1890*/  LDGSTS.E.BYPASS.LTC128B.128 [R13+0x5000], desc[UR20][R24.64] ;  /* 0x05000000180d7fae */ /* 0x000fe2000b901d54 */
[----:B------:R-:W-:Y:S01]  /*18a0*/  IMAD.WIDE.U32 R20, R6, UR26, R20 ;  /* 0x0000001a06147c25 */ /* 0x000fe2000f8e0014 */
[----:B------:R-:W-:Y:S01]  /*18b0*/  LEA.HI.X R215, R28, UR7, R4, 0x1, P1 ;  /* 0x000000071cd77c11 */ /* 0x000fe200088f0c04 */
[----:B------:R-:W-:Y:S01]  /*18c0*/  ULDC.64 UR6, c[0x0][0x2b0] ;  /* 0x0000ac0000067ab9 */ /* 0x000fe20000000a00 */
[----:B------:R-:W-:Y:S01]  /*18d0*/  SHF.R.S32.HI R4, RZ, 0x1f, R185 ;  /* 0x0000001fff047819 */ /* 0x000fe200000114b9 */
[----:B------:R-:W-:Y:S01]  /*18e0*/  IMAD R10, R7, UR26, R10 ;  /* 0x0000001a070a7c24 */ /* 0x000fe2000f8e020a */
[----:B------:R-:W-:Y:S01]  /*18f0*/  IADD3 R11, P1, R30, R20, RZ ;  /* 0x000000141e0b7210 */ /* 0x000fe20007f3e0ff */
[----:B------:R-:W-:Y:S01]  /*1900*/  IMAD.IADD R5, R31, 0x1, R18 ;  /* 0x000000011f057824 */ /* 0x000fe200078e0212 */
[----:B------:R-:W-:Y:S01]  /*1910*/  UIMAD.WIDE UR8, UR8, 0x4, UR6 ;  /* 0x00000004080878a5 */ /* 0x000fe2000f8e0206 */
[----:B------:R-:W-:Y:S02]  /*1920*/  LDGSTS.E.BYPASS.LTC128B.128 [R209], desc[UR20][R214.64] ;  /* 0x00000000d6d17fae */ /* 0x000fe4000b901d54 */
[----:B------:R-:W-:Y:S01]  /*1930*/  ULDC.64 UR6, c[0x0][0x218] ;  /* 0x0000860000067ab9 */ /* 0x000fe20000000a00 */
[----:B------:R-:W-:Y:S01]  /*1940*/  IADD3.X R20, R5, R21, R10, P1, !PT ;  /* 0x0000001505147210 */ /* 0x000fe20000ffe40a */
[----:B------:R-:W-:Y:S01]  /*1950*/  IMAD.SHL.U32 R10, R185, 0x4, RZ ;  /* 0x00000004b90a7824 */ /* 0x000fe200078e00ff */
[----:B-1----:R-:W-:-:S02]  /*1960*/  LEA R22, P3, R8, R214, 0x7 ;  /* 0x000000d608167211 */ /* 0x002fc400078638ff */
[----:B------:R-:W-:Y:S02]  /*1970*/  LEA R18, P1, R11, UR6, 0x1 ;  /* 0x000000060b127c11 */ /* 0x000fe4000f8208ff */
[----:B------:R-:W-:Y:S02]  /*1980*/  SHF.L.U64.HI R5, R185, 0x2, R4 ;  /* 0x00000002b9057819 */ /* 0x000fe40000010204 */
[----:B------:R-:W-:Y:S02]  /*1990*/  IADD3 R10, P2, R10, UR8, RZ ;  /* 0x000000080a0a7c10 */ /* 0x000fe4000ff5e0ff */
[----:B------:R-:W-:Y:S02]  /*19a0*/  LEA.HI.X R23, R8, R215, R9, 0x7, P3 ;  /* 0x000000d708177211 */ /* 0x000fe400018f3c09 */
[----:B------:R-:W-:Y:S02]  /*19b0*/  LEA.HI.X R19, R11, UR7, R20, 0x1, P1 ;  /* 0x000000070b137c11 */ /* 0x000fe400088f0c14 */
[----:B------:R-:W-:Y:S01]  /*19c0*/  LEA R8, P1, R6, R18, 0x7 ;  /* 0x0000001206087211 */ /* 0x000fe200078238ff */
[----:B------:R-:W-:Y:S01]  /*19d0*/  LDGSTS.E.BYPASS.LTC128B.128 [R209+0x1000], desc[UR20][R22.64] ;  /* 0x0100000016d17fae */ /* 0x000fe2000b901d54 */
[----:B------:R-:W-:-:S02]  /*19e0*/  IADD3.X R11, R5, UR9, RZ, P2, !PT ;  /* 0x00000009050b7c10 */ /* 0x000fc400097fe4ff */
[----:B------:R-:W-:Y:S01]  /*19f0*/  LEA.HI R5, R17, R14, RZ, 0x5 ;  /* 0x0000000e11057211 */ /* 0x000fe200078f28ff */
[----:B------:R-:W-:Y:S01]  /*1a00*/  LDGSTS.E.BYPASS.LTC128B.128 [R13+0x6000], desc[UR20][R18.64] ;  /* 0x06000000120d7fae */ /* 0x000fe2000b901d54 */
[----:B------:R-:W-:Y:S02]  /*1a10*/  LEA.HI.X R9, R6, R19, R7, 0x7, P1 ;  /* 0x0000001306097211 */ /* 0x000fe400008f3c07 */
[----:B------:R-:W-:Y:S01]  /*1a20*/  LOP3.LUT R5, R5, 0xffffffe0, RZ, 0xc0, !PT ;  /* 0xffffffe005057812 */ /* 0x000fe200078ec0ff */
[----:B------:R-:W-:Y:S01]  /*1a30*/  UIMAD UR42, UR33, UR32, URZ ;  /* 0x00000020212a72a4 */ /* 0x000fe2000f8e023f */
[----:B------:R-:W5:Y:S04]  /*1a40*/  LDG.E R208, desc[UR20][R10.64] ;  /* 0x000000140ad07981 */ /* 0x000f68000c1e1900 */
[----:B------:R1:W-:Y:S01]  /*1a50*/  LDGSTS.E.BYPASS.LTC128B.128 [R13+0x7000], desc[UR20][R8.64] ;  /* 0x07000000080d7fae */ /* 0x0003e2000b901d54 */
[----:B------:R-:W-:-:S03]  /*1a60*/  IMAD.IADD R5, R14, 0x1, -R5 ;  /* 0x000000010e057824 */ /* 0x000fc600078e0a05 */
[----:B------:R-:W0:Y:S01]  /*1a70*/  LDGDEPBAR ;  /* 0x00000000000079af */ /* 0x000e220000000000 */
[----:B------:R-:W-:Y:S01]  /*1a80*/  USHF.R.S32.HI UR6, URZ, 0x1f, UR32 ;  /* 0x0000001f3f067899 */ /* 0x000fe20008011420 */
[----:B------:R-:W-:Y:S01]  /*1a90*/  IMAD R7, R186, UR42, R5 ;  /* 0x0000002aba077c24 */ /* 0x000fe2000f8e0205 */
[----:B------:R-:W-:Y:S01]  /*1aa0*/  USHF.L.U32 UR7, UR42, 0x7, URZ ;  /* 0x000000072a077899 */ /* 0x000fe2000800063f */
[----:B------:R-:W-:Y:S01]  /*1ab0*/  MOV R6, UR38 ;  /* 0x0000002600067c02 */ /* 0x000fe20008000f00 */
[----:B------:R-:W-:Y:S01]  /*1ac0*/  UIMAD.WIDE UR44, UR16, UR29, UR40 ;  /* 0x0000001d102c72a5 */ /* 0x000fe2000f8e0228 */
[----:B------:R2:W5:Y:S01]  /*1ad0*/  LDG.E R207, desc[UR20][R10.64+0x20] ;  /* 0x000020140acf7981 */ /* 0x000562000c1e1900 */
[----:B------:R-:W-:Y:S01]  /*1ae0*/  UIMAD UR6, UR6, UR33, URZ ;  /* 0x00000021060672a4 */ /* 0x000fe2000f8e023f */
[----:B------:R-:W-:Y:S01]  /*1af0*/  IMAD.U32 R5, RZ, RZ, UR36 ;  /* 0x00000024ff057e24 */ /* 0x000fe2000f8e00ff */
[----:B------:R-:W-:Y:S01]  /*1b00*/  USHF.R.S32.HI UR29, URZ, 0x1f, UR7 ;  /* 0x0000001f3f1d7899 */ /* 0x000fe20008011407 */
[----:B------:R2:W5:Y:S01]  /*1b10*/  LDG.E R206, desc[UR20][R10.64+0x100] ;  /* 0x000100140ace7981 */ /* 0x000562000c1e1900 */
[----:B------:R-:W-:-:S02]  /*1b20*/  UIMAD.WIDE.U32 UR46, UR32, UR33, URZ ;  /* 0x00000021202e72a5 */ /* 0x000fc4000f8e003f */
[----:B------:R-:W-:Y:S01]  /*1b30*/  UIMAD UR6, UR37, UR32, UR6 ;  /* 0x00000020250672a4 */ /* 0x000fe2000f8e0206 */
[----:B------:R2:W5:Y:S01]  /*1b40*/  LDG.E R205, desc[UR20][R10.64+0x120] ;  /* 0x000120140acd7981 */ /* 0x000562000c1e1900 */
[----:B------:R-:W-:Y:S02]  /*1b50*/  UIADD3 UR35, UP0, UR44, UR35, URZ ;  /* 0x000000232c237290 */ /* 0x000fe4000ff1e03f */
[----:B------:R-:W-:Y:S01]  /*1b60*/  UIADD3 UR6, UR47, UR6, URZ ;  /* 0x000000062f067290 */ /* 0x000fe2000fffe03f */
[----:B-1----:R-:W-:Y:S01]  /*1b70*/  IADD3 R9, P2, P1, R7, UR7, R6 ;  /* 0x0000000707097c10 */ /* 0x002fe2000f95e006 */
[----:B------:R-:W-:-:S04]  /*1b80*/  DEPBAR.LE SB0, 0x1 ;  /* 0x000080400000791a */ /* 0x000fc80000000000 */
[----:B------:R-:W-:Y:S01]  /*1b90*/  SHF.R.S32.HI R6, RZ, 0x1f, R7 ;  /* 0x0000001fff067819 */ /* 0x000fe20000011407 */
[----:B------:R-:W-:Y:S01]  /*1ba0*/  UIADD3.X UR34, UR45, UR34, URZ, UP0, !UPT ;  /* 0x000000222d227290 */ /* 0x000fe200087fe43f */
[----:B------:R-:W-:Y:S02]  /*1bb0*/  BAR.SYNC.DEFER_BLOCKING 0x0 ;  /* 0x0000000000007b1d */ /* 0x000fe40000010000 */
[----:B------:R-:W-:Y:S02]  /*1bc0*/  IADD3.X R6, R6, UR29, R5, P2, P1 ;  /* 0x0000001d06067c10 */ /* 0x000fe400097e2405 */
[----:B------:R-:W-:Y:S01]  /*1bd0*/  IADD3 R16, P1, R9, R16, RZ ;  /* 0x0000001009107210 */ /* 0x000fe20007f3e0ff */
[----:B------:R-:W-:Y:S02]  /*1be0*/  UIMAD UR6, UR6, UR35, URZ ;  /* 0x00000023060672a4 */ /* 0x000fe4000f8e023f */
[----:B------:R-:W-:Y:S02]  /*1bf0*/  UIADD3 UR28, UR40, UR28, URZ ;  /* 0x0000001c281c7290 */ /* 0x000fe4000fffe03f */
[----:B------:R-:W-:Y:S01]  /*1c00*/  IMAD.X R17, R6, 0x1, R15, P1 ;  /* 0x0000000106117824 */ /* 0x000fe200008e060f */
[----:B------:R-:W-:Y:S01]  /*1c10*/  ULDC.64 UR32, c[0x0][0x478] ;  /* 0x00011e0000207ab9 */ /* 0x000fe20000000a00 */
[----:B------:R-:W-:Y:S01]  /*1c20*/  IMAD.U32 R6, RZ, RZ, UR46 ;  /* 0x0000002eff067e24 */ /* 0x000fe2000f8e00ff */
[----:B------:R-:W-:-:S03]  /*1c30*/  UIMAD UR34, UR34, UR46, UR6 ;  /* 0x0000002e222272a4 */ /* 0x000fc6000f8e0206 */
[----:B------:R-:W-:Y:S01]  /*1c40*/  IMAD.WIDE.U32 R16, R6, UR35, R16 ;  /* 0x0000002306107c25 */ /* 0x000fe2000f8e0010 */
[----:B------:R-:W-:Y:S01]  /*1c50*/  ULDC.64 UR6, c[0x0][0x400] ;  /* 0x0001000000067ab9 */ /* 0x000fe20000000a00 */
[----:B------:R-:W-:Y:S02]  /*1c60*/  UISETP.GE.AND UP0, UPT, UR27, 0x1, UPT ;  /* 0x000000011b00788c */ /* 0x000fe4000bf06270 */
[----:B------:R-:W-:Y:S01]  /*1c70*/  VIADD R5, R17, UR34 ;  /* 0x0000002211057c36 */ /* 0x000fe20008000000 */
[----:B------:R-:W-:-:S04]  /*1c80*/  LEA R210, P1, R16, UR6, 0x2 ;  /* 0x0000000610d27c11 */ /* 0x000fc8000f8210ff */
[----:B------:R-:W-:Y:S01]  /*1c90*/  LEA.HI.X R211, R16, UR7, R5, 0x2, P1 ;  /* 0x0000000710d37c11 */ /* 0x000fe200088f1405 */
[----:B------:R-:W-:Y:S01]  /*1ca0*/  IMAD.U32 R7, RZ, RZ, UR47 ;  /* 0x0000002fff077e24 */ /* 0x000fe2000f8e00ff */
[----:B------:R-:W-:Y:S01]  /*1cb0*/  PLOP3.LUT P1, PT, PT, PT, UP0, 0x80, 0x0 ;  /* 0x000000000000781c */ /* 0x000fe20003f2f008 */
[----:B------:R2:W1:Y:S01]  /*1cc0*/  LDSM.16.M88.4 R140, [R174+0x8000] ;  /* 0x00800000ae8c783b */ /* 0x0004620000000200 */
[----:B------:R-:W-:-:S03]  /*1cd0*/  UIMAD.WIDE UR6, UR28, 0x4, UR32 ;  /* 0x000000041c0678a5 */ /* 0x000fc6000f8e0220 */
[----:B------:R2:W3:Y:S01]  /*1ce0*/  LDSM.16.M88.4 R144, [R174+0x8400] ;  /* 0x00840000ae90783b */ /* 0x0004e20000000200 */
[----:B------:R-:W-:-:S03]  /*1cf0*/  CS2R R102, SRZ ;  /* 0x0000000000667805 */ /* 0x000fc6000001ff00 */
[----:B------:R2:W4:Y:S01]  /*1d00*/  LDSM.16.M88.4 R148, [R174+0x8800] ;  /* 0x00880000ae94783b */ /* 0x0005220000000200 */
[----:B------:R-:W-:-:S03]  /*1d10*/  CS2R R100, SRZ ;  /* 0x0000000000647805 */ /* 0x000fc6000001ff00 */
[----:B------:R2:W1:Y:S01]  /*1d20*/  LDSM.16.M88.4 R152, [R174+0x8c00] ;  /* 0x008c0000ae98783b */ /* 0x0004620000000200 */
        /* <DEDUP_REMOVED lines=17> */
[----:B------:R-:W-:Y:S01]  /*1e40*/  CS2R R76, SRZ ;  /* 0x00000000004c7805 */ /* 0x000fe2000001ff00 */
[----:B---34-:R-:W-:Y:S06]  /*1e50*/  @!P1 BRA `(.L_x_127) ;  /* 0x0000003400309947 */ /* 0x018fec0003800000 */
[----:B------:R-:W3:Y:S01]  /*1e60*/  LDC R204, c[0x0][0x2dc] ;  /* 0x0000b700ffcc7b82 */ /* 0x000ee20000000800 */
[----:B------:R-:W-:Y:S01]  /*1e70*/  SHF.L.U64.HI R203, R185, 0x2, R4 ;  /* 0x00000002b9cb7819 */ /* 0x000fe20000010204 */
[----:B------:R-:W-:Y:S01]  /*1e80*/  VIADD R176, R181, 0x1000 ;  /* 0x00001000b5b07836 */ /* 0x000fe20000000000 */
[----:B------:R-:W-:Y:S01]  /*1e90*/  IADD3 R4, R183, 0x1000, RZ ;  /* 0x00001000b7047810 */ /* 0x000fe20007ffe0ff */
[C---:B------:R-:W-:Y:S01]  /*1ea0*/  VIADD R201, R185.reuse, 0xffffff80 ;  /* 0xffffff80b9c97836 */ /* 0x040fe20000000000 */
[----:B------:R-:W-:Y:S01]  /*1eb0*/  MOV R103, RZ ;  /* 0x000000ff00677202 */ /* 0x000fe20000000f00 */
[----:B------:R-:W-:Y:S01]  /*1ec0*/  IMAD.SHL.U32 R202, R185, 0x4, RZ ;  /* 0x00000004b9ca7824 */ /* 0x000fe200078e00ff */
[----:B------:R-:W-:Y:S01]  /*1ed0*/  SEL R176, R176, R181, !P0 ;  /* 0x000000b5b0b07207 */ /* 0x000fe20004000000 */
[----:B------:R-:W-:Y:S01]  /*1ee0*/  USHF.L.U32 UR44, UR42, 0x3, URZ ;  /* 0x000000032a2c7899 */ /* 0x000fe2000800063f */
[----:B------:R-:W-:Y:S01]  /*1ef0*/  SHF.R.S32.HI R200, RZ, 0x1f, R201 ;  /* 0x0000001fffc87819 */ /* 0x000fe200000114c9 */
[----:B------:R-:W-:Y:S01]  /*1f00*/  USHF.L.U32 UR43, UR42, 0x4, URZ ;  /* 0x000000042a2b7899 */ /* 0x000fe2000800063f */
[----:B------:R-:W-:Y:S01]  /*1f10*/  SEL R175, R4, R183, !P0 ;  /* 0x000000b704af7207 */ /* 0x000fe20004000000 */
        /* <DEDUP_REMOVED lines=12> */
[----:B------:R-:W-:Y:S01]  /*1fe0*/  UIMAD UR47, UR42, 0x78, URZ ;  /* 0x000000782a2f78a4 */ /* 0x000fe2000f8e023f */
[C---:B------:R-:W-:Y:S01]  /*1ff0*/  SHF.L.U64.HI R200, R201.reuse, 0x2, R200 ;  /* 0x00000002c9c87819 */ /* 0x040fe200000102c8 */
[----:B------:R-:W-:Y:S01]  /*2000*/  IMAD.SHL.U32 R201, R201, 0x4, RZ ;  /* 0x00000004c9c97824 */ /* 0x000fe200078e00ff */
[----:B------:R-:W-:Y:S01]  /*2010*/  LEA R176, R176, UR5, 0x1 ;  /* 0x00000005b0b07c11 */ /* 0x000fe2000f8e08ff */
[----:B------:R-:W-:Y:S01]  /*2020*/  ULDC UR45, c[0x0][0x270] ;  /* 0x00009c00002d7ab9 */ /* 0x000fe20000000800 */
[----:B------:R-:W-:Y:S01]  /*2030*/  LEA R175, R175, UR5, 0x1 ;  /* 0x00000005afaf7c11 */ /* 0x000fe2000f8e08ff */
[----:B------:R-:W-:-:S06]  /*2040*/  ULDC UR46, c[0x0][0x2ec] ;  /* 0x0000bb00002e7ab9 */ /* 0x000fcc0000000800 */
.L_x_130:
[----:B------:R-:W0:Y:S01]  /*2050*/  LDGDEPBAR ;  /* 0x00000000000079af */ /* 0x000e220000000000 */
[----:B------:R-:W-:Y:S01]  /*2060*/  IADD3 R184, R182, R175, RZ ;  /* 0x000000afb6b87210 */ /* 0x000fe20007ffe0ff */
[C---:B-----5:R-:W-:Y:S01]  /*2070*/  FMUL.FTZ R68, R208.reuse, 1.4426950216293334961 ;  /* 0x3fb8aa3bd0447820 */ /* 0x060fe20000410000 */
[----:B------:R-:W-:Y:S01]  /*2080*/  FSETP.NEU.FTZ.AND P0, PT, R208, -INF , PT ;  /* 0xff800000d000780b */ /* 0x000fe20003f1d000 */
[----:B------:R-:W-:Y:S06]  /*2090*/  UISETP.GE.AND UP2, UPT, UR39, 0x1, UPT ;  /* 0x000000012700788c */ /* 0x000fec000bf46270 */
[----:B------:R-:W-:Y:S01]  /*20a0*/  PLOP3.LUT P2, PT, PT, PT, UP2, 0x80, 0x0 ;  /* 0x000000000000781c */ /* 0x000fe20003f4f028 */
[----:B------:R-:W-:Y:S04]  /*20b0*/  DEPBAR.LE SB0, 0x0 ;  /* 0x000080000000791a */ /* 0x000fe80000000000 */
[----:B------:R-:W-:Y:S06]  /*20c0*/  BAR.SYNC.DEFER_BLOCKING 0x0 ;  /* 0x0000000000007b1d */ /* 0x000fec0000010000 */
[----:B------:R-:W-:Y:S08]  /*20d0*/  LDSM.16.M88.4 R108, [R175] ;  /* 0x00000000af6c783b */ /* 0x000ff00000000200 */
[----:B------:R-:W4:Y:S08]  /*20e0*/  LDSM.16.M88.4 R112, [R174+0x6000] ;  /* 0x00600000ae70783b */ /* 0x000f300000000200 */
[----:B------:R-:W2:Y:S08]  /*20f0*/  LDSM.16.M88.4 R116, [R175+0x1000] ;  /* 0x00100000af74783b */ /* 0x000eb00000000200 */
[----:B------:R-:W1:Y:S08]  /*2100*/  LDSM.16.M88.4 R120, [R174+0x6400] ;  /* 0x00640000ae78783b */ /* 0x000e700000000200 */
[----:B------:R-:W3:Y:S08]  /*2110*/  LDSM.16.M88.4 R124, [R174+0x6800] ;  /* 0x00680000ae7c783b */ /* 0x000ef00000000200 */
[----:B------:R-:W3:Y:S01]  /*2120*/  LDSM.16.M88.4 R128, [R174+0x6c00] ;  /* 0x006c0000ae80783b */ /* 0x000ee20000000200 */
[-C--:B----4-:R-:W-:Y:S07]  /*2130*/  HMMA.16816.F32.BF16 R4, R108, R112.reuse, RZ ;  /* 0x000000706c04723c */ /* 0x090fee00000418ff */
[----:B------:R-:W-:Y:S01]  /*2140*/  LDSM.16.M88.4 R132, [R184] ;  /* 0x00000000b884783b */ /* 0x000fe20000000200 */
[C---:B--2---:R-:W-:Y:S07]  /*2150*/  HMMA.16816.F32.BF16 R8, R116.reuse, R112, RZ ;  /* 0x000000707408723c */ /* 0x044fee00000418ff */
[----:B------:R-:W2:Y:S01]  /*2160*/  LDSM.16.M88.4 R136, [R173+0x6000] ;  /* 0x00600000ad88783b */ /* 0x000ea20000000200 */
[-C--:B------:R-:W-:Y:S07]  /*2170*/  HMMA.16816.F32.BF16 R12, R116, R114.reuse, RZ ;  /* 0x00000072740c723c */ /* 0x080fee00000418ff */
[----:B------:R-:W-:Y:S01]  /*2180*/  LDSM.16.M88.4 R72, [R173+0x6c00] ;  /* 0x006c0000ad48783b */ /* 0x000fe20000000200 */
[C---:B------:R-:W-:Y:S07]  /*2190*/  HMMA.16816.F32.BF16 R16, R108.reuse, R114, RZ ;  /* 0x000000726c10723c */ /* 0x040fee00000418ff */
[----:B------:R-:W4:Y:S01]  /*21a0*/  LDSM.16.M88.4 R112, [R184+0x1000] ;  /* 0x00100000b870783b */ /* 0x000f220000000200 */
[-C--:B-1----:R-:W-:Y:S06]  /*21b0*/  HMMA.16816.F32.BF16 R20, R108, R120.reuse, RZ ;  /* 0x000000786c14723c */ /* 0x082fec00000418ff */
[C---:B------:R-:W-:Y:S06]  /*21c0*/  HMMA.16816.F32.BF16 R24, R116.reuse, R120, RZ ;  /* 0x000000787418723c */ /* 0x040fec00000418ff */
[-C--:B------:R-:W-:Y:S06]  /*21d0*/  HMMA.16816.F32.BF16 R28, R116, R122.reuse, RZ ;  /* 0x0000007a741c723c */ /* 0x080fec00000418ff */
[C---:B------:R-:W-:Y:S06]  /*21e0*/  HMMA.16816.F32.BF16 R32, R108.reuse, R122, RZ ;  /* 0x0000007a6c20723c */ /* 0x040fec00000418ff */
[-C--:B---3--:R-:W-:Y:S06]  /*21f0*/  HMMA.16816.F32.BF16 R36, R108, R124.reuse, RZ ;  /* 0x0000007c6c24723c */ /* 0x088fec00000418ff */
[C---:B------:R-:W-:Y:S06]  /*2200*/  HMMA.16816.F32.BF16 R40, R116.reuse, R124, RZ ;  /* 0x0000007c7428723c */ /* 0x040fec00000418ff */
[-C--:B------:R-:W-:Y:S06]  /*2210*/  HMMA.16816.F32.BF16 R44, R116, R126.reuse, RZ ;  /* 0x0000007e742c723c */ /* 0x080fec00000418ff */
[C---:B------:R-:W-:Y:S06]  /*2220*/  HMMA.16816.F32.BF16 R48, R108.reuse, R126, RZ ;  /* 0x0000007e6c30723c */ /* 0x040fec00000418ff */
[-C--:B------:R-:W-:Y:S06]  /*2230*/  HMMA.16816.F32.BF16 R52, R108, R128.reuse, RZ ;  /* 0x000000806c34723c */ /* 0x080fec00000418ff */
[C---:B------:R-:W-:Y:S06]  /*2240*/  HMMA.16816.F32.BF16 R56, R116.reuse, R128, RZ ;  /* 0x000000807438723c */ /* 0x040fec00000418ff */
[-C--:B------:R-:W-:Y:S06]  /*2250*/  HMMA.16816.F32.BF16 R60, R116, R130.reuse, RZ ;  /* 0x00000082743c723c */ /* 0x080fec00000418ff */
[----:B------:R-:W-:Y:S01]  /*2260*/  HMMA.16816.F32.BF16 R64, R108, R130, RZ ;  /* 0x000000826c40723c */ /* 0x000fe200000418ff */
[----:B------:R-:W1:Y:S01]  /*2270*/  LDSM.16.M88.4 R108, [R173+0x6400] ;  /* 0x00640000ad6c783b */ /* 0x000e620000000200 */
[----:B------:R-:W-:Y:S02]  /*2280*/  FSEL R117, R68, RZ, P0 ;  /* 0x000000ff44757208 */ /* 0x000fe40000000000 */
[C---:B------:R-:W-:Y:S01]  /*2290*/  FSETP.NEU.FTZ.AND P0, PT, R207.reuse, -INF , PT ;  /* 0xff800000cf00780b */ /* 0x040fe20003f1d000 */
[----:B------:R-:W-:Y:S01]  /*22a0*/  FMUL.FTZ R68, R207, 1.4426950216293334961 ;  /* 0x3fb8aa3bcf447820 */ /* 0x000fe20000410000 */
[-C--:B--2---:R-:W-:Y:S05]  /*22b0*/  HMMA.16816.F32.BF16 R4, R132, R136.reuse, R4 ;  /* 0x000000888404723c */ /* 0x084fea0000041804 */
[----:B------:R-:W-:Y:S01]  /*22c0*/  FSEL R120, R68, RZ, P0 ;  /* 0x000000ff44787208 */ /* 0x000fe20000000000 */
[C---:B------:R-:W-:Y:S01]  /*22d0*/  FMUL.FTZ R68, R206.reuse, 1.4426950216293334961 ;  /* 0x3fb8aa3bce447820 */ /* 0x040fe20000410000 */
[----:B------:R-:W-:Y:S01]  /*22e0*/  FSETP.NEU.FTZ.AND P0, PT, R206, -INF , PT ;  /* 0xff800000ce00780b */ /* 0x000fe20003f1d000 */
[C---:B----4-:R-:W-:Y:S06]  /*22f0*/  HMMA.16816.F32.BF16 R8, R112.reuse, R136, R8 ;  /* 0x000000887008723c */ /* 0x050fec0000041808 */
[-C--:B------:R-:W-:Y:S06]  /*2300*/  HMMA.16816.F32.BF16 R12, R112, R138.reuse, R12 ;  /* 0x0000008a700c723c */ /* 0x080fec000004180c */
[C---:B------:R-:W-:Y:S05]  /*2310*/  HMMA.16816.F32.BF16 R16, R132.reuse, R138, R16 ;  /* 0x0000008a8410723c */ /* 0x040fea0000041810 */
[--C-:B------:R-:W-:Y:S01]  /*2320*/  FFMA.FTZ R216, R4, UR46, -R117.reuse ;  /* 0x0000002e04d87c23 */ /* 0x100fe20008010875 */
[----:B------:R-:W-:Y:S01]  /*2330*/  FSEL R4, R68, RZ, P0 ;  /* 0x000000ff44047208 */ /* 0x000fe20000000000 */
[C---:B------:R-:W-:Y:S01]  /*2340*/  FMUL.FTZ R68, R205.reuse, 1.4426950216293334961 ;  /* 0x3fb8aa3bcd447820 */ /* 0x040fe20000410000 */
[----:B------:R-:W-:Y:S03]  /*2350*/  FSETP.NEU.FTZ.AND P0, PT, R205, -INF , PT ;  /* 0xff800000cd00780b */ /* 0x000fe60003f1d000 */
[----:B------:R-:W-:Y:S01]  /*2360*/  MUFU.EX2 R216, R216 ;  /* 0x000000d800d87308 */ /* 0x000fe20000000800 */
[----:B------:R-:W-:Y:S01]  /*2370*/  FSEL R128, R68, RZ, P0 ;  /* 0x000000ff44807208 */ /* 0x000fe20000000000 */
[--C-:B------:R-:W-:Y:S01]  /*2380*/  FFMA.FTZ R217, R5, UR46, -R117.reuse ;  /* 0x0000002e05d97c23 */ /* 0x100fe20008010875 */
[----:B------:R-:W2:Y:S01]  /*2390*/  LDSM.16.M88.4 R68, [R173+0x6800] ;  /* 0x00680000ad44783b */ /* 0x000ea20000000200 */
[-C--:B-1----:R-:W-:Y:S03]  /*23a0*/  HMMA.16816.F32.BF16 R20, R132, R108.reuse, R20 ;  /* 0x0000006c8414723c */ /* 0x082fe60000041814 */
[--C-:B------:R-:W-:Y:S03]  /*23b0*/  FFMA.FTZ R226, R14, UR46, -R128.reuse ;  /* 0x0000002e0ee27c23 */ /* 0x100fe60008010880 */
[----:B------:R-:W-:Y:S01]  /*23c0*/  MUFU.EX2 R217, R217 ;  /* 0x000000d900d97308 */ /* 0x000fe20000000800 */
[----:B------:R-:W-:Y:S01]  /*23d0*/  IADD3 R14, P0, R202, UR6, RZ ;  /* 0x00000006ca0e7c10 */ /* 0x000fe2000ff1e0ff */
[C---:B------:R-:W-:Y:S04]  /*23e0*/  HMMA.16816.F32.BF16 R24, R112.reuse, R108, R24 ;  /* 0x0000006c7018723c */ /* 0x040fe80000041818 */
[--C-:B------:R-:W-:Y:S04]  /*23f0*/  FFMA.FTZ R227, R15, UR46, -R128.reuse ;  /* 0x0000002e0fe37c23 */ /* 0x100fe80008010880 */
[----:B------:R-:W-:Y:S01]  /*2400*/  MUFU.EX2 R226, R226 ;  /* 0x000000e200e27308 */ /* 0x000fe20000000800 */
[-C--:B------:R-:W-:Y:S03]  /*2410*/  HMMA.16816.F32.BF16 R28, R112, R110.reuse, R28 ;  /* 0x0000006e701c723c */ /* 0x080fe6000004181c */
[----:B------:R-:W-:Y:S01]  /*2420*/  IADD3.X R15, R203, UR7, RZ, P0, !PT ;  /* 0x00000007cb0f7c10 */ /* 0x000fe200087fe4ff */
[----:B------:R-:W-:Y:S02]  /*2430*/  FFMA.FTZ R222, R10, UR46, -R128 ;  /* 0x0000002e0ade7c23 */ /* 0x000fe40008010880 */
[C---:B------:R-:W-:Y:S03]  /*2440*/  HMMA.16816.F32.BF16 R32, R132.reuse, R110, R32 ;  /* 0x0000006e8420723c */ /* 0x040fe60000041820 */
[----:B------:R-:W-:Y:S01]  /*2450*/  MUFU.EX2 R227, R227 ;  /* 0x000000e300e37308 */ /* 0x000fe20000000800 */
[----:B------:R-:W3:Y:S01]  /*2460*/  LDG.E R249, desc[UR20][R14.64] ;  /* 0x000000140ef97981 */ /* 0x000ee2000c1e1900 */
[--C-:B------:R-:W-:Y:S01]  /*2470*/  FFMA.FTZ R234, R22, UR46, -R120.reuse ;  /* 0x0000002e16ea7c23 */ /* 0x100fe20008010878 */
[----:B------:R-:W-:Y:S02]  /*2480*/  FFMA.FTZ R218, R6, UR46, -R120 ;  /* 0x0000002e06da7c23 */ /* 0x000fe40008010878 */
[----:B------:R-:W4:Y:S03]  /*2490*/  LDG.E R5, desc[UR20][R14.64+0x20] ;  /* 0x000020140e057981 */ /* 0x000f26000c1e1900 */
[--C-:B------:R-:W-:Y:S02]  /*24a0*/  FFMA.FTZ R223, R11, UR46, -R128.reuse ;  /* 0x0000002e0bdf7c23 */ /* 0x100fe40008010880 */
[----:B------:R-:W-:Y:S01]  /*24b0*/  MUFU.EX2 R222, R222 ;  /* 0x000000de00de7308 */ /* 0x000fe20000000800 */
[----:B------:R-:W5:Y:S01]  /*24c0*/  LDG.E R121, desc[UR20][R14.64+0x100] ;  /* 0x000100140e797981 */ /* 0x000f62000c1e1900 */
[----:B------:R-:W-:Y:S01]  /*24d0*/  FFMA.FTZ R238, R26, UR46, -R128 ;  /* 0x0000002e1aee7c23 */ /* 0x000fe20008010880 */
[----:B------:R-:W-:Y:S01]  /*24e0*/  FFMA.FTZ R219, R7, UR46, -R120 ;  /* 0x0000002e07db7c23 */ /* 0x000fe20008010878 */
[--C-:B------:R-:W-:Y:S01]  /*24f0*/  FFMA.FTZ R228, R16, UR46, -R117.reuse ;  /* 0x0000002e10e47c23 */ /* 0x100fe20008010875 */
[----:B------:R1:W5:Y:S01]  /*2500*/  LDG.E R122, desc[UR20][R14.64+0x120] ;  /* 0x000120140e7a7981 */ /* 0x000362000c1e1900 */
[--C-:B------:R-:W-:Y:S04]  /*2510*/  FFMA.FTZ R229, R17, UR46, -R117.reuse ;  /* 0x0000002e11e57c23 */ /* 0x100fe80008010875 */
[----:B------:R-:W-:Y:S01]  /*2520*/  MUFU.EX2 R218, R218 ;  /* 0x000000da00da7308 */ /* 0x000fe20000000800 */
[----:B------:R-:W-:Y:S01]  /*2530*/  FFMA.FTZ R241, R29, UR46, -R4 ;  /* 0x0000002e1df17c23 */ /* 0x000fe20008010804 */
[--C-:B------:R-:W-:Y:S01]  /*2540*/  FFMA.FTZ R230, R18, UR46, -R120.reuse ;  /* 0x0000002e12e67c23 */ /* 0x100fe20008010878 */
[-C--:B--2---:R-:W-:Y:S03]  /*2550*/  HMMA.16816.F32.BF16 R36, R132, R68.reuse, R36 ;  /* 0x000000448424723c */ /* 0x084fe60000041824 */
[----:B------:R-:W-:Y:S01]  /*2560*/  FFMA.FTZ R231, R19, UR46, -R120 ;  /* 0x0000002e13e77c23 */ /* 0x000fe20008010878 */
[--C-:B------:R-:W-:Y:S03]  /*2570*/  FFMA.FTZ R245, R33, UR46, -R117.reuse ;  /* 0x0000002e21f57c23 */ /* 0x100fe60008010875 */
[----:B------:R-:W2:Y:S01]  /*2580*/  MUFU.EX2 R219, R219 ;  /* 0x000000db00db7308 */ /* 0x000ea20000000800 */
[C---:B------:R-:W-:Y:S04]  /*2590*/  HMMA.16816.F32.BF16 R40, R112.reuse, R68, R40 ;  /* 0x000000447028723c */ /* 0x040fe80000041828 */
[--C-:B------:R-:W-:Y:S02]  /*25a0*/  FFMA.FTZ R220, R8, UR46, -R4.reuse ;  /* 0x0000002e08dc7c23 */ /* 0x100fe40008010804 */
[-C--:B------:R-:W-:Y:S03]  /*25b0*/  HMMA.16816.F32.BF16 R44, R112, R70.reuse, R44 ;  /* 0x00000046702c723c */ /* 0x080fe6000004182c */
[----:B------:R-:W-:Y:S02]  /*25c0*/  MUFU.EX2 R228, R228 ;  /* 0x000000e400e47308 */ /* 0x000fe40000000800 */
[--C-:B------:R-:W-:Y:S01]  /*25d0*/  FFMA.FTZ R221, R9, UR46, -R4.reuse ;  /* 0x0000002e09dd7c23 */ /* 0x100fe20008010804 */
[C---:B------:R-:W-:Y:S07]  /*25e0*/  HMMA.16816.F32.BF16 R48, R132.reuse, R70, R48 ;  /* 0x000000468430723c */ /* 0x040fee0000041830 */
[----:B------:R-:W1:Y:S01]  /*25f0*/  MUFU.EX2 R229, R229 ;  /* 0x000000e500e57308 */ /* 0x000e620000000800 */
[----:B------:R-:W-:Y:S01]  /*2600*/  FFMA.FTZ R224, R12, UR46, -R4 ;  /* 0x0000002e0ce07c23 */ /* 0x000fe20008010804 */
[-C--:B------:R-:W-:Y:S08]  /*2610*/  HMMA.16816.F32.BF16 R52, R132, R72.reuse, R52 ;  /* 0x000000488434723c */ /* 0x080ff00000041834 */
[----:B------:R-:W-:Y:S03]  /*2620*/  MUFU.EX2 R230, R230 ;  /* 0x000000e600e67308 */ /* 0x000fe60000000800 */
[----:B------:R-:W-:Y:S01]  /*2630*/  FFMA.FTZ R69, R43, UR46, -R128 ;  /* 0x0000002e2b457c23 */ /* 0x000fe20008010880 */
[C---:B------:R-:W-:Y:S04]  /*2640*/  HMMA.16816.F32.BF16 R56, R112.reuse, R72, R56 ;  /* 0x000000487038723c */ /* 0x040fe80000041838 */
[--C-:B------:R-:W-:Y:S01]  /*2650*/  FFMA.FTZ R68, R41, UR46, -R4.reuse ;  /* 0x0000002e29447c23 */ /* 0x100fe20008010804 */
[--C-:B------:R-:W-:Y:S01]  /*2660*/  FFMA.FTZ R70, R45, UR46, -R4.reuse ;  /* 0x0000002e2d467c23 */ /* 0x100fe20008010804 */
[----:B------:R2:W-:Y:S01]  /*2670*/  MUFU.EX2 R10, R69 ;  /* 0x00000045000a7308 */ /* 0x0005e20000000800 */
[-C--:B------:R-:W-:Y:S04]  /*2680*/  HMMA.16816.F32.BF16 R60, R112, R74.reuse, R60 ;  /* 0x0000004a703c723c */ /* 0x080fe8000004183c */
[--C-:B------:R-:W-:Y:S01]  /*2690*/  FFMA.FTZ R71, R44, UR46, -R4.reuse ;  /* 0x0000002e2c477c23 */ /* 0x100fe20008010804 */
[----:B------:R-:W-:Y:S01]  /*26a0*/  FFMA.FTZ R225, R13, UR46, -R4 ;  /* 0x0000002e0de17c23 */ /* 0x000fe20008010804 */
[----:B------:R-:W-:Y:S03]  /*26b0*/  HMMA.16816.F32.BF16 R64, R132, R74, R64 ;  /* 0x0000004a8440723c */ /* 0x000fe60000041840 */
[----:B------:R1:W-:Y:S02]  /*26c0*/  MUFU.EX2 R139, R68 ;  /* 0x00000044008b7308 */ /* 0x0003e40000000800 */
[--C-:B------:R-:W-:Y:S01]  /*26d0*/  FFMA.FTZ R73, R52, UR46, -R117.reuse ;  /* 0x0000002e34497c23 */ /* 0x100fe20008010875 */
[--C-:B------:R-:W-:Y:S01]  /*26e0*/  FFMA.FTZ R72, R53, UR46, -R117.reuse ;  /* 0x0000002e35487c23 */ /* 0x100fe20008010875 */
[--C-:B------:R-:W-:Y:S01]  /*26f0*/  FFMA.FTZ R232, R20, UR46, -R117.reuse ;  /* 0x0000002e14e87c23 */ /* 0x100fe20008010875 */
[--C-:B------:R-:W-:Y:S05]  /*2700*/  FFMA.FTZ R233, R21, UR46, -R117.reuse ;  /* 0x0000002e15e97c23 */ /* 0x100fea0008010875 */
[----:B------:R1:W-:Y:S01]  /*2710*/  MUFU.EX2 R6, R70 ;  /* 0x0000004600067308 */ /* 0x0003e20000000800 */
[--C-:B------:R-:W-:Y:S01]  /*2720*/  FFMA.FTZ R74, R59, UR46, -R128.reuse ;  /* 0x0000002e3b4a7c23 */ /* 0x100fe20008010880 */
[----:B--2---:R-:W-:Y:S01]  /*2730*/  FFMA.FTZ R69, R47, UR46, -R128 ;  /* 0x0000002e2f457c23 */ /* 0x004fe20008010880 */
[--C-:B------:R-:W-:Y:S01]  /*2740*/  FFMA.FTZ R235, R23, UR46, -R120.reuse ;  /* 0x0000002e17eb7c23 */ /* 0x100fe20008010878 */
[--C-:B------:R-:W-:Y:S01]  /*2750*/  FFMA.FTZ R244, R32, UR46, -R117.reuse ;  /* 0x0000002e20f47c23 */ /* 0x100fe20008010875 */
[--C-:B------:R-:W-:Y:S01]  /*2760*/  FFMA.FTZ R246, R34, UR46, -R120.reuse ;  /* 0x0000002e22f67c23 */ /* 0x100fe20008010878 */
[----:B------:R-:W-:Y:S04]  /*2770*/  FFMA.FTZ R247, R35, UR46, -R120 ;  /* 0x0000002e23f77c23 */ /* 0x000fe80008010878 */
[----:B------:R2:W-:Y:S01]  /*2780*/  MUFU.EX2 R11, R71 ;  /* 0x00000047000b7308 */ /* 0x0005e20000000800 */
[----:B-1----:R-:W-:Y:S01]  /*2790*/  FFMA.FTZ R68, R46, UR46, -R128 ;  /* 0x0000002e2e447c23 */ /* 0x002fe20008010880 */
[--C-:B------:R-:W-:Y:S01]  /*27a0*/  FFMA.FTZ R236, R24, UR46, -R4.reuse ;  /* 0x0000002e18ec7c23 */ /* 0x100fe20008010804 */
[----:B------:R-:W-:Y:S01]  /*27b0*/  FFMA.FTZ R237, R25, UR46, -R4 ;  /* 0x0000002e19ed7c23 */ /* 0x000fe20008010804 */
[--C-:B------:R-:W-:Y:S01]  /*27c0*/  FFMA.FTZ R13, R48, UR46, -R117.reuse ;  /* 0x0000002e300d7c23 */ /* 0x100fe20008010875 */
[----:B------:R-:W-:Y:S01]  /*27d0*/  FFMA.FTZ R239, R27, UR46, -R128 ;  /* 0x0000002e1bef7c23 */ /* 0x000fe20008010880 */
[----:B------:R-:W-:Y:S01]  /*27e0*/  FFMA.FTZ R240, R28, UR46, -R4 ;  /* 0x0000002e1cf07c23 */ /* 0x000fe20008010804 */
[----:B------:R-:W-:Y:S03]  /*27f0*/  FFMA.FTZ R242, R30, UR46, -R128 ;  /* 0x0000002e1ef27c23 */ /* 0x000fe60008010880 */
[----:B------:R1:W-:Y:S01]  /*2800*/  MUFU.EX2 R126, R69 ;  /* 0x00000045007e7308 */ /* 0x0003e20000000800 */
[----:B------:R-:W-:Y:S01]  /*2810*/  FFMA.FTZ R70, R51, UR46, -R120 ;  /* 0x0000002e33467c23 */ /* 0x000fe20008010878 */
[----:B------:R-:W-:Y:S01]  /*2820*/  FFMA.FTZ R243, R31, UR46, -R128 ;  /* 0x0000002e1ff37c23 */ /* 0x000fe20008010880 */
[--C-:B------:R-:W-:Y:S01]  /*2830*/  FFMA.FTZ R248, R36, UR46, -R117.reuse ;  /* 0x0000002e24f87c23 */ /* 0x100fe20008010875 */
[--C-:B------:R-:W-:Y:S01]  /*2840*/  FFMA.FTZ R251, R37, UR46, -R117.reuse ;  /* 0x0000002e25fb7c23 */ /* 0x100fe20008010875 */
[--C-:B------:R-:W-:Y:S01]  /*2850*/  FFMA.FTZ R250, R38, UR46, -R120.reuse ;  /* 0x0000002e26fa7c23 */ /* 0x100fe20008010878 */
[--C-:B------:R-:W-:Y:S01]  /*2860*/  FFMA.FTZ R252, R39, UR46, -R120.reuse ;  /* 0x0000002e27fc7c23 */ /* 0x100fe20008010878 */
[--C-:B------:R-:W-:Y:S03]  /*2870*/  FFMA.FTZ R49, R49, UR46, -R117.reuse ;  /* 0x0000002e31317c23 */ /* 0x100fe60008010875 */
[----:B------:R1:W-:Y:S01]  /*2880*/  MUFU.EX2 R7, R68 ;  /* 0x0000004400077308 */ /* 0x0003e20000000800 */
[----:B--2---:R-:W-:Y:S01]  /*2890*/  FFMA.FTZ R71, R50, UR46, -R120 ;  /* 0x0000002e32477c23 */ /* 0x004fe20008010878 */
[----:B------:R-:W-:Y:S01]  /*28a0*/  FFMA.FTZ R138, R40, UR46, -R4 ;  /* 0x0000002e288a7c23 */ /* 0x000fe20008010804 */
[----:B------:R-:W-:Y:S01]  /*28b0*/  FFMA.FTZ R42, R42, UR46, -R128 ;  /* 0x0000002e2a2a7c23 */ /* 0x000fe20008010880 */
[--C-:B------:R-:W-:Y:S06]  /*28c0*/  FFMA.FTZ R66, R66, UR46, -R120.reuse ;  /* 0x0000002e42427c23 */ /* 0x100fec0008010878 */
[----:B------:R2:W-:Y:S01]  /*28d0*/  MUFU.EX2 R184, R70 ;  /* 0x0000004600b87308 */ /* 0x0005e20000000800 */
[--C-:B-1----:R-:W-:Y:S09]  /*28e0*/  FFMA.FTZ R69, R54, UR46, -R120.reuse ;  /* 0x0000002e36457c23 */ /* 0x102ff20008010878 */
[----:B------:R1:W-:Y:S01]  /*28f0*/  MUFU.EX2 R125, R71 ;  /* 0x00000047007d7308 */ /* 0x0003e20000000800 */
[--C-:B------:R-:W-:Y:S01]  /*2900*/  FFMA.FTZ R68, R55, UR46, -R120.reuse ;  /* 0x0000002e37447c23 */ /* 0x100fe20008010878 */
[----:B------:R-:W-:Y:S08]  /*2910*/  FFMA.FTZ R120, R67, UR46, -R120 ;  /* 0x0000002e43787c23 */ /* 0x000ff00008010878 */
[----:B------:R1:W-:Y:S01]  /*2920*/  MUFU.EX2 R127, R73 ;  /* 0x00000049007f7308 */ /* 0x0003e20000000800 */
[----:B--2---:R-:W-:Y:S09]  /*2930*/  FFMA.FTZ R70, R58, UR46, -R128 ;  /* 0x0000002e3a467c23 */ /* 0x004ff20008010880 */
[----:B------:R2:W-:Y:S01]  /*2940*/  MUFU.EX2 R131, R69 ;  /* 0x0000004500837308 */ /* 0x0005e20000000800 */
[--C-:B-1----:R-:W-:Y:S09]  /*2950*/  FFMA.FTZ R71, R57, UR46, -R4.reuse ;  /* 0x0000002e39477c23 */ /* 0x102ff20008010804 */
[----:B------:R-:W1:Y:S01]  /*2960*/  MUFU.EX2 R231, R231 ;  /* 0x000000e700e77308 */ /* 0x000e620000000800 */
[----:B------:R-:W-:Y:S05]  /*2970*/  F2FP.BF16.F32.PACK_AB R73, R219, R218 ;  /* 0x000000dadb49723e */ /* 0x000fea00000010ff */
[----:B------:R-:W-:Y:S04]  /*2980*/  STS [R188+0x10400], R73 ;  /* 0x01040049bc007388 */ /* 0x000fe80000000800 */
[----:B------:R1:W-:Y:S01]  /*2990*/  MUFU.EX2 R137, R68 ;  /* 0x0000004400897308 */ /* 0x0003e20000000800 */
[----:B--2---:R-:W-:Y:S05]  /*29a0*/  F2FP.BF16.F32.PACK_AB R69, R217, R216 ;  /* 0x000000d8d945723e */ /* 0x004fea00000010ff */
[----:B------:R2:W-:Y:S04]  /*29b0*/  STS [R188+0x10000], R69 ;  /* 0x01000045bc007388 */ /* 0x0005e80000000800 */
[----:B------:R2:W-:Y:S10]  /*29c0*/  MUFU.EX2 R118, R70 ;  /* 0x0000004600767308 */ /* 0x0005f40000000800 */
[----:B------:R2:W-:Y:S01]  /*29d0*/  MUFU.EX2 R129, R72 ;  /* 0x0000004800817308 */ /* 0x0005e20000000800 */
[----:B-1----:R-:W-:Y:S05]  /*29e0*/  F2FP.BF16.F32.PACK_AB R68, R229, R228 ;  /* 0x000000e4e544723e */ /* 0x002fea00000010ff */
[----:B------:R-:W-:Y:S04]  /*29f0*/  STS [R193+0x10000], R68 ;  /* 0x01000044c1007388 */ /* 0x000fe80000000800 */
[----:B------:R-:W-:Y:S01]  /*2a00*/  MUFU.EX2 R220, R220 ;  /* 0x000000dc00dc7308 */ /* 0x000fe20000000800 */
[----:B--2---:R-:W-:Y:S05]  /*2a10*/  F2FP.BF16.F32.PACK_AB R70, R231, R230 ;  /* 0x000000e6e746723e */ /* 0x004fea00000010ff */
[----:B------:R1:W-:Y:S04]  /*2a20*/  STS [R193+0x10400], R70 ;  /* 0x01040046c1007388 */ /* 0x0003e80000000800 */
[----:B------:R-:W2:Y:S01]  /*2a30*/  MUFU.EX2 R221, R221 ;  /* 0x000000dd00dd7308 */ /* 0x000ea20000000800 */
[--C-:B------:R-:W-:Y:S09]  /*2a40*/  FFMA.FTZ R72, R60, UR46, -R4.reuse ;  /* 0x0000002e3c487c23 */ /* 0x100ff20008010804 */
[----:B------:R2:W-:Y:S10]  /*2a50*/  MUFU.EX2 R119, R71 ;  /* 0x0000004700777308 */ /* 0x0005f40000000800 */
[----:B------:R-:W1:Y:S10]  /*2a60*/  MUFU.EX2 R223, R223 ;  /* 0x000000df00df7308 */ /* 0x000e740000000800 */
[----:B------:R-:W-:Y:S01]  /*2a70*/  MUFU.EX2 R224, R224 ;  /* 0x000000e000e07308 */ /* 0x000fe20000000800 */
[----:B--2---:R-:W-:Y:S05]  /*2a80*/  F2FP.BF16.F32.PACK_AB R71, R221, R220 ;  /* 0x000000dcdd47723e */ /* 0x004fea00000010ff */
[----:B------:R-:W-:Y:S04]  /*2a90*/  STS [R188+0x12000], R71 ;  /* 0x01200047bc007388 */ /* 0x000fe80000000800 */
[----:B------:R-:W-:Y:S01]  /*2aa0*/  MUFU.EX2 R225, R225 ;  /* 0x000000e100e17308 */ /* 0x000fe20000000800 */
[----:B-1----:R-:W-:Y:S05]  /*2ab0*/  F2FP.BF16.F32.PACK_AB R75, R223, R222 ;  /* 0x000000dedf4b723e */ /* 0x002fea00000010ff */
[----:B------:R-:W-:Y:S04]  /*2ac0*/  STS [R188+0x12400], R75 ;  /* 0x0124004bbc007388 */ /* 0x000fe80000000800 */
[----:B------:R1:W2:Y:S10]  /*2ad0*/  MUFU.EX2 R133, R74 ;  /* 0x0000004a00857308 */ /* 0x0002b40000000800 */
[----:B------:R3:W-:Y:S10]  /*2ae0*/  MUFU.EX2 R134, R72 ;  /* 0x0000004800867308 */ /* 0x0007f40000000800 */
[----:B------:R-:W-:Y:S01]  /*2af0*/  MUFU.EX2 R232, R232 ;  /* 0x000000e800e87308 */ /* 0x000fe20000000800 */
[----:B-1----:R-:W-:Y:S02]  /*2b00*/  F2FP.BF16.F32.PACK_AB R74, R227, R226 ;  /* 0x000000e2e34a723e */ /* 0x002fe400000010ff */
[----:B--2---:R-:W-:Y:S03]  /*2b10*/  F2FP.BF16.F32.PACK_AB R26, R133, R118 ;  /* 0x00000076851a723e */ /* 0x004fe600000010ff */
[----:B------:R-:W-:Y:S04]  /*2b20*/  STS [R193+0x12400], R74 ;  /* 0x0124004ac1007388 */ /* 0x000fe80000000800 */
[----:B------:R-:W1:Y:S01]  /*2b30*/  MUFU.EX2 R233, R233 ;  /* 0x000000e900e97308 */ /* 0x000e620000000800 */
[----:B---3--:R-:W-:Y:S05]  /*2b40*/  F2FP.BF16.F32.PACK_AB R72, R225, R224 ;  /* 0x000000e0e148723e */ /* 0x008fea00000010ff */
[----:B------:R-:W-:Y:S04]  /*2b50*/  STS [R193+0x12000], R72 ;  /* 0x01200048c1007388 */ /* 0x000fe80000000800 */
[----:B------:R-:W-:Y:S10]  /*2b60*/  MUFU.EX2 R234, R234 ;  /* 0x000000ea00ea7308 */ /* 0x000ff40000000800 */
[----:B------:R-:W2:Y:S01]  /*2b70*/  MUFU.EX2 R235, R235 ;  /* 0x000000eb00eb7308 */ /* 0x000ea20000000800 */
[----:B-1----:R-:W-:Y:S05]  /*2b80*/  F2FP.BF16.F32.PACK_AB R69, R233, R232 ;  /* 0x000000e8e945723e */ /* 0x002fea00000010ff */
[----:B------:R-:W-:Y:S04]  /*2b90*/  STS [R192+0x10000], R69 ;  /* 0x01000045c0007388 */ /* 0x000fe80000000800 */
[----:B------:R-:W-:Y:S10]  /*2ba0*/  MUFU.EX2 R244, R244 ;  /* 0x000000f400f47308 */ /* 0x000ff40000000800 */
[----:B------:R-:W1:Y:S01]  /*2bb0*/  MUFU.EX2 R245, R245 ;  /* 0x000000f500f57308 */ /* 0x000e620000000800 */
[----:B--2---:R-:W-:Y:S05]  /*2bc0*/  F2FP.BF16.F32.PACK_AB R73, R235, R234 ;  /* 0x000000eaeb49723e */ /* 0x004fea00000010ff */
[----:B------:R2:W-:Y:S04]  /*2bd0*/  STS [R192+0x10400], R73 ;  /* 0x01040049c0007388 */ /* 0x0005e80000000800 */
[----:B------:R-:W-:Y:S10]  /*2be0*/  MUFU.EX2 R246, R246 ;  /* 0x000000f600f67308 */ /* 0x000ff40000000800 */
[----:B------:R-:W3:Y:S01]  /*2bf0*/  MUFU.EX2 R247, R247 ;  /* 0x000000f700f77308 */ /* 0x000ee20000000800 */
[----:B-1----:R-:W-:Y:S05]  /*2c00*/  F2FP.BF16.F32.PACK_AB R70, R245, R244 ;  /* 0x000000f4f546723e */ /* 0x002fea00000010ff */
[----:B------:R-:W-:Y:S04]  /*2c10*/  STS [R199+0x10000], R70 ;  /* 0x01000046c7007388 */ /* 0x000fe80000000800 */
[----:B------:R-:W-:Y:S01]  /*2c20*/  MUFU.EX2 R236, R236 ;  /* 0x000000ec00ec7308 */ /* 0x000fe20000000800 */
[----:B--2---:R-:W-:Y:S09]  /*2c30*/  F2FP.BF16.F32.PACK_AB R73, R126, R7 ;  /* 0x000000077e49723e */ /* 0x004ff200000010ff */
[----:B------:R-:W1:Y:S01]  /*2c40*/  MUFU.EX2 R237, R237 ;  /* 0x000000ed00ed7308 */ /* 0x000e620000000800 */
[----:B---3--:R-:W-:Y:S05]  /*2c50*/  F2FP.BF16.F32.PACK_AB R68, R247, R246 ;  /* 0x000000f6f744723e */ /* 0x008fea00000010ff */
[----:B------:R2:W-:Y:S04]  /*2c60*/  STS [R199+0x10400], R68 ;  /* 0x01040044c7007388 */ /* 0x0005e80000000800 */
[----:B------:R3:W-:Y:S10]  /*2c70*/  MUFU.EX2 R123, R13 ;  /* 0x0000000d007b7308 */ /* 0x0007f40000000800 */
[----:B------:R-:W-:Y:S01]  /*2c80*/  MUFU.EX2 R238, R238 ;  /* 0x000000ee00ee7308 */ /* 0x000fe20000000800 */
[----:B-1----:R-:W-:Y:S05]  /*2c90*/  F2FP.BF16.F32.PACK_AB R71, R237, R236 ;  /* 0x000000eced47723e */ /* 0x002fea00000010ff */
[----:B------:R-:W-:Y:S04]  /*2ca0*/  STS [R192+0x12000], R71 ;  /* 0x01200047c0007388 */ /* 0x000fe80000000800 */
[----:B------:R-:W1:Y:S01]  /*2cb0*/  MUFU.EX2 R239, R239 ;  /* 0x000000ef00ef7308 */ /* 0x000e620000000800 */
[--C-:B---3--:R-:W-:Y:S01]  /*2cc0*/  FFMA.FTZ R13, R56, UR46, -R4.reuse ;  /* 0x0000002e380d7c23 */ /* 0x108fe20008010804 */
[----:B------:R-:W-:Y:S01]  /*2cd0*/  FFMA.FTZ R4, R61, UR46, -R4 ;  /* 0x0000002e3d047c23 */ /* 0x000fe20008010804 */
[--C-:B--2---:R-:W-:Y:S07]  /*2ce0*/  FFMA.FTZ R68, R62, UR46, -R128.reuse ;  /* 0x0000002e3e447c23 */ /* 0x104fee0008010880 */
[----:B------:R-:W-:Y:S01]  /*2cf0*/  MUFU.EX2 R240, R240 ;  /* 0x000000f000f07308 */ /* 0x000fe20000000800 */
[----:B------:R-:W-:Y:S09]  /*2d00*/  FFMA.FTZ R128, R63, UR46, -R128 ;  /* 0x0000002e3f807c23 */ /* 0x000ff20008010880 */
[----:B------:R-:W2:Y:S01]  /*2d10*/  MUFU.EX2 R241, R241 ;  /* 0x000000f100f17308 */ /* 0x000ea20000000800 */
[----:B-1----:R-:W-:Y:S05]  /*2d20*/  F2FP.BF16.F32.PACK_AB R75, R239, R238 ;  /* 0x000000eeef4b723e */ /* 0x002fea00000010ff */
[----:B------:R1:W-:Y:S04]  /*2d30*/  STS [R192+0x12400], R75 ;  /* 0x0124004bc0007388 */ /* 0x0003e80000000800 */
[----:B------:R-:W-:Y:S10]  /*2d40*/  MUFU.EX2 R242, R242 ;  /* 0x000000f200f27308 */ /* 0x000ff40000000800 */
[----:B------:R-:W3:Y:S01]  /*2d50*/  MUFU.EX2 R243, R243 ;  /* 0x000000f300f37308 */ /* 0x000ee20000000800 */
[----:B--2---:R-:W-:Y:S05]  /*2d60*/  F2FP.BF16.F32.PACK_AB R72, R241, R240 ;  /* 0x000000f0f148723e */ /* 0x004fea00000010ff */
[----:B------:R2:W-:Y:S04]  /*2d70*/  STS [R199+0x12000], R72 ;  /* 0x01200048c7007388 */ /* 0x0005e80000000800 */
[----:B------:R4:W4:Y:S01]  /*2d80*/  MUFU.EX2 R136, R13 ;  /* 0x0000000d00887308 */ /* 0x0009220000000800 */
[----:B-1----:R-:W-:Y:S09]  /*2d90*/  F2FP.BF16.F32.PACK_AB R75, R6, R11 ;  /* 0x0000000b064b723e */ /* 0x002ff200000010ff */
[----:B------:R-:W-:Y:S01]  /*2da0*/  MUFU.EX2 R248, R248 ;  /* 0x000000f800f87308 */ /* 0x000fe20000000800 */
[----:B---3--:R-:W-:Y:S05]  /*2db0*/  F2FP.BF16.F32.PACK_AB R69, R243, R242 ;  /* 0x000000f2f345723e */ /* 0x008fea00000010ff */
[----:B------:R-:W-:Y:S04]  /*2dc0*/  STS [R199+0x12400], R69 ;  /* 0x01240045c7007388 */ /* 0x000fe80000000800 */
[----:B------:R-:W1:Y:S01]  /*2dd0*/  MUFU.EX2 R251, R251 ;  /* 0x000000fb00fb7308 */ /* 0x000e620000000800 */
[--C-:B----4-:R-:W-:Y:S01]  /*2de0*/  FFMA.FTZ R13, R64, UR46, -R117.reuse ;  /* 0x0000002e400d7c23 */ /* 0x110fe20008010875 */
[----:B------:R-:W-:Y:S01]  /*2df0*/  FFMA.FTZ R117, R65, UR46, -R117 ;  /* 0x0000002e41757c23 */ /* 0x000fe20008010875 */
[----:B------:R-:W-:Y:S07]  /*2e00*/  F2FP.BF16.F32.PACK_AB R22, R119, R136 ;  /* 0x000000887716723e */ /* 0x000fee00000010ff */
[----:B------:R-:W-:Y:S10]  /*2e10*/  MUFU.EX2 R250, R250 ;  /* 0x000000fa00fa7308 */ /* 0x000ff40000000800 */
[----:B------:R-:W3:Y:S01]  /*2e20*/  MUFU.EX2 R252, R252 ;  /* 0x000000fc00fc7308 */ /* 0x000ee20000000800 */
[----:B-1----:R-:W-:Y:S05]  /*2e30*/  F2FP.BF16.F32.PACK_AB R74, R251, R248 ;  /* 0x000000f8fb4a723e */ /* 0x002fea00000010ff */
[----:B------:R-:W-:Y:S04]  /*2e40*/  STS [R189+0x10000], R74 ;  /* 0x0100004abd007388 */ /* 0x000fe80000000800 */
[----:B------:R-:W1:Y:S10]  /*2e50*/  MUFU.EX2 R130, R49 ;  /* 0x0000003100827308 */ /* 0x000e740000000800 */
[----:B------:R4:W-:Y:S01]  /*2e60*/  MUFU.EX2 R132, R13 ;  /* 0x0000000d00847308 */ /* 0x0009e20000000800 */
[----:B---3--:R-:W-:Y:S05]  /*2e70*/  F2FP.BF16.F32.PACK_AB R70, R252, R250 ;  /* 0x000000fafc46723e */ /* 0x008fea00000010ff */
[----:B------:R3:W-:Y:S04]  /*2e80*/  STS [R189+0x10400], R70 ;  /* 0x01040046bd007388 */ /* 0x0007e80000000800 */
[----:B------:R-:W2:Y:S01]  /*2e90*/  MUFU.EX2 R9, R42 ;  /* 0x0000002a00097308 */ /* 0x000ea20000000800 */
[----:B-1----:R-:W-:Y:S05]  /*2ea0*/  F2FP.BF16.F32.PACK_AB R71, R130, R123 ;  /* 0x0000007b8247723e */ /* 0x002fea00000010ff */
[----:B------:R1:W-:Y:S04]  /*2eb0*/  STS [R196+0x10000], R71 ;  /* 0x01000047c4007388 */ /* 0x0003e80000000800 */
[----:B------:R-:W1:Y:S01]  /*2ec0*/  MUFU.EX2 R138, R138 ;  /* 0x0000008a008a7308 */ /* 0x000e620000000800 */
[----:B----4-:R-:W-:Y:S05]  /*2ed0*/  F2FP.BF16.F32.PACK_AB R13, R184, R125 ;  /* 0x0000007db80d723e */ /* 0x010fea00000010ff */
[----:B------:R-:W-:Y:S04]  /*2ee0*/  STS [R196+0x10400], R13 ;  /* 0x0104000dc4007388 */ /* 0x000fe80000000800 */
[----:B------:R4:W-:Y:S01]  /*2ef0*/  MUFU.EX2 R124, R68 ;  /* 0x00000044007c7308 */ /* 0x0009e20000000800 */
[----:B--2---:R-:W-:Y:S05]  /*2f00*/  F2FP.BF16.F32.PACK_AB R72, R10, R9 ;  /* 0x000000090a48723e */ /* 0x004fea00000010ff */
[----:B------:R-:W-:Y:S01]  /*2f10*/  STS [R189+0x12400], R72 ;  /* 0x01240048bd007388 */ /* 0x000fe20000000800 */
[----:B---3--:R-:W-:Y:S03]  /*2f20*/  F2FP.BF16.F32.PACK_AB R70, R129, R127 ;  /* 0x0000007f8146723e */ /* 0x008fe600000010ff */
[----:B------:R-:W2:Y:S01]  /*2f30*/  MUFU.EX2 R135, R4 ;  /* 0x0000000400877308 */ /* 0x000ea20000000800 */
[----:B-1----:R-:W-:Y:S05]  /*2f40*/  F2FP.BF16.F32.PACK_AB R14, R139, R138 ;  /* 0x0000008a8b0e723e */ /* 0x002fea00000010ff */
[----:B------:R-:W-:Y:S04]  /*2f50*/  STS [R189+0x12000], R14 ;  /* 0x0120000ebd007388 */ /* 0x000fe80000000800 */
[----:B------:R-:W1:Y:S01]  /*2f60*/  MUFU.EX2 R8, R117 ;  /* 0x0000007500087308 */ /* 0x000e620000000800 */
[----:B----4-:R-:W-:Y:S01]  /*2f70*/  F2FP.BF16.F32.PACK_AB R68, R137, R131 ;  /* 0x000000838944723e */ /* 0x010fe200000010ff */
[----:B------:R-:W-:Y:S04]  /*2f80*/  STS [R196+0x12000], R75 ;  /* 0x0120004bc4007388 */ /* 0x000fe80000000800 */
[----:B------:R-:W-:Y:S04]  /*2f90*/  STS [R196+0x12400], R73 ;  /* 0x01240049c4007388 */ /* 0x000fe80000000800 */
[----:B------:R-:W-:Y:S01]  /*2fa0*/  MUFU.EX2 R4, R66 ;  /* 0x0000004200047308 */ /* 0x000fe20000000800 */
[----:B--2---:R-:W-:Y:S01]  /*2fb0*/  F2FP.BF16.F32.PACK_AB R29, R135, R134 ;  /* 0x00000086871d723e */ /* 0x004fe200000010ff */
[----:B------:R-:W-:Y:S04]  /*2fc0*/  STS [R195+0x10000], R70 ;  /* 0x01000046c3007388 */ /* 0x000fe80000000800 */
[----:B------:R-:W-:Y:S04]  /*2fd0*/  STS [R195+0x10400], R68 ;  /* 0x01040044c3007388 */ /* 0x000fe80000000800 */
[----:B------:R-:W2:Y:S01]  /*2fe0*/  MUFU.EX2 R120, R120 ;  /* 0x0000007800787308 */ /* 0x000ea20000000800 */
[----:B-1----:R-:W-:Y:S02]  /*2ff0*/  F2FP.BF16.F32.PACK_AB R71, R8, R132 ;  /* 0x000000840847723e */ /* 0x002fe400000010ff */
[----:B------:R-:W-:Y:S03]  /*3000*/  LEA R117, R183, UR5, 0x1 ;  /* 0x00000005b7757c11 */ /* 0x000fe6000f8e08ff */
[----:B------:R-:W-:Y:S01]  /*3010*/  STS [R194+0x10000], R71 ;  /* 0x01000047c2007388 */ /* 0x000fe20000000800 */
[----:B------:R-:W-:Y:S03]  /*3020*/  IADD3 R116, R117, R182, RZ ;  /* 0x000000b675747210 */ /* 0x000fe60007ffe0ff */
[----:B------:R-:W1:Y:S01]  /*3030*/  MUFU.EX2 R128, R128 ;  /* 0x0000008000807308 */ /* 0x000e620000000800 */
[----:B--2---:R-:W-:Y:S05]  /*3040*/  F2FP.BF16.F32.PACK_AB R69, R120, R4 ;  /* 0x000000047845723e */ /* 0x004fea00000010ff */
[----:B------:R-:W-:Y:S01]  /*3050*/  STS [R194+0x10400], R69 ;  /* 0x01040045c2007388 */ /* 0x000fe20000000800 */
[----:B-1----:R-:W-:Y:S03]  /*3060*/  F2FP.BF16.F32.PACK_AB R33, R128, R124 ;  /* 0x0000007c8021723e */ /* 0x002fe600000010ff */
[----:B------:R-:W-:Y:S04]  /*3070*/  STS [R195+0x12000], R22 ;  /* 0x01200016c3007388 */ /* 0x000fe80000000800 */
[----:B------:R-:W-:Y:S04]  /*3080*/  STS [R195+0x12400], R26 ;  /* 0x0124001ac3007388 */ /* 0x000fe80000000800 */
[----:B------:R-:W-:Y:S04]  /*3090*/  STS [R194+0x12000], R29 ;  /* 0x0120001dc2007388 */ /* 0x000fe80000000800 */
[----:B------:R-:W-:Y:S04]  /*30a0*/  STS [R194+0x12400], R33 ;  /* 0x01240021c2007388 */ /* 0x000fe80000000800 */
[----:B------:R-:W1:Y:S08]  /*30b0*/  LDSM.16.M88.4 R72, [R117+0x4000] ;  /* 0x004000007548783b */ /* 0x000e700000000200 */
[----:B------:R-:W2:Y:S08]  /*30c0*/  LDSM.16.M88.4 R68, [R117+0x5000] ;  /* 0x005000007544783b */ /* 0x000eb00000000200 */
[----:B------:R-:W3:Y:S08]  /*30d0*/  LDSM.16.M88.4 R108, [R116+0x4000] ;  /* 0x00400000746c783b */ /* 0x000ef00000000200 */
        /* <DEDUP_REMOVED lines=22> */
[----:B------:R-:W-:Y:S01]  /*3240*/  FADD.FTZ R13, -R249, R13 ;  /* 0x0000000df90d7221 */ /* 0x000fe20000010100 */
[C---:B------:R-:W-:Y:S05]  /*3250*/  HMMA.16816.F32.BF16 R32, R112.reuse, R160, R32 ;  /* 0x000000a07020723c */ /* 0x040fea0000041820 */
[----:B------:R-:W-:Y:S01]  /*3260*/  FMUL.FTZ R217, R217, R13 ;  /* 0x0000000dd9d97220 */ /* 0x000fe20000410000 */
[-C--:B------:R-:W-:Y:S05]  /*3270*/  HMMA.16816.F32.BF16 R36, R112, R162.reuse, R36 ;  /* 0x000000a27024723c */ /* 0x080fea0000041824 */
[C---:B------:R-:W-:Y:S01]  /*3280*/  FADD.FTZ R12, -R249.reuse, R12 ;  /* 0x0000000cf90c7221 */ /* 0x040fe20000010100 */
[C---:B------:R-:W-:Y:S05]  /*3290*/  HMMA.16816.F32.BF16 R40, R108.reuse, R162, R40 ;  /* 0x000000a26c28723c */ /* 0x040fea0000041828 */
[C---:B------:R-:W-:Y:S01]  /*32a0*/  FADD.FTZ R13, -R249.reuse, R24 ;  /* 0x00000018f90d7221 */ /* 0x040fe20000010100 */
[-C--:B------:R-:W-:Y:S05]  /*32b0*/  HMMA.16816.F32.BF16 R44, R108, R164.reuse, R44 ;  /* 0x000000a46c2c723c */ /* 0x080fea000004182c */
[----:B------:R-:W-:Y:S01]  /*32c0*/  FADD.FTZ R25, -R249, R25 ;  /* 0x00000019f9197221 */ /* 0x000fe20000010100 */
[C---:B------:R-:W-:Y:S05]  /*32d0*/  HMMA.16816.F32.BF16 R48, R112.reuse, R164, R48 ;  /* 0x000000a47030723c */ /* 0x040fea0000041830 */
[----:B------:R-:W-:Y:S01]  /*32e0*/  FMUL.FTZ R216, R216, R12 ;  /* 0x0000000cd8d87220 */ /* 0x000fe20000410000 */
[-C--:B------:R-:W-:Y:S05]  /*32f0*/  HMMA.16816.F32.BF16 R52, R112, R166.reuse, R52 ;  /* 0x000000a67034723c */ /* 0x080fea0000041834 */
[----:B------:R-:W-:Y:S01]  /*3300*/  F2FP.BF16.F32.PACK_AB R217, R217, R216 ;  /* 0x000000d8d9d9723e */ /* 0x000fe200000010ff */
[C---:B------:R-:W-:Y:S05]  /*3310*/  HMMA.16816.F32.BF16 R56, R108.reuse, R166, R56 ;  /* 0x000000a66c38723c */ /* 0x040fea0000041838 */
[C---:B------:R-:W-:Y:S01]  /*3320*/  FADD.FTZ R28, -R249.reuse, R28 ;  /* 0x0000001cf91c7221 */ /* 0x040fe20000010100 */
[-C--:B------:R-:W-:Y:S05]  /*3330*/  HMMA.16816.F32.BF16 R60, R108, R168.reuse, R60 ;  /* 0x000000a86c3c723c */ /* 0x080fea000004183c */
[----:B------:R-:W-:Y:S01]  /*3340*/  FADD.FTZ R29, -R249, R29 ;  /* 0x0000001df91d7221 */ /* 0x000fe20000010100 */
[C---:B------:R-:W-:Y:S05]  /*3350*/  HMMA.16816.F32.BF16 R64, R112.reuse, R168, R64 ;  /* 0x000000a87040723c */ /* 0x040fea0000041840 */
[----:B------:R-:W-:Y:S01]  /*3360*/  FMUL.FTZ R228, R228, R13 ;  /* 0x0000000de4e47220 */ /* 0x000fe20000410000 */
[-C--:B------:R-:W-:Y:S05]  /*3370*/  HMMA.16816.F32.BF16 R68, R112, R170.reuse, R68 ;  /* 0x000000aa7044723c */ /* 0x080fea0000041844 */
[----:B------:R-:W-:Y:S01]  /*3380*/  FMUL.FTZ R229, R229, R25 ;  /* 0x00000019e5e57220 */ /* 0x000fe20000410000 */
[----:B------:R-:W-:Y:S05]  /*3390*/  HMMA.16816.F32.BF16 R72, R108, R170, R72 ;  /* 0x000000aa6c48723c */ /* 0x000fea0000041848 */
[----:B------:R-:W-:Y:S01]  /*33a0*/  FMUL.FTZ R232, R232, R28 ;  /* 0x0000001ce8e87220 */ /* 0x000fe20000410000 */
[----:B------:R-:W-:Y:S01]  /*33b0*/  FMUL.FTZ R233, R233, R29 ;  /* 0x0000001de9e97220 */ /* 0x000fe20000410000 */
[----:B------:R-:W-:Y:S01]  /*33c0*/  F2FP.BF16.F32.PACK_AB R228, R229, R228 ;  /* 0x000000e4e5e4723e */ /* 0x000fe200000010ff */
[C---:B------:R-:W-:Y:S03]  /*33d0*/  FADD.FTZ R216, -R249.reuse, R40 ;  /* 0x00000028f9d87221 */ /* 0x040fe60000010100 */
[----:B------:R-:W-:Y:S01]  /*33e0*/  FADD.FTZ R229, -R249, R44 ;  /* 0x0000002cf9e57221 */ /* 0x000fe20000010100 */
[----:B------:R-:W-:Y:S01]  /*33f0*/  F2FP.BF16.F32.PACK_AB R233, R233, R232 ;  /* 0x000000e8e9e9723e */ /* 0x000fe200000010ff */
[----:B------:R-:W-:Y:S01]  /*3400*/  FMUL.FTZ R216, R244, R216 ;  /* 0x000000d8f4d87220 */ /* 0x000fe20000410000 */
[C---:B------:R-:W-:Y:S01]  /*3410*/  FADD.FTZ R232, -R249.reuse, R45 ;  /* 0x0000002df9e87221 */ /* 0x040fe20000010100 */
[----:B------:R-:W-:Y:S01]  /*3420*/  FMUL.FTZ R229, R248, R229 ;  /* 0x000000e5f8e57220 */ /* 0x000fe20000410000 */
[C---:B------:R-:W-:Y:S01]  /*3430*/  FADD.FTZ R41, -R249.reuse, R41 ;  /* 0x00000029f9297221 */ /* 0x040fe20000010100 */
[C---:B------:R-:W-:Y:S01]  /*3440*/  FADD.FTZ R244, -R249.reuse, R56 ;  /* 0x00000038f9f47221 */ /* 0x040fe20000010100 */
[C---:B------:R-:W-:Y:S01]  /*3450*/  FADD.FTZ R57, -R249.reuse, R57 ;  /* 0x00000039f9397221 */ /* 0x040fe20000010100 */
[C---:B------:R-:W-:Y:S01]  /*3460*/  FADD.FTZ R248, -R249.reuse, R60 ;  /* 0x0000003cf9f87221 */ /* 0x040fe20000010100 */
[----:B------:R-:W-:Y:S01]  /*3470*/  FADD.FTZ R61, -R249, R61 ;  /* 0x0000003df93d7221 */ /* 0x000fe20000010100 */
[----:B------:R-:W-:Y:S01]  /*3480*/  FMUL.FTZ R232, R251, R232 ;  /* 0x000000e8fbe87220 */ /* 0x000fe20000410000 */
[----:B------:R-:W-:Y:S01]  /*3490*/  FMUL.FTZ R245, R245, R41 ;  /* 0x00000029f5f57220 */ /* 0x000fe20000410000 */
[----:B------:R-:W-:Y:S01]  /*34a0*/  FMUL.FTZ R244, R123, R244 ;  /* 0x000000f47bf47220 */ /* 0x000fe20000410000 */
[C---:B------:R-:W-:Y:S01]  /*34b0*/  FADD.FTZ R72, -R249.reuse, R72 ;  /* 0x00000048f9487221 */ /* 0x040fe20000010100 */
[----:B------:R-:W-:Y:S01]  /*34c0*/  FADD.FTZ R73, -R249, R73 ;  /* 0x00000049f9497221 */ /* 0x000fe20000010100 */
        /* <DEDUP_REMOVED lines=8> */
[----:B------:R-:W-:Y:S01]  /*3550*/  FADD.FTZ R229, -R5, R14 ;  /* 0x0000000e05e57221 */ /* 0x000fe20000010100 */
[----:B------:R-:W-:Y:S01]  /*3560*/  F2FP.BF16.F32.PACK_AB R73, R73, R72 ;  /* 0x000000484949723e */ /* 0x000fe200000010ff */
[----:B------:R-:W-:Y:S02]  /*3570*/  FADD.FTZ R72, -R5, R15 ;  /* 0x0000000f05487221 */ /* 0x000fe40000010100 */
[----:B------:R-:W-:Y:S01]  /*3580*/  F2FP.BF16.F32.PACK_AB R248, R249, R248 ;  /* 0x000000f8f9f8723e */ /* 0x000fe200000010ff */
[----:B------:R-:W-:Y:S06]  /*3590*/  @!P2 BRA `(.L_x_128) ;  /* 0x000000000048a947 */ /* 0x000fec0003800000 */
[----:B------:R-:W1:Y:S01]  /*35a0*/  LDC R15, c[0x0][0x240] ;  /* 0x00009000ff0f7b82 */ /* 0x000e620000000800 */
[----:B------:R-:W-:Y:S04]  /*35b0*/  ULOP3.LUT UR42, UR39, 0x1, URZ, 0xc0, !UPT ;  /* 0x00000001272a7892 */ /* 0x000fe8000f8ec03f */
[----:B------:R-:W-:Y:S03]  /*35c0*/  UISETP.NE.U32.AND UP0, UPT, UR42, 0x1, UPT ;  /* 0x000000012a00788c */ /* 0x000fe6000bf05070 */
[----:B------:R-:W2:Y:S01]  /*35d0*/  LDC R13, c[0x0][0x244] ;  /* 0x00009100ff0d7b82 */ /* 0x000ea20000000800 */
[----:B------:R-:W-:Y:S06]  /*35e0*/  USEL UR42, UR17, 0x2000, !UP0 ;  /* 0x00002000112a7887 */ /* 0x000fec000c000000 */
[----:B------:R-:W-:Y:S02]  /*35f0*/  VIADD R209, R209, UR42 ;  /* 0x0000002ad1d17c36 */ /* 0x000fe40008000000 */
[----:B------:R-:W-:Y:S02]  /*3600*/  VIADD R175, R175, UR42 ;  /* 0x0000002aafaf7c36 */ /* 0x000fe40008000000 */
[----:B-1----:R-:W-:Y:S05]  /*3610*/  IMAD.U32 R25, R15, -0x80, RZ ;  /* 0xffffff800f197824 */ /* 0x002fea00078e00ff */
[C---:B------:R-:W-:Y:S04]  /*3620*/  LEA R214, P0, R25.reuse, R214, 0x1 ;  /* 0x000000d619d67211 */ /* 0x040fe800078008ff */
[----:B------:R-:W-:Y:S02]  /*3630*/  LEA.HI.X.SX32 R215, R25, R215, 0x1, P0 ;  /* 0x000000d719d77211 */ /* 0x000fe400000f0eff */
        /* <DEDUP_REMOVED lines=8> */
.L_x_128:
[----:B------:R-:W-:Y:S01]  /*36c0*/  STS [R188+0x8000], R217 ;  /* 0x008000d9bc007388 */ /* 0x000fe20000000800 */
[----:B-1----:R-:W-:Y:S01]  /*36d0*/  FADD.FTZ R13, -R5, R26 ;  /* 0x0000001a050d7221 */ /* 0x002fe20000010100 */
[----:B------:R-:W-:Y:S01]  /*36e0*/  FMUL.FTZ R229, R218, R229 ;  /* 0x000000e5dae57220 */ /* 0x000fe20000410000 */
[----:B------:R-:W-:Y:S01]  /*36f0*/  FMUL.FTZ R72, R219, R72 ;  /* 0x00000048db487220 */ /* 0x000fe20000410000 */
[C---:B------:R-:W-:Y:S01]  /*3700*/  FADD.FTZ R8, -R5.reuse, R27 ;  /* 0x0000001b05087221 */ /* 0x040fe20000010100 */
[----:B------:R-:W-:Y:S01]  /*3710*/  FMUL.FTZ R13, R230, R13 ;  /* 0x0000000de60d7220 */ /* 0x000fe20000410000 */
[C---:B------:R-:W-:Y:S01]  /*3720*/  FADD.FTZ R12, -R5.reuse, R31 ;  /* 0x0000001f050c7221 */ /* 0x040fe20000010100 */
[----:B------:R-:W-:Y:S01]  /*3730*/  FADD.FTZ R15, -R5, R30 ;  /* 0x0000001e050f7221 */ /* 0x000fe20000010100 */
[----:B------:R-:W-:Y:S01]  /*3740*/  FMUL.FTZ R8, R231, R8 ;  /* 0x00000008e7087220 */ /* 0x000fe20000410000 */
[----:B------:R-:W-:Y:S01]  /*3750*/  F2FP.BF16.F32.PACK_AB R229, R72, R229 ;  /* 0x000000e548e5723e */ /* 0x000fe200000010ff */
[----:B------:R-:W-:Y:S01]  /*3760*/  FMUL.FTZ R12, R235, R12 ;  /* 0x0000000ceb0c7220 */ /* 0x000fe20000410000 */
[----:B------:R-:W-:Y:S01]  /*3770*/  FMUL.FTZ R15, R234, R15 ;  /* 0x0000000fea0f7220 */ /* 0x000fe20000410000 */
[C---:B------:R-:W-:Y:S01]  /*3780*/  FADD.FTZ R25, -R5.reuse, R42 ;  /* 0x0000002a05197221 */ /* 0x040fe20000010100 */
[----:B------:R-:W-:Y:S01]  /*3790*/  F2FP.BF16.F32.PACK_AB R8, R8, R13 ;  /* 0x0000000d0808723e */ /* 0x000fe200000010ff */
[----:B------:R-:W-:Y:S01]  /*37a0*/  STS [R188+0x8400], R229 ;  /* 0x008400e5bc007388 */ /* 0x000fe20000000800 */
[----:B-----5:R-:W-:Y:S01]  /*37b0*/  FADD.FTZ R51, -R122, R51 ;  /* 0x000000337a337221 */ /* 0x020fe20000010100 */
[----:B------:R-:W-:Y:S01]  /*37c0*/  F2FP.BF16.F32.PACK_AB R15, R12, R15 ;  /* 0x0000000f0c0f723e */ /* 0x000fe200000010ff */
[----:B------:R-:W-:Y:S01]  /*37d0*/  FMUL.FTZ R25, R246, R25 ;  /* 0x00000019f6197220 */ /* 0x000fe20000410000 */
[----:B------:R1:W-:Y:S01]  /*37e0*/  STS [R193+0x8400], R8 ;  /* 0x00840008c1007388 */ /* 0x0003e20000000800 */
[C---:B------:R-:W-:Y:S01]  /*37f0*/  FADD.FTZ R13, -R5.reuse, R46 ;  /* 0x0000002e050d7221 */ /* 0x040fe20000010100 */
[C---:B------:R-:W-:Y:S01]  /*3800*/  FADD.FTZ R47, -R5.reuse, R47 ;  /* 0x0000002f052f7221 */ /* 0x040fe20000010100 */
[C---:B------:R-:W-:Y:S01]  /*3810*/  FADD.FTZ R27, -R5.reuse, R74 ;  /* 0x0000004a051b7221 */ /* 0x040fe20000010100 */
[----:B------:R-:W-:Y:S01]  /*3820*/  STS [R193+0x8000], R228 ;  /* 0x008000e4c1007388 */ /* 0x000fe20000000800 */
[----:B------:R-:W-:Y:S01]  /*3830*/  FMUL.FTZ R13, R250, R13 ;  /* 0x0000000dfa0d7220 */ /* 0x000fe20000410000 */
        /* <DEDUP_REMOVED lines=8> */
[C---:B------:R-:W-:Y:S01]  /*38c0*/  FADD.FTZ R5, -R121.reuse, R16 ;  /* 0x0000001079057221 */ /* 0x040fe20000010100 */
[----:B------:R-:W-:Y:S01]  /*38d0*/  FADD.FTZ R4, -R121, R17 ;  /* 0x0000001179047221 */ /* 0x000fe20000010100 */
[----:B------:R-:W-:Y:S01]  /*38e0*/  F2FP.BF16.F32.PACK_AB R252, R252, R13 ;  /* 0x0000000dfcfc723e */ /* 0x000fe200000010ff */
[----:B------:R-:W-:Y:S01]  /*38f0*/  FMUL.FTZ R137, R137, R12 ;  /* 0x0000000c89897220 */ /* 0x000fe20000410000 */
[C---:B------:R-:W-:Y:S01]  /*3900*/  FADD.FTZ R13, -R121.reuse, R20 ;  /* 0x00000014790d7221 */ /* 0x040fe20000010100 */
[C---:B------:R-:W-:Y:S01]  /*3910*/  FADD.FTZ R12, -R121.reuse, R21 ;  /* 0x00000015790c7221 */ /* 0x040fe20000010100 */
[C---:B------:R-:W-:Y:S01]  /*3920*/  FADD.FTZ R21, -R121.reuse, R36 ;  /* 0x0000002479157221 */ /* 0x040fe20000010100 */
[----:B------:R-:W-:Y:S01]  /*3930*/  FADD.FTZ R20, -R121, R37 ;  /* 0x0000002579147221 */ /* 0x000fe20000010100 */
[----:B------:R-:W-:Y:S01]  /*3940*/  FMUL.FTZ R5, R220, R5 ;  /* 0x00000005dc057220 */ /* 0x000fe20000410000 */
[----:B------:R-:W-:Y:S01]  /*3950*/  FMUL.FTZ R4, R221, R4 ;  /* 0x00000004dd047220 */ /* 0x000fe20000410000 */
        /* <DEDUP_REMOVED lines=9> */
[C---:B------:R-:W-:Y:S01]  /*39f0*/  FADD.FTZ R11, -R121.reuse, R64 ;  /* 0x00000040790b7221 */ /* 0x040fe20000010100 */
[C---:B------:R-:W-:Y:S01]  /*3a00*/  FADD.FTZ R6, -R121.reuse, R65 ;  /* 0x0000004179067221 */ /* 0x040fe20000010100 */
[----:B------:R-:W-:Y:S01]  /*3a10*/  F2FP.BF16.F32.PACK_AB R12, R12, R13 ;  /* 0x0000000d0c0c723e */ /* 0x000fe200000010ff */
[C---:B------:R-:W-:Y:S01]  /*3a20*/  FADD.FTZ R13, -R121.reuse, R48 ;  /* 0x00000030790d7221 */ /* 0x040fe20000010100 */
[----:B------:R2:W-:Y:S01]  /*3a30*/  STS [R188+0xa000], R5 ;  /* 0x00a00005bc007388 */ /* 0x0005e20000000800 */
[----:B------:R-:W-:Y:S01]  /*3a40*/  F2FP.BF16.F32.PACK_AB R20, R20, R21 ;  /* 0x000000151414723e */ /* 0x000fe200000010ff */
[----:B------:R-:W-:Y:S01]  /*3a50*/  FADD.FTZ R21, -R121, R68 ;  /* 0x0000004479157221 */ /* 0x000fe20000010100 */
[----:B------:R-:W-:Y:S01]  /*3a60*/  FMUL.FTZ R11, R136, R11 ;  /* 0x0000000b880b7220 */ /* 0x000fe20000410000 */
[----:B------:R-:W-:Y:S01]  /*3a70*/  FMUL.FTZ R6, R119, R6 ;  /* 0x0000000677067220 */ /* 0x000fe20000410000 */
[C---:B------:R-:W-:Y:S01]  /*3a80*/  FADD.FTZ R4, -R121.reuse, R49 ;  /* 0x0000003179047221 */ /* 0x040fe20000010100 */
[----:B-1----:R-:W-:Y:S01]  /*3a90*/  FADD.FTZ R8, -R121, R69 ;  /* 0x0000004579087221 */ /* 0x002fe20000010100 */
[----:B------:R-:W-:Y:S01]  /*3aa0*/  FMUL.FTZ R21, R134, R21 ;  /* 0x0000001586157220 */ /* 0x000fe20000410000 */
[----:B------:R-:W-:Y:S01]  /*3ab0*/  FMUL.FTZ R13, R138, R13 ;  /* 0x0000000d8a0d7220 */ /* 0x000fe20000410000 */
[----:B------:R-:W-:Y:S01]  /*3ac0*/  FMUL.FTZ R4, R139, R4 ;  /* 0x000000048b047220 */ /* 0x000fe20000410000 */
[----:B------:R-:W-:Y:S01]  /*3ad0*/  FMUL.FTZ R8, R135, R8 ;  /* 0x0000000887087220 */ /* 0x000fe20000410000 */
[----:B------:R-:W-:Y:S01]  /*3ae0*/  F2FP.BF16.F32.PACK_AB R24, R6, R11 ;  /* 0x0000000b0618723e */ /* 0x000fe200000010ff */
[C---:B------:R-:W-:Y:S01]  /*3af0*/  FADD.FTZ R11, -R122.reuse, R18 ;  /* 0x000000127a0b7221 */ /* 0x040fe20000010100 */
[----:B------:R-:W-:Y:S01]  /*3b00*/  FADD.FTZ R6, -R122, R19 ;  /* 0x000000137a067221 */ /* 0x000fe20000010100 */
[----:B------:R-:W-:Y:S01]  /*3b10*/  F2FP.BF16.F32.PACK_AB R4, R4, R13 ;  /* 0x0000000d0404723e */ /* 0x000fe200000010ff */
[----:B------:R-:W-:Y:S01]  /*3b20*/  FADD.FTZ R13, -R122, R22 ;  /* 0x000000167a0d7221 */ /* 0x000fe20000010100 */
[----:B------:R-:W-:Y:S01]  /*3b30*/  F2FP.BF16.F32.PACK_AB R29, R8, R21 ;  /* 0x00000015081d723e */ /* 0x000fe200000010ff */
[----:B------:R-:W-:Y:S01]  /*3b40*/  FADD.FTZ R8, -R122, R23 ;  /* 0x000000177a087221 */ /* 0x000fe20000010100 */
[----:B------:R-:W-:Y:S01]  /*3b50*/  FMUL.FTZ R11, R222, R11 ;  /* 0x0000000bde0b7220 */ /* 0x000fe20000410000 */
[----:B------:R-:W-:Y:S01]  /*3b60*/  FMUL.FTZ R6, R223, R6 ;  /* 0x00000006df067220 */ /* 0x000fe20000410000 */
[C---:B------:R-:W-:Y:S01]  /*3b70*/  FADD.FTZ R17, -R121.reuse, R32 ;  /* 0x0000002079117221 */ /* 0x040fe20000010100 */
[----:B------:R-:W-:Y:S01]  /*3b80*/  FADD.FTZ R16, -R121, R33 ;  /* 0x0000002179107221 */ /* 0x000fe20000010100 */
[----:B------:R-:W-:Y:S01]  /*3b90*/  FMUL.FTZ R13, R226, R13 ;  /* 0x0000000de20d7220 */ /* 0x000fe20000410000 */
[----:B------:R-:W-:Y:S01]  /*3ba0*/  FMUL.FTZ R8, R227, R8 ;  /* 0x00000008e3087220 */ /* 0x000fe20000410000 */
[----:B------:R-:W-:Y:S01]  /*3bb0*/  F2FP.BF16.F32.PACK_AB R11, R6, R11 ;  /* 0x0000000b060b723e */ /* 0x000fe200000010ff */
[----:B------:R-:W-:Y:S01]  /*3bc0*/  FMUL.FTZ R17, R236, R17 ;  /* 0x00000011ec117220 */ /* 0x000fe20000410000 */
[----:B------:R-:W-:Y:S01]  /*3bd0*/  FMUL.FTZ R16, R237, R16 ;  /* 0x00000010ed107220 */ /* 0x000fe20000410000 */
[----:B------:R-:W-:Y:S01]  /*3be0*/  FMUL.FTZ R51, R10, R51 ;  /* 0x000000330a337220 */ /* 0x000fe20000410000 */
[----:B------:R-:W-:Y:S01]  /*3bf0*/  F2FP.BF16.F32.PACK_AB R8, R8, R13 ;  /* 0x0000000d0808723e */ /* 0x000fe200000010ff */
[----:B------:R-:W-:Y:S01]  /*3c00*/  STS [R188+0xa400], R11 ;  /* 0x00a4000bbc007388 */ /* 0x000fe20000000800 */
[----:B------:R-:W-:Y:S01]  /*3c10*/  FMUL.FTZ R14, R247, R14 ;  /* 0x0000000ef70e7220 */ /* 0x000fe20000410000 */
[----:B------:R-:W-:Y:S01]  /*3c20*/  F2FP.BF16.F32.PACK_AB R17, R16, R17 ;  /* 0x000000111011723e */ /* 0x000fe200000010ff */
[C---:B------:R-:W-:Y:S01]  /*3c30*/  FADD.FTZ R16, -R122.reuse, R35 ;  /* 0x000000237a107221 */ /* 0x040fe20000010100 */
[----:B------:R-:W-:Y:S01]  /*3c40*/  STS [R193+0xa000], R12 ;  /* 0x00a0000cc1007388 */ /* 0x000fe20000000800 */
[----:B------:R-:W-:Y:S01]  /*3c50*/  FADD.FTZ R19, -R122, R34 ;  /* 0x000000227a137221 */ /* 0x000fe20000010100 */
[----:B------:R-:W-:Y:S01]  /*3c60*/  F2FP.BF16.F32.PACK_AB R14, R14, R25 ;  /* 0x000000190e0e723e */ /* 0x000fe200000010ff */
[----:B------:R-:W-:Y:S01]  /*3c70*/  FMUL.FTZ R16, R239, R16 ;  /* 0x00000010ef107220 */ /* 0x000fe20000410000 */
[----:B------:R-:W-:Y:S01]  /*3c80*/  STS [R193+0xa400], R8 ;  /* 0x00a40008c1007388 */ /* 0x000fe20000000800 */
[----:B------:R-:W-:Y:S01]  /*3c90*/  FMUL.FTZ R19, R238, R19 ;  /* 0x00000013ee137220 */ /* 0x000fe20000410000 */
[C---:B--2---:R-:W-:Y:S01]  /*3ca0*/  FADD.FTZ R5, -R122.reuse, R38 ;  /* 0x000000267a057221 */ /* 0x044fe20000010100 */
[----:B------:R-:W-:Y:S01]  /*3cb0*/  FADD.FTZ R18, -R122, R39 ;  /* 0x000000277a127221 */ /* 0x000fe20000010100 */
[----:B------:R-:W-:Y:S01]  /*3cc0*/  STS [R192+0x8000], R233 ;  /* 0x008000e9c0007388 */ /* 0x000fe20000000800 */
[----:B------:R-:W-:Y:S01]  /*3cd0*/  F2FP.BF16.F32.PACK_AB R53, R53, R52 ;  /* 0x000000343535723e */ /* 0x000fe200000010ff */
[----:B------:R-:W-:Y:S01]  /*3ce0*/  FMUL.FTZ R5, R242, R5 ;  /* 0x00000005f2057220 */ /* 0x000fe20000410000 */
[----:B------:R-:W-:Y:S01]  /*3cf0*/  F2FP.BF16.F32.PACK_AB R19, R16, R19 ;  /* 0x000000131013723e */ /* 0x000fe200000010ff */
[----:B------:R-:W-:Y:S01]  /*3d00*/  STS [R192+0x8400], R15 ;  /* 0x0084000fc0007388 */ /* 0x000fe20000000800 */
[----:B------:R-:W-:Y:S01]  /*3d10*/  FMUL.FTZ R18, R243, R18 ;  /* 0x00000012f3127220 */ /* 0x000fe20000410000 */
[----:B------:R-:W-:Y:S01]  /*3d20*/  LEA R52, R181, UR5, 0x1 ;  /* 0x00000005b5347c11 */ /* 0x000fe2000f8e08ff */
[----:B------:R-:W-:Y:S01]  /*3d30*/  FMUL.FTZ R120, R120, R75 ;  /* 0x0000004b78787220 */ /* 0x000fe20000410000 */
[----:B------:R-:W-:Y:S01]  /*3d40*/  STS [R199+0x8000], R216 ;  /* 0x008000d8c7007388 */ /* 0x000fe20000000800 */
[----:B------:R-:W-:Y:S01]  /*3d50*/  FADD.FTZ R6, -R122, R67 ;  /* 0x000000437a067221 */ /* 0x000fe20000010100 */
[----:B------:R-:W-:Y:S01]  /*3d60*/  F2FP.BF16.F32.PACK_AB R18, R18, R5 ;  /* 0x000000051212723e */ /* 0x000fe200000010ff */
[----:B------:R-:W-:Y:S01]  /*3d70*/  FMUL.FTZ R58, R125, R58 ;  /* 0x0000003a7d3a7220 */ /* 0x000fe20000410000 */
[----:B------:R-:W-:Y:S01]  /*3d80*/  STS [R199+0x8400], R14 ;  /* 0x0084000ec7007388 */ /* 0x000fe20000000800 */
[----:B------:R-:W-:Y:S01]  /*3d90*/  FMUL.FTZ R59, R184, R59 ;  /* 0x0000003bb83b7220 */ /* 0x000fe20000410000 */
[C---:B------:R-:W-:Y:S01]  /*3da0*/  FADD.FTZ R50, -R122.reuse, R50 ;  /* 0x000000327a327221 */ /* 0x040fe20000010100 */
[C---:B------:R-:W-:Y:S01]  /*3db0*/  FADD.FTZ R54, -R122.reuse, R54 ;  /* 0x000000367a367221 */ /* 0x040fe20000010100 */
[----:B------:R-:W-:Y:S01]  /*3dc0*/  STS [R192+0xa000], R17 ;  /* 0x00a00011c0007388 */ /* 0x000fe20000000800 */
[----:B------:R-:W-:Y:S01]  /*3dd0*/  FADD.FTZ R55, -R122, R55 ;  /* 0x000000377a377221 */ /* 0x000fe20000010100 */
[----:B------:R-:W-:Y:S01]  /*3de0*/  FMUL.FTZ R50, R9, R50 ;  /* 0x0000003209327220 */ /* 0x000fe20000410000 */
[----:B------:R-:W-:Y:S01]  /*3df0*/  F2FP.BF16.F32.PACK_AB R59, R59, R58 ;  /* 0x0000003a3b3b723e */ /* 0x000fe200000010ff */
[----:B------:R-:W-:Y:S01]  /*3e00*/  STS [R192+0xa400], R19 ;  /* 0x00a40013c0007388 */ /* 0x000fe20000000800 */
[----:B------:R-:W-:Y:S01]  /*3e10*/  FMUL.FTZ R54, R7, R54 ;  /* 0x0000003607367220 */ /* 0x000fe20000410000 */
[----:B------:R-:W-:Y:S01]  /*3e20*/  FMUL.FTZ R55, R126, R55 ;  /* 0x000000377e377220 */ /* 0x000fe20000410000 */
[----:B------:R-:W-:Y:S01]  /*3e30*/  F2FP.BF16.F32.PACK_AB R50, R51, R50 ;  /* 0x000000323332723e */ /* 0x000fe200000010ff */
[----:B------:R-:W-:Y:S01]  /*3e40*/  STS [R199+0xa000], R20 ;  /* 0x00a00014c7007388 */ /* 0x000fe20000000800 */
[----:B------:R-:W-:Y:S01]  /*3e50*/  FMUL.FTZ R62, R131, R62 ;  /* 0x0000003e833e7220 */ /* 0x000fe20000410000 */
[----:B------:R-:W-:Y:S01]  /*3e60*/  FADD.FTZ R7, -R122, R66 ;  /* 0x000000427a077221 */ /* 0x000fe20000010100 */
[----:B------:R-:W-:Y:S01]  /*3e70*/  F2FP.BF16.F32.PACK_AB R55, R55, R54 ;  /* 0x000000363737723e */ /* 0x000fe200000010ff */
[----:B------:R-:W-:Y:S01]  /*3e80*/  STS [R199+0xa400], R18 ;  /* 0x00a40012c7007388 */ /* 0x000fe20000000800 */
[----:B------:R-:W-:Y:S01]  /*3e90*/  FMUL.FTZ R6, R133, R6 ;  /* 0x0000000685067220 */ /* 0x000fe20000410000 */
[----:B------:R-:W-:Y:S01]  /*3ea0*/  F2FP.BF16.F32.PACK_AB R62, R137, R62 ;  /* 0x0000003e893e723e */ /* 0x000fe200000010ff */
        /* <DEDUP_REMOVED lines=8> */
[----:B------:R-:W-:Y:S01]  /*3f30*/  F2FP.BF16.F32.PACK_AB R28, R6, R7 ;  /* 0x00000007061c723e */ /* 0x000fe200000010ff */
[----:B------:R-:W-:Y:S03]  /*3f40*/  STS [R196+0x8000], R251 ;  /* 0x008000fbc4007388 */ /* 0x000fe60000000800 */
[----:B------:R-:W-:Y:S01]  /*3f50*/  F2FP.BF16.F32.PACK_AB R31, R128, R9 ;  /* 0x00000009801f723e */ /* 0x000fe200000010ff */
        /* <DEDUP_REMOVED lines=12> */
[----:B------:R-:W-:Y:S01]  /*4020*/  STS [R194+0xa400], R31 ;  /* 0x00a4001fc2007388 */ /* 0x000fe20000000800 */
[----:B------:R-:W-:Y:S06]  /*4030*/  BAR.SYNC.DEFER_BLOCKING 0x0 ;  /* 0x0000000000007b1d */ /* 0x000fec0000010000 */
        /* <DEDUP_REMOVED lines=53> */
[-C--:B--2---:R-:W-:Y:S05]  /*4390*/  HMMA.16816.F32.BF16 R76, R16, R20.reuse, R76 ;  /* 0x00000014104c723c */ /* 0x084fea000004184c */
[----:B------:R-:W-:Y:S01]  /*43a0*/  IMAD R5, R204, UR45, RZ ;  /* 0x0000002dcc057c24 */ /* 0x000fe2000f8e02ff */
[C---:B------:R-:W-:Y:S05]  /*43b0*/  HMMA.16816.F32.BF16 R80, R24.reuse, R20, R80 ;  /* 0x000000141850723c */ /* 0x040fea0000041850 */
[----:B------:R-:W-:Y:S01]  /*43c0*/  LEA R5, -R5, RZ, 0x7 ;  /* 0x000000ff05057211 */ /* 0x000fe200078e39ff */
[-C--:B------:R-:W-:Y:S05]  /*43d0*/  HMMA.16816.F32.BF16 R84, R24, R22.reuse, R84 ;  /* 0x000000161854723c */ /* 0x080fea0000041854 */
[C---:B------:R-:W-:Y:S01]  /*43e0*/  LEA R210, P0, R5.reuse, R210, 0x2 ;  /* 0x000000d205d27211 */ /* 0x040fe200078010ff */
[----:B------:R-:W-:Y:S05]  /*43f0*/  HMMA.16816.F32.BF16 R88, R16, R22, R88 ;  /* 0x000000161058723c */ /* 0x000fea0000041858 */
[----:B------:R-:W-:Y:S01]  /*4400*/  LEA.HI.X.SX32 R211, R5, R211, 0x2, P0 ;  /* 0x000000d305d37211 */ /* 0x000fe200000f16ff */
[----:B------:R-:W-:Y:S07]  /*4410*/  @!UPT UIADD3 URZ, URZ, URZ, URZ ;  /* 0x0000003f3f3ff290 */ /* 0x000fee000fffe03f */
[----:B------:R-:W-:Y:S11]  /*4420*/  @!P2 BRA `(.L_x_129) ;  /* 0x000000000074a947 */ /* 0x000ff60003800000 */
[----:B------:R-:W1:Y:S01]  /*4430*/  S2R R7, SR_TID.X ;  /* 0x0000000000077919 */ /* 0x000e620000002100 */
[----:B------:R-:W2:Y:S08]  /*4440*/  LDC R11, c[0x0][0x420] ;  /* 0x00010800ff0b7b82 */ /* 0x000eb00000000800 */
[----:B------:R-:W3:Y:S01]  /*4450*/  LDC R9, c[0x0][0x424] ;  /* 0x00010900ff097b82 */ /* 0x000ee20000000800 */
[----:B-1----:R-:W-:Y:S01]  /*4460*/  SHF.R.S32.HI R6, RZ, 0x1f, R7 ;  /* 0x0000001fff067819 */ /* 0x002fe20000011407 */
[----:B--2---:R-:W-:Y:S03]  /*4470*/  IMAD.U32 R13, R11, -0x80, RZ ;  /* 0xffffff800b0d7824 */ /* 0x004fe600078e00ff */
[CC--:B------:R-:W-:Y:S02]  /*4480*/  LEA.HI R5, R6.reuse, R7.reuse, RZ, 0x3 ;  /* 0x0000000706057211 */ /* 0x0c0fe400078f18ff */
[----:B------:R-:W-:Y:S02]  /*4490*/  LEA.HI R6, R6, R7, RZ, 0x2 ;  /* 0x0000000706067211 */ /* 0x000fe400078f10ff */
[----:B------:R-:W-:Y:S02]  /*44a0*/  SHF.R.S32.HI R5, RZ, 0x3, R5 ;  /* 0x00000003ff057819 */ /* 0x000fe40000011405 */
[----:B------:R-:W-:Y:S02]  /*44b0*/  LEA.HI R6, R6, R187, RZ, 0x1 ;  /* 0x000000bb06067211 */ /* 0x000fe400078f08ff */
[----:B------:R-:W-:Y:S01]  /*44c0*/  LEA R212, P0, R13, R212, 0x1 ;  /* 0x000000d40dd47211 */ /* 0x000fe200078008ff */
[----:B------:R-:W-:Y:S01]  /*44d0*/  IMAD.SHL.U32 R5, R5, 0x40, RZ ;  /* 0x0000004005057824 */ /* 0x000fe200078e00ff */
[----:B------:R-:W-:Y:S02]  /*44e0*/  LOP3.LUT R6, R6, 0x7fffffe, RZ, 0xc0, !PT ;  /* 0x07fffffe06067812 */ /* 0x000fe400078ec0ff */
[----:B------:R-:W-:Y:S02]  /*44f0*/  LEA.HI.X.SX32 R213, R13, R213, 0x1, P0 ;  /* 0x000000d50dd57211 */ /* 0x000fe400000f0eff */
[----:B------:R-:W-:Y:S02]  /*4500*/  LOP3.LUT R5, R5, 0xc0, RZ, 0xc0, !PT ;  /* 0x000000c005057812 */ /* 0x000fe400078ec0ff */
[----:B------:R-:W-:Y:S02]  /*4510*/  LEA R8, P0, R11, R212, 0x7 ;  /* 0x000000d40b087211 */ /* 0x000fe400078038ff */
[----:B------:R-:W-:Y:S02]  /*4520*/  LOP3.LUT R7, R5, 0x18, R190, 0xf8, !PT ;  /* 0x0000001805077812 */ /* 0x000fe400078ef8be */
[----:B------:R-:W-:Y:S01]  /*4530*/  SHF.R.U32.HI R4, RZ, 0x3, R5 ;  /* 0x00000003ff047819 */ /* 0x000fe20000011605 */
[----:B------:R-:W-:Y:S01]  /*4540*/  IMAD.IADD R5, R187, 0x1, -R6 ;  /* 0x00000001bb057824 */ /* 0x000fe200078e0a06 */
[----:B---3--:R-:W-:Y:S02]  /*4550*/  LEA.HI.X R9, R11, R213, R9, 0x7, P0 ;  /* 0x000000d50b097211 */ /* 0x008fe400000f3c09 */
[----:B------:R-:W-:Y:S01]  /*4560*/  LOP3.LUT R4, R7, R4, RZ, 0x3c, !PT ;  /* 0x0000000407047212 */ /* 0x000fe200078e3cff */
[----:B------:R-:W-:Y:S04]  /*4570*/  IMAD R5, R186, 0x8, R5 ;  /* 0x00000008ba057824 */ /* 0x000fe800078e0205 */
[----:B------:R-:W-:Y:S05]  /*4580*/  IMAD.U32 R4, R5, 0x20, R4 ;  /* 0x0000002005047824 */ /* 0x000fea00078e0004 */
[----:B------:R-:W-:Y:S05]  /*4590*/  LEA R7, R4, UR5, 0x1 ;  /* 0x0000000504077c11 */ /* 0x000fea000f8e08ff */
[----:B------:R-:W-:Y:S01]  /*45a0*/  @!PT LDS RZ, [RZ] ;  /* 0x00000000fffff984 */ /* 0x000fe20000000800 */
[----:B------:R-:W-:Y:S01]  /*45b0*/  @!PT LDS RZ, [RZ] ;  /* 0x00000000fffff984 */ /* 0x000fe20000000800 */
[----:B------:R-:W-:Y:S01]  /*45c0*/  @!PT LDS RZ, [RZ] ;  /* 0x00000000fffff984 */ /* 0x000fe20000000800 */
[----:B------:R1:W-:Y:S05]  /*45d0*/  LDGSTS.E.BYPASS.LTC128B.128 [R7+0x4000], desc[UR20][R212.64] ;  /* 0x04000000d4077fae */ /* 0x0003ea000b901d54 */
[----:B------:R1:W-:Y:S05]  /*45e0*/  LDGSTS.E.BYPASS.LTC128B.128 [R7+0x5000], desc[UR20][R8.64] ;  /* 0x0500000008077fae */ /* 0x0003ea000b901d54 */
[----:B------:R-:W0:Y:S02]  /*45f0*/  LDGDEPBAR ;  /* 0x00000000000079af */ /* 0x000e240000000000 */
.L_x_129:
[----:B------:R-:W-:Y:S01]  /*4600*/  LDSM.16.M88.4 R20, [R179] ;  /* 0x00000000b314783b */ /* 0x000fe20000000200 */
[----:B------:R-:W-:Y:S03]  /*4610*/  ULOP3.LUT UR42, UR39, 0x1, URZ, 0xc0, !UPT ;  /* 0x00000001272a7892 */ /* 0x000fe6000f8ec03f */
[----:B------:R-:W1:Y:S01]  /*4620*/  LDSM.16.MT88.4 R16, [R52+0x6000] ;  /* 0x006000003410783b */ /* 0x000e620000004200 */
[----:B------:R-:W-:Y:S02]  /*4630*/  UISETP.NE.U32.AND UP0, UPT, UR42, 0x1, UPT ;  /* 0x000000012a00788c */ /* 0x000fe4000bf05070 */
[----:B------:R-:W-:Y:S01]  /*4640*/  UIADD3 UR42, UR39, -0x1, URZ ;  /* 0xffffffff272a7890 */ /* 0x000fe2000fffe03f */
[----:B------:R-:W2:Y:S04]  /*4650*/  LDSM.16.M88.4 R12, [R179+0x2000] ;  /* 0x00200000b30c783b */ /* 0x000ea80000000200 */
[----:B------:R-:W-:Y:S04]  /*4660*/  LDSM.16.M88.4 R24, [R178] ;  /* 0x00000000b218783b */ /* 0x000fe80000000200 */
        /* <DEDUP_REMOVED lines=37> */
[----:B------:R-:W-:Y:S04]  /*48c0*/  LDSM.16.MT88.4 R28, [R52+0x7c00] ;  /* 0x007c0000341c783b */ /* 0x000fe80000004200 */
[----:B------:R-:W4:Y:S01]  /*48d0*/  LDSM.16.M88.4 R24, [R3+0x4000] ;  /* 0x004000000318783b */ /* 0x000f220000000200 */
[-C--:B------:R-:W-:Y:S06]  /*48e0*/  HMMA.16816.F32.BF16 R4, R36, R40.reuse, R4 ;  /* 0x000000282404723c */ /* 0x080fec0000041804 */
[C---:B-1----:R-:W-:Y:S06]  /*48f0*/  HMMA.16816.F32.BF16 R8, R32.reuse, R40, R8 ;  /* 0x000000282008723c */ /* 0x042fec0000041808 */
[-C--:B------:R-:W-:Y:S01]  /*4900*/  HMMA.16816.F32.BF16 R12, R32, R42.reuse, R12 ;  /* 0x0000002a200c723c */ /* 0x080fe2000004180c */
[----:B------:R-:W1:Y:S01]  /*4910*/  LDSM.16.M88.4 R32, [R3+0x6000] ;  /* 0x006000000320783b */ /* 0x000e620000000200 */
[----:B------:R-:W-:Y:S04]  /*4920*/  IMAD.U32 R41, RZ, RZ, UR41 ;  /* 0x00000029ff297e24 */ /* 0x000fe8000f8e00ff */
[----:B------:R-:W-:Y:S06]  /*4930*/  HMMA.16816.F32.BF16 R16, R36, R42, R16 ;  /* 0x0000002a2410723c */ /* 0x000fec0000041810 */
[-C--:B--2---:R-:W-:Y:S01]  /*4940*/  HMMA.16816.F32.BF16 R4, R20, R48.reuse, R4 ;  /* 0x000000301404723c */ /* 0x084fe20000041804 */
[----:B------:R-:W-:Y:S04]  /*4950*/  IMAD.U32 R39, RZ, RZ, UR40 ;  /* 0x00000028ff277e24 */ /* 0x000fe8000f8e00ff */
[----:B------:R-:W-:Y:S01]  /*4960*/  @P2 IADD3 R36, P0, R201, UR8, RZ ;  /* 0x00000008c9242c10 */ /* 0x000fe2000ff1e0ff */
[C---:B---3--:R-:W-:Y:S01]  /*4970*/  HMMA.16816.F32.BF16 R8, R44.reuse, R48, R8 ;  /* 0x000000302c08723c */ /* 0x048fe20000041808 */
[----:B------:R-:W-:Y:S04]  /*4980*/  @UP2 UIADD3 UR8, UP1, UR8, -0x200, URZ ;  /* 0xfffffe0008082890 */ /* 0x000fe8000ff3e03f */
[----:B------:R-:W-:Y:S01]  /*4990*/  @P2 IADD3.X R37, R200, UR9, RZ, P0, !PT ;  /* 0x00000009c8252c10 */ /* 0x000fe200087fe4ff */
[-C--:B------:R-:W-:Y:S01]  /*49a0*/  HMMA.16816.F32.BF16 R12, R44, R50.reuse, R12 ;  /* 0x000000322c0c723c */ /* 0x080fe2000004180c */
[----:B------:R-:W-:Y:S03]  /*49b0*/  @UP2 UIADD3.X UR9, UR9, -0x1, URZ, UP1, !UPT ;  /* 0xffffffff09092890 */ /* 0x000fe60008ffe43f */
[----:B------:R-:W5:Y:S02]  /*49c0*/  @P2 LDG.E R208, desc[UR20][R36.64] ;  /* 0x0000001424d02981 */ /* 0x000f64000c1e1900 */
[----:B------:R-:W-:Y:S02]  /*49d0*/  HMMA.16816.F32.BF16 R16, R20, R50, R16 ;  /* 0x000000321410723c */ /* 0x000fe40000041810 */
[----:B------:R-:W-:Y:S04]  /*49e0*/  LDSM.16.MT88.4 R20, [R180+0xc000] ;  /* 0x00c00000b414783b */ /* 0x000fe80000004200 */
[-C--:B----4-:R-:W-:Y:S01]  /*49f0*/  HMMA.16816.F32.BF16 R4, R24, R28.reuse, R4 ;  /* 0x0000001c1804723c */ /* 0x090fe20000041804 */
[----:B------:R-:W5:Y:S04]  /*4a00*/  @P2 LDG.E R207, desc[UR20][R36.64+0x20] ;  /* 0x0000201424cf2981 */ /* 0x000f68000c1e1900 */
[----:B------:R-:W5:Y:S01]  /*4a10*/  @P2 LDG.E R206, desc[UR20][R36.64+0x100] ;  /* 0x0001001424ce2981 */ /* 0x000f62000c1e1900 */
[C---:B-1----:R-:W-:Y:S03]  /*4a20*/  HMMA.16816.F32.BF16 R8, R32.reuse, R28, R8 ;  /* 0x0000001c2008723c */ /* 0x042fe60000041808 */
[----:B------:R1:W5:Y:S03]  /*4a30*/  @P2 LDG.E R205, desc[UR20][R36.64+0x120] ;  /* 0x0001201424cd2981 */ /* 0x000366000c1e1900 */
[-C--:B------:R-:W-:Y:S01]  /*4a40*/  HMMA.16816.F32.BF16 R12, R32, R30.reuse, R12 ;  /* 0x0000001e200c723c */ /* 0x080fe2000004180c */
[----:B------:R-:W-:Y:S05]  /*4a50*/  IMAD.U32 R29, RZ, RZ, UR44 ;  /* 0x0000002cff1d7e24 */ /* 0x000fea000f8e00ff */
[----:B------:R-:W-:Y:S01]  /*4a60*/  HMMA.16816.F32.BF16 R16, R24, R30, R16 ;  /* 0x0000001e1810723c */ /* 0x000fe20000041810 */
[----:B------:R-:W-:Y:S04]  /*4a70*/  IMAD.U32 R33, RZ, RZ, UR43 ;  /* 0x0000002bff217e24 */ /* 0x000fe8000f8e00ff */
[----:B------:R-:W-:Y:S01]  /*4a80*/  IMAD.U32 R35, RZ, RZ, UR44 ;  /* 0x0000002cff237e24 */ /* 0x000fe2000f8e00ff */
[-C--:B------:R-:W-:Y:S01]  /*4a90*/  LEA R32, P1, R29, R210.reuse, 0x2 ;  /* 0x000000d21d207211 */ /* 0x080fe200078210ff */
[----:B------:R-:W-:Y:S01]  /*4aa0*/  IMAD.U32 R29, RZ, RZ, UR43 ;  /* 0x0000002bff1d7e24 */ /* 0x000fe2000f8e00ff */
[-C--:B------:R-:W-:Y:S01]  /*4ab0*/  LEA R28, P0, R33, R210.reuse, 0x2 ;  /* 0x000000d2211c7211 */ /* 0x080fe200078010ff */
[----:B------:R-:W-:Y:S02]  /*4ac0*/  REDG.E.ADD.F32.FTZ.RN.STRONG.GPU desc[UR20][R210.64], R4 ;  /* 0x00000004d20079a6 */ /* 0x000fe4000c10f394 */
[-C--:B------:R-:W-:Y:S01]  /*4ad0*/  LEA.HI.X.SX32 R33, R35, R211.reuse, 0x2, P1 ;  /* 0x000000d323217211 */ /* 0x080fe200008f16ff */
[----:B------:R-:W-:Y:S01]  /*4ae0*/  IMAD.U32 R25, RZ, RZ, UR41 ;  /* 0x00000029ff197e24 */ /* 0x000fe2000f8e00ff */
[-C--:B------:R-:W-:Y:S01]  /*4af0*/  LEA.HI.X.SX32 R29, R29, R211.reuse, 0x2, P0 ;  /* 0x000000d31d1d7211 */ /* 0x080fe200000f16ff */
[----:B------:R-:W-:Y:S01]  /*4b00*/  IMAD.U32 R31, RZ, RZ, UR38 ;  /* 0x00000026ff1f7e24 */ /* 0x000fe2000f8e00ff */
[-C--:B------:R-:W-:Y:S01]  /*4b10*/  LEA R26, P2, R39, R210.reuse, 0x2 ;  /* 0x000000d2271a7211 */ /* 0x080fe200078410ff */
[----:B------:R2:W-:Y:S01]  /*4b20*/  REDG.E.ADD.F32.FTZ.RN.STRONG.GPU desc[UR20][R32.64], R5 ;  /* 0x00000005200079a6 */ /* 0x0005e2000c10f394 */
[-C--:B------:R-:W-:Y:S01]  /*4b30*/  LEA R30, P0, R25, R210.reuse, 0x2 ;  /* 0x000000d2191e7211 */ /* 0x080fe200078010ff */
[----:B------:R-:W-:Y:S01]  /*4b40*/  IMAD.U32 R27, RZ, RZ, UR37 ;  /* 0x00000025ff1b7e24 */ /* 0x000fe2000f8e00ff */
[-C--:B------:R-:W-:Y:S01]  /*4b50*/  LEA R24, P1, R31, R210.reuse, 0x2 ;  /* 0x000000d21f187211 */ /* 0x080fe200078210ff */
[----:B------:R3:W-:Y:S01]  /*4b60*/  REDG.E.ADD.F32.FTZ.RN.STRONG.GPU desc[UR20][R28.64], R6 ;  /* 0x000000061c0079a6 */ /* 0x0007e2000c10f394 */
[----:B------:R-:W-:Y:S01]  /*4b70*/  IMAD.U32 R35, RZ, RZ, UR40 ;  /* 0x00000028ff237e24 */ /* 0x000fe2000f8e00ff */
[-C--:B------:R-:W-:Y:S01]  /*4b80*/  LEA.HI.X.SX32 R31, R41, R211.reuse, 0x2, P0 ;  /* 0x000000d3291f7211 */ /* 0x080fe200000f16ff */
[----:B------:R-:W-:Y:S02]  /*4b90*/  IMAD.U32 R25, RZ, RZ, UR38 ;  /* 0x00000026ff197e24 */ /* 0x000fe4000f8e00ff */
[----:B-1----:R-:W-:Y:S02]  /*4ba0*/  IMAD.U32 R37, RZ, RZ, UR35 ;  /* 0x00000023ff257e24 */ /* 0x002fe4000f8e00ff */
[----:B------:R1:W-:Y:S01]  /*4bb0*/  REDG.E.ADD.F32.FTZ.RN.STRONG.GPU desc[UR20][R30.64], R7 ;  /* 0x000000071e0079a6 */ /* 0x0003e2000c10f394 */
[-C--:B------:R-:W-:Y:S01]  /*4bc0*/  LEA.HI.X.SX32 R25, R25, R211.reuse, 0x2, P1 ;  /* 0x000000d319197211 */ /* 0x080fe200008f16ff */
[----:B------:R-:W-:Y:S02]  /*4bd0*/  IMAD.U32 R39, RZ, RZ, UR36 ;  /* 0x00000024ff277e24 */ /* 0x000fe4000f8e00ff */
[----:B--2---:R-:W-:Y:S02]  /*4be0*/  IMAD.U32 R5, RZ, RZ, UR37 ;  /* 0x00000025ff057e24 */ /* 0x004fe4000f8e00ff */
[----:B------:R-:W-:Y:S01]  /*4bf0*/  IMAD.U32 R33, RZ, RZ, UR33 ;  /* 0x00000021ff217e24 */ /* 0x000fe2000f8e00ff */
[-C--:B---3--:R-:W-:Y:S02]  /*4c00*/  LEA R28, P0, R27, R210.reuse, 0x2 ;  /* 0x000000d21b1c7211 */ /* 0x088fe400078010ff */
[-C--:B------:R-:W-:Y:S01]  /*4c10*/  LEA.HI.X.SX32 R27, R35, R211.reuse, 0x2, P2 ;  /* 0x000000d3231b7211 */ /* 0x080fe200010f16ff */
[----:B------:R-:W-:Y:S01]  /*4c20*/  IMAD.U32 R35, RZ, RZ, UR34 ;  /* 0x00000022ff237e24 */ /* 0x000fe2000f8e00ff */
[-C--:B------:R-:W-:Y:S01]  /*4c30*/  LEA.HI.X.SX32 R29, R5, R211.reuse, 0x2, P0 ;  /* 0x000000d3051d7211 */ /* 0x080fe200000f16ff */
[----:B------:R-:W-:Y:S01]  /*4c40*/  IMAD.U32 R5, RZ, RZ, UR36 ;  /* 0x00000024ff057e24 */ /* 0x000fe2000f8e00ff */
[-C--:B------:R-:W-:Y:S01]  /*4c50*/  LEA R32, P2, R37, R210.reuse, 0x2 ;  /* 0x000000d225207211 */ /* 0x080fe200078410ff */
[----:B------:R2:W-:Y:S01]  /*4c60*/  REDG.E.ADD.F32.FTZ.RN.STRONG.GPU desc[UR20][R26.64], R8 ;  /* 0x000000081a0079a6 */ /* 0x0005e2000c10f394 */
[----:B-1----:R-:W-:Y:S01]  /*4c70*/  IMAD.U32 R7, RZ, RZ, UR35 ;  /* 0x00000023ff077e24 */ /* 0x002fe2000f8e00ff */
[-C--:B------:R-:W-:Y:S01]  /*4c80*/  LEA R38, P1, R35, R210.reuse, 0x2 ;  /* 0x000000d223267211 */ /* 0x080fe200078210ff */
[----:B------:R-:W-:Y:S01]  /*4c90*/  IMAD.U32 R31, RZ, RZ, UR32 ;  /* 0x00000020ff1f7e24 */ /* 0x000fe2000f8e00ff */
[----:B------:R1:W-:Y:S01]  /*4ca0*/  REDG.E.ADD.F32.FTZ.RN.STRONG.GPU desc[UR20][R24.64], R9 ;  /* 0x00000009180079a6 */ /* 0x0003e2000c10f394 */
[-C--:B------:R-:W-:Y:S01]  /*4cb0*/  LEA R36, P0, R5, R210.reuse, 0x2 ;  /* 0x000000d205247211 */ /* 0x080fe200078010ff */
[----:B------:R-:W-:Y:S02]  /*4cc0*/  IMAD.U32 R5, RZ, RZ, UR34 ;  /* 0x00000022ff057e24 */ /* 0x000fe4000f8e00ff */
[----:B------:R3:W-:Y:S01]  /*4cd0*/  REDG.E.ADD.F32.FTZ.RN.STRONG.GPU desc[UR20][R28.64], R10 ;  /* 0x0000000a1c0079a6 */ /* 0x0007e2000c10f394 */
[-C--:B------:R-:W-:Y:S02]  /*4ce0*/  LEA.HI.X.SX32 R37, R39, R211.reuse, 0x2, P0 ;  /* 0x000000d327257211 */ /* 0x080fe400000f16ff */
[-C--:B------:R-:W-:Y:S02]  /*4cf0*/  LEA R34, P0, R33, R210.reuse, 0x2 ;  /* 0x000000d221227211 */ /* 0x080fe400078010ff */
[-C--:B------:R-:W-:Y:S01]  /*4d00*/  LEA.HI.X.SX32 R33, R7, R211.reuse, 0x2, P2 ;  /* 0x000000d307217211 */ /* 0x080fe200010f16ff */
[----:B------:R4:W-:Y:S01]  /*4d10*/  REDG.E.ADD.F32.FTZ.RN.STRONG.GPU desc[UR20][R36.64], R11 ;  /* 0x0000000b240079a6 */ /* 0x0009e2000c10f394 */
[-C--:B------:R-:W-:Y:S01]  /*4d20*/  LEA.HI.X.SX32 R39, R5, R211.reuse, 0x2, P1 ;  /* 0x000000d305277211 */ /* 0x080fe200008f16ff */
[----:B------:R-:W-:Y:S02]  /*4d30*/  IMAD.U32 R5, RZ, RZ, UR32 ;  /* 0x00000020ff057e24 */ /* 0x000fe4000f8e00ff */
[----:B------:R4:W-:Y:S01]  /*4d40*/  REDG.E.ADD.F32.FTZ.RN.STRONG.GPU desc[UR20][R32.64], R16 ;  /* 0x00000010200079a6 */ /* 0x0009e2000c10f394 */
[----:B------:R-:W-:Y:S03]  /*4d50*/  IMAD.U32 R7, RZ, RZ, UR29 ;  /* 0x0000001dff077e24 */ /* 0x000fe6000f8e00ff */
[----:B------:R4:W-:Y:S01]  /*4d60*/  REDG.E.ADD.F32.FTZ.RN.STRONG.GPU desc[UR20][R38.64], R17 ;  /* 0x00000011260079a6 */ /* 0x0009e2000c10f394 */
[----:B--2---:R-:W-:Y:S02]  /*4d70*/  IMAD.U32 R27, RZ, RZ, UR28 ;  /* 0x0000001cff1b7e24 */ /* 0x004fe4000f8e00ff */
[----:B-1----:R-:W-:Y:S02]  /*4d80*/  IMAD.U32 R9, RZ, RZ, UR33 ;  /* 0x00000021ff097e24 */ /* 0x002fe4000f8e00ff */
[----:B------:R-:W-:Y:S02]  /*4d90*/  IMAD.U32 R25, RZ, RZ, UR27 ;  /* 0x0000001bff197e24 */ /* 0x000fe4000f8e00ff */
[----:B---3--:R-:W-:Y:S01]  /*4da0*/  IMAD.U32 R29, RZ, RZ, UR29 ;  /* 0x0000001dff1d7e24 */ /* 0x008fe2000f8e00ff */
[-C--:B------:R-:W-:Y:S01]  /*4db0*/  LEA.HI.X.SX32 R35, R9, R211.reuse, 0x2, P0 ;  /* 0x000000d309237211 */ /* 0x080fe200000f16ff */
[----:B------:R-:W-:Y:S01]  /*4dc0*/  IMAD.U32 R9, RZ, RZ, UR47 ;  /* 0x0000002fff097e24 */ /* 0x000fe2000f8e00ff */
[-C--:B------:R-:W-:Y:S01]  /*4dd0*/  LEA R30, P0, R5, R210.reuse, 0x2 ;  /* 0x000000d2051e7211 */ /* 0x080fe200078010ff */
[----:B------:R-:W-:Y:S02]  /*4de0*/  IMAD.U32 R5, RZ, RZ, UR47 ;  /* 0x0000002fff057e24 */ /* 0x000fe4000f8e00ff */
[----:B------:R1:W-:Y:S01]  /*4df0*/  REDG.E.ADD.F32.FTZ.RN.STRONG.GPU desc[UR20][R34.64], R18 ;  /* 0x00000012220079a6 */ /* 0x0003e2000c10f394 */
[-C--:B----4-:R-:W-:Y:S01]  /*4e00*/  LEA R36, P3, R7, R210.reuse, 0x2 ;  /* 0x000000d207247211 */ /* 0x090fe200078610ff */
[----:B------:R-:W-:Y:S01]  /*4e10*/  IMAD.U32 R11, RZ, RZ, UR28 ;  /* 0x0000001cff0b7e24 */ /* 0x000fe2000f8e00ff */
[-C--:B------:R-:W-:Y:S01]  /*4e20*/  LEA.HI.X.SX32 R31, R31, R211.reuse, 0x2, P0 ;  /* 0x000000d31f1f7211 */ /* 0x080fe200000f16ff */
[----:B------:R-:W-:Y:S01]  /*4e30*/  IMAD.U32 R33, RZ, RZ, UR27 ;  /* 0x0000001bff217e24 */ /* 0x000fe2000f8e00ff */
[-C--:B------:R-:W-:Y:S02]  /*4e40*/  LEA.HI.X.SX32 R37, R29, R211.reuse, 0x2, P3 ;  /* 0x000000d31d257211 */ /* 0x080fe400018f16ff */
[-C--:B------:R-:W-:Y:S01]  /*4e50*/  LEA R32, P1, R25, R210.reuse, 0x2 ;  /* 0x000000d219207211 */ /* 0x080fe200078210ff */
[----:B------:R-:W-:Y:S01]  /*4e60*/  REDG.E.ADD.F32.FTZ.RN.STRONG.GPU desc[UR20][R30.64], R19 ;  /* 0x000000131e0079a6 */ /* 0x000fe2000c10f394 */
[-C--:B------:R-:W-:Y:S02]  /*4e70*/  LEA R38, P0, R9, R210.reuse, 0x2 ;  /* 0x000000d209267211 */ /* 0x080fe400078010ff */
[-C--:B------:R-:W-:Y:S01]  /*4e80*/  LEA.HI.X.SX32 R33, R33, R211.reuse, 0x2, P1 ;  /* 0x000000d321217211 */ /* 0x080fe200008f16ff */
[----:B------:R-:W-:Y:S01]  /*4e90*/  REDG.E.ADD.F32.FTZ.RN.STRONG.GPU desc[UR20][R36.64], R12 ;  /* 0x0000000c240079a6 */ /* 0x000fe2000c10f394 */
[-C--:B------:R-:W-:Y:S02]  /*4ea0*/  LEA.HI.X.SX32 R39, R5, R211.reuse, 0x2, P0 ;  /* 0x000000d305277211 */ /* 0x080fe400000f16ff */
[----:B------:R-:W-:Y:S01]  /*4eb0*/  PLOP3.LUT P0, PT, PT, PT, UP0, 0x80, 0x0 ;  /* 0x000000000000781c */ /* 0x000fe20003f0f008 */
[----:B------:R-:W-:Y:S01]  /*4ec0*/  LDSM.16.MT88.4 R4, [R180+0x8000] ;  /* 0x00800000b404783b */ /* 0x000fe20000004200 */
[----:B------:R-:W-:Y:S01]  /*4ed0*/  ISETP.LT.AND P1, PT, RZ, UR39, PT ;  /* 0x00000027ff007c0c */ /* 0x000fe2000bf21270 */
[----:B------:R-:W-:Y:S02]  /*4ee0*/  @UP2 UIADD3 UR6, UP0, UR6, -0x200, URZ ;  /* 0xfffffe0006062890 */ /* 0x000fe4000ff1e03f */
[----:B------:R-:W-:Y:S01]  /*4ef0*/  LDSM.16.MT88.4 R16, [R180+0x8800] ;  /* 0x00880000b410783b */ /* 0x000fe20000004200 */
[----:B------:R-:W-:Y:S01]  /*4f00*/  UMOV UR39, UR42 ;  /* 0x0000002a00277c82 */ /* 0x000fe20008000000 */
[----:B------:R-:W-:Y:S02]  /*4f10*/  @UP2 UIADD3.X UR7, UR7, -0x1, URZ, UP0, !UPT ;  /* 0xffffffff07072890 */ /* 0x000fe400087fe43f */
[----:B------:R-:W-:Y:S01]  /*4f20*/  LDSM.16.MT88.4 R28, [R180+0xc800] ;  /* 0x00c80000b41c783b */ /* 0x000fe20000004200 */
[----:B-1----:R-:W-:Y:S03]  /*4f30*/  LEA R34, P2, R27, R210, 0x2 ;  /* 0x000000d21b227211 */ /* 0x002fe600078410ff */
[----:B------:R-:W-:Y:S01]  /*4f40*/  LDSM.16.MT88.4 R24, [R176+0x400] ;  /* 0x00040000b018783b */ /* 0x000fe20000004200 */
[----:B------:R-:W-:Y:S03]  /*4f50*/  LEA.HI.X.SX32 R35, R11, R211, 0x2, P2 ;  /* 0x000000d30b237211 */ /* 0x000fe600010f16ff */
[----:B------:R-:W1:Y:S04]  /*4f60*/  LDSM.16.MT88.4 R8, [R176] ;  /* 0x00000000b008783b */ /* 0x000e680000004200 */
[----:B------:R-:W-:Y:S04]  /*4f70*/  REDG.E.ADD.F32.FTZ.RN.STRONG.GPU desc[UR20][R34.64], R13 ;  /* 0x0000000d220079a6 */ /* 0x000fe8000c10f394 */
[----:B------:R-:W-:Y:S04]  /*4f80*/  REDG.E.ADD.F32.FTZ.RN.STRONG.GPU desc[UR20][R32.64], R14 ;  /* 0x0000000e200079a6 */ /* 0x000fe8000c10f394 */
[----:B------:R-:W-:Y:S04]  /*4f90*/  REDG.E.ADD.F32.FTZ.RN.STRONG.GPU desc[UR20][R38.64], R15 ;  /* 0x0000000f260079a6 */ /* 0x000fe8000c10f394 */
[----:B------:R-:W-:Y:S01]  /*4fa0*/  LDSM.16.MT88.4 R12, [R176+0x800] ;  /* 0x00080000b00c783b */ /* 0x000fe20000004200 */
[-C--:B-1----:R-:W-:Y:S06]  /*4fb0*/  HMMA.16816.F32.BF16 R92, R4, R8.reuse, R92 ;  /* 0x00000008045c723c */ /* 0x082fec000004185c */
[C---:B------:R-:W-:Y:S06]  /*4fc0*/  HMMA.16816.F32.BF16 R96, R20.reuse, R8, R96 ;  /* 0x000000081460723c */ /* 0x040fec0000041860 */
[-C--:B------:R-:W-:Y:S01]  /*4fd0*/  HMMA.16816.F32.BF16 R100, R20, R10.reuse, R100 ;  /* 0x0000000a1464723c */ /* 0x080fe20000041864 */
[----:B------:R-:W1:Y:S05]  /*4fe0*/  LDSM.16.MT88.4 R20, [R180+0x9000] ;  /* 0x00900000b414783b */ /* 0x000e6a0000004200 */
[----:B------:R-:W-:Y:S01]  /*4ff0*/  HMMA.16816.F32.BF16 R104, R4, R10, R104 ;  /* 0x0000000a0468723c */ /* 0x000fe20000041868 */
[----:B------:R-:W2:Y:S04]  /*5000*/  LDSM.16.MT88.4 R4, [R180+0xd000] ;  /* 0x00d00000b404783b */ /* 0x000ea80000004200 */
[----:B------:R-:W-:Y:S01]  /*5010*/  LDSM.16.MT88.4 R8, [R180+0x9800] ;  /* 0x00980000b408783b */ /* 0x000fe20000004200 */
[-C--:B------:R-:W-:Y:S06]  /*5020*/  HMMA.16816.F32.BF16 R92, R16, R24.reuse, R92 ;  /* 0x00000018105c723c */ /* 0x080fec000004185c */
[C---:B------:R-:W-:Y:S06]  /*5030*/  HMMA.16816.F32.BF16 R96, R28.reuse, R24, R96 ;  /* 0x000000181c60723c */ /* 0x040fec0000041860 */
        /* <DEDUP_REMOVED lines=31> */
[----:B------:R-:W4:Y:S05]  /*5230*/  LDSM.16.MT88.4 R16, [R180+0xf800] ;  /* 0x00f80000b410783b */ /* 0x000f2a0000004200 */
[-C--:B-1----:R-:W-:Y:S06]  /*5240*/  HMMA.16816.F32.BF16 R92, R12, R28.reuse, R92 ;  /* 0x0000001c0c5c723c */ /* 0x082fec000004185c */
[C---:B--2---:R-:W-:Y:S06]  /*5250*/  HMMA.16816.F32.BF16 R96, R4.reuse, R28, R96 ;  /* 0x0000001c0460723c */ /* 0x044fec0000041860 */
[-C--:B------:R-:W-:Y:S06]  /*5260*/  HMMA.16816.F32.BF16 R100, R4, R30.reuse, R100 ;  /* 0x0000001e0464723c */ /* 0x080fec0000041864 */
[----:B------:R-:W-:Y:S05]  /*5270*/  HMMA.16816.F32.BF16 R104, R12, R30, R104 ;  /* 0x0000001e0c68723c */ /* 0x000fea0000041868 */
[C---:B------:R-:W-:Y:S01]  /*5280*/  VIADD R4, R176.reuse, 0xffffe000 ;  /* 0xffffe000b0047836 */ /* 0x040fe20000000000 */
[-C--:B---3--:R-:W-:Y:S05]  /*5290*/  HMMA.16816.F32.BF16 R92, R8, R24.reuse, R92 ;  /* 0x00000018085c723c */ /* 0x088fea000004185c */
[----:B------:R-:W-:Y:S01]  /*52a0*/  @P0 VIADD R4, R176, 0x2000 ;  /* 0x00002000b0040836 */ /* 0x000fe20000000000 */
[C---:B----4-:R-:W-:Y:S05]  /*52b0*/  HMMA.16816.F32.BF16 R96, R16.reuse, R24, R96 ;  /* 0x000000181060723c */ /* 0x050fea0000041860 */
[----:B------:R-:W-:Y:S01]  /*52c0*/  IMAD.MOV.U32 R176, RZ, RZ, R4 ;  /* 0x000000ffffb07224 */ /* 0x000fe200078e0004 */
[-C--:B------:R-:W-:Y:S06]  /*52d0*/  HMMA.16816.F32.BF16 R100, R16, R26.reuse, R100 ;  /* 0x0000001a1064723c */ /* 0x080fec0000041864 */
[----:B------:R-:W-:Y:S01]  /*52e0*/  HMMA.16816.F32.BF16 R104, R8, R26, R104 ;  /* 0x0000001a0868723c */ /* 0x000fe20000041868 */
[----:B------:R-:W-:Y:S11]  /*52f0*/  @!UPT UIADD3 URZ, URZ, URZ, URZ ;  /* 0x0000003f3f3ff290 */ /* 0x000ff6000fffe03f */
[----:B------:R-:W-:Y:S01]  /*5300*/  @!UPT UIADD3 URZ, URZ, URZ, URZ ;  /* 0x0000003f3f3ff290 */ /* 0x000fe2000fffe03f */
[----:B------:R-:W-:Y:S11]  /*5310*/  @P1 BRA `(.L_x_130) ;  /* 0xffffffcc004c1947 */ /* 0x000ff6000383ffff */
.L_x_127:
[----:B------:R-:W-:Y:S01]  /*5320*/  @!UPT UIADD3 URZ, URZ, URZ, URZ ;  /* 0x0000003f3f3ff290 */ /* 0x000fe2000fffe03f */
[----:B------:R-:W3:Y:S01]  /*5330*/  S2R R4, SR_TID.X ;  /* 0x0000000000047919 */ /* 0x000ee20000002100 */
[----:B------:R-:W-:Y:S01]  /*5340*/  ULDC UR6, c[0x0][0x390] ;  /* 0x0000e40000067ab9 */ /* 0x000fe20000000800 */
[----:B------:R-:W4:Y:S01]  /*5350*/  LDC.64 R6, c[0x0][0x438] ;  /* 0x00010e00ff067b82 */ /* 0x000f220000000a00 */
        /* <DEDUP_REMOVED lines=18> */
[----:B------:R-:W-:-:S02]  /*5480*/  F2FP.BF16.F32.PACK_AB R95, R95, R94 ;  /* 0x0000005e5f5f723e */ /* 0x000fc400000010ff */
[----:B------:R-:W-:Y:S02]  /*5490*/  F2FP.BF16.F32.PACK_AB R104, R105, R104 ;  /* 0x000000686968723e */ /* 0x000fe400000010ff */
[----:B------:R-:W-:-:S03]  /*54a0*/  F2FP.BF16.F32.PACK_AB R106, R107, R106 ;  /* 0x0000006a6b6a723e */ /* 0x000fc600000010ff */
[----:B------:R-:W1:Y:S01]  /*54b0*/  LDC.64 R12, c[0x0][0x468] ;  /* 0x00011a00ff0c7b82 */ /* 0x000e620000000a00 */
[----:B------:R-:W-:Y:S01]  /*54c0*/  F2FP.BF16.F32.PACK_AB R97, R97, R96 ;  /* 0x000000606161723e */ /* 0x000fe200000010ff */
[----:B----4-:R-:W-:Y:S01]  /*54d0*/  IMAD R14, R6, UR22, RZ ;  /* 0x00000016060e7c24 */ /* 0x010fe2000f8e02ff */
[----:B------:R-:W-:Y:S01]  /*54e0*/  F2FP.BF16.F32.PACK_AB R99, R99, R98 ;  /* 0x000000626363723e */ /* 0x000fe200000010ff */
[----:B------:R-:W-:Y:S01]  /*54f0*/  ULDC.64 UR8, c[0x0][0x3f0] ;  /* 0x0000fc0000087ab9 */ /* 0x000fe20000000a00 */
[----:B------:R-:W-:Y:S01]  /*5500*/  F2FP.BF16.F32.PACK_AB R100, R101, R100 ;  /* 0x000000646564723e */ /* 0x000fe200000010ff */
[----:B------:R-:W-:Y:S01]  /*5510*/  IMAD R7, R7, UR14, R14 ;  /* 0x0000000e07077c24 */ /* 0x000fe2000f8e020e */
[----:B---3--:R-:W-:Y:S01]  /*5520*/  SHF.R.S32.HI R5, RZ, 0x1f, R4 ;  /* 0x0000001fff057819 */ /* 0x008fe20000011404 */
[----:B------:R-:W-:Y:S01]  /*5530*/  ULDC.64 UR6, c[0x0][0x3f8] ;  /* 0x0000fe0000067ab9 */ /* 0x000fe20000000a00 */
[----:B------:R-:W-:Y:S02]  /*5540*/  F2FP.BF16.F32.PACK_AB R102, R103, R102 ;  /* 0x000000666766723e */ /* 0x000fe400000010ff */
[----:B------:R-:W-:-:S02]  /*5550*/  LEA.HI R8, R5, R4, RZ, 0x2 ;  /* 0x0000000405087211 */ /* 0x000fc400078f10ff */
[----:B------:R-:W-:Y:S02]  /*5560*/  LEA.HI R4, R5, R4, RZ, 0x3 ;  /* 0x0000000405047211 */ /* 0x000fe400078f18ff */
[----:B--2---:R-:W-:Y:S02]  /*5570*/  LEA.HI R10, R8, R187, RZ, 0x1 ;  /* 0x000000bb080a7211 */ /* 0x004fe400078f08ff */
[----:B------:R-:W-:Y:S01]  /*5580*/  SHF.R.S32.HI R4, RZ, 0x3, R4 ;  /* 0x00000003ff047819 */ /* 0x000fe20000011404 */
[----:B------:R-:W2:Y:S01]  /*5590*/  LDC.64 R8, c[0x0][0x450] ;  /* 0x00011400ff087b82 */ /* 0x000ea20000000a00 */
[----:B------:R-:W-:Y:S01]  /*55a0*/  F2FP.BF16.F32.PACK_AB R77, R77, R76 ;  /* 0x0000004c4d4d723e */ /* 0x000fe200000010ff */
[----:B------:R-:W-:Y:S01]  /*55b0*/  STS [R198], R93 ;  /* 0x0000005dc6007388 */ /* 0x000fe20000000800 */
[----:B------:R-:W-:Y:S01]  /*55c0*/  F2FP.BF16.F32.PACK_AB R79, R79, R78 ;  /* 0x0000004e4f4f723e */ /* 0x000fe200000010ff */
[----:B------:R-:W-:Y:S01]  /*55d0*/  IMAD.SHL.U32 R4, R4, 0x40, RZ ;  /* 0x0000004004047824 */ /* 0x000fe200078e00ff */
[----:B------:R-:W-:Y:S01]  /*55e0*/  F2FP.BF16.F32.PACK_AB R88, R89, R88 ;  /* 0x000000585958723e */ /* 0x000fe200000010ff */
[----:B------:R-:W-:Y:S01]  /*55f0*/  STS [R198+0x200], R95 ;  /* 0x0002005fc6007388 */ /* 0x000fe20000000800 */
[----:B------:R-:W-:Y:S01]  /*5600*/  F2FP.BF16.F32.PACK_AB R90, R91, R90 ;  /* 0x0000005a5b5a723e */ /* 0x000fe200000010ff */
[----:B-1----:R-:W-:Y:S01]  /*5610*/  IMAD R28, R12, UR23, RZ ;  /* 0x000000170c1c7c24 */ /* 0x002fe2000f8e02ff */
[----:B------:R-:W-:Y:S01]  /*5620*/  LOP3.LUT R5, R4, 0xc0, RZ, 0xc0, !PT ;  /* 0x000000c004057812 */ /* 0x000fe200078ec0ff */
[----:B------:R-:W-:Y:S01]  /*5630*/  STS [R197], R104 ;  /* 0x00000068c5007388 */ /* 0x000fe20000000800 */
[----:B------:R-:W-:Y:S01]  /*5640*/  LOP3.LUT R4, R10, 0x7fffffe, RZ, 0xc0, !PT ;  /* 0x07fffffe0a047812 */ /* 0x000fe200078ec0ff */
[----:B------:R-:W-:Y:S01]  /*5650*/  IMAD R28, R13, UR15, R28 ;  /* 0x0000000f0d1c7c24 */ /* 0x000fe2000f8e021c */
[----:B------:R-:W-:Y:S01]  /*5660*/  LOP3.LUT R10, R5, 0x18, R190, 0xf8, !PT ;  /* 0x00000018050a7812 */ /* 0x000fe200078ef8be */
[----:B------:R-:W-:Y:S01]  /*5670*/  STS [R197+0x200], R106 ;  /* 0x0002006ac5007388 */ /* 0x000fe20000000800 */
[----:B------:R-:W-:Y:S01]  /*5680*/  SHF.R.U32.HI R5, RZ, 0x3, R5 ;  /* 0x00000003ff057819 */ /* 0x000fe20000011605 */
[----:B------:R-:W-:Y:S01]  /*5690*/  IMAD.IADD R11, R187, 0x1, -R4 ;  /* 0x00000001bb0b7824 */ /* 0x000fe200078e0a04 */
[----:B------:R-:W-:Y:S01]  /*56a0*/  F2FP.BF16.F32.PACK_AB R81, R81, R80 ;  /* 0x000000505151723e */ /* 0x000fe200000010ff */
[----:B------:R-:W-:Y:S01]  /*56b0*/  STS [R198+0x1000], R97 ;  /* 0x00100061c6007388 */ /* 0x000fe20000000800 */
[----:B------:R-:W-:-:S02]  /*56c0*/  F2FP.BF16.F32.PACK_AB R83, R83, R82 ;  /* 0x000000525353723e */ /* 0x000fc400000010ff */
[----:B------:R-:W-:Y:S01]  /*56d0*/  F2FP.BF16.F32.PACK_AB R84, R85, R84 ;  /* 0x000000545554723e */ /* 0x000fe200000010ff */
[----:B------:R-:W-:Y:S01]  /*56e0*/  STS [R198+0x1200], R99 ;  /* 0x00120063c6007388 */ /* 0x000fe20000000800 */
[----:B------:R-:W-:Y:S01]  /*56f0*/  F2FP.BF16.F32.PACK_AB R86, R87, R86 ;  /* 0x000000565756723e */ /* 0x000fe200000010ff */
[----:B--2---:R-:W-:Y:S01]  /*5700*/  IMAD.WIDE.U32 R16, R187, R8, RZ ;  /* 0x00000008bb107225 */ /* 0x004fe200078e00ff */
[----:B------:R-:W-:Y:S01]  /*5710*/  LOP3.LUT R5, R10, R5, RZ, 0x3c, !PT ;  /* 0x000000050a057212 */ /* 0x000fe200078e3cff */
[----:B------:R-:W-:Y:S01]  /*5720*/  STS [R197+0x1000], R100 ;  /* 0x00100064c5007388 */ /* 0x000fe20000000800 */
[----:B------:R-:W-:Y:S01]  /*5730*/  LEA R4, R186, R11, 0x3 ;  /* 0x0000000bba047211 */ /* 0x000fe200078e18ff */
[----:B------:R-:W-:Y:S01]  /*5740*/  IMAD R30, R8, UR4, RZ ;  /* 0x00000004081e7c24 */ /* 0x000fe2000f8e02ff */
[----:B------:R-:W1:Y:S01]  /*5750*/  LDC.64 R10, c[0x0][0x440] ;  /* 0x00011000ff0a7b82 */ /* 0x000e620000000a00 */
[----:B------:R-:W-:Y:S01]  /*5760*/  STS [R197+0x1200], R102 ;  /* 0x00120066c5007388 */ /* 0x000fe20000000800 */
[----:B------:R-:W-:Y:S01]  /*5770*/  SHF.R.S32.HI R37, RZ, 0x1f, R190 ;  /* 0x0000001fff257819 */ /* 0x000fe200000114be */
[----:B------:R-:W-:Y:S01]  /*5780*/  IMAD.U32 R31, R4, 0x20, R5 ;  /* 0x00000020041f7824 */ /* 0x000fe200078e0005 */
[----:B------:R-:W-:Y:S01]  /*5790*/  MOV R36, R190 ;  /* 0x000000be00247202 */ /* 0x000fe20000000f00 */
[----:B------:R-:W-:Y:S01]  /*57a0*/  STS [R198+0x2000], R77 ;  /* 0x0020004dc6007388 */ /* 0x000fe20000000800 */
[----:B------:R-:W-:Y:S01]  /*57b0*/  SHF.R.S32.HI R15, RZ, 0x1f, R187 ;  /* 0x0000001fff0f7819 */ /* 0x000fe200000114bb */
[----:B------:R-:W-:Y:S01]  /*57c0*/  IMAD R30, R9, UR26, R30 ;  /* 0x0000001a091e7c24 */ /* 0x000fe2000f8e021e */
[----:B------:R-:W2:Y:S01]  /*57d0*/  LDC.64 R4, c[0x0][0x458] ;  /* 0x00011600ff047b82 */ /* 0x000ea20000000a00 */
[----:B------:R-:W-:Y:S01]  /*57e0*/  STS [R198+0x2200], R79 ;  /* 0x0022004fc6007388 */ /* 0x000fe20000000800 */
[----:B------:R-:W-:Y:S01]  /*57f0*/  IMAD.WIDE.U32 R18, R6, UR14, R36 ;  /* 0x0000000e06127c25 */ /* 0x000fe2000f8e0024 */
[----:B------:R-:W-:-:S02]  /*5800*/  LEA R31, R31, UR5, 0x1 ;  /* 0x000000051f1f7c11 */ /* 0x000fc4000f8e08ff */
[----:B------:R-:W-:Y:S01]  /*5810*/  STS [R197+0x2000], R88 ;  /* 0x00200058c5007388 */ /* 0x000fe20000000800 */
[----:B------:R-:W-:Y:S02]  /*5820*/  IMAD.IADD R19, R19, 0x1, R7 ;  /* 0x0000000113137824 */ /* 0x000fe400078e0207 */
[----:B------:R-:W-:Y:S01]  /*5830*/  IMAD R32, R15, R8, RZ ;  /* 0x000000080f207224 */ /* 0x000fe200078e02ff */
[----:B------:R-:W-:Y:S01]  /*5840*/  STS [R197+0x2200], R90 ;  /* 0x0022005ac5007388 */ /* 0x000fe20000000800 */
[----:B------:R-:W3:Y:S01]  /*5850*/  LDC.64 R6, c[0x0][0x470] ;  /* 0x00011c00ff067b82 */ /* 0x000ee20000000a00 */
[----:B------:R-:W-:Y:S02]  /*5860*/  IMAD.WIDE.U32 R38, R12, UR15, R18 ;  /* 0x0000000f0c267c25 */ /* 0x000fe4000f8e0012 */
[----:B------:R-:W-:Y:S02]  /*5870*/  STS [R198+0x3000], R81 ;  /* 0x00300051c6007388 */ /* 0x000fe40000000800 */
[----:B------:R-:W-:-:S02]  /*5880*/  IMAD R32, R187, R9, R32 ;  /* 0x00000009bb207224 */ /* 0x000fc400078e0220 */
[----:B------:R-:W-:Y:S01]  /*5890*/  STS [R198+0x3200], R83 ;  /* 0x00320053c6007388 */ /* 0x000fe20000000800 */
[C---:B-1----:R-:W-:Y:S02]  /*58a0*/  IMAD R12, R10.reuse, UR22, RZ ;  /* 0x000000160a0c7c24 */ /* 0x042fe4000f8e02ff */
[----:B------:R-:W-:Y:S01]  /*58b0*/  IADD3 R33, R17, R32, RZ ;  /* 0x0000002011217210 */ /* 0x000fe20007ffe0ff */
[----:B------:R-:W-:Y:S01]  /*58c0*/  STS [R197+0x3000], R84 ;  /* 0x00300054c5007388 */ /* 0x000fe20000000800 */
[----:B------:R-:W-:Y:S02]  /*58d0*/  IMAD.MOV.U32 R32, RZ, RZ, R16 ;  /* 0x000000ffff207224 */ /* 0x000fe400078e0010 */
[----:B------:R-:W-:Y:S01]  /*58e0*/  IMAD.WIDE.U32 R36, R10, UR14, R36 ;  /* 0x0000000e0a247c25 */ /* 0x000fe2000f8e0024 */
[----:B------:R-:W-:Y:S03]  /*58f0*/  STS [R197+0x3200], R86 ;  /* 0x00320056c5007388 */ /* 0x000fe60000000800 */
[----:B------:R-:W-:Y:S01]  /*5900*/  IMAD R11, R11, UR14, R12 ;  /* 0x0000000e0b0b7c24 */ /* 0x000fe2000f8e020c */
[----:B------:R-:W-:Y:S01]  /*5910*/  BAR.SYNC.DEFER_BLOCKING 0x0 ;  /* 0x0000000000007b1d */ /* 0x000fe20000010000 */
[----:B--2---:R-:W-:-:S02]  /*5920*/  IMAD R10, R15, R4, RZ ;  /* 0x000000040f0a7224 */ /* 0x004fc400078e02ff */
[----:B------:R-:W-:Y:S01]  /*5930*/  IMAD.WIDE.U32 R34, R187, R4, RZ ;  /* 0x00000004bb227225 */ /* 0x000fe200078e00ff */
[----:B------:R-:W-:-:S03]  /*5940*/  IADD3 R37, R37, R11, RZ ;  /* 0x0000000b25257210 */ /* 0x000fc60007ffe0ff */
[----:B------:R-:W-:Y:S02]  /*5950*/  IMAD R10, R187, R5, R10 ;  /* 0x00000005bb0a7224 */ /* 0x000fe400078e020a */
[----:B------:R-:W-:-:S03]  /*5960*/  IMAD.WIDE.U32 R32, R8, UR26, R32 ;  /* 0x0000001a08207c25 */ /* 0x000fc6000f8e0020 */
[----:B------:R-:W-:Y:S01]  /*5970*/  IADD3 R35, R35, R10, RZ ;  /* 0x0000000a23237210 */ /* 0x000fe20007ffe0ff */
[----:B------:R-:W-:Y:S01]  /*5980*/  IMAD.IADD R11, R39, 0x1, R28 ;  /* 0x00000001270b7824 */ /* 0x000fe200078e021c */
[----:B------:R-:W-:Y:S01]  /*5990*/  IADD3 R29, P0, R38, R32, RZ ;  /* 0x00000020261d7210 */ /* 0x000fe20007f1e0ff */
[C---:B---3--:R-:W-:Y:S02]  /*59a0*/  IMAD R28, R6.reuse, UR23, RZ ;  /* 0x00000017061c7c24 */ /* 0x048fe4000f8e02ff */
[----:B------:R-:W-:Y:S01]  /*59b0*/  IMAD.WIDE.U32 R36, R6, UR15, R36 ;  /* 0x0000000f06247c25 */ /* 0x000fe2000f8e0024 */
[----:B------:R-:W-:-:S03]  /*59c0*/  IADD3.X R30, R11, R33, R30, P0, !PT ;  /* 0x000000210b1e7210 */ /* 0x000fc600007fe41e */
[----:B------:R-:W-:Y:S01]  /*59d0*/  IMAD R7, R7, UR15, R28 ;  /* 0x0000000f07077c24 */ /* 0x000fe2000f8e021c */
[----:B------:R-:W-:Y:S01]  /*59e0*/  LEA R28, P1, R29, UR8, 0x1 ;  /* 0x000000081d1c7c11 */ /* 0x000fe2000f8208ff */
[C---:B------:R-:W-:Y:S01]  /*59f0*/  IMAD R6, R4.reuse, UR4, RZ ;  /* 0x0000000404067c24 */ /* 0x040fe2000f8e02ff */
[----:B------:R-:W1:Y:S01]  /*5a00*/  LDS.128 R24, [R31+0x6000] ;  /* 0x006000001f187984 */ /* 0x000e620000000c00 */
[----:B------:R-:W-:Y:S01]  /*5a10*/  IMAD.WIDE.U32 R34, R4, UR26, R34 ;  /* 0x0000001a04227c25 */ /* 0x000fe2000f8e0022 */
[----:B------:R-:W-:Y:S02]  /*5a20*/  IADD3 R7, R37, R7, RZ ;  /* 0x0000000725077210 */ /* 0x000fe40007ffe0ff */
[----:B------:R-:W2:Y:S01]  /*5a30*/  LDS.128 R20, [R31+0x7000] ;  /* 0x007000001f147984 */ /* 0x000ea20000000c00 */
[----:B------:R-:W-:Y:S01]  /*5a40*/  IMAD R6, R5, UR26, R6 ;  /* 0x0000001a05067c24 */ /* 0x000fe2000f8e0206 */
[----:B------:R-:W-:Y:S02]  /*5a50*/  IADD3 R10, P0, R36, R34, RZ ;  /* 0x00000022240a7210 */ /* 0x000fe40007f1e0ff */
[----:B------:R-:W3:Y:S01]  /*5a60*/  LDS.128 R16, [R31+0x8000] ;  /* 0x008000001f107984 */ /* 0x000ee20000000c00 */
[----:B------:R-:W-:-:S02]  /*5a70*/  LEA.HI.X R29, R29, UR9, R30, 0x1, P1 ;  /* 0x000000091d1d7c11 */ /* 0x000fc400088f0c1e */
[----:B------:R-:W-:Y:S01]  /*5a80*/  IADD3.X R7, R7, R35, R6, P0, !PT ;  /* 0x0000002307077210 */ /* 0x000fe200007fe406 */
[----:B------:R4:W3:Y:S01]  /*5a90*/  LDS.128 R12, [R31+0x9000] ;  /* 0x009000001f0c7984 */ /* 0x0008e20000000c00 */
[----:B------:R-:W-:Y:S02]  /*5aa0*/  LEA R6, P0, R10, UR6, 0x1 ;  /* 0x000000060a067c11 */ /* 0x000fe4000f8008ff */
[----:B------:R-:W-:Y:S02]  /*5ab0*/  LEA R30, P1, R8, R28, 0x7 ;  /* 0x0000001c081e7211 */ /* 0x000fe400078238ff */
[----:B------:R-:W-:Y:S02]  /*5ac0*/  LEA.HI.X R7, R10, UR7, R7, 0x1, P0 ;  /* 0x000000070a077c11 */ /* 0x000fe400080f0c07 */
[----:B------:R-:W-:-:S04]  /*5ad0*/  LEA R10, P0, R4, R6, 0x7 ;  /* 0x00000006040a7211 */ /* 0x000fc800078038ff */
[----:B------:R-:W-:Y:S02]  /*5ae0*/  LEA.HI.X R11, R4, R7, R5, 0x7, P0 ;  /* 0x00000007040b7211 */ /* 0x000fe400000f3c05 */
[----:B----4-:R-:W-:Y:S01]  /*5af0*/  LEA.HI.X R31, R8, R29, R9, 0x7, P1 ;  /* 0x0000001d081f7211 */ /* 0x010fe200008f3c09 */
[----:B-1----:R1:W-:Y:S04]  /*5b00*/  STG.E.128 desc[UR20][R28.64], R24 ;  /* 0x000000181c007986 */ /* 0x0023e8000c101d14 */
[----:B--2---:R1:W-:Y:S04]  /*5b10*/  STG.E.128 desc[UR20][R30.64], R20 ;  /* 0x000000141e007986 */ /* 0x0043e8000c101d14 */
[----:B---3--:R1:W-:Y:S04]  /*5b20*/  STG.E.128 desc[UR20][R6.64], R16 ;  /* 0x0000001006007986 */ /* 0x0083e8000c101d14 */
[----:B------:R1:W-:Y:S02]  /*5b30*/  STG.E.128 desc[UR20][R10.64], R12 ;  /* 0x0000000c0a007986 */ /* 0x0003e4000c101d14 */
.L_x_124:
        /* <DEDUP_REMOVED lines=11> */
.L_x_131:
[----:B------:R-:W-:Y:S05]  /*5bf0*/  EXIT ;  /* 0x000000000000794d */ /* 0x000fea0003800000 */
.L_x_133:
        /* <DEDUP_REMOVED lines=16> */
.L_x_1331:


//--------------------- .text._ZN5flash44flash_bwd_dq_dk_dv_loop_seqk_parallel_kernelI23Flash_bwd_kernel_traitsILi32ELi128ELi128ELi8ELi4ELi4ELi4ELb1ELb0EN7cutlass10bfloat16_tE19Flash_kernel_traitsILi32ELi128ELi128ELi8ES3_EELb0ELb0ELb0ELb1ELb0ELb0ELb0EEEvNS_16Flash_bwd_paramsE --------------------------
	.section	.text._ZN5flash44flash_bwd_dq_dk_dv_loop_seqk_parallel_kernelI23Flash_bwd_kernel_traitsILi32ELi128ELi128ELi8ELi4ELi4ELi4ELb1ELb0EN7cutlass10bfloat16_tE19Flash_kernel_traitsILi32ELi128ELi128ELi8ES3_EELb0ELb0ELb0ELb1ELb0ELb0ELb0EEEvNS_16Flash_bwd_paramsE,"ax",@progbits
	.align	128
        .global         _ZN5flash44flash_bwd_dq_dk_dv_loop_seqk_parallel_kernelI23Flash_bwd_kernel_traitsILi32ELi128ELi128ELi8ELi4ELi4ELi4ELb1ELb0EN7cutlass10bfloat16_tE19Flash_kernel_traitsILi32ELi128ELi128ELi8ES3_EELb0ELb0ELb0ELb1ELb0ELb0ELb0EEEvNS_16Flash_bwd_paramsE
        .type           _ZN5flash44flash_bwd_dq_dk_dv_loop_seqk_parallel_kernelI23Flash_bwd_kernel_traitsILi32ELi128ELi128ELi8ELi4ELi4ELi4ELb1ELb0EN7cutlass10bfloat16_tE19Flash_kernel_traitsILi32ELi128ELi128ELi8ES3_EELb0ELb0ELb0ELb1ELb0ELb0ELb0EEEvNS_16Flash_bwd_paramsE,@function
        .size           _ZN5flash44flash_bwd_dq_dk_dv_loop_seqk_parallel_kernelI23Flash_bwd_kernel_traitsILi32ELi128ELi128ELi8ELi4ELi4ELi4ELb1ELb0EN7cutlass10bfloat16_tE19Flash_kernel_traitsILi32ELi128ELi128ELi8ES3_EELb0ELb0ELb0ELb1ELb0ELb0ELb0EEEvNS_16Flash_bwd_paramsE,(.L_x_1332 - _ZN5flash44flash_bwd_dq_dk_dv_loop_seqk_parallel_kernelI23Flash_bwd_kernel_traitsILi32ELi128ELi128ELi8ELi4ELi4ELi4ELb1ELb0EN7cutlass10bfloat16_tE19Flash_kernel_traitsILi32ELi128ELi128ELi8ES3_EELb0ELb0ELb0ELb1ELb0ELb0ELb0EEEvNS_16Flash_bwd_paramsE)
        .other          _ZN5flash44flash_bwd_dq_dk_dv_loop_seqk_parallel_kernelI23Flash_bwd_kernel_traitsILi32ELi128ELi128ELi8ELi4ELi4ELi4ELb1ELb0EN7cutlass10bfloat16_tE19Flash_kernel_traitsILi32ELi128ELi128ELi8ES3_EELb0ELb0ELb0ELb1ELb0ELb0ELb0EEEvNS_16Flash_bwd_paramsE,@"STO_CUDA_ENTRY STV_DEFAULT"
_ZN5flash44flash_bwd_dq_dk_dv_loop_seqk_parallel_kernelI23Flash_bwd_kernel_traitsILi32ELi128ELi128ELi8ELi4ELi4ELi4ELb1ELb0EN7cutlass10bfloat16_tE19Flash_kernel_traitsILi32ELi128ELi128ELi8ES3_EELb0ELb0ELb0ELb1ELb0ELb0ELb0EEEvNS_16Flash_bwd_paramsE:
.text._ZN5flash44flash_bwd_dq_dk_dv_loop_seqk_parallel_kernelI23Flash_bwd_kernel_traitsILi32ELi128ELi128ELi8ELi4ELi4ELi4ELb1ELb0EN7cutlass10bfloat16_tE19Flash_kernel_traitsILi32ELi128ELi128ELi8ES3_EELb0ELb0ELb0ELb1ELb0ELb0ELb0EEEvNS_16Flash_bwd_paramsE:
        /* <DEDUP_REMOVED lines=22> */
[----:B---3--:R-:W-:-:S03]  /*0160*/  USHF.R.S32.HI UR5, URZ, 0x1f, UR59 ;  /* 0x0000001f3f057899 */ /* 0x008fc6000801143b */
[CC--:B------:R-:W-:Y:S02]  /*0170*/  LEA.HI R4, R2.reuse, R8.reuse, RZ, 0x2 ;  /* 0x0000000802047211 */ /* 0x0c0fe400078f10ff */
[CC--:B------:R-:W-:Y:S02]  /*0180*/  LEA.HI R3, R2.reuse, R8.reuse, RZ, 0x5 ;  /* 0x0000000802037211 */ /* 0x0c0fe400078f28ff */
[CC--:B------:R-:W-:Y:S01]  /*0190*/  LEA.HI R13, R2.reuse, R8.reuse, RZ, 0x7 ;  /* 0x00000008020d7211 */ /* 0x0c0fe200078f38ff */
[----:B----4-:R-:W-:Y:S01]  /*01a0*/  USHF.L.U32 UR6, UR49, 0x7, URZ ;  /* 0x0000000731067899 */ /* 0x010fe2000800063f */
[CC--:B------:R-:W-:Y:S02]  /*01b0*/  LEA.HI R15, R2.reuse, R8.reuse, RZ, 0x3 ;  /* 0x00000008020f7211 */ /* 0x0c0fe400078f18ff */
[----:B------:R-:W-:Y:S02]  /*01c0*/  LEA.HI R2, R2, R8, RZ, 0x4 ;  /* 0x0000000802027211 */ /* 0x000fe400078f20ff */
[----:B------:R-:W-:-:S02]  /*01d0*/  LOP3.LUT R6, R4, 0xfffffffc, RZ, 0xc0, !PT ;  /* 0xfffffffc04067812 */ /* 0x000fc400078ec0ff */
[--C-:B------:R-:W-:Y:S02]  /*01e0*/  SHF.R.S32.HI R0, RZ, 0x2, R4.reuse ;  /* 0x00000002ff007819 */ /* 0x100fe40000011404 */
[----:B------:R-:W-:Y:S01]  /*01f0*/  SHF.R.S32.HI R5, RZ, 0x1f, R4 ;  /* 0x0000001fff057819 */ /* 0x000fe20000011404 */
[----:B------:R-:W-:Y:S01]  /*0200*/  IMAD.IADD R17, R8, 0x1, -R6 ;  /* 0x0000000108117824 */ /* 0x000fe200078e0a06 */
[----:B------:R-:W-:Y:S02]  /*0210*/  LOP3.LUT R7, R3, 0xffffffe0, RZ, 0xc0, !PT ;  /* 0xffffffe003077812 */ /* 0x000fe400078ec0ff */
[----:B------:R-:W-:Y:S01]  /*0220*/  LOP3.LUT R9, R2, 0xfffffff0, RZ, 0xc0, !PT ;  /* 0xfffffff002097812 */ /* 0x000fe200078ec0ff */
[----:B------:R-:W-:Y:S01]  /*0230*/  IMAD.SHL.U32 R234, R17, 0x8, RZ ;  /* 0x0000000811ea7824 */ /* 0x000fe200078e00ff */
[----:B------:R-:W-:Y:S01]  /*0240*/  LOP3.LUT R11, R15, 0xfffffff8, RZ, 0xc0, !PT ;  /* 0xfffffff80f0b7812 */ /* 0x000fe200078ec0ff */
[----:B------:R-:W-:Y:S01]  /*0250*/  IMAD.IADD R7, R8, 0x1, -R7 ;  /* 0x0000000108077824 */ /* 0x000fe200078e0a07 */
[-C--:B------:R-:W-:Y:S01]  /*0260*/  LEA.HI R6, R4, R0.reuse, RZ, 0x1 ;  /* 0x0000000004067211 */ /* 0x080fe200078f08ff */
[C---:B------:R-:W-:Y:S01]  /*0270*/  IMAD.IADD R9, R8.reuse, 0x1, -R9 ;  /* 0x0000000108097824 */ /* 0x040fe200078e0a09 */
[----:B------:R-:W-:Y:S01]  /*0280*/  LEA.HI R4, R5, R0, RZ, 0x3 ;  /* 0x0000000005047211 */ /* 0x000fe200078f18ff */
[----:B------:R-:W-:Y:S01]  /*0290*/  IMAD.IADD R11, R8, 0x1, -R11 ;  /* 0x00000001080b7824 */ /* 0x000fe200078e0a0b */
[----:B------:R-:W-:-:S02]  /*02a0*/  SHF.R.S32.HI R8, RZ, 0x4, R2 ;  /* 0x00000004ff087819 */ /* 0x000fc40000011402 */
[----:B------:R-:W-:Y:S02]  /*02b0*/  LOP3.LUT R6, R6, 0x7fffffe, RZ, 0xc0, !PT ;  /* 0x07fffffe06067812 */ /* 0x000fe400078ec0ff */
[----:B------:R-:W-:Y:S02]  /*02c0*/  LOP3.LUT R4, R4, 0xfffffff8, RZ, 0xc0, !PT ;  /* 0xfffffff804047812 */ /* 0x000fe400078ec0ff */
[----:B------:R-:W-:Y:S01]  /*02d0*/  LEA.HI R2, R2, R8, RZ, 0x1 ;  /* 0x0000000802027211 */ /* 0x000fe200078f08ff */
[C---:B------:R-:W-:Y:S01]  /*02e0*/  IMAD.IADD R10, R0.reuse, 0x1, -R6 ;  /* 0x00000001000a7824 */ /* 0x040fe200078e0a06 */
[--C-:B------:R-:W-:Y:S01]  /*02f0*/  SHF.R.S32.HI R5, RZ, 0x5, R3.reuse ;  /* 0x00000005ff057819 */ /* 0x100fe20000011403 */
[----:B------:R-:W-:Y:S01]  /*0300*/  IMAD.IADD R6, R0, 0x1, -R4 ;  /* 0x0000000100067824 */ /* 0x000fe200078e0a04 */
[----:B------:R-:W-:Y:S02]  /*0310*/  SHF.R.S32.HI R3, RZ, 0x1f, R3 ;  /* 0x0000001fff037819 */ /* 0x000fe40000011403 */
[----:B------:R-:W-:Y:S01]  /*0320*/  LOP3.LUT R0, R2, 0xfffffffe, RZ, 0xc0, !PT ;  /* 0xfffffffe02007812 */ /* 0x000fe200078ec0ff */
[----:B------:R-:W-:Y:S01]  /*0330*/  IMAD R10, R5, 0x8, R10 ;  /* 0x00000008050a7824 */ /* 0x000fe200078e020a */
[----:B------:R-:W-:-:S02]  /*0340*/  SHF.R.S32.HI R4, RZ, 0x3, R15 ;  /* 0x00000003ff047819 */ /* 0x000fc4000001140f */
[----:B------:R-:W-:Y:S01]  /*0350*/  LEA.HI R3, R3, R5, RZ, 0x2 ;  /* 0x0000000503037211 */ /* 0x000fe200078f10ff */
[----:B------:R-:W-:Y:S01]  /*0360*/  IMAD.IADD R14, R8, 0x1, -R0 ;  /* 0x00000001080e7824 */ /* 0x000fe200078e0a00 */
[----:B------:R-:W-:Y:S01]  /*0370*/  SHF.R.S32.HI R12, RZ, 0x1f, R7 ;  /* 0x0000001fff0c7819 */ /* 0x000fe20000011407 */
[----:B------:R-:W-:Y:S01]  /*0380*/  IMAD.SHL.U32 R0, R4, 0x40, RZ ;  /* 0x0000004004007824 */ /* 0x000fe200078e00ff */
[----:B------:R-:W-:Y:S02]  /*0390*/  LOP3.LUT R2, R3, 0xfffffffc, RZ, 0xc0, !PT ;  /* 0xfffffffc03027812 */ /* 0x000fe400078ec0ff */
[----:B------:R-:W-:Y:S02]  /*03a0*/  LEA.HI R252, R12, R7, RZ, 0x2 ;  /* 0x000000070cfc7211 */ /* 0x000fe400078f10ff */
[----:B------:R-:W-:Y:S01]  /*03b0*/  LEA.HI R7, R11, R11, RZ, 0x1 ;  /* 0x0000000b0b077211 */ /* 0x000fe200078f08ff */
[----:B------:R-:W-:Y:S01]  /*03c0*/  IMAD.IADD R161, R5, 0x1, -R2 ;  /* 0x0000000105a17824 */ /* 0x000fe200078e0a02 */
[----:B------:R-:W-:-:S02]  /*03d0*/  LOP3.LUT R0, R0, 0xc0, RZ, 0xc0, !PT ;  /* 0x000000c000007812 */ /* 0x000fc400078ec0ff */
[----:B------:R-:W-:Y:S02]  /*03e0*/  LOP3.LUT R2, R7, 0x3fffffe, RZ, 0xc0, !PT ;  /* 0x03fffffe07027812 */ /* 0x000fe400078ec0ff */
[----:B------:R-:W-:Y:S02]  /*03f0*/  SHF.R.S32.HI R12, RZ, 0x7, R13 ;  /* 0x00000007ff0c7819 */ /* 0x000fe4000001140d */
[----:B------:R-:W-:Y:S01]  /*0400*/  SHF.R.U32.HI R5, RZ, 0x3, R0 ;  /* 0x00000003ff057819 */ /* 0x000fe20000011600 */
[----:B------:R-:W-:Y:S01]  /*0410*/  IMAD.IADD R3, R11, 0x1, -R2 ;  /* 0x000000010b037824 */ /* 0x000fe200078e0a02 */
[----:B------:R-:W-:Y:S01]  /*0420*/  LOP3.LUT R4, R0, 0x18, R234, 0xf8, !PT ;  /* 0x0000001800047812 */ /* 0x000fe200078ef8ea */
[----:B------:R-:W-:Y:S01]  /*0430*/  IMAD R2, R12, 0x8, R14 ;  /* 0x000000080c027824 */ /* 0x000fe200078e020e */
[----:B------:R-:W-:Y:S02]  /*0440*/  SHF.R.S32.HI R13, RZ, 0x1f, R9 ;  /* 0x0000001fff0d7819 */ /* 0x000fe40000011409 */
[----:B------:R-:W-:Y:S01]  /*0450*/  LOP3.LUT R5, R4, R5, RZ, 0x3c, !PT ;  /* 0x0000000504057212 */ /* 0x000fe200078e3cff */
[----:B------:R-:W-:Y:S01]  /*0460*/  IMAD R19, R2, 0x8, R3 ;  /* 0x0000000802137824 */ /* 0x000fe200078e0203 */
[----:B------:R-:W-:-:S02]  /*0470*/  LEA.HI R0, R9, R9, RZ, 0x1 ;  /* 0x0000000909007211 */ /* 0x000fc400078f08ff */
[----:B------:R-:W-:Y:S01]  /*0480*/  LEA.HI R13, R13, R9, RZ, 0x3 ;  /* 0x000000090d0d7211 */ /* 0x000fe200078f18ff */
[----:B------:R-:W-:Y:S01]  /*0490*/  IMAD.U32 R251, R10, 0x20, R5 ;  /* 0x000000200afb7824 */ /* 0x000fe200078e0005 */
[--C-:B------:R-:W-:Y:S02]  /*04a0*/  SHF.R.S32.HI R4, RZ, 0x1, R0.reuse ;  /* 0x00000001ff047819 */ /* 0x100fe40000011400 */
[----:B------:R-:W-:Y:S02]  /*04b0*/  SHF.R.S32.HI R2, RZ, 0x1f, R0 ;  /* 0x0000001fff027819 */ /* 0x000fe40000011400 */
        /* <DEDUP_REMOVED lines=8> */
[----:B------:R-:W-:-:S02]  /*0540*/  ISETP.NE.U32.AND P6, PT, R2, 0x1, PT ;  /* 0x000000010200780c */ /* 0x000fc40003fc5070 */
[----:B------:R-:W-:Y:S01]  /*0550*/  SHF.R.S32.HI R2, RZ, 0x1, R7 ;  /* 0x00000001ff027819 */ /* 0x000fe20000011407 */
[----:B------:R-:W-:Y:S01]  /*0560*/  IMAD.IADD R11, R4, 0x1, -R3 ;  /* 0x00000001040b7824 */ /* 0x000fe200078e0a03 */
[----:B------:R-:W-:Y:S01]  /*0570*/  LOP3.LUT R5, R0, 0x1c0, RZ, 0xc0, !PT ;  /* 0x000001c000057812 */ /* 0x000fe200078ec0ff */
[----:B------:R-:W-:Y:S01]  /*0580*/  IMAD.SHL.U32 R0, R161, 0x10, RZ ;  /* 0x00000010a1007824 */ /* 0x000fe200078e00ff */
[C---:B------:R-:W-:Y:S01]  /*0590*/  LOP3.LUT P0, RZ, R2.reuse, 0x2, RZ, 0xc0, !PT ;  /* 0x0000000202ff7812 */ /* 0x040fe2000780c0ff */
[----:B------:R-:W-:Y:S01]  /*05a0*/  IMAD.SHL.U32 R3, R2, 0x40, RZ ;  /* 0x0000004002037824 */ /* 0x000fe200078e00ff */
[----:B------:R-:W-:Y:S01]  /*05b0*/  LEA.HI R9, R6, R6, RZ, 0x1 ;  /* 0x0000000606097211 */ /* 0x000fe200078f08ff */
[----:B------:R-:W-:Y:S01]  /*05c0*/  IMAD.SHL.U32 R7, R17, 0x2, RZ ;  /* 0x0000000211077824 */ /* 0x000fe200078e00ff */
[----:B------:R-:W-:Y:S02]  /*05d0*/  LEA.HI.SX32 R252, R252, R0, 0x1e ;  /* 0x00000000fcfc7211 */ /* 0x000fe400078ff2ff */
[----:B------:R-:W-:-:S02]  /*05e0*/  LOP3.LUT R2, R5, 0x30, R0, 0xf8, !PT ;  /* 0x0000003005027812 */ /* 0x000fc400078ef800 */
[----:B------:R-:W-:Y:S02]  /*05f0*/  LOP3.LUT R0, R3, 0xc0, RZ, 0xc0, !PT ;  /* 0x000000c003007812 */ /* 0x000fe400078ec0ff */
[--C-:B------:R-:W-:Y:S02]  /*0600*/  LOP3.LUT R10, R2, 0x8, R15.reuse, 0xf8, !PT ;  /* 0x00000008020a7812 */ /* 0x100fe400078ef80f */
[----:B------:R-:W-:Y:S02]  /*0610*/  LOP3.LUT R3, R0, 0x8, R15, 0xf8, !PT ;  /* 0x0000000800037812 */ /* 0x000fe400078ef80f */
[----:B------:R-:W-:Y:S01]  /*0620*/  SHF.R.U32.HI R2, RZ, 0x3, R0 ;  /* 0x00000003ff027819 */ /* 0x000fe20000011600 */
[----:B------:R-:W-:Y:S01]  /*0630*/  IMAD.SHL.U32 R0, R6, 0x40, RZ ;  /* 0x0000004006007824 */ /* 0x000fe200078e00ff */
[----:B------:R-:W-:Y:S02]  /*0640*/  LOP3.LUT R4, R9, 0x3fffffe, RZ, 0xc0, !PT ;  /* 0x03fffffe09047812 */ /* 0x000fe400078ec0ff */
[----:B------:R-:W-:-:S02]  /*0650*/  LOP3.LUT R149, R3, R2, RZ, 0x3c, !PT ;  /* 0x0000000203957212 */ /* 0x000fc400078e3cff */
[----:B------:R-:W-:Y:S01]  /*0660*/  LOP3.LUT R3, R0, 0x1c0, RZ, 0xc0, !PT ;  /* 0x000001c000037812 */ /* 0x000fe200078ec0ff */
[C---:B------:R-:W-:Y:S01]  /*0670*/  IMAD.IADD R8, R6.reuse, 0x1, -R4 ;  /* 0x0000000106087824 */ /* 0x040fe200078e0a04 */
[C---:B------:R-:W-:Y:S01]  /*0680*/  LOP3.LUT P5, RZ, R6.reuse, 0x2, RZ, 0xc0, !PT ;  /* 0x0000000206ff7812 */ /* 0x040fe200078ac0ff */
[----:B------:R-:W-:Y:S01]  /*0690*/  IMAD.SHL.U32 R0, R161, 0x400, RZ ;  /* 0x00000400a1007824 */ /* 0x000fe200078e00ff */
[----:B------:R-:W-:Y:S01]  /*06a0*/  LOP3.LUT P4, RZ, R6, 0x4, RZ, 0xc0, !PT ;  /* 0x0000000406ff7812 */ /* 0x000fe2000788c0ff */
[----:B------:R-:W-:Y:S01]  /*06b0*/  IMAD R6, R12, 0x2000, R7 ;  /* 0x000020000c067824 */ /* 0x000fe200078e0207 */
[----:B------:R-:W-:Y:S01]  /*06c0*/  SHF.R.S32.HI R2, RZ, 0x3, R13 ;  /* 0x00000003ff027819 */ /* 0x000fe2000001140d */
[----:B------:R-:W-:Y:S01]  /*06d0*/  IMAD.U32 R149, R19, 0x20, R149 ;  /* 0x0000002013957824 */ /* 0x000fe200078e0095 */
[----:B------:R-:W-:Y:S01]  /*06e0*/  LEA.HI R4, R3, R3, RZ, 0x1d ;  /* 0x0000000303047211 */ /* 0x000fe200078fe8ff */
[----:B------:R-:W-:Y:S01]  /*06f0*/  IMAD R3, R161, 0x200, R7 ;  /* 0x00000200a1037824 */ /* 0x000fe200078e0207 */
[----:B------:R-:W-:Y:S01]  /*0700*/  SHF.R.U32.HI R5, RZ, 0x3, R5 ;  /* 0x00000003ff057819 */ /* 0x000fe20000011605 */
[--C-:B------:R-:W-:Y:S01]  /*0710*/  IMAD R13, R2, 0x200, R0.reuse ;  /* 0x00000200020d7824 */ /* 0x100fe200078e0200 */
[----:B------:R-:W-:Y:S01]  /*0720*/  IADD3 R207, R4, R6, R0 ;  /* 0x0000000604cf7210 */ /* 0x000fe20007ffe000 */
[----:B------:R-:W-:Y:S01]  /*0730*/  IMAD.SHL.U32 R0, R12, 0x8, RZ ;  /* 0x000000080c007824 */ /* 0x000fe200078e00ff */
[C---:B------:R-:W-:Y:S01]  /*0740*/  R2P PR, R16.reuse, 0x6 ;  /* 0x0000000610007804 */ /* 0x040fe20000000000 */
[----:B------:R-:W-:Y:S01]  /*0750*/  IMAD.SHL.U32 R4, R16, 0x40, RZ ;  /* 0x0000004010047824 */ /* 0x000fe200078e00ff */
[----:B------:R-:W-:Y:S01]  /*0760*/  LOP3.LUT R5, R10, R5, RZ, 0x3c, !PT ;  /* 0x000000050a057212 */ /* 0x000fe200078e3cff */
[----:B------:R-:W-:Y:S01]  /*0770*/  IMAD R18, R2, 0x8, R18 ;  /* 0x0000000802127824 */ /* 0x000fe200078e0212 */
[----:B------:R-:W-:Y:S01]  /*0780*/  LOP3.LUT R7, R0, 0x8, RZ, 0xc0, !PT ;  /* 0x0000000800077812 */ /* 0x000fe200078ec0ff */
[----:B------:R-:W-:Y:S01]  /*0790*/  IMAD.SHL.U32 R2, R11, 0x40, RZ ;  /* 0x000000400b027824 */ /* 0x000fe200078e00ff */
[----:B------:R-:W-:Y:S01]  /*07a0*/  SHF.R.S32.HI R0, RZ, 0x1, R9 ;  /* 0x00000001ff007819 */ /* 0x000fe20000011409 */
[----:B------:R-:W-:Y:S01]  /*07b0*/  IMAD.SHL.U32 R6, R14, 0x8, RZ ;  /* 0x000000080e067824 */ /* 0x000fe200078e00ff */
[----:B------:R-:W-:Y:S01]  /*07c0*/  LOP3.LUT R4, R4, 0x1c0, RZ, 0xc0, !PT ;  /* 0x000001c004047812 */ /* 0x000fe200078ec0ff */
[----:B------:R-:W-:Y:S01]  /*07d0*/  IMAD.SHL.U32 R9, R14, 0x10, RZ ;  /* 0x000000100e097824 */ /* 0x000fe200078e00ff */
[C---:B------:R-:W-:Y:S01]  /*07e0*/  LOP3.LUT P3, RZ, R0.reuse, 0x2, RZ, 0xc0, !PT ;  /* 0x0000000200ff7812 */ /* 0x040fe2000786c0ff */
[----:B------:R-:W-:Y:S01]  /*07f0*/  IMAD.SHL.U32 R0, R0, 0x40, RZ ;  /* 0x0000004000007824 */ /* 0x000fe200078e00ff */
[----:B------:R-:W-:Y:S01]  /*0800*/  LOP3.LUT R2, R2, 0xc0, RZ, 0xc0, !PT ;  /* 0x000000c002027812 */ /* 0x000fe200078ec0ff */
[----:B------:R-:W-:Y:S01]  /*0810*/  IMAD R10, R8, 0x20, R3 ;  /* 0x00000020080a7824 */ /* 0x000fe200078e0203 */
        /* <DEDUP_REMOVED lines=35> */
[----:B------:R1:W-:Y:S01]  /*0a50*/  STL [R1], R4 ;  /* 0x0000000401007387 */ /* 0x0003e20000100800 */
[----:B------:R-:W-:Y:S01]  /*0a60*/  @P3 VIADD R0, R4, 0xffffffe0 ;  /* 0xffffffe004003836 */ /* 0x000fe20000000000 */
[----:B------:R-:W-:Y:S01]  /*0a70*/  LEA R149, R149, UR4, 0x1 ;  /* 0x0000000495957c11 */ /* 0x000fe2000f8e08ff */
[----:B------:R-:W-:Y:S01]  /*0a80*/  IMAD.IADD R206, R207, 0x1, R201 ;  /* 0x00000001cfce7824 */ /* 0x000fe200078e02c9 */
[----:B------:R-:W-:Y:S01]  /*0a90*/  LOP3.LUT P0, RZ, R11, 0x2, RZ, 0xc0, !PT ;  /* 0x000000020bff7812 */ /* 0x000fe2000780c0ff */
[----:B------:R-:W-:Y:S01]  /*0aa0*/  VIADD R157, R151, 0x20 ;  /* 0x00000020979d7836 */ /* 0x000fe20000000000 */
[----:B------:R1:W-:Y:S01]  /*0ab0*/  STL [R1+0x4], R0 ;  /* 0x0000040001007387 */ /* 0x0003e20000100800 */
[----:B------:R-:W-:Y:S01]  /*0ac0*/  IMAD.IADD R201, R201, 0x1, R202 ;  /* 0x00000001c9c97824 */ /* 0x000fe200078e02ca */
[----:B------:R-:W-:Y:S01]  /*0ad0*/  SEL R155, R155, 0xffffffe0, !P0 ;  /* 0xffffffe09b9b7807 */ /* 0x000fe20004000000 */
[----:B------:R-:W-:Y:S01]  /*0ae0*/  @P1 VIADD R157, R151, 0xffffffe0 ;  /* 0xffffffe0979d1836 */ /* 0x000fe20000000000 */
[----:B------:R-:W-:Y:S01]  /*0af0*/  LEA R2, R3, UR4, 0x1 ;  /* 0x0000000403027c11 */ /* 0x000fe2000f8e08ff */
[----:B------:R-:W-:-:S02]  /*0b00*/  IMAD.IADD R208, R207, 0x1, R203 ;  /* 0x00000001cfd07824 */ /* 0x000fc400078e02cb */
[----:B------:R-:W-:Y:S02]  /*0b10*/  IMAD.IADD R205, R206, 0x1, R203 ;  /* 0x00000001cecd7824 */ /* 0x000fe400078e02cb */
[----:B------:R-:W-:Y:S02]  /*0b20*/  IMAD.IADD R204, R203, 0x1, R202 ;  /* 0x00000001cbcc7824 */ /* 0x000fe400078e02ca */
[----:B------:R-:W-:Y:S02]  /*0b30*/  IMAD.IADD R153, R151, 0x1, R152 ;  /* 0x0000000197997824 */ /* 0x000fe400078e0298 */
[----:B------:R-:W-:Y:S02]  /*0b40*/  IMAD.IADD R161, R161, 0x1, R6 ;  /* 0x00000001a1a17824 */ /* 0x000fe400078e0206 */
[----:B------:R-:W-:Y:S02]  /*0b50*/  IMAD.IADD R150, R150, 0x1, R149 ;  /* 0x0000000196967824 */ /* 0x000fe400078e0295 */
[----:B------:R-:W-:-:S02]  /*0b60*/  IMAD.IADD R203, R203, 0x1, R201 ;  /* 0x00000001cbcb7824 */ /* 0x000fc400078e02c9 */
[----:B------:R-:W-:Y:S02]  /*0b70*/  IMAD.IADD R152, R152, 0x1, R157 ;  /* 0x0000000198987824 */ /* 0x000fe400078e029d */
[C---:B------:R-:W-:Y:S02]  /*0b80*/  VIADD R160, R157.reuse, 0x2000 ;  /* 0x000020009da07836 */ /* 0x040fe40000000000 */
[C---:B------:R-:W-:Y:S02]  /*0b90*/  VIADD R159, R157.reuse, 0x4000 ;  /* 0x000040009d9f7836 */ /* 0x040fe40000000000 */
[----:B-1----:R-:W-:-:S07]  /*0ba0*/  VIADD R158, R157, 0x6000 ;  /* 0x000060009d9e7836 */ /* 0x002fce0000000000 */
.L_x_178:
        /* <DEDUP_REMOVED lines=50> */
[----:B------:R-:W-:-:S03]  /*0ed0*/  @!UP3 USEL UR7, UR5, URZ, UP0 ;  /* 0x0000003f0507b287 */ /* 0x000fc60008000000 */
[----:B------:R-:W-:Y:S01]  /*0ee0*/  ULDC UR5, c[0x0][0x2c8] ;  /* 0x0000b20000057ab9 */ /* 0x000fe20000000800 */
[----:B--2---:R-:W-:Y:S02]  /*0ef0*/  @P1 R2UR UR33, R8 ;  /* 0x00000000082112ca */ /* 0x004fe400000e0000 */
        /* <DEDUP_REMOVED lines=14> */
.L_x_134:
        /* <DEDUP_REMOVED lines=11> */
[----:B------:R-:W-:Y:S02]  /*1090*/  UIMAD.WIDE.U32 UR14, UR49, UR8, URZ ;  /* 0x00000008310e72a5 */ /* 0x000fe4000f8e003f */
[----:B------:R-:W-:Y:S01]  /*10a0*/  UIMAD UR8, UR61, UR8, URZ ;  /* 0x000000083d0872a4 */ /* 0x000fe2000f8e023f */
[----:B------:R-:W2:Y:S01]  /*10b0*/  S2UR UR5, SR_CTAID.X ;  /* 0x00000000000579c3 */ /* 0x000ea20000002500 */
[----:B------:R-:W-:Y:S01]  /*10c0*/  ULDC UR47, c[0x0][0x2d4] ;  /* 0x0000b500002f7ab9 */ /* 0x000fe20000000800 */
[----:B------:R-:W-:Y:S01]  /*10d0*/  ULDC UR25, c[0x0][0x2dc] ;  /* 0x0000b70000197ab9 */ /* 0x000fe20000000800 */
[----:B------:R-:W-:-:S02]  /*10e0*/  UIMAD UR21, UR49, UR9, UR8 ;  /* 0x00000009311572a4 */ /* 0x000fc4000f8e0208 */
[----:B------:R-:W-:Y:S01]  /*10f0*/  USHF.R.S32.HI UR22, URZ, 0x1f, UR47 ;  /* 0x0000001f3f167899 */ /* 0x000fe2000801142f */
[----:B------:R-:W-:Y:S01]  /*1100*/  @!UP1 ULDC.64 UR8, c[0x0][0x418] ;  /* 0x0001060000089ab9 */ /* 0x000fe20000000a00 */
[----:B------:R-:W-:Y:S01]  /*1110*/  USHF.L.U32 UR16, UR49, 0x7, URZ ;  /* 0x0000000731107899 */ /* 0x000fe2000800063f */
[----:B------:R-:W-:Y:S01]  /*1120*/  ULDC UR41, c[0x0][0x270] ;  /* 0x00009c0000297ab9 */ /* 0x000fe20000000800 */
[----:B------:R-:W-:Y:S02]  /*1130*/  @!UP1 UIMAD.WIDE.U32 UR42, UR49, UR8, URZ ;  /* 0x00000008312a92a5 */ /* 0x000fe4000f8e003f */
[----:B------:R-:W-:Y:S01]  /*1140*/  USHF.L.U64.HI UR7, UR49, 0x7, UR61 ;  /* 0x0000000731077899 */ /* 0x000fe2000801023d */
[----:B------:R-:W-:Y:S01]  /*1150*/  ULDC.U8 UR23, c[0x0][0x3d8] ;  /* 0x0000f60000177ab9 */ /* 0x000fe20000000000 */
[----:B-1----:R-:W-:Y:S01]  /*1160*/  IABS R6, R7 ;  /* 0x0000000700067213 */ /* 0x002fe20000000000 */
[----:B------:R-:W-:Y:S01]  /*1170*/  ULDC.64 UR30, c[0x0][0x240] ;  /* 0x00009000001e7ab9 */ /* 0x000fe20000000a00 */
[----:B------:R-:W-:Y:S01]  /*1180*/  USEL UR32, UR16, URZ, UP2 ;  /* 0x0000003f10207287 */ /* 0x000fe20009000000 */
[----:B------:R-:W-:Y:S01]  /*1190*/  ISETP.NE.AND P3, PT, R7, RZ, PT ;  /* 0x000000ff0700720c */ /* 0x000fe20003f65270 */
[----:B------:R-:W1:Y:S01]  /*11a0*/  I2F.RP R4, R6 ;  /* 0x0000000600047306 */ /* 0x000e620000209400 */
[----:B------:R-:W-:-:S02]  /*11b0*/  UISETP.NE.AND UP3, UPT, UR23, URZ, UPT ;  /* 0x0000003f1700728c */ /* 0x000fc4000bf65270 */
[----:B------:R-:W-:Y:S02]  /*11c0*/  UIMAD.WIDE.U32 UR16, UR18, UR30, URZ ;  /* 0x0000001e121072a5 */ /* 0x000fe4000f8e003f */
[----:B--2---:R-:W-:Y:S02]  /*11d0*/  UIMAD.WIDE.U32 UR36, UR5, UR12, URZ ;  /* 0x0000000c052472a5 */ /* 0x004fe4000f8e003f */
[----:B------:R-:W-:Y:S02]  /*11e0*/  USEL UR60, UR14, UR16, !UP1 ;  /* 0x000000100e3c7287 */ /* 0x000fe4000c800000 */
[----:B------:R-:W-:Y:S02]  /*11f0*/  UIMAD UR39, UR5, UR13, UR37 ;  /* 0x0000000d052772a4 */ /* 0x000fe4000f8e0225 */
[----:B------:R-:W-:Y:S01]  /*1200*/  @!UP1 UIMAD UR5, UR61, UR8, URZ ;  /* 0x000000083d0592a4 */ /* 0x000fe2000f8e023f */
[----:B------:R-:W-:Y:S01]  /*1210*/  @UP1 ULDC.64 UR12, c[0x0][0x420] ;  /* 0x00010800000c1ab9 */ /* 0x000fe20000000a00 */
[----:B------:R-:W-:Y:S01]  /*1220*/  USEL UR37, UR7, URZ, UP2 ;  /* 0x0000003f07257287 */ /* 0x000fe20009000000 */
[----:B-1----:R-:W1:Y:S01]  /*1230*/  MUFU.RCP R4, R4 ;  /* 0x0000000400047308 */ /* 0x002e620000001000 */
[----:B------:R-:W-:-:S02]  /*1240*/  @!UP1 UIMAD UR28, UR49, UR9, UR5 ;  /* 0x00000009311c92a4 */ /* 0x000fc4000f8e0205 */
[----:B------:R-:W-:Y:S02]  /*1250*/  UIADD3 UR5, UR38, 0x7f, URZ ;  /* 0x0000007f26057890 */ /* 0x000fe4000fffe03f */
[----:B------:R-:W-:Y:S02]  /*1260*/  @UP1 UIMAD.WIDE.U32 UR44, UR18, UR12, URZ ;  /* 0x0000000c122c12a5 */ /* 0x000fe4000f8e003f */
[----:B------:R-:W-:Y:S02]  /*1270*/  USHF.R.S32.HI UR19, URZ, 0x1f, UR5 ;  /* 0x0000001f3f137899 */ /* 0x000fe40008011405 */
[----:B------:R-:W-:Y:S02]  /*1280*/  @UP1 UIMAD UR50, UR18, UR13, UR45 ;  /* 0x0000000d123212a4 */ /* 0x000fe4000f8e022d */
[----:B------:R-:W-:Y:S02]  /*1290*/  ULEA.HI UR48, UR19, UR5, URZ, 0x7 ;  /* 0x0000000513307291 */ /* 0x000fe4000f8f383f */
[----:B------:R-:W-:-:S02]  /*12a0*/  UIMAD UR5, UR22, UR49, URZ ;  /* 0x00000031160572a4 */ /* 0x000fc4000f8e023f */
[----:B------:R-:W-:Y:S01]  /*12b0*/  UIMAD.WIDE UR8, UR25, UR41, URZ ;  /* 0x00000029190872a5 */ /* 0x000fe2000f8e023f */
[----:B-1----:R-:W-:Y:S01]  /*12c0*/  VIADD R4, R4, 0xffffffe ;  /* 0x0ffffffe04047836 */ /* 0x002fe20000000000 */
[----:B------:R-:W-:Y:S02]  /*12d0*/  UIMAD.WIDE.U32 UR12, UR49, UR47, URZ ;  /* 0x0000002f310c72a5 */ /* 0x000fe4000f8e003f */
[----:B------:R-:W-:Y:S01]  /*12e0*/  UIMAD UR5, UR61, UR47, UR5 ;  /* 0x0000002f3d0572a4 */ /* 0x000fe2000f8e0205 */
[----:B------:R-:W1:Y:S01]  /*12f0*/  F2I.FTZ.U32.TRUNC.NTZ R5, R4 ;  /* 0x0000000400057305 */ /* 0x000e62000021f000 */
[----:B------:R-:W-:Y:S02]  /*1300*/  UIMAD UR7, UR9, UR12, URZ ;  /* 0x0000000c090772a4 */ /* 0x000fe4000f8e023f */
[----:B------:R-:W-:Y:S02]  /*1310*/  UIADD3 UR5, UR13, UR5, URZ ;  /* 0x000000050d057290 */ /* 0x000fe4000fffe03f */
[----:B------:R-:W-:-:S02]  /*1320*/  UIADD3 UR52, UR15, UR21, URZ ;  /* 0x000000150f347290 */ /* 0x000fc4000fffe03f */
[----:B------:R-:W-:Y:S02]  /*1330*/  UIMAD.WIDE.U32 UR14, UR8, UR12, URZ ;  /* 0x0000000c080e72a5 */ /* 0x000fe4000f8e003f */
[----:B------:R-:W-:Y:S02]  /*1340*/  UIMAD UR5, UR8, UR5, UR7 ;  /* 0x00000005080572a4 */ /* 0x000fe4000f8e0207 */
[----:B------:R-:W-:Y:S02]  /*1350*/  UIMAD.WIDE.U32 UR12, UR8, UR18, URZ ;  /* 0x00000012080c72a5 */ /* 0x000fe4000f8e003f */
[----:B------:R-:W-:Y:S01]  /*1360*/  UIMAD UR7, UR9, UR18, URZ ;  /* 0x00000012090772a4 */ /* 0x000fe2000f8e023f */
[----:B-1----:R-:W-:Y:S01]  /*1370*/  IMAD.MOV R0, RZ, RZ, -R5 ;  /* 0x000000ffff007224 */ /* 0x002fe200078e0a05 */
[----:B------:R-:W-:Y:S01]  /*1380*/  ULDC UR40, c[0x0][0x2c4] ;  /* 0x0000b10000287ab9 */ /* 0x000fe20000000800 */
[----:B------:R-:W-:Y:S01]  /*1390*/  IMAD.MOV.U32 R4, RZ, RZ, RZ ;  /* 0x000000ffff047224 */ /* 0x000fe200078e00ff */
[----:B------:R-:W-:Y:S01]  /*13a0*/  UIADD3 UR51, UR15, UR5, URZ ;  /* 0x000000050f337290 */ /* 0x000fe2000fffe03f */
[----:B------:R-:W-:Y:S01]  /*13b0*/  IMAD R0, R0, R6, RZ ;  /* 0x0000000600007224 */ /* 0x000fe200078e02ff */
[----:B------:R-:W-:-:S02]  /*13c0*/  @UP1 UIADD3 UR51, UR13, UR7, URZ ;  /* 0x000000070d331290 */ /* 0x000fc4000fffe03f */
[----:B------:R-:W-:Y:S01]  /*13d0*/  @UP3 UIMAD UR5, UR49, UR40, URZ ;  /* 0x00000028310532a4 */ /* 0x000fe2000f8e023f */
[----:B------:R-:W-:Y:S01]  /*13e0*/  IMAD.HI.U32 R4, R5, R0, R4 ;  /* 0x0000000005047227 */ /* 0x000fe200078e0004 */
[----:B------:R-:W-:Y:S01]  /*13f0*/  MOV R0, R3 ;  /* 0x0000000300007202 */ /* 0x000fe20000000f00 */
[----:B------:R-:W-:Y:S02]  /*1400*/  ULOP3.LUT UR7, UR48, 0xffffff80, URZ, 0xc0, !UPT ;  /* 0xffffff8030077892 */ /* 0x000fe4000f8ec03f */
[----:B------:R-:W-:Y:S02]  /*1410*/  UISETP.NE.AND UP0, UPT, UR35, -0x1, UPT ;  /* 0xffffffff2300788c */ /* 0x000fe4000bf05270 */
[----:B------:R-:W-:Y:S01]  /*1420*/  IMAD.HI.U32 R4, R4, R0, RZ ;  /* 0x0000000004047227 */ /* 0x000fe200078e00ff */
[----:B------:R-:W-:Y:S02]  /*1430*/  @UP3 USEL UR5, UR5, UR18, !UP1 ;  /* 0x0000001205053287 */ /* 0x000fe4000c800000 */
[----:B------:R-:W-:Y:S01]  /*1440*/  USEL UR58, UR14, UR12, !UP1 ;  /* 0x0000000c0e3a7287 */ /* 0x000fe2000c800000 */
[----:B------:R-:W-:Y:S01]  /*1450*/  IMAD.MOV R3, RZ, RZ, -R4 ;  /* 0x000000ffff037224 */ /* 0x000fe200078e0a04 */
[----:B------:R-:W-:Y:S01]  /*1460*/  UIADD3 UR16, UR7, -0x80, URZ ;  /* 0xffffff8007107890 */ /* 0x000fe2000fffe03f */
[----:B------:R-:W-:-:S02]  /*1470*/  @UP3 ULDC UR12, c[0x0][0x2e4] ;  /* 0x0000b900000c3ab9 */ /* 0x000fc40000000800 */
[C---:B------:R-:W-:Y:S01]  /*1480*/  IMAD R0, R6.reuse, R3, R0 ;  /* 0x0000000306007224 */ /* 0x040fe200078e0200 */
[----:B------:R-:W-:Y:S02]  /*1490*/  @!UP3 UIMAD UR7, UR49, UR41, UR59 ;  /* 0x000000293107b2a4 */ /* 0x000fe4000f8e023b */
[----:B------:R-:W-:Y:S02]  /*14a0*/  @UP3 UIMAD UR21, UR59, UR12, UR5 ;  /* 0x0000000c3b1532a4 */ /* 0x000fe4000f8e0205 */
[----:B------:R-:W-:Y:S01]  /*14b0*/  ISETP.GT.U32.AND P1, PT, R6, R0, PT ;  /* 0x000000000600720c */ /* 0x000fe20003f24070 */
[----:B------:R-:W-:Y:S02]  /*14c0*/  USHF.R.S32.HI UR19, URZ, 0x1f, UR16 ;  /* 0x0000001f3f137899 */ /* 0x000fe40008011410 */
[----:B------:R-:W-:Y:S02]  /*14d0*/  UIADD3 UR5, UP2, UR16, UR32, URZ ;  /* 0x0000002010057290 */ /* 0x000fe4000ff5e03f */
[----:B------:R-:W-:Y:S01]  /*14e0*/  @!UP3 UIMAD UR21, UR7, UR40, URZ ;  /* 0x000000280715b2a4 */ /* 0x000fe2000f8e023f */
[----:B------:R-:W-:Y:S01]  /*14f0*/  ULDC.U8 UR24, c[0x0][0x480] ;  /* 0x0001200000187ab9 */ /* 0x000fe20000000000 */
[----:B------:R-:W-:-:S02]  /*1500*/  UIADD3.X UR12, UR19, UR37, URZ, UP2, !UPT ;  /* 0x00000025130c7290 */ /* 0x000fc400097fe43f */
[----:B------:R-:W-:Y:S02]  /*1510*/  UIMAD UR7, UR9, UR5, URZ ;  /* 0x00000005090772a4 */ /* 0x000fe4000f8e023f */
[----:B------:R-:W-:Y:S02]  /*1520*/  @UP0 UIADD3 UR20, UR33, UR35, URZ ;  /* 0x0000002321140290 */ /* 0x000fe4000fffe03f */
[----:B------:R-:W-:Y:S01]  /*1530*/  @!P1 IMAD.IADD R0, R0, 0x1, -R6 ;  /* 0x0000000100009824 */ /* 0x000fe200078e0a06 */
[----:B------:R-:W-:Y:S01]  /*1540*/  @!P1 IADD3 R4, R4, 0x1, RZ ;  /* 0x0000000104049810 */ /* 0x000fe20007ffe0ff */
[----:B------:R-:W-:Y:S01]  /*1550*/  @UP0 UIADD3 UR27, UR33, UR35, URZ ;  /* 0x00000023211b0290 */ /* 0x000fe2000fffe03f */
        /* <DEDUP_REMOVED lines=17> */
[----:B------:R-:W-:Y:S01]  /*1670*/  @!UP1 UIADD3 UR50, UR43, UR28, URZ ;  /* 0x0000001c2b329290 */ /* 0x000fe2000fffe03f */
[----:B------:R-:W-:Y:S01]  /*1680*/  @!P2 IADD3 R4, -R4, RZ, RZ ;  /* 0x000000ff0404a210 */ /* 0x000fe20007ffe1ff */
[----:B------:R-:W-:Y:S01]  /*1690*/  USEL UR56, UR39, URZ, UP4 ;  /* 0x0000003f27387287 */ /* 0x000fe2000a000000 */
[----:B------:R-:W-:Y:S01]  /*16a0*/  @!P3 LOP3.LUT R4, RZ, R7, RZ, 0x33, !PT ;  /* 0x00000007ff04b212 */ /* 0x000fe200078e33ff */
[----:B------:R-:W-:-:S02]  /*16b0*/  USHF.R.S32.HI UR46, URZ, 0x1f, UR29 ;  /* 0x0000001f3f2e7899 */ /* 0x000fc4000801141d */
[----:B------:R-:W-:Y:S02]  /*16c0*/  @UP1 UIADD3 UR52, UR17, UR26, URZ ;  /* 0x0000001a11341290 */ /* 0x000fe4000fffe03f */
        /* <DEDUP_REMOVED lines=20> */
.L_x_136:
        /* <DEDUP_REMOVED lines=13> */
.L_x_137:
[----:B------:R-:W-:Y:S01]  /*18e0*/  @UP1 UMOV UR5, UR44 ;  /* 0x0000002c00051c82 */ /* 0x000fe20008000000 */
[----:B------:R-:W-:Y:S01]  /*18f0*/  @!UP1 UMOV UR5, UR42 ;  /* 0x0000002a00059c82 */ /* 0x000fe20008000000 */
[----:B------:R-:W-:Y:S01]  /*1900*/  SHF.R.S32.HI R13, RZ, 0x1f, R4 ;  /* 0x0000001fff0d7819 */ /* 0x000fe20000011404 */
[----:B------:R-:W-:Y:S06]  /*1910*/  @!P0 BRA `(.L_x_138) ;  /* 0x0000000000208947 */ /* 0x000fec0003800000 */
[----:B------:R-:W-:Y:S01]  /*1920*/  ULDC UR8, c[0x0][0x2d4] ;  /* 0x0000b50000087ab9 */ /* 0x000fe20000000800 */
[----:B------:R-:W-:Y:S01]  /*1930*/  ULDC UR7, c[0x0][0x2c0] ;  /* 0x0000b00000077ab9 */ /* 0x000fe20000000800 */
[----:B------:R-:W-:-:S03]  /*1940*/  @!UP1 UIMAD UR18, UR49, UR8, URZ ;  /* 0x00000008311292a4 */ /* 0x000fc6000f8e023f */
[----:B------:R-:W-:Y:S02]  /*1950*/  ULDC UR8, c[0x0][0x2e4] ;  /* 0x0000b90000087ab9 */ /* 0x000fe40000000800 */
[----:B------:R-:W-:Y:S02]  /*1960*/  ULEA UR8, UR7, UR8, 0x7 ;  /* 0x0000000807087291 */ /* 0x000fe4000f8e383f */
[----:B------:R-:W-:-:S04]  /*1970*/  ULEA UR7, UR49, UR18, 0x7 ;  /* 0x0000001231077291 */ /* 0x000fc8000f8e383f */
[----:B------:R-:W-:Y:S01]  /*1980*/  UIMAD UR7, UR8, UR59, UR7 ;  /* 0x0000003b080772a4 */ /* 0x000fe2000f8e0207 */
[----:B------:R-:W-:Y:S11]  /*1990*/  BRA `(.L_x_139) ;  /* 0x0000000000107947 */ /* 0x000ff60003800000 */
.L_x_138:
[----:B------:R-:W-:Y:S01]  /*19a0*/  ULDC UR7, c[0x0][0x270] ;  /* 0x00009c0000077ab9 */ /* 0x000fe20000000800 */
[----:B------:R-:W-:Y:S01]  /*19b0*/  ULDC UR8, c[0x0][0x2d4] ;  /* 0x0000b50000087ab9 */ /* 0x000fe20000000800 */
[----:B------:R-:W-:-:S04]  /*19c0*/  UIMAD UR7, UR49, UR7, UR59 ;  /* 0x00000007310772a4 */ /* 0x000fc8000f8e023b */
[----:B------:R-:W-:-:S12]  /*19d0*/  UIMAD UR7, UR7, UR8, URZ ;  /* 0x00000008070772a4 */ /* 0x000fd8000f8e023f */
.L_x_139:
[----:B------:R-:W1:Y:S01]  /*19e0*/  S2R R20, SR_TID.X ;  /* 0x0000000000147919 */ /* 0x000e620000002100 */
[----:B------:R-:W2:Y:S01]  /*19f0*/  LDC.64 R16, c[0x0][0x420] ;  /* 0x00010800ff107b82 */ /* 0x000ea20000000a00 */
[----:B------:R-:W-:Y:S01]  /*1a00*/  ULDC UR8, c[0x0][0x2dc] ;  /* 0x0000b70000087ab9 */ /* 0x000fe20000000800 */
[----:B------:R-:W-:Y:S01]  /*1a10*/  ULDC UR9, c[0x0][0x270] ;  /* 0x00009c0000097ab9 */ /* 0x000fe20000000800 */
[----:B------:R-:W-:Y:S01]  /*1a20*/  SHF.R.S32.HI R235, RZ, 0x1f, R234 ;  /* 0x0000001fffeb7819 */ /* 0x000fe200000114ea */
[----:B------:R-:W-:Y:S01]  /*1a30*/  UIMAD UR17, UR8, UR9, URZ ;  /* 0x00000009081172a4 */ /* 0x000fe2000f8e023f */
[----:B------:R-:W-:Y:S01]  /*1a40*/  IADD3 R6, P0, R234, UR5, RZ ;  /* 0x00000005ea067c10 */ /* 0x000fe2000ff1e0ff */
[----:B------:R-:W-:Y:S01]  /*1a50*/  USHF.R.S32.HI UR13, URZ, 0x1f, UR59 ;  /* 0x0000001f3f0d7899 */ /* 0x000fe2000801143b */
[----:B------:R-:W-:Y:S01]  /*1a60*/  BSSY B1, `(.L_x_135) ;  /* 0x00007a0000017945 */ /* 0x000fe20003800000 */
[----:B------:R-:W-:Y:S01]  /*1a70*/  ULDC.64 UR8, c[0x0][0x428] ;  /* 0x00010a0000087ab9 */ /* 0x000fe20000000a00 */
[----:B------:R-:W-:Y:S01]  /*1a80*/  IADD3.X R7, R235, UR50, RZ, P0, !PT ;  /* 0x00000032eb077c10 */ /* 0x000fe200087fe4ff */
[----:B------:R-:W-:-:S02]  /*1a90*/  UIMAD UR5, UR13, UR8, URZ ;  /* 0x000000080d0572a4 */ /* 0x000fc4000f8e023f */
[----:B------:R-:W-:Y:S02]  /*1aa0*/  UIADD3 UR20, UR16, UR7, URZ ;  /* 0x0000000710147290 */ /* 0x000fe4000fffe03f */
[----:B------:R-:W-:Y:S02]  /*1ab0*/  UIMAD UR5, UR59, UR9, UR5 ;  /* 0x000000093b0572a4 */ /* 0x000fe4000f8e0205 */
[----:B------:R-:W-:Y:S01]  /*1ac0*/  UIADD3 UR18, UR16, UR21, URZ ;  /* 0x0000001510127290 */ /* 0x000fe2000fffe03f */
[----:B------:R-:W-:Y:S01]  /*1ad0*/  ULDC.64 UR14, c[0x0][0x3e0] ;  /* 0x0000f800000e7ab9 */ /* 0x000fe20000000a00 */
[----:B------:R-:W-:Y:S01]  /*1ae0*/  UISETP.GE.AND UP2, UPT, UR38, 0x1, UPT ;  /* 0x000000012600788c */ /* 0x000fe2000bf46270 */
[----:B------:R-:W-:Y:S01]  /*1af0*/  ULDC.64 UR36, c[0x0][0x210] ;  /* 0x0000840000247ab9 */ /* 0x000fe20000000a00 */
[----:B------:R-:W-:Y:S01]  /*1b00*/  ULDC.64 UR26, c[0x0][0x400] ;  /* 0x00010000001a7ab9 */ /* 0x000fe20000000a00 */
[----:B------:R-:W-:Y:S01]  /*1b10*/  ULDC.64 UR42, c[0x0][0x2b0] ;  /* 0x0000ac00002a7ab9 */ /* 0x000fe20000000a00 */
[C---:B--2---:R-:W-:Y:S01]  /*1b20*/  IMAD R0, R16.reuse, UR19, RZ ;  /* 0x0000001310007c24 */ /* 0x044fe2000f8e02ff */
[----:B------:R-:W-:Y:S01]  /*1b30*/  ULDC.64 UR44, c[0x0][0x478] ;  /* 0x00011e00002c7ab9 */ /* 0x000fe20000000a00 */
[----:B------:R-:W-:Y:S01]  /*1b40*/  IMAD.WIDE.U32 R6, R16, UR16, R6 ;  /* 0x0000001010067c25 */ /* 0x000fe2000f8e0006 */
[----:B------:R-:W-:-:S02]  /*1b50*/  ULEA.HI.SX32 UR41, UR48, 0xffffffff, 0x19 ;  /* 0xffffffff30297891 */ /* 0x000fc4000f8fca3f */
[----:B------:R-:W-:Y:S01]  /*1b60*/  UIMAD.WIDE UR20, UR20, 0x4, UR44 ;  /* 0x00000004141478a5 */ /* 0x000fe2000f8e022c */
[----:B------:R-:W-:Y:S01]  /*1b70*/  IMAD R5, R17, UR16, R0 ;  /* 0x0000001011057c24 */ /* 0x000fe2000f8e0200 */
[----:B-1----:R-:W-:-:S03]  /*1b80*/  SHF.R.S32.HI R19, RZ, 0x1f, R20 ;  /* 0x0000001fff137819 */ /* 0x002fc60000011414 */
[----:B------:R-:W-:Y:S01]  /*1b90*/  IMAD.IADD R7, R7, 0x1, R5 ;  /* 0x0000000107077824 */ /* 0x000fe200078e0205 */
[----:B------:R-:W-:Y:S01]  /*1ba0*/  LEA.HI R8, R19, R20, RZ, 0x5 ;  /* 0x0000001413087211 */ /* 0x000fe200078f28ff */
[----:B------:R-:W-:Y:S01]  /*1bb0*/  IMAD.U32 R5, RZ, RZ, UR8 ;  /* 0x00000008ff057e24 */ /* 0x000fe2000f8e00ff */
[----:B------:R-:W-:Y:S02]  /*1bc0*/  ULDC.64 UR8, c[0x0][0x258] ;  /* 0x0000960000087ab9 */ /* 0x000fe40000000a00 */
[----:B------:R-:W-:Y:S01]  /*1bd0*/  LOP3.LUT R3, R8, 0xffffffe0, RZ, 0xc0, !PT ;  /* 0xffffffe008037812 */ /* 0x000fe200078ec0ff */
[----:B------:R-:W-:Y:S01]  /*1be0*/  IMAD.WIDE.U32 R6, R5, UR59, R6 ;  /* 0x0000003b05067c25 */ /* 0x000fe2000f8e0006 */
[----:B------:R-:W-:-:S03]  /*1bf0*/  SHF.R.S32.HI R0, RZ, 0x5, R8 ;  /* 0x00000005ff007819 */ /* 0x000fc60000011408 */
[----:B------:R-:W-:Y:S02]  /*1c00*/  IMAD.IADD R3, R20, 0x1, -R3 ;  /* 0x0000000114037824 */ /* 0x000fe400078e0a03 */
[----:B------:R-:W-:Y:S01]  /*1c10*/  VIADD R7, R7, UR5 ;  /* 0x0000000507077c36 */ /* 0x000fe20008000000 */
[----:B------:R-:W-:Y:S01]  /*1c20*/  UIMAD UR5, UR13, UR8, URZ ;  /* 0x000000080d0572a4 */ /* 0x000fe2000f8e023f */
[----:B------:R-:W-:Y:S01]  /*1c30*/  IMAD R12, R0, UR17, R3 ;  /* 0x00000011000c7c24 */ /* 0x000fe2000f8e0203 */
[----:B------:R-:W-:Y:S02]  /*1c40*/  LEA.HI R3, R19, R20, RZ, 0x2 ;  /* 0x0000001413037211 */ /* 0x000fe400078f10ff */
[----:B------:R-:W-:Y:S02]  /*1c50*/  UIMAD UR13, UR59, UR9, UR5 ;  /* 0x000000093b0d72a4 */ /* 0x000fe4000f8e0205 */
[----:B------:R-:W-:-:S04]  /*1c60*/  SHF.R.S32.HI R3, RZ, 0x2, R3 ;  /* 0x00000002ff037819 */ /* 0x000fc80000011403 */
[----:B------:R-:W-:Y:S01]  /*1c70*/  SHF.R.S32.HI R18, RZ, 0x1f, R3 ;  /* 0x0000001fff127819 */ /* 0x000fe20000011403 */
[C---:B------:R-:W-:Y:S01]  /*1c80*/  IMAD.WIDE.U32 R8, R3.reuse, R16, R6 ;  /* 0x0000001003087225 */ /* 0x040fe200078e0006 */
[----:B------:R-:W-:Y:S01]  /*1c90*/  IADD3 R0, P0, R3, UR16, RZ ;  /* 0x0000001003007c10 */ /* 0x000fe2000ff1e0ff */
[----:B------:R-:W-:Y:S02]  /*1ca0*/  USHF.L.U32 UR16, UR17, 0x7, URZ ;  /* 0x0000000711107899 */ /* 0x000fe4000800063f */
[----:B------:R-:W-:Y:S01]  /*1cb0*/  IMAD.U32 R6, RZ, RZ, UR8 ;  /* 0x00000008ff067e24 */ /* 0x000fe2000f8e00ff */
[----:B------:R-:W-:Y:S01]  /*1cc0*/  IADD3.X R5, R18, UR19, RZ, P0, !PT ;  /* 0x0000001312057c10 */ /* 0x000fe200087fe4ff */
[----:B------:R-:W-:Y:S01]  /*1cd0*/  IMAD.WIDE.U32 R10, R0, UR30, R234 ;  /* 0x0000001e000a7c25 */ /* 0x000fe2000f8e00ea */
[----:B------:R-:W-:Y:S02]  /*1ce0*/  UIADD3 UR12, UP1, UP0, UR40, UR16, UR53 ;  /* 0x00000010280c7290 */ /* 0x000fe4000f83e035 */
[----:B------:R-:W-:Y:S01]  /*1cf0*/  USHF.R.S32.HI UR7, URZ, 0x1f, UR16 ;  /* 0x0000001f3f077899 */ /* 0x000fe20008011410 */
[----:B------:R-:W-:Y:S01]  /*1d00*/  IMAD R5, R5, UR30, RZ ;  /* 0x0000001e05057c24 */ /* 0x000fe2000f8e02ff */
[----:B------:R-:W-:Y:S01]  /*1d10*/  IADD3 R10, P0, R10, UR60, RZ ;  /* 0x0000003c0a0a7c10 */ /* 0x000fe2000ff1e0ff */
[----:B------:R-:W-:-:S02]  /*1d20*/  UIMAD.WIDE UR8, UR18, 0x4, UR42 ;  /* 0x00000004120878a5 */ /* 0x000fc4000f8e022a */
[----:B------:R-:W-:Y:S01]  /*1d30*/  IMAD R5, R0, UR31, R5 ;  /* 0x0000001f00057c24 */ /* 0x000fe2000f8e0205 */
[----:B------:R-:W-:Y:S01]  /*1d40*/  UIADD3.X UR5, UR54, UR7, UR57, UP1, UP0 ;  /* 0x0000000736057290 */ /* 0x000fe20008fe0439 */
[----:B------:R-:W-:Y:S01]  /*1d50*/  IMAD R0, R18, R16, RZ ;  /* 0x0000001012007224 */ /* 0x000fe200078e02ff */
[----:B------:R-:W-:Y:S02]  /*1d60*/  UIADD3 UR7, UP1, UP0, UR55, UR12, UR58 ;  /* 0x0000000c37077290 */ /* 0x000fe4000f83e03a */
[----:B------:R-:W-:Y:S01]  /*1d70*/  IADD3.X R11, R11, UR52, R5, P0, !PT ;  /* 0x000000340b0b7c10 */ /* 0x000fe200087fe405 */
[----:B------:R-:W-:Y:S01]  /*1d80*/  IMAD R0, R3, R17, R0 ;  /* 0x0000001103007224 */ /* 0x000fe200078e0200 */
[----:B------:R-:W-:Y:S01]  /*1d90*/  LEA R218, P0, R8, UR14, 0x1 ;  /* 0x0000000e08da7c11 */ /* 0x000fe2000f8008ff */
[----:B------:R-:W-:Y:S02]  /*1da0*/  UIADD3.X UR5, UR56, UR5, UR51, UP1, UP0 ;  /* 0x0000000538057290 */ /* 0x000fe40008fe0433 */
[----:B------:R-:W-:-:S02]  /*1db0*/  IMAD.IADD R0, R9, 0x1, R0 ;  /* 0x0000000109007824 */ /* 0x000fc400078e0200 */
[----:B------:R-:W-:-:S03]  /*1dc0*/  IMAD.WIDE.U32 R6, R6, UR59, R10 ;  /* 0x0000003b06067c25 */ /* 0x000fc6000f8e000a */
[----:B------:R-:W-:Y:S01]  /*1dd0*/  LEA.HI.X R219, R8, UR15, R0, 0x1, P0 ;  /* 0x0000000f08db7c11 */ /* 0x000fe200080f0c00 */
[----:B------:R-:W-:Y:S01]  /*1de0*/  VIADD R7, R7, UR13 ;  /* 0x0000000d07077c36 */ /* 0x000fe20008000000 */
[----:B------:R-:W-:Y:S02]  /*1df0*/  PLOP3.LUT P0, PT, PT, PT, UP2, 0x80, 0x0 ;  /* 0x000000000000781c */ /* 0x000fe40003f0f028 */
[----:B------:R-:W-:Y:S02]  /*1e00*/  IADD3 R0, P2, R12, UR7, RZ ;  /* 0x000000070c007c10 */ /* 0x000fe4000ff5e0ff */
[----:B------:R-:W-:Y:S02]  /*1e10*/  LEA R14, P3, R6, UR36, 0x1 ;  /* 0x00000024060e7c11 */ /* 0x000fe4000f8608ff */
[----:B------:R-:W-:Y:S02]  /*1e20*/  LEA R223, P1, R0, UR26, 0x2 ;  /* 0x0000001a00df7c11 */ /* 0x000fe4000f8210ff */
[----:B------:R-:W-:-:S02]  /*1e30*/  LEA.HI.X.SX32 R5, R12, UR5, 0x1, P2 ;  /* 0x000000050c057c11 */ /* 0x000fc400090f0eff */
[----:B------:R-:W-:Y:S02]  /*1e40*/  LEA.HI.X R15, R6, UR37, R7, 0x1, P3 ;  /* 0x00000025060f7c11 */ /* 0x000fe400098f0c07 */
[----:B------:R-:W-:Y:S01]  /*1e50*/  LEA.HI.X R222, R0, UR27, R5, 0x2, P1 ;  /* 0x0000001b00de7c11 */ /* 0x000fe200088f1405 */
[----:B------:R-:W-:Y:S06]  /*1e60*/  @!P0 BRA `(.L_x_140) ;  /* 0x0000006c00588947 */ /* 0x000fec0003800000 */
[----:B------:R-:W-:Y:S01]  /*1e70*/  UIMAD UR5, UR46, UR22, URZ ;  /* 0x000000162e0572a4 */ /* 0x000fe2000f8e023f */
[----:B------:R-:W-:Y:S01]  /*1e80*/  IMAD.U32 R6, RZ, RZ, UR22 ;  /* 0x00000016ff067e24 */ /* 0x000fe2000f8e00ff */
[----:B------:R-:W-:Y:S01]  /*1e90*/  UIMAD UR7, UR34, -0x80, UR6 ;  /* 0xffffff80220778a4 */ /* 0x000fe2000f8e0206 */
[C---:B------:R-:W-:Y:S01]  /*1ea0*/  VIADD R5, R3.reuse, 0x40 ;  /* 0x0000004003057836 */ /* 0x040fe20000000000 */
[----:B------:R-:W-:Y:S01]  /*1eb0*/  UIMAD UR5, UR29, UR23, UR5 ;  /* 0x000000171d0572a4 */ /* 0x000fe2000f8e0205 */
[----:B------:R-:W-:Y:S01]  /*1ec0*/  IMAD.WIDE.U32 R6, R6, UR29, R234 ;  /* 0x0000001d06067c25 */ /* 0x000fe2000f8e00ea */
[----:B------:R-:W-:Y:S01]  /*1ed0*/  ULDC.64 UR18, c[0x0][0x268] ;  /* 0x00009a0000127ab9 */ /* 0x000fe20000000a00 */
[----:B------:R-:W-:Y:S01]  /*1ee0*/  UMOV UR13, UR8 ;  /* 0x00000008000d7c82 */ /* 0x000fe20008000000 */
[----:B------:R-:W-:Y:S01]  /*1ef0*/  ISETP.GE.AND P1, PT, R3, UR7, PT ;  /* 0x0000000703007c0c */ /* 0x000fe2000bf26270 */
[----:B------:R-:W-:Y:S01]  /*1f00*/  UMOV UR8, UR41 ;  /* 0x0000002900087c82 */ /* 0x000fe20008000000 */
[----:B------:R-:W-:Y:S01]  /*1f10*/  IMAD.U32 R0, RZ, RZ, UR5 ;  /* 0x00000005ff007e24 */ /* 0x000fe2000f8e00ff */
[----:B------:R-:W-:Y:S01]  /*1f20*/  IADD3 R6, P0, R6, UR39, RZ ;  /* 0x0000002706067c10 */ /* 0x000fe2000ff1e0ff */
[----:B------:R-:W-:Y:S01]  /*1f30*/  UMOV UR12, UR9 ;  /* 0x00000009000c7c82 */ /* 0x000fe20008000000 */
[----:B------:R-:W-:Y:S01]  /*1f40*/  ULEA.HI UR9, UR8, UR8, URZ, 0x1 ;  /* 0x0000000808097291 */ /* 0x000fe2000f8f083f */
[----:B------:R-:W-:Y:S01]  /*1f50*/  ISETP.GE.AND P2, PT, R5, UR7, PT ;  /* 0x0000000705007c0c */ /* 0x000fe2000bf46270 */
[----:B------:R-:W-:Y:S01]  /*1f60*/  UIMAD UR5, UR8, -0x80, UR38 ;  /* 0xffffff80080578a4 */ /* 0x000fe2000f8e0226 */
[----:B------:R-:W-:Y:S01]  /*1f70*/  IADD3.X R7, R7, UR47, R0, P0, !PT ;  /* 0x0000002f07077c10 */ /* 0x000fe200087fe400 */
[----:B------:R-:W-:Y:S01]  /*1f80*/  IMAD R0, R13, UR18, RZ ;  /* 0x000000120d007c24 */ /* 0x000fe2000f8e02ff */
[----:B------:R-:W-:Y:S01]  /*1f90*/  PLOP3.LUT P0, PT, PT, PT, UP4, 0x80, 0x0 ;  /* 0x000000000000781c */ /* 0x000fe20003f0f048 */
[----:B------:R-:W-:Y:S01]  /*1fa0*/  ULOP3.LUT UR9, UR9, 0xfffffffe, URZ, 0xc0, !UPT ;  /* 0xfffffffe09097892 */ /* 0x000fe2000f8ec03f */
[----:B------:R-:W-:Y:S01]  /*1fb0*/  BSSY B0, `(.L_x_141) ;  /* 0x0000026000007945 */ /* 0x000fe20003800000 */
[----:B------:R-:W-:Y:S01]  /*1fc0*/  IMAD R12, R4, UR19, R0 ;  /* 0x00000013040c7c24 */ /* 0x000fe2000f8e0200 */
[----:B------:R-:W-:Y:S01]  /*1fd0*/  LEA R0, R251, UR4, 0x1 ;  /* 0x00000004fb007c11 */ /* 0x000fe2000f8e08ff */
[----:B------:R-:W-:-:S08]  /*1fe0*/  UIADD3 UR9, UR8, -UR9, URZ ;  /* 0x8000000908097290 */ /* 0x000fd0000fffe03f */
[----:B------:R-:W-:Y:S01]  /*1ff0*/  @P0 BAR.SYNC.DEFER_BLOCKING 0x0 ;  /* 0x0000000000000b1d */ /* 0x000fe20000010000 */
[----:B------:R-:W-:Y:S01]  /*2000*/  UISETP.NE.AND UP0, UPT, UR9, 0x1, UPT ;  /* 0x000000010900788c */ /* 0x000fe2000bf05270 */
[----:B------:R-:W-:Y:S01]  /*2010*/  ISETP.GE.AND P4, PT, R5, UR5, PT ;  /* 0x0000000505007c0c */ /* 0x000fe2000bf86270 */
[----:B------:R-:W-:Y:S01]  /*2020*/  VIADD R5, R251, 0x1000 ;  /* 0x00001000fb057836 */ /* 0x000fe20000000000 */
[----:B------:R-:W-:Y:S01]  /*2030*/  ISETP.GE.AND P5, PT, R3, UR5, PT ;  /* 0x0000000503007c0c */ /* 0x000fe2000bfa6270 */
[----:B------:R-:W-:Y:S01]  /*2040*/  IMAD.WIDE.U32 R6, R4, UR18, R6 ;  /* 0x0000001204067c25 */ /* 0x000fe2000f8e0006 */
[----:B------:R-:W-:Y:S01]  /*2050*/  UMOV UR15, UR20 ;  /* 0x00000014000f7c82 */ /* 0x000fe20008000000 */
[----:B------:R-:W-:Y:S01]  /*2060*/  PLOP3.LUT P0, PT, PT, PT, UP0, 0x80, 0x0 ;  /* 0x000000000000781c */ /* 0x000fe20003f0f008 */
[----:B------:R-:W-:Y:S01]  /*2070*/  UMOV UR14, UR21 ;  /* 0x00000015000e7c82 */ /* 0x000fe20008000000 */
[----:B------:R-:W-:Y:S02]  /*2080*/  IMAD.IADD R12, R7, 0x1, R12 ;  /* 0x00000001070c7824 */ /* 0x000fe400078e020c */
[----:B------:R-:W-:Y:S01]  /*2090*/  SEL R174, R5, R251, !P0 ;  /* 0x000000fb05ae7207 */ /* 0x000fe20004000000 */
        /* <DEDUP_REMOVED lines=23> */
.L_x_142:
[----:B------:R-:W-:Y:S05]  /*2210*/  BSYNC B0 ;  /* 0x0000000000007941 */ /* 0x000fea0003800000 */
.L_x_141:
        /* <DEDUP_REMOVED lines=22> */
.L_x_144:
[----:B------:R-:W-:Y:S05]  /*2380*/  BSYNC B0 ;  /* 0x0000000000007941 */ /* 0x000fea0003800000 */
.L_x_143:
[----:B------:R-:W0:Y:S01]  /*2390*/  LDGDEPBAR ;  /* 0x00000000000079af */ /* 0x000e220000000000 */
[----:B------:R-:W-:Y:S01]  /*23a0*/  BSSY B0, `(.L_x_145) ;  /* 0x0000012000007945 */ /* 0x000fe20003800000 */
[----:B------:R-:W-:Y:S01]  /*23b0*/  IMAD.MOV.U32 R220, RZ, RZ, R14 ;  /* 0x000000ffffdc7224 */ /* 0x000fe200078e000e */
[----:B------:R-:W-:Y:S01]  /*23c0*/  MOV R221, R15 ;  /* 0x0000000f00dd7202 */ /* 0x000fe20000000f00 */
        /* <DEDUP_REMOVED lines=15> */
.L_x_146:
[----:B------:R-:W-:Y:S05]  /*24c0*/  BSYNC B0 ;  /* 0x0000000000007941 */ /* 0x000fea0003800000 */
.L_x_145:
        /* <DEDUP_REMOVED lines=13> */
.L_x_148:
[----:B------:R-:W-:Y:S05]  /*25a0*/  BSYNC B0 ;  /* 0x0000000000007941 */ /* 0x000fea0003800000 */
.L_x_147:
[----:B------:R1:W-:Y:S01]  /*25b0*/  @P5 STS [R174], RZ ;  /* 0x000000ffae005388 */ /* 0x0003e20000000800 */
[----:B------:R-:W-:Y:S01]  /*25c0*/  BSSY B0, `(.L_x_149) ;  /* 0x0000011000007945 */ /* 0x000fe20003800000 */
[----:B------:R-:W-:Y:S02]  /*25d0*/  MOV R5, UR24 ;  /* 0x0000001800057c02 */ /* 0x000fe40008000f00 */
        /* <DEDUP_REMOVED lines=15> */
.L_x_150:
[----:B------:R-:W-:Y:S05]  /*26d0*/  BSYNC B0 ;  /* 0x0000000000007941 */ /* 0x000fea0003800000 */
.L_x_149:
        /* <DEDUP_REMOVED lines=21> */
.L_x_152:
[----:B------:R-:W-:Y:S05]  /*2830*/  BSYNC B0 ;  /* 0x0000000000007941 */ /* 0x000fea0003800000 */
.L_x_151:
[----:B------:R-:W-:Y:S01]  /*2840*/  UIMAD UR7, UR46, UR24, URZ ;  /* 0x000000182e0772a4 */ /* 0x000fe2000f8e023f */
[----:B------:R2:W-:Y:S01]  /*2850*/  @P1 STS [R0+0x6000], RZ ;  /* 0x006000ff00001388 */ /* 0x0005e20000000800 */
[----:B-1----:R-:W-:Y:S01]  /*2860*/  IMAD.WIDE.U32 R6, R5, UR29, R234 ;  /* 0x0000001d05067c25 */ /* 0x002fe2000f8e00ea */
[----:B------:R-:W-:Y:S01]  /*2870*/  ULDC.64 UR18, c[0x0][0x260] ;  /* 0x0000980000127ab9 */ /* 0x000fe20000000a00 */
[----:B------:R-:W-:Y:S01]  /*2880*/  UIMAD UR7, UR29, UR25, UR7 ;  /* 0x000000191d0772a4 */ /* 0x000fe2000f8e0207 */
[----:B------:R2:W-:Y:S01]  /*2890*/  @P1 STS [R0+0x6004], RZ ;  /* 0x006004ff00001388 */ /* 0x0005e20000000800 */
[----:B------:R-:W-:Y:S01]  /*28a0*/  VIADD R8, R252, 0x40 ;  /* 0x00000040fc087836 */ /* 0x000fe20000000000 */
[----:B------:R-:W-:Y:S01]  /*28b0*/  IADD3 R6, P3, R6, UR28, RZ ;  /* 0x0000001c06067c10 */ /* 0x000fe2000ff7e0ff */
[----:B------:R-:W-:Y:S01]  /*28c0*/  BSSY B0, `(.L_x_153) ;  /* 0x0000022000007945 */ /* 0x000fe20003800000 */
[----:B------:R2:W-:Y:S01]  /*28d0*/  @P1 STS.64 [R0+0x6008], RZ ;  /* 0x006008ff00001388 */ /* 0x0005e20000000a00 */
[----:B------:R-:W-:Y:S01]  /*28e0*/  IMAD.U32 R5, RZ, RZ, UR7 ;  /* 0x00000007ff057e24 */ /* 0x000fe2000f8e00ff */
[----:B------:R-:W-:-:S02]  /*28f0*/  IADD3 R9, R252, 0x8, RZ ;  /* 0x00000008fc097810 */ /* 0x000fc40007ffe0ff */
[----:B---3--:R-:W-:Y:S02]  /*2900*/  IADD3 R10, R252, 0x48, RZ ;  /* 0x00000048fc0a7810 */ /* 0x008fe40007ffe0ff */
[----:B------:R-:W-:Y:S01]  /*2910*/  IADD3.X R7, R7, UR32, R5, P3, !PT ;  /* 0x0000002007077c10 */ /* 0x000fe20009ffe405 */
[----:B------:R-:W-:Y:S01]  /*2920*/  IMAD R5, R13, UR18, RZ ;  /* 0x000000120d057c24 */ /* 0x000fe2000f8e02ff */
[----:B------:R-:W-:Y:S02]  /*2930*/  ISETP.GE.AND P5, PT, R9, UR5, PT ;  /* 0x0000000509007c0c */ /* 0x000fe4000bfa6270 */
[----:B------:R-:W-:Y:S01]  /*2940*/  ISETP.GE.AND P4, PT, R8, UR5, PT ;  /* 0x0000000508007c0c */ /* 0x000fe2000bf86270 */
[----:B------:R-:W-:Y:S01]  /*2950*/  IMAD R11, R4, UR19, R5 ;  /* 0x00000013040b7c24 */ /* 0x000fe2000f8e0205 */
[----:B------:R-:W-:Y:S01]  /*2960*/  ISETP.GE.AND P6, PT, R252, UR5, PT ;  /* 0x00000005fc007c0c */ /* 0x000fe2000bfc6270 */
[----:B------:R-:W-:Y:S01]  /*2970*/  IMAD.WIDE.U32 R4, R4, UR18, R6 ;  /* 0x0000001204047c25 */ /* 0x000fe2000f8e0006 */
[----:B------:R-:W-:-:S03]  /*2980*/  ISETP.GE.AND P3, PT, R10, UR5, PT ;  /* 0x000000050a007c0c */ /* 0x000fc6000bf66270 */
[----:B------:R-:W-:Y:S01]  /*2990*/  IMAD.IADD R11, R5, 0x1, R11 ;  /* 0x00000001050b7824 */ /* 0x000fe200078e020b */
[----:B------:R-:W-:Y:S09]  /*29a0*/  @P1 BRA `(.L_x_154) ;  /* 0x00000000004c1947 */ /* 0x000ff20003800000 */
        /* <DEDUP_REMOVED lines=19> */
.L_x_154:
[----:B------:R-:W-:Y:S05]  /*2ae0*/  BSYNC B0 ;  /* 0x0000000000007941 */ /* 0x000fea0003800000 */
.L_x_153:
        /* <DEDUP_REMOVED lines=22> */
.L_x_156:
[----:B------:R-:W-:Y:S05]  /*2c50*/  BSYNC B0 ;  /* 0x0000000000007941 */ /* 0x000fea0003800000 */
.L_x_155:
[----:B------:R-:W0:Y:S01]  /*2c60*/  LDGDEPBAR ;  /* 0x00000000000079af */ /* 0x000e220000000000 */
[----:B------:R-:W-:Y:S01]  /*2c70*/  ULDC.64 UR20, c[0x0][0x3c8] ;  /* 0x0000f20000147ab9 */ /* 0x000fe20000000a00 */
[----:B-1----:R-:W-:Y:S01]  /*2c80*/  IMAD.SHL.U32 R4, R252, 0x4, RZ ;  /* 0x00000004fc047824 */ /* 0x002fe200078e00ff */
[----:B------:R-:W-:Y:S01]  /*2c90*/  UISETP.NE.U32.AND UP1, UPT, UR20, URZ, UPT ;  /* 0x0000003f1400728c */ /* 0x000fe2000bf25070 */
[----:B---3--:R-:W-:Y:S01]  /*2ca0*/  SHF.R.S32.HI R8, RZ, 0x1f, R252 ;  /* 0x0000001fff087819 */ /* 0x008fe200000114fc */
[----:B------:R-:W-:Y:S01]  /*2cb0*/  IMAD.MOV.U32 R240, RZ, RZ, 0x7f800000 ;  /* 0x7f800000fff07424 */ /* 0x000fe200078e00ff */
[----:B--2-4-:R-:W-:Y:S01]  /*2cc0*/  SHF.R.S32.HI R0, RZ, 0x1f, R10 ;  /* 0x0000001fff007819 */ /* 0x014fe2000001140a */
[----:B------:R-:W-:Y:S01]  /*2cd0*/  UISETP.NE.AND.EX UP1, UPT, UR21, URZ, UPT, UP1 ;  /* 0x0000003f1500728c */ /* 0x000fe2000bf25310 */
[----:B------:R-:W-:Y:S01]  /*2ce0*/  IADD3 R4, P2, R4, UR13, RZ ;  /* 0x0000000d04047c10 */ /* 0x000fe2000ff5e0ff */
[----:B------:R-:W-:Y:S01]  /*2cf0*/  IMAD.MOV.U32 R241, RZ, RZ, 0x7f800000 ;  /* 0x7f800000fff17424 */ /* 0x000fe200078e00ff */
[----:B------:R-:W-:Y:S01]  /*2d00*/  @!P3 LEA R6, P1, R10, UR13, 0x2 ;  /* 0x0000000d0a06bc11 */ /* 0x000fe2000f8210ff */
[----:B------:R-:W-:Y:S01]  /*2d10*/  IMAD.MOV.U32 R242, RZ, RZ, 0x7f800000 ;  /* 0x7f800000fff27424 */ /* 0x000fe200078e00ff */
[----:B------:R-:W-:Y:S01]  /*2d20*/  SHF.L.U64.HI R3, R252, 0x2, R8 ;  /* 0x00000002fc037819 */ /* 0x000fe20000010208 */
[----:B------:R-:W-:Y:S01]  /*2d30*/  IMAD.MOV.U32 R239, RZ, RZ, 0x7f800000 ;  /* 0x7f800000ffef7424 */ /* 0x000fe200078e00ff */
[----:B------:R-:W-:Y:S01]  /*2d40*/  @!P3 LEA.HI.X R7, R10, UR12, R0, 0x2, P1 ;  /* 0x0000000c0a07bc11 */ /* 0x000fe200088f1400 */
[----:B------:R-:W-:Y:S01]  /*2d50*/  USHF.R.S32.HI UR7, URZ, 0x1f, UR59 ;  /* 0x0000001f3f077899 */ /* 0x000fe2000801143b */
[----:B------:R-:W-:Y:S01]  /*2d60*/  IADD3.X R5, R3, UR12, RZ, P2, !PT ;  /* 0x0000000c03057c10 */ /* 0x000fe200097fe4ff */
[----:B------:R-:W-:Y:S01]  /*2d70*/  IMAD.SHL.U32 R245, R20, 0x2, RZ ;  /* 0x0000000214f57824 */ /* 0x000fe200078e00ff */
[----:B------:R-:W-:Y:S01]  /*2d80*/  @UP1 ULDC.64 UR22, c[0x0][0x3d0] ;  /* 0x0000f40000161ab9 */ /* 0x000fe20000000a00 */
[----:B------:R-:W5:Y:S01]  /*2d90*/  @!P3 LDG.E R240, desc[UR10][R6.64] ;  /* 0x0000000a06f0b981 */ /* 0x000f62000c1e1900 */
[----:B------:R-:W-:Y:S01]  /*2da0*/  @UP1 UIMAD UR5, UR61, UR22, URZ ;  /* 0x000000163d0512a4 */ /* 0x000fe2000f8e023f */
[----:B------:R-:W-:Y:S01]  /*2db0*/  PLOP3.LUT P1, PT, PT, PT, UP1, 0x80, 0x0 ;  /* 0x000000000000781c */ /* 0x000fe20003f2f018 */
[----:B------:R-:W-:Y:S01]  /*2dc0*/  @UP1 UMOV UR18, UR59 ;  /* 0x0000003b00121c82 */ /* 0x000fe20008000000 */
[----:B------:R-:W5:Y:S01]  /*2dd0*/  @!P6 LDG.E R241, desc[UR10][R4.64] ;  /* 0x0000000a04f1e981 */ /* 0x000f62000c1e1900 */
[----:B------:R-:W-:-:S04]  /*2de0*/  DEPBAR.LE SB0, 0x1 ;  /* 0x000080400000791a */ /* 0x000fc80000000000 */
[----:B------:R-:W5:Y:S01]  /*2df0*/  @!P5 LDG.E R242, desc[UR10][R4.64+0x20] ;  /* 0x0000200a04f2d981 */ /* 0x000f62000c1e1900 */
[----:B------:R-:W-:Y:S01]  /*2e00*/  @UP1 UMOV UR19, UR7 ;  /* 0x0000000700131c82 */ /* 0x000fe20008000000 */
[----:B------:R-:W-:Y:S02]  /*2e10*/  @UP1 UIMAD UR5, UR49, UR23, UR5 ;  /* 0x00000017310512a4 */ /* 0x000fe4000f8e0205 */
[----:B------:R1:W5:Y:S01]  /*2e20*/  @!P4 LDG.E R239, desc[UR10][R4.64+0x100] ;  /* 0x0001000a04efc981 */ /* 0x000362000c1e1900 */
[----:B------:R-:W-:Y:S01]  /*2e30*/  @UP1 UIMAD.WIDE.U32 UR18, UR49, UR22, UR18 ;  /* 0x00000016311212a5 */ /* 0x000fe2000f8e0012 */
[C---:B------:R-:W-:Y:S01]  /*2e40*/  VIADD R148, R161.reuse, 0x1000 ;  /* 0x00001000a1947836 */ /* 0x040fe20000000000 */
[----:B------:R-:W-:Y:S01]  /*2e50*/  CS2R R94, SRZ ;  /* 0x00000000005e7805 */ /* 0x000fe2000001ff00 */
[----:B------:R-:W-:Y:S01]  /*2e60*/  BAR.SYNC.DEFER_BLOCKING 0x0 ;  /* 0x0000000000007b1d */ /* 0x000fe20000010000 */
[----:B------:R-:W-:Y:S02]  /*2e70*/  @UP1 ULEA UR20, UP0, UR18, UR20, 0x2 ;  /* 0x0000001412141291 */ /* 0x000fe4000f80103f */
[----:B------:R-:W-:Y:S01]  /*2e80*/  @UP1 UIADD3 UR5, UR19, UR5, URZ ;  /* 0x0000000513051290 */ /* 0x000fe2000fffe03f */
[----:B------:R-:W-:Y:S01]  /*2e90*/  IMAD.SHL.U32 R250, R252, 0x4, RZ ;  /* 0x00000004fcfa7824 */ /* 0x000fe200078e00ff */
[----:B------:R-:W-:Y:S01]  /*2ea0*/  CS2R R92, SRZ ;  /* 0x00000000005c7805 */ /* 0x000fe2000001ff00 */
[----:B------:R-:W-:Y:S01]  /*2eb0*/  IMAD.SHL.U32 R154, R161, 0x2, RZ ;  /* 0x00000002a19a7824 */ /* 0x000fe200078e00ff */
[----:B------:R-:W-:Y:S01]  /*2ec0*/  @UP1 ULEA.HI.X UR21, UR18, UR21, UR5, 0x2, UP0 ;  /* 0x0000001512151291 */ /* 0x000fe200080f1405 */
[----:B------:R-:W-:-:S02]  /*2ed0*/  CS2R R98, SRZ ;  /* 0x0000000000627805 */ /* 0x000fc4000001ff00 */
[----:B------:R-:W-:Y:S01]  /*2ee0*/  CS2R R96, SRZ ;  /* 0x0000000000607805 */ /* 0x000fe2000001ff00 */
[----:B------:R-:W-:Y:S01]  /*2ef0*/  @UP1 ULDC UR5, c[0x0][0x2e8] ;  /* 0x0000ba0000051ab9 */ /* 0x000fe20000000800 */
        /* <DEDUP_REMOVED lines=9> */
[----:B------:R-:W-:Y:S01]  /*2f90*/  CS2R R72, SRZ ;  /* 0x0000000000487805 */ /* 0x000fe2000001ff00 */
[----:B-1----:R-:W-:Y:S01]  /*2fa0*/  IMAD.U32 R4, RZ, RZ, UR20 ;  /* 0x00000014ff047e24 */ /* 0x002fe2000f8e00ff */
[----:B------:R-:W-:Y:S01]  /*2fb0*/  CS2R R70, SRZ ;  /* 0x0000000000467805 */ /* 0x000fe2000001ff00 */
[----:B------:R-:W-:Y:S01]  /*2fc0*/  IMAD.U32 R5, RZ, RZ, UR21 ;  /* 0x00000015ff057e24 */ /* 0x000fe2000f8e00ff */
[----:B------:R1:W2:Y:S01]  /*2fd0*/  LDSM.16.M88.4 R116, [R149+0x8000] ;  /* 0x008000009574783b */ /* 0x0002a20000000200 */
[----:B------:R-:W-:Y:S01]  /*2fe0*/  CS2R R68, SRZ ;  /* 0x0000000000447805 */ /* 0x000fe2000001ff00 */
[----:B------:R-:W-:Y:S01]  /*2ff0*/  IMAD.MOV.U32 R228, RZ, RZ, R174 ;  /* 0x000000ffffe47224 */ /* 0x000fe200078e00ae */
[----:B------:R-:W-:Y:S01]  /*3000*/  USHF.L.U32 UR31, UR17, 0x3, URZ ;  /* 0x00000003111f7899 */ /* 0x000fe2000800063f */
[----:B------:R3:W4:Y:S01]  /*3010*/  @P1 LDG.E R4, desc[UR10][R4.64] ;  /* 0x0000000a04041981 */ /* 0x000722000c1e1900 */
[----:B------:R-:W-:-:S02]  /*3020*/  USHF.L.U32 UR30, UR17, 0x4, URZ ;  /* 0x00000004111e7899 */ /* 0x000fc4000800063f */
[----:B------:R-:W-:Y:S01]  /*3030*/  USHF.L.U32 UR28, UR17, 0x5, URZ ;  /* 0x00000005111c7899 */ /* 0x000fe2000800063f */
[----:B------:R1:W1:Y:S01]  /*3040*/  LDSM.16.M88.4 R120, [R149+0x8400] ;  /* 0x008400009578783b */ /* 0x0002620000000200 */
[----:B------:R-:W-:Y:S02]  /*3050*/  UIMAD UR27, UR17, 0x28, URZ ;  /* 0x00000028111b78a4 */ /* 0x000fe4000f8e023f */
[----:B------:R-:W-:Y:S01]  /*3060*/  UIMAD UR26, UR17, 0x30, URZ ;  /* 0x00000030111a78a4 */ /* 0x000fe2000f8e023f */
[----:B------:R1:W1:Y:S01]  /*3070*/  LDSM.16.M88.4 R124, [R149+0x8800] ;  /* 0x00880000957c783b */ /* 0x0002620000000200 */
[----:B------:R-:W-:Y:S02]  /*3080*/  UIMAD UR25, UR17, 0x38, URZ ;  /* 0x00000038111978a4 */ /* 0x000fe4000f8e023f */
[----:B------:R-:W-:Y:S01]  /*3090*/  USHF.L.U32 UR24, UR17, 0x6, URZ ;  /* 0x0000000611187899 */ /* 0x000fe2000800063f */
[----:B------:R1:W1:Y:S01]  /*30a0*/  LDSM.16.M88.4 R128, [R149+0x8c00] ;  /* 0x008c00009580783b */ /* 0x0002620000000200 */
[----:B------:R-:W-:Y:S01]  /*30b0*/  UIADD3 UR16, -UR16, URZ, URZ ;  /* 0x0000003f10107290 */ /* 0x000fe2000fffe13f */
[----:B------:R-:W-:-:S02]  /*30c0*/  ULDC UR32, c[0x0][0x2d0] ;  /* 0x0000b40000207ab9 */ /* 0x000fc40000000800 */
[----:B------:R1:W1:Y:S04]  /*30d0*/  LDSM.16.M88.4 R132, [R150+0x8000] ;  /* 0x008000009684783b */ /* 0x0002680000000200 */
[----:B------:R1:W1:Y:S04]  /*30e0*/  LDSM.16.M88.4 R136, [R150+0x8400] ;  /* 0x008400009688783b */ /* 0x0002680000000200 */
[----:B------:R1:W1:Y:S04]  /*30f0*/  LDSM.16.M88.4 R140, [R150+0x8800] ;  /* 0x00880000968c783b */ /* 0x0002680000000200 */
[----:B------:R1:W1:Y:S01]  /*3100*/  LDSM.16.M88.4 R144, [R150+0x8c00] ;  /* 0x008c00009690783b */ /* 0x0002620000000200 */
[----:B------:R-:W4:Y:S01]  /*3110*/  @P1 MUFU.RCP R0, UR5 ;  /* 0x0000000500001d08 */ /* 0x000f220008001000 */
[----:B------:R-:W-:-:S02]  /*3120*/  LEA.HI R3, R19, R20, RZ, 0x7 ;  /* 0x0000001413037211 */ /* 0x000fc400078f38ff */
[----:B------:R-:W-:Y:S02]  /*3130*/  LOP3.LUT R245, R245, 0x6, RZ, 0xc0, !PT ;  /* 0x00000006f5f57812 */ /* 0x000fe400078ec0ff */
[----:B------:R-:W-:-:S05]  /*3140*/  SHF.R.S32.HI R3, RZ, 0x7, R3 ;  /* 0x00000007ff037819 */ /* 0x000fca0000011403 */
[----:B------:R-:W-:Y:S02]  /*3150*/  IMAD R245, R3, 0x40, R245 ;  /* 0x0000004003f57824 */ /* 0x000fe400078e02f5 */
[----:B------:R-:W-:-:S04]  /*3160*/  IMAD.U32 R3, RZ, RZ, UR34 ;  /* 0x00000022ff037e24 */ /* 0x000fc8000f8e00ff */
[----:B------:R-:W-:Y:S02]  /*3170*/  IMAD R3, R3, 0x80, R245 ;  /* 0x0000008003037824 */ /* 0x000fe400078e02f5 */
[----:B---3--:R-:W-:-:S03]  /*3180*/  VIADD R5, R156, 0x1000 ;  /* 0x000010009c057836 */ /* 0x008fc60000000000 */
[----:B------:R-:W-:Y:S01]  /*3190*/  IADD3 R3, R252, -UR38, -R3 ;  /* 0x80000026fc037c10 */ /* 0x000fe2000fffe803 */
[----:B------:R-:W-:Y:S01]  /*31a0*/  UIADD3 UR7, UR29, 0x80, URZ ;  /* 0x000000801d077890 */ /* 0x000fe2000fffe03f */
[----:B------:R-:W-:-:S03]  /*31b0*/  SEL R148, R148, R161, !P0 ;  /* 0x000000a194947207 */ /* 0x000fc60004000000 */
[----:B------:R-:W-:Y:S01]  /*31c0*/  VIADD R246, R3, UR6 ;  /* 0x0000000603f67c36 */ /* 0x000fe20008000000 */
[----:B------:R-:W-:Y:S02]  /*31d0*/  SEL R3, R5, R156, !P0 ;  /* 0x0000009c05037207 */ /* 0x000fe40004000000 */
[----:B------:R-:W-:Y:S02]  /*31e0*/  SHF.L.U64.HI R249, R252, 0x2, R8 ;  /* 0x00000002fcf97819 */ /* 0x000fe40000010208 */
[----:B------:R-:W-:Y:S02]  /*31f0*/  LEA R3, R3, UR4, 0x1 ;  /* 0x0000000403037c11 */ /* 0x000fe4000f8e08ff */
[----:B------:R-:W-:Y:S01]  /*3200*/  LEA R148, R148, UR4, 0x1 ;  /* 0x0000000494947c11 */ /* 0x000fe2000f8e08ff */
[----:B------:R-:W-:Y:S01]  /*3210*/  UMOV UR5, URZ ;  /* 0x0000003f00057c82 */ /* 0x000fe20008000000 */
[----:B------:R-:W-:Y:S02]  /*3220*/  UIMAD UR29, UR17, 0x18, URZ ;  /* 0x00000018111d78a4 */ /* 0x000fe4000f8e023f */
[----:B------:R-:W-:-:S02]  /*3230*/  UIMAD UR23, UR17, 0x48, URZ ;  /* 0x00000048111778a4 */ /* 0x000fc4000f8e023f */
[----:B------:R-:W-:Y:S02]  /*3240*/  UIMAD UR22, UR17, 0x50, URZ ;  /* 0x00000050111678a4 */ /* 0x000fe4000f8e023f */
[----:B------:R-:W-:Y:S02]  /*3250*/  UIMAD UR21, UR17, 0x58, URZ ;  /* 0x00000058111578a4 */ /* 0x000fe4000f8e023f */
[----:B------:R-:W-:Y:S02]  /*3260*/  UIMAD UR20, UR17, 0x60, URZ ;  /* 0x00000060111478a4 */ /* 0x000fe4000f8e023f */
[----:B------:R-:W-:Y:S02]  /*3270*/  UIMAD UR19, UR17, 0x68, URZ ;  /* 0x00000068111378a4 */ /* 0x000fe4000f8e023f */
[----:B------:R-:W-:Y:S02]  /*3280*/  UIMAD UR18, UR17, 0x70, URZ ;  /* 0x00000070111278a4 */ /* 0x000fe4000f8e023f */
[----:B------:R-:W-:-:S02]  /*3290*/  UISETP.GE.AND UP0, UPT, UR7, UR6, UPT ;  /* 0x000000060700728c */ /* 0x000fc4000bf06270 */
[----:B------:R-:W-:Y:S01]  /*32a0*/  UIMAD UR17, UR17, 0x78, URZ ;  /* 0x00000078111178a4 */ /* 0x000fe2000f8e023f */
[----:B------:R-:W-:Y:S01]  /*32b0*/  ULDC UR7, c[0x0][0x2ec] ;  /* 0x0000bb0000077ab9 */ /* 0x000fe20000000800 */
[----:B----4-:R-:W-:-:S05]  /*32c0*/  @P1 FMUL.FTZ R0, R4, R0 ;  /* 0x0000000004001220 */ /* 0x010fca0000410000 */
[----:B------:R-:W-:Y:S01]  /*32d0*/  @P1 R2UR UR9, R0 ;  /* 0x00000000000912ca */ /* 0x000fe200000e0000 */
[----:B------:R-:W-:-:S05]  /*32e0*/  VIADD R0, R252, 0xffffff80 ;  /* 0xffffff80fc007836 */ /* 0x000fca0000000000 */
[----:B------:R-:W-:Y:S01]  /*32f0*/  SHF.R.S32.HI R4, RZ, 0x1f, R0 ;  /* 0x0000001fff047819 */ /* 0x000fe20000011400 */
[----:B------:R-:W-:-:S03]  /*3300*/  IMAD.SHL.U32 R247, R0, 0x4, RZ ;  /* 0x0000000400f77824 */ /* 0x000fc600078e00ff */
[----:B------:R-:W-:-:S03]  /*3310*/  SHF.L.U64.HI R248, R0, 0x2, R4 ;  /* 0x0000000200f87819 */ /* 0x000fc60000010204 */
[----:B-12---:R-:W-:-:S05]  /*3320*/  @UP1 UMOV UR5, UR9 ;  /* 0x0000000900051c82 */ /* 0x006fca0008000000 */
.L_x_159:
[----:B------:R-:W-:Y:S01]  /*3330*/  PLOP3.LUT P5, PT, PT, PT, UP0, 0x80, 0x0 ;  /* 0x000000000000781c */ /* 0x000fe20003faf008 */
[----:B------:R-:W0:Y:S01]  /*3340*/  LDGDEPBAR ;  /* 0x00000000000079af */ /* 0x000e220000000000 */
[----:B------:R-:W-:Y:S01]  /*3350*/  PLOP3.LUT P2, PT, PT, PT, UP0, 0x80, 0x0 ;  /* 0x000000000000781c */ /* 0x000fe20003f4f008 */
[----:B------:R-:W-:Y:S01]  /*3360*/  IMAD.IADD R112, R155, 0x1, R148 ;  /* 0x000000019b707824 */ /* 0x000fe200078e0294 */
[----:B------:R-:W-:Y:S01]  /*3370*/  PLOP3.LUT P3, PT, PT, PT, UP0, 0x80, 0x0 ;  /* 0x000000000000781c */ /* 0x000fe20003f6f008 */
[----:B------:R-:W-:Y:S01]  /*3380*/  IMAD.U32 R0, RZ, RZ, UR8 ;  /* 0x00000008ff007e24 */ /* 0x000fe2000f8e00ff */
[----:B------:R-:W-:Y:S01]  /*3390*/  PLOP3.LUT P1, PT, PT, PT, UP0, 0x80, 0x0 ;  /* 0x000000000000781c */ /* 0x000fe20003f2f008 */
[----:B-----5:R-:W-:Y:S01]  /*33a0*/  FMUL.FTZ R162, R239, 1.4426950216293334961 ;  /* 0x3fb8aa3befa27820 */ /* 0x020fe20000410000 */
[----:B------:R-:W-:Y:S01]  /*33b0*/  FMUL.FTZ R164, R241, 1.4426950216293334961 ;  /* 0x3fb8aa3bf1a47820 */ /* 0x000fe20000410000 */
[----:B------:R-:W-:Y:S02]  /*33c0*/  IMAD R0, R0, 0x80, R246 ;  /* 0x0000008000007824 */ /* 0x000fe400078e02f6 */
[----:B------:R-:W-:Y:S01]  /*33d0*/  FMUL.FTZ R163, R242, 1.4426950216293334961 ;  /* 0x3fb8aa3bf2a37820 */ /* 0x000fe20000410000 */
[----:B------:R-:W-:Y:S01]  /*33e0*/  UISETP.GE.AND UP3, UPT, UR8, 0x1, UPT ;  /* 0x000000010800788c */ /* 0x000fe2000bf66270 */
[C---:B------:R-:W-:Y:S01]  /*33f0*/  VIADD R167, R0.reuse, 0x37 ;  /* 0x0000003700a77836 */ /* 0x040fe20000000000 */
        /* <DEDUP_REMOVED lines=26> */
[C---:B------:R-:W-:Y:S04]  /*35a0*/  VIADD R101, R0.reuse, 0x8 ;  /* 0x0000000800657836 */ /* 0x040fe80000000000 */
[----:B------:R-:W-:Y:S01]  /*35b0*/  VIADD R100, R0, 0x40 ;  /* 0x0000004000647836 */ /* 0x000fe20000000000 */
[----:B------:R-:W-:Y:S01]  /*35c0*/  ISETP.GE.AND P6, PT, R101, RZ, PT ;  /* 0x000000ff6500720c */ /* 0x000fe20003fc6270 */
[----:B------:R-:W-:Y:S03]  /*35d0*/  HMMA.16816.F32.BF16 R64, R64, R102, RZ ;  /* 0x000000664040723c */ /* 0x000fe600000418ff */
[----:B------:R-:W-:Y:S03]  /*35e0*/  ISETP.GE.AND P4, PT, R100, RZ, PT ;  /* 0x000000ff6400720c */ /* 0x000fe60003f86270 */
[-C--:B-1----:R-:W-:Y:S05]  /*35f0*/  HMMA.16816.F32.BF16 R4, R104, R108.reuse, R4 ;  /* 0x0000006c6804723c */ /* 0x082fea0000041804 */
[C---:B------:R-:W-:Y:S01]  /*3600*/  VIADD R102, R0.reuse, 0x48 ;  /* 0x0000004800667836 */ /* 0x040fe20000000000 */
[----:B------:R-:W-:Y:S01]  /*3610*/  @!P6 IADD3 R101, -R0, -0x8, RZ ;  /* 0xfffffff80065e810 */ /* 0x000fe20007ffe1ff */
[C---:B--2---:R-:W-:Y:S04]  /*3620*/  HMMA.16816.F32.BF16 R8, R112.reuse, R108, R8 ;  /* 0x0000006c7008723c */ /* 0x044fe80000041808 */
[----:B------:R-:W-:Y:S01]  /*3630*/  ISETP.GE.AND P0, PT, R102, RZ, PT ;  /* 0x000000ff6600720c */ /* 0x000fe20003f06270 */
[C---:B------:R-:W-:Y:S01]  /*3640*/  VIADD R103, R0.reuse, 0x47 ;  /* 0x0000004700677836 */ /* 0x040fe20000000000 */
[----:B------:R-:W-:Y:S01]  /*3650*/  @!P4 IADD3 R100, -R0, -0x40, RZ ;  /* 0xffffffc00064c810 */ /* 0x000fe20007ffe1ff */
[-C--:B------:R-:W-:Y:S01]  /*3660*/  HMMA.16816.F32.BF16 R12, R112, R110.reuse, R12 ;  /* 0x0000006e700c723c */ /* 0x080fe2000004180c */
[----:B------:R-:W-:Y:S02]  /*3670*/  IMAD.U32 R108, RZ, RZ, UR34 ;  /* 0x00000022ff6c7e24 */ /* 0x000fe4000f8e00ff */
[----:B------:R-:W-:Y:S02]  /*3680*/  FSETP.NEU.FTZ.AND P4, PT, R241, -INF , PT ;  /* 0xff800000f100780b */ /* 0x000fe40003f9d000 */
[----:B------:R-:W-:Y:S01]  /*3690*/  I2FP.F32.S32 R176, R101 ;  /* 0x0000006500b07245 */ /* 0x000fe20000201400 */
[C---:B------:R-:W-:Y:S04]  /*36a0*/  HMMA.16816.F32.BF16 R16, R104.reuse, R110, R16 ;  /* 0x0000006e6810723c */ /* 0x040fe80000041810 */
[----:B------:R-:W-:Y:S01]  /*36b0*/  FSETP.NEU.FTZ.AND P6, PT, R242, -INF , PT ;  /* 0xff800000f200780b */ /* 0x000fe20003fdd000 */
[C---:B------:R-:W-:Y:S01]  /*36c0*/  VIADD R101, R0.reuse, 0x7 ;  /* 0x0000000700657836 */ /* 0x040fe20000000000 */
[----:B------:R-:W-:Y:S01]  /*36d0*/  @!P0 IADD3 R102, -R0, -0x48, RZ ;  /* 0xffffffb800668810 */ /* 0x000fe20007ffe1ff */
[----:B------:R-:W-:Y:S01]  /*36e0*/  IMAD R108, R108, 0x80, R245 ;  /* 0x000000806c6c7824 */ /* 0x000fe200078e02f5 */
[----:B------:R-:W-:Y:S03]  /*36f0*/  PLOP3.LUT P0, PT, PT, PT, UP0, 0x80, 0x0 ;  /* 0x000000000000781c */ /* 0x000fe60003f0f008 */
[----:B------:R-:W-:Y:S01]  /*3700*/  I2FP.F32.S32 R102, R102 ;  /* 0x0000006600667245 */ /* 0x000fe20000201400 */
[----:B------:R-:W-:Y:S01]  /*3710*/  FFMA.FTZ R6, R176, -UR5, R6 ;  /* 0x80000005b0067c23 */ /* 0x000fe20008010006 */
[----:B------:R-:W-:Y:S01]  /*3720*/  I2FP.F32.S32 R169, R100 ;  /* 0x0000006400a97245 */ /* 0x000fe20000201400 */
[----:B------:R-:W-:Y:S01]  /*3730*/  VIADD R100, R0, 0x3f ;  /* 0x0000003f00647836 */ /* 0x000fe20000000000 */
[----:B------:R-:W-:Y:S01]  /*3740*/  @P5 ISETP.GE.AND P5, PT, R108, UR6, PT ;  /* 0x000000066c005c0c */ /* 0x000fe2000bfa6270 */
[----:B------:R-:W-:Y:S01]  /*3750*/  FFMA.FTZ R10, R102, -UR5, R10 ;  /* 0x80000005660a7c23 */ /* 0x000fe2000801000a */
[----:B------:R-:W-:Y:S01]  /*3760*/  IABS R102, R0 ;  /* 0x0000000000667213 */ /* 0x000fe20000000000 */
[C---:B------:R-:W-:Y:S01]  /*3770*/  FFMA.FTZ R8, R169.reuse, -UR5, R8 ;  /* 0x80000005a9087c23 */ /* 0x040fe20008010008 */
[----:B------:R-:W-:Y:S01]  /*3780*/  @P2 FSEL R6, R6, -INF , !P5 ;  /* 0xff80000006062808 */ /* 0x000fe20006800000 */
[----:B------:R-:W-:Y:S01]  /*3790*/  FFMA.FTZ R14, R169, -UR5, R14 ;  /* 0x80000005a90e7c23 */ /* 0x000fe2000801000e */
[----:B------:R-:W-:Y:S01]  /*37a0*/  I2FP.F32.S32 R171, R102 ;  /* 0x0000006600ab7245 */ /* 0x000fe20000201400 */
[----:B------:R-:W-:Y:S01]  /*37b0*/  VIADD R102, R0, 0xffffffff ;  /* 0xffffffff00667836 */ /* 0x000fe20000000000 */
[----:B------:R-:W-:Y:S02]  /*37c0*/  @P0 FSEL R8, R8, -INF , !P5 ;  /* 0xff80000008080808 */ /* 0x000fe40006800000 */
[----:B------:R-:W-:Y:S01]  /*37d0*/  PLOP3.LUT P2, PT, PT, PT, UP0, 0x80, 0x0 ;  /* 0x000000000000781c */ /* 0x000fe20003f4f008 */
[C---:B------:R-:W-:Y:S01]  /*37e0*/  FFMA.FTZ R4, R171.reuse, -UR5, R4 ;  /* 0x80000005ab047c23 */ /* 0x040fe20008010004 */
[----:B------:R-:W-:Y:S01]  /*37f0*/  PLOP3.LUT P0, PT, PT, PT, UP0, 0x80, 0x0 ;  /* 0x000000000000781c */ /* 0x000fe20003f0f008 */
[----:B------:R-:W-:Y:S01]  /*3800*/  FFMA.FTZ R18, R171, -UR5, R18 ;  /* 0x80000005ab127c23 */ /* 0x000fe20008010012 */
[----:B------:R-:W-:Y:S02]  /*3810*/  @P3 FSEL R10, R10, -INF , !P5 ;  /* 0xff8000000a0a3808 */ /* 0x000fe40006800000 */
[----:B------:R-:W-:Y:S02]  /*3820*/  PLOP3.LUT P3, PT, PT, PT, UP0, 0x80, 0x0 ;  /* 0x000000000000781c */ /* 0x000fe40003f6f008 */
[----:B------:R-:W-:Y:S02]  /*3830*/  @P1 FSEL R4, R4, -INF , !P5 ;  /* 0xff80000004041808 */ /* 0x000fe40006800000 */
[----:B------:R-:W-:Y:S02]  /*3840*/  FSETP.NEU.FTZ.AND P1, PT, R239, -INF , PT ;  /* 0xff800000ef00780b */ /* 0x000fe40003f3d000 */
[----:B------:R-:W-:Y:S01]  /*3850*/  PLOP3.LUT P5, PT, PT, PT, UP0, 0x80, 0x0 ;  /* 0x000000000000781c */ /* 0x000fe20003faf008 */
[----:B------:R-:W-:Y:S01]  /*3860*/  @P2 VIADD R109, R108, 0x1 ;  /* 0x000000016c6d2836 */ /* 0x000fe20000000000 */
[----:B------:R-:W-:Y:S01]  /*3870*/  FSEL R162, R162, RZ, P1 ;  /* 0x000000ffa2a27208 */ /* 0x000fe20000800000 */
[----:B------:R-:W-:Y:S01]  /*3880*/  @P0 VIADD R165, R108, 0x8 ;  /* 0x000000086ca50836 */ /* 0x000fe20000000000 */
[----:B------:R-:W-:Y:S02]  /*3890*/  ISETP.GE.AND P1, PT, R102, RZ, PT ;  /* 0x000000ff6600720c */ /* 0x000fe40003f26270 */
[----:B------:R-:W-:Y:S01]  /*38a0*/  ISETP.GE.AND P2, PT, R101, RZ, PT ;  /* 0x000000ff6500720c */ /* 0x000fe20003f46270 */
[----:B------:R-:W-:Y:S01]  /*38b0*/  @P3 VIADD R166, R108, 0x9 ;  /* 0x000000096ca63836 */ /* 0x000fe20000000000 */
[----:B------:R-:W-:Y:S02]  /*38c0*/  ISETP.GE.AND P0, PT, R100, RZ, PT ;  /* 0x000000ff6400720c */ /* 0x000fe40003f06270 */
[----:B------:R-:W-:Y:S02]  /*38d0*/  ISETP.GE.AND P3, PT, R103, RZ, PT ;  /* 0x000000ff6700720c */ /* 0x000fe40003f66270 */
[----:B------:R-:W-:Y:S02]  /*38e0*/  FSEL R164, R164, RZ, P4 ;  /* 0x000000ffa4a47208 */ /* 0x000fe40002000000 */
[----:B------:R-:W-:Y:S01]  /*38f0*/  @P5 ISETP.GE.AND P5, PT, R109, UR6, PT ;  /* 0x000000066d005c0c */ /* 0x000fe2000bfa6270 */
[----:B------:R-:W-:Y:S01]  /*3900*/  FMUL.FTZ R109, R240, 1.4426950216293334961 ;  /* 0x3fb8aa3bf06d7820 */ /* 0x000fe20000410000 */
[----:B------:R-:W-:Y:S01]  /*3910*/  FSEL R163, R163, RZ, P6 ;  /* 0x000000ffa3a37208 */ /* 0x000fe20003000000 */
[--C-:B------:R-:W-:Y:S01]  /*3920*/  FFMA.FTZ R4, R4, UR7, -R164.reuse ;  /* 0x0000000704047c23 */ /* 0x100fe200080108a4 */
[----:B------:R-:W-:Y:S02]  /*3930*/  PLOP3.LUT P6, PT, PT, PT, UP0, 0x80, 0x0 ;  /* 0x000000000000781c */ /* 0x000fe40003fcf008 */
[C---:B------:R-:W-:Y:S01]  /*3940*/  @!P1 IADD3 R102, -R0.reuse, 0x1, RZ ;  /* 0x0000000100669810 */ /* 0x040fe20007ffe1ff */
[----:B------:R1:W-:Y:S01]  /*3950*/  MUFU.EX2 R244, R4 ;  /* 0x0000000400f47308 */ /* 0x0003e20000000800 */
[----:B------:R-:W-:Y:S01]  /*3960*/  @!P2 IADD3 R101, -R0, -0x7, RZ ;  /* 0xfffffff90065a810 */ /* 0x000fe20007ffe1ff */
[----:B------:R-:W-:Y:S01]  /*3970*/  FFMA.FTZ R6, R6, UR7, -R163 ;  /* 0x0000000706067c23 */ /* 0x000fe200080108a3 */
[----:B------:R-:W-:Y:S02]  /*3980*/  @!P0 IADD3 R100, -R0, -0x3f, RZ ;  /* 0xffffffc100648810 */ /* 0x000fe40007ffe1ff */
[----:B------:R-:W-:Y:S02]  /*3990*/  FSETP.NEU.FTZ.AND P1, PT, R240, -INF , PT ;  /* 0xff800000f000780b */ /* 0x000fe40003f3d000 */
[----:B------:R-:W-:Y:S03]  /*39a0*/  PLOP3.LUT P2, PT, PT, PT, UP0, 0x80, 0x0 ;  /* 0x000000000000781c */ /* 0x000fe60003f4f008 */
[----:B------:R2:W-:Y:S01]  /*39b0*/  MUFU.EX2 R209, R6 ;  /* 0x0000000600d17308 */ /* 0x0005e20000000800 */
[----:B------:R-:W-:Y:S02]  /*39c0*/  PLOP3.LUT P0, PT, PT, PT, UP0, 0x80, 0x0 ;  /* 0x000000000000781c */ /* 0x000fe40003f0f008 */
[----:B------:R-:W-:Y:S01]  /*39d0*/  @P6 ISETP.GE.AND P6, PT, R166, UR6, PT ;  /* 0x00000006a6006c0c */ /* 0x000fe2000bfc6270 */
[C---:B------:R-:W-:Y:S01]  /*39e0*/  VIADD R166, R0.reuse, 0x38 ;  /* 0x0000003800a67836 */ /* 0x040fe20000000000 */
[----:B------:R-:W-:Y:S02]  /*39f0*/  I2FP.F32.S32 R170, R102 ;  /* 0x0000006600aa7245 */ /* 0x000fe40000201400 */
[----:B------:R-:W-:Y:S02]  /*3a00*/  I2FP.F32.S32 R175, R101 ;  /* 0x0000006500af7245 */ /* 0x000fe40000201400 */
[C---:B------:R-:W-:Y:S01]  /*3a10*/  @!P3 IADD3 R103, -R0.reuse, -0x47, RZ ;  /* 0xffffffb90067b810 */ /* 0x040fe20007ffe1ff */
[----:B-1----:R-:W-:Y:S01]  /*3a20*/  VIADD R4, R0, 0xfffffff8 ;  /* 0xfffffff800047836 */ /* 0x002fe20000000000 */
[----:B------:R-:W-:Y:S01]  /*3a30*/  FSEL R109, R109, RZ, P1 ;  /* 0x000000ff6d6d7208 */ /* 0x000fe20000800000 */
[----:B------:R-:W-:Y:S01]  /*3a40*/  FFMA.FTZ R7, R175, -UR5, R7 ;  /* 0x80000005af077c23 */ /* 0x000fe20008010007 */
[----:B------:R-:W-:Y:S01]  /*3a50*/  PLOP3.LUT P1, PT, PT, PT, UP0, 0x80, 0x0 ;  /* 0x000000000000781c */ /* 0x000fe20003f2f008 */
[----:B------:R-:W-:Y:S01]  /*3a60*/  FFMA.FTZ R5, R170, -UR5, R5 ;  /* 0x80000005aa057c23 */ /* 0x000fe20008010005 */
[----:B------:R-:W-:Y:S01]  /*3a70*/  I2FP.F32.S32 R103, R103 ;  /* 0x0000006700677245 */ /* 0x000fe20000201400 */
[----:B------:R-:W-:Y:S01]  /*3a80*/  FFMA.FTZ R10, R10, UR7, -R109 ;  /* 0x000000070a0a7c23 */ /* 0x000fe2000801086d */
[----:B------:R-:W-:Y:S01]  /*3a90*/  @P0 FSEL R7, R7, -INF , !P5 ;  /* 0xff80000007070808 */ /* 0x000fe20006800000 */
[----:B--2---:R-:W-:Y:S01]  /*3aa0*/  VIADD R6, R0, 0xffffffef ;  /* 0xffffffef00067836 */ /* 0x004fe20000000000 */
[----:B------:R-:W-:Y:S01]  /*3ab0*/  @P2 FSEL R5, R5, -INF , !P5 ;  /* 0xff80000005052808 */ /* 0x000fe20006800000 */
[----:B------:R-:W-:Y:S01]  /*3ac0*/  FFMA.FTZ R11, R103, -UR5, R11 ;  /* 0x80000005670b7c23 */ /* 0x000fe2000801000b */
[----:B------:R-:W-:Y:S01]  /*3ad0*/  PLOP3.LUT P4, PT, PT, PT, UP0, 0x80, 0x0 ;  /* 0x000000000000781c */ /* 0x000fe20003f8f008 */
[----:B------:R-:W-:Y:S01]  /*3ae0*/  FFMA.FTZ R7, R7, UR7, -R163 ;  /* 0x0000000707077c23 */ /* 0x000fe200080108a3 */
[----:B------:R-:W-:Y:S01]  /*3af0*/  PLOP3.LUT P2, PT, PT, PT, UP0, 0x80, 0x0 ;  /* 0x000000000000781c */ /* 0x000fe20003f4f008 */
[----:B------:R-:W-:Y:S01]  /*3b00*/  FFMA.FTZ R5, R5, UR7, -R164 ;  /* 0x0000000705057c23 */ /* 0x000fe200080108a4 */
[----:B------:R-:W-:Y:S01]  /*3b10*/  PLOP3.LUT P0, PT, PT, PT, UP0, 0x80, 0x0 ;  /* 0x000000000000781c */ /* 0x000fe20003f0f008 */
[----:B------:R1:W-:Y:S01]  /*3b20*/  MUFU.EX2 R200, R7 ;  /* 0x0000000700c87308 */ /* 0x0003e20000000800 */
[----:B------:R-:W-:Y:S01]  /*3b30*/  @P1 FSEL R11, R11, -INF , !P5 ;  /* 0xff8000000b0b1808 */ /* 0x000fe20006800000 */
[----:B------:R-:W-:Y:S01]  /*3b40*/  FFMA.FTZ R19, R170, -UR5, R19 ;  /* 0x80000005aa137c23 */ /* 0x000fe20008010013 */
[----:B------:R-:W-:Y:S02]  /*3b50*/  ISETP.GE.AND P1, PT, R166, RZ, PT ;  /* 0x000000ffa600720c */ /* 0x000fe40003f26270 */
[----:B------:R-:W-:Y:S01]  /*3b60*/  I2FP.F32.S32 R168, R100 ;  /* 0x0000006400a87245 */ /* 0x000fe20000201400 */
[----:B------:R-:W-:Y:S01]  /*3b70*/  FFMA.FTZ R11, R11, UR7, -R109 ;  /* 0x000000070b0b7c23 */ /* 0x000fe2000801086d */
[----:B------:R-:W-:Y:S01]  /*3b80*/  PLOP3.LUT P3, PT, PT, PT, UP0, 0x80, 0x0 ;  /* 0x000000000000781c */ /* 0x000fe20003f6f008 */
[----:B------:R-:W2:Y:S01]  /*3b90*/  LDSM.16.M88.4 R100, [R150+0x6400] ;  /* 0x006400009664783b */ /* 0x000ea20000000200 */
[----:B------:R-:W-:Y:S01]  /*3ba0*/  @P4 ISETP.GE.AND P4, PT, R165, UR6, PT ;  /* 0x00000006a5004c0c */ /* 0x000fe2000bf86270 */
[C---:B------:R-:W-:Y:S01]  /*3bb0*/  @P2 VIADD R173, R108.reuse, 0x10 ;  /* 0x000000106cad2836 */ /* 0x040fe20000000000 */
[----:B------:R-:W-:Y:S01]  /*3bc0*/  ISETP.GE.AND P2, PT, R167, RZ, PT ;  /* 0x000000ffa700720c */ /* 0x000fe20003f46270 */
[----:B------:R-:W-:Y:S01]  /*3bd0*/  @P0 VIADD R172, R108, 0x11 ;  /* 0x000000116cac0836 */ /* 0x000fe20000000000 */
[----:B------:R-:W-:Y:S01]  /*3be0*/  ISETP.GE.AND P0, PT, R4, RZ, PT ;  /* 0x000000ff0400720c */ /* 0x000fe20003f06270 */
[C---:B------:R-:W-:Y:S01]  /*3bf0*/  VIADD R165, R0.reuse, 0xfffffff7 ;  /* 0xfffffff700a57836 */ /* 0x040fe20000000000 */
[----:B------:R3:W4:Y:S01]  /*3c00*/  MUFU.EX2 R243, R5 ;  /* 0x0000000500f37308 */ /* 0x0007220000000800 */
[C---:B------:R-:W-:Y:S01]  /*3c10*/  @!P1 IADD3 R166, -R0.reuse, -0x38, RZ ;  /* 0xffffffc800a69810 */ /* 0x040fe20007ffe1ff */
[----:B-1----:R-:W-:Y:S02]  /*3c20*/  VIADD R7, R0, 0xfffffff0 ;  /* 0xfffffff000077836 */ /* 0x002fe40000000000 */
[C---:B------:R-:W-:Y:S01]  /*3c30*/  FFMA.FTZ R9, R168.reuse, -UR5, R9 ;  /* 0x80000005a8097c23 */ /* 0x040fe20008010009 */
[----:B------:R-:W-:Y:S01]  /*3c40*/  ISETP.GE.AND P1, PT, R165, RZ, PT ;  /* 0x000000ffa500720c */ /* 0x000fe20003f26270 */
[----:B------:R-:W-:Y:S01]  /*3c50*/  FFMA.FTZ R15, R168, -UR5, R15 ;  /* 0x80000005a80f7c23 */ /* 0x000fe2000801000f */
[----:B------:R-:W-:Y:S02]  /*3c60*/  I2FP.F32.S32 R166, R166 ;  /* 0x000000a600a67245 */ /* 0x000fe40000201400 */
[----:B------:R-:W-:Y:S01]  /*3c70*/  @P3 FSEL R9, R9, -INF , !P5 ;  /* 0xff80000009093808 */ /* 0x000fe20006800000 */
[----:B------:R-:W-:Y:S01]  /*3c80*/  MUFU.EX2 R217, R10 ;  /* 0x0000000a00d97308 */ /* 0x000fe20000000800 */
[----:B------:R-:W-:Y:S01]  /*3c90*/  @!P2 IADD3 R167, -R0, -0x37, RZ ;  /* 0xffffffc900a7a810 */ /* 0x000fe20007ffe1ff */
[----:B------:R-:W-:Y:S01]  /*3ca0*/  FFMA.FTZ R12, R166, -UR5, R12 ;  /* 0x80000005a60c7c23 */ /* 0x000fe2000801000c */
[----:B------:R-:W-:Y:S01]  /*3cb0*/  @!P0 IADD3 R4, -R0, 0x8, RZ ;  /* 0x0000000800048810 */ /* 0x000fe20007ffe1ff */
[--C-:B------:R-:W-:Y:S01]  /*3cc0*/  FFMA.FTZ R9, R9, UR7, -R162.reuse ;  /* 0x0000000709097c23 */ /* 0x100fe200080108a2 */
[----:B------:R-:W-:Y:S02]  /*3cd0*/  PLOP3.LUT P2, PT, PT, PT, UP0, 0x80, 0x0 ;  /* 0x000000000000781c */ /* 0x000fe40003f4f008 */
[----:B------:R-:W-:Y:S01]  /*3ce0*/  PLOP3.LUT P0, PT, PT, PT, UP0, 0x80, 0x0 ;  /* 0x000000000000781c */ /* 0x000fe20003f0f008 */
[----:B---3--:R-:W-:Y:S01]  /*3cf0*/  FFMA.FTZ R5, R8, UR7, -R162 ;  /* 0x0000000708057c23 */ /* 0x008fe200080108a2 */
[C---:B------:R-:W-:Y:S01]  /*3d00*/  @!P1 IADD3 R165, -R0.reuse, 0x9, RZ ;  /* 0x0000000900a59810 */ /* 0x040fe20007ffe1ff */
[----:B------:R-:W-:Y:S01]  /*3d10*/  MUFU.EX2 R212, R9 ;  /* 0x0000000900d47308 */ /* 0x000fe20000000800 */
[----:B------:R-:W-:Y:S02]  /*3d20*/  PLOP3.LUT P1, PT, PT, PT, UP0, 0x80, 0x0 ;  /* 0x000000000000781c */ /* 0x000fe40003f2f008 */
[----:B------:R-:W-:Y:S02]  /*3d30*/  I2FP.F32.S32 R165, R165 ;  /* 0x000000a500a57245 */ /* 0x000fe40000201400 */
[----:B------:R-:W-:Y:S01]  /*3d40*/  I2FP.F32.S32 R8, R4 ;  /* 0x0000000400087245 */ /* 0x000fe20000201400 */
[----:B------:R-:W-:Y:S01]  /*3d50*/  VIADD R4, R0, 0x2f ;  /* 0x0000002f00047836 */ /* 0x000fe20000000000 */
[----:B------:R-:W-:Y:S01]  /*3d60*/  I2FP.F32.S32 R167, R167 ;  /* 0x000000a700a77245 */ /* 0x000fe20000201400 */
[----:B------:R-:W-:Y:S01]  /*3d70*/  FFMA.FTZ R17, R165, -UR5, R17 ;  /* 0x80000005a5117c23 */ /* 0x000fe20008010011 */
[----:B------:R-:W-:Y:S01]  /*3d80*/  @P2 FSEL R12, R12, -INF , !P4 ;  /* 0xff8000000c0c2808 */ /* 0x000fe20006000000 */
[----:B------:R1:W3:Y:S01]  /*3d90*/  MUFU.EX2 R213, R5 ;  /* 0x0000000500d57308 */ /* 0x0002e20000000800 */
[----:B------:R-:W-:Y:S01]  /*3da0*/  @P0 FSEL R14, R14, -INF , !P4 ;  /* 0xff8000000e0e0808 */ /* 0x000fe20006000000 */
[----:B------:R-:W-:Y:S01]  /*3db0*/  FFMA.FTZ R16, R8, -UR5, R16 ;  /* 0x8000000508107c23 */ /* 0x000fe20008010010 */
[----:B------:R-:W-:Y:S01]  /*3dc0*/  PLOP3.LUT P2, PT, PT, PT, UP0, 0x80, 0x0 ;  /* 0x000000000000781c */ /* 0x000fe20003f4f008 */
[-C--:B--2---:R-:W-:Y:S01]  /*3dd0*/  HMMA.16816.F32.BF16 R20, R104, R100.reuse, R20 ;  /* 0x000000646814723c */ /* 0x084fe20000041814 */
[----:B------:R-:W-:Y:S02]  /*3de0*/  PLOP3.LUT P0, PT, PT, PT, UP0, 0x80, 0x0 ;  /* 0x000000000000781c */ /* 0x000fe40003f0f008 */
[----:B------:R-:W-:Y:S03]  /*3df0*/  @P1 FSEL R16, R16, -INF , !P4 ;  /* 0xff80000010101808 */ /* 0x000fe60006000000 */
[----:B------:R2:W-:Y:S01]  /*3e00*/  MUFU.EX2 R216, R11 ;  /* 0x0000000b00d87308 */ /* 0x0005e20000000800 */
[----:B------:R-:W-:Y:S01]  /*3e10*/  PLOP3.LUT P1, PT, PT, PT, UP0, 0x80, 0x0 ;  /* 0x000000000000781c */ /* 0x000fe20003f2f008 */
[----:B------:R-:W-:Y:S01]  /*3e20*/  FFMA.FTZ R13, R167, -UR5, R13 ;  /* 0x80000005a70d7c23 */ /* 0x000fe2000801000d */
[----:B------:R-:W-:Y:S01]  /*3e30*/  PLOP3.LUT P3, PT, PT, PT, UP0, 0x80, 0x0 ;  /* 0x000000000000781c */ /* 0x000fe20003f6f008 */
[C---:B------:R-:W-:Y:S01]  /*3e40*/  HMMA.16816.F32.BF16 R24, R112.reuse, R100, R24 ;  /* 0x000000647018723c */ /* 0x040fe20000041818 */
[----:B------:R-:W-:Y:S03]  /*3e50*/  PLOP3.LUT P5, PT, PT, PT, UP0, 0x80, 0x0 ;  /* 0x000000000000781c */ /* 0x000fe60003faf008 */
[----:B------:R-:W-:Y:S01]  /*3e60*/  @P2 FSEL R18, R18, -INF , !P4 ;  /* 0xff80000012122808 */ /* 0x000fe20006000000 */
[----:B-1----:R-:W-:Y:S01]  /*3e70*/  VIADD R5, R0, 0x30 ;  /* 0x0000003000057836 */ /* 0x002fe20000000000 */
[----:B------:R-:W-:Y:S01]  /*3e80*/  @P0 FSEL R13, R13, -INF , !P6 ;  /* 0xff8000000d0d0808 */ /* 0x000fe20007000000 */
[-C--:B------:R-:W-:Y:S01]  /*3e90*/  HMMA.16816.F32.BF16 R28, R112, R102.reuse, R28 ;  /* 0x00000066701c723c */ /* 0x080fe2000004181c */
[----:B------:R-:W-:Y:S02]  /*3ea0*/  PLOP3.LUT P4, PT, PT, PT, UP0, 0x80, 0x0 ;  /* 0x000000000000781c */ /* 0x000fe40003f8f008 */
[----:B------:R-:W-:Y:S01]  /*3eb0*/  PLOP3.LUT P0, PT, PT, PT, UP0, 0x80, 0x0 ;  /* 0x000000000000781c */ /* 0x000fe20003f0f008 */
[----:B------:R-:W-:Y:S01]  /*3ec0*/  FFMA.FTZ R14, R14, UR7, -R109 ;  /* 0x000000070e0e7c23 */ /* 0x000fe2000801086d */
[----:B------:R-:W-:Y:S01]  /*3ed0*/  @P1 FSEL R15, R15, -INF , !P6 ;  /* 0xff8000000f0f1808 */ /* 0x000fe20007000000 */
[C---:B------:R-:W-:Y:S01]  /*3ee0*/  HMMA.16816.F32.BF16 R32, R104.reuse, R102, R32 ;  /* 0x000000666820723c */ /* 0x040fe20000041820 */
[----:B------:R-:W-:Y:S01]  /*3ef0*/  PLOP3.LUT P1, PT, PT, PT, UP0, 0x80, 0x0 ;  /* 0x000000000000781c */ /* 0x000fe20003f2f008 */
[----:B------:R1:W-:Y:S01]  /*3f00*/  MUFU.EX2 R215, R14 ;  /* 0x0000000e00d77308 */ /* 0x0003e20000000800 */
[----:B------:R-:W-:Y:S02]  /*3f10*/  PLOP3.LUT P2, PT, PT, PT, UP0, 0x80, 0x0 ;  /* 0x000000000000781c */ /* 0x000fe40003f4f008 */
[----:B------:R-:W-:Y:S01]  /*3f20*/  @P3 ISETP.GE.AND P3, PT, R173, UR6, PT ;  /* 0x00000006ad003c0c */ /* 0x000fe2000bf66270 */
[----:B------:R-:W-:Y:S01]  /*3f30*/  FFMA.FTZ R23, R165, -UR5, R23 ;  /* 0x80000005a5177c23 */ /* 0x000fe20008010017 */
[----:B------:R-:W-:Y:S01]  /*3f40*/  @P5 ISETP.GE.AND P5, PT, R172, UR6, PT ;  /* 0x00000006ac005c0c */ /* 0x000fe2000bfa6270 */
[--C-:B------:R-:W-:Y:S03]  /*3f50*/  FFMA.FTZ R18, R18, UR7, -R163.reuse ;  /* 0x0000000712127c23 */ /* 0x100fe600080108a3 */
[----:B------:R-:W-:Y:S01]  /*3f60*/  @P4 FSEL R17, R17, -INF , !P6 ;  /* 0xff80000011114808 */ /* 0x000fe20007000000 */
[----:B------:R-:W-:Y:S01]  /*3f70*/  @P0 VIADD R10, R108, 0x18 ;  /* 0x000000186c0a0836 */ /* 0x000fe20000000000 */
[----:B------:R-:W-:Y:S01]  /*3f80*/  ISETP.GE.AND P4, PT, R7, RZ, PT ;  /* 0x000000ff0700720c */ /* 0x000fe20003f86270 */
[----:B------:R-:W-:Y:S01]  /*3f90*/  FFMA.FTZ R26, R166, -UR5, R26 ;  /* 0x80000005a61a7c23 */ /* 0x000fe2000801001a */
[----:B------:R-:W-:Y:S01]  /*3fa0*/  ISETP.GE.AND P0, PT, R6, RZ, PT ;  /* 0x000000ff0600720c */ /* 0x000fe20003f06270 */
[----:B------:R-:W-:Y:S01]  /*3fb0*/  @P1 VIADD R9, R108, 0x19 ;  /* 0x000000196c091836 */ /* 0x000fe20000000000 */
[----:B------:R-:W-:Y:S01]  /*3fc0*/  ISETP.GE.AND P1, PT, R5, RZ, PT ;  /* 0x000000ff0500720c */ /* 0x000fe20003f26270 */
[----:B------:R-:W-:Y:S01]  /*3fd0*/  FFMA.FTZ R17, R17, UR7, -R164 ;  /* 0x0000000711117c23 */ /* 0x000fe200080108a4 */
[----:B------:R-:W-:Y:S01]  /*3fe0*/  @P2 FSEL R19, R19, -INF , !P6 ;  /* 0xff80000013132808 */ /* 0x000fe20007000000 */
[----:B------:R-:W-:Y:S01]  /*3ff0*/  MUFU.EX2 R193, R18 ;  /* 0x0000001200c17308 */ /* 0x000fe20000000800 */
[----:B------:R-:W-:Y:S01]  /*4000*/  PLOP3.LUT P6, PT, PT, PT, UP0, 0x80, 0x0 ;  /* 0x000000000000781c */ /* 0x000fe20003fcf008 */
[--C-:B------:R-:W-:Y:S01]  /*4010*/  FFMA.FTZ R12, R12, UR7, -R162.reuse ;  /* 0x000000070c0c7c23 */ /* 0x100fe200080108a2 */
[----:B------:R-:W-:Y:S01]  /*4020*/  PLOP3.LUT P2, PT, PT, PT, UP0, 0x80, 0x0 ;  /* 0x000000000000781c */ /* 0x000fe20003f4f008 */
[----:B------:R-:W-:Y:S01]  /*4030*/  FFMA.FTZ R13, R13, UR7, -R162 ;  /* 0x000000070d0d7c23 */ /* 0x000fe200080108a2 */
[----:B------:R-:W-:Y:S01]  /*4040*/  FFMA.FTZ R19, R19, UR7, -R163 ;  /* 0x0000000713137c23 */ /* 0x000fe200080108a3 */
[----:B------:R-:W-:Y:S01]  /*4050*/  @!P4 IADD3 R7, -R0, 0x10, RZ ;  /* 0x000000100007c810 */ /* 0x000fe20007ffe1ff */
[----:B------:R-:W-:Y:S01]  /*4060*/  FFMA.FTZ R22, R8, -UR5, R22 ;  /* 0x8000000508167c23 */ /* 0x000fe20008010016 */
[----:B------:R-:W-:Y:S01]  /*4070*/  @!P0 IADD3 R6, -R0, 0x11, RZ ;  /* 0x0000001100068810 */ /* 0x000fe20007ffe1ff */
[----:B------:R-:W-:Y:S01]  /*4080*/  FFMA.FTZ R8, R15, UR7, -R109 ;  /* 0x000000070f087c23 */ /* 0x000fe2000801086d */
[----:B------:R-:W-:Y:S01]  /*4090*/  PLOP3.LUT P0, PT, PT, PT, UP0, 0x80, 0x0 ;  /* 0x000000000000781c */ /* 0x000fe20003f0f008 */
[----:B------:R-:W-:Y:S01]  /*40a0*/  MUFU.EX2 R237, R17 ;  /* 0x0000001100ed7308 */ /* 0x000fe20000000800 */
[----:B------:R-:W-:Y:S01]  /*40b0*/  I2FP.F32.S32 R15, R7 ;  /* 0x00000007000f7245 */ /* 0x000fe20000201400 */
[----:B------:R-:W-:Y:S01]  /*40c0*/  FFMA.FTZ R7, R16, UR7, -R164 ;  /* 0x0000000710077c23 */ /* 0x000fe200080108a4 */
[----:B------:R-:W-:Y:S01]  /*40d0*/  @!P1 IADD3 R5, -R0, -0x30, RZ ;  /* 0xffffffd000059810 */ /* 0x000fe20007ffe1ff */
[----:B------:R-:W-:Y:S01]  /*40e0*/  FFMA.FTZ R27, R167, -UR5, R27 ;  /* 0x80000005a71b7c23 */ /* 0x000fe2000801001b */
[----:B------:R-:W-:Y:S01]  /*40f0*/  PLOP3.LUT P1, PT, PT, PT, UP0, 0x80, 0x0 ;  /* 0x000000000000781c */ /* 0x000fe20003f2f008 */
[C---:B------:R-:W-:Y:S01]  /*4100*/  FFMA.FTZ R20, R15.reuse, -UR5, R20 ;  /* 0x800000050f147c23 */ /* 0x040fe20008010014 */
[----:B------:R-:W-:Y:S03]  /*4110*/  ISETP.GE.AND P4, PT, R4, RZ, PT ;  /* 0x000000ff0400720c */ /* 0x000fe60003f86270 */
[----:B------:R4:W-:Y:S01]  /*4120*/  MUFU.EX2 R238, R7 ;  /* 0x0000000700ee7308 */ /* 0x0009e20000000800 */
[----:B--2---:R-:W-:Y:S01]  /*4130*/  I2FP.F32.S32 R11, R5 ;  /* 0x00000005000b7245 */ /* 0x004fe20000201400 */
[----:B------:R-:W-:Y:S01]  /*4140*/  FFMA.FTZ R34, R15, -UR5, R34 ;  /* 0x800000050f227c23 */ /* 0x000fe20008010022 */
[----:B------:R-:W-:Y:S01]  /*4150*/  @P6 ISETP.GE.AND P6, PT, R9, UR6, PT ;  /* 0x0000000609006c0c */ /* 0x000fe2000bfc6270 */
[----:B------:R-:W-:Y:S01]  /*4160*/  VIADD R9, R0, 0xffffffe8 ;  /* 0xffffffe800097836 */ /* 0x000fe20000000000 */
[----:B------:R-:W-:Y:S01]  /*4170*/  @P0 FSEL R20, R20, -INF , !P3 ;  /* 0xff80000014140808 */ /* 0x000fe20005800000 */
[C---:B------:R-:W-:Y:S01]  /*4180*/  FFMA.FTZ R24, R11.reuse, -UR5, R24 ;  /* 0x800000050b187c23 */ /* 0x040fe20008010018 */
[----:B------:R-:W-:Y:S03]  /*4190*/  PLOP3.LUT P0, PT, PT, PT, UP0, 0x80, 0x0 ;  /* 0x000000000000781c */ /* 0x000fe60003f0f008 */
[----:B------:R2:W-:Y:S01]  /*41a0*/  MUFU.EX2 R214, R8 ;  /* 0x0000000800d67308 */ /* 0x0005e20000000800 */
[----:B------:R-:W-:Y:S01]  /*41b0*/  I2FP.F32.S32 R16, R6 ;  /* 0x0000000600107245 */ /* 0x000fe20000201400 */
[----:B------:R-:W-:Y:S01]  /*41c0*/  FFMA.FTZ R20, R20, UR7, -R164 ;  /* 0x0000000714147c23 */ /* 0x000fe200080108a4 */
[----:B------:R-:W-:Y:S01]  /*41d0*/  @P1 FSEL R22, R22, -INF , !P3 ;  /* 0xff80000016161808 */ /* 0x000fe20005800000 */
[----:B------:R-:W-:Y:S01]  /*41e0*/  FFMA.FTZ R30, R11, -UR5, R30 ;  /* 0x800000050b1e7c23 */ /* 0x000fe2000801001e */
[----:B------:R-:W-:Y:S01]  /*41f0*/  PLOP3.LUT P1, PT, PT, PT, UP0, 0x80, 0x0 ;  /* 0x000000000000781c */ /* 0x000fe20003f2f008 */
[----:B------:R-:W-:Y:S01]  /*4200*/  FFMA.FTZ R21, R16, -UR5, R21 ;  /* 0x8000000510157c23 */ /* 0x000fe20008010015 */
[----:B------:R-:W-:Y:S01]  /*4210*/  @!P4 IADD3 R4, -R0, -0x2f, RZ ;  /* 0xffffffd10004c810 */ /* 0x000fe20007ffe1ff */
[----:B------:R-:W-:Y:S01]  /*4220*/  FFMA.FTZ R22, R22, UR7, -R163 ;  /* 0x0000000716167c23 */ /* 0x000fe200080108a3 */
[----:B------:R-:W-:Y:S01]  /*4230*/  PLOP3.LUT P4, PT, PT, PT, UP0, 0x80, 0x0 ;  /* 0x000000000000781c */ /* 0x000fe20003f8f008 */
[----:B------:R-:W-:Y:S01]  /*4240*/  MUFU.EX2 R211, R12 ;  /* 0x0000000c00d37308 */ /* 0x000fe20000000800 */
[----:B-1----:R-:W-:Y:S01]  /*4250*/  I2FP.F32.S32 R14, R4 ;  /* 0x00000004000e7245 */ /* 0x002fe20000201400 */
[----:B------:R-:W-:Y:S01]  /*4260*/  FFMA.FTZ R35, R16, -UR5, R35 ;  /* 0x8000000510237c23 */ /* 0x000fe20008010023 */
[----:B------:R-:W-:Y:S01]  /*4270*/  @P0 FSEL R26, R26, -INF , !P3 ;  /* 0xff8000001a1a0808 */ /* 0x000fe20005800000 */
[----:B----4-:R-:W1:Y:S01]  /*4280*/  LDSM.16.M88.4 R4, [R150+0x6800] ;  /* 0x006800009604783b */ /* 0x010e620000000200 */
[----:B------:R-:W-:Y:S01]  /*4290*/  PLOP3.LUT P0, PT, PT, PT, UP0, 0x80, 0x0 ;  /* 0x000000000000781c */ /* 0x000fe20003f0f008 */
[----:B------:R-:W-:Y:S01]  /*42a0*/  FFMA.FTZ R25, R14, -UR5, R25 ;  /* 0x800000050e197c23 */ /* 0x000fe20008010019 */
[----:B------:R-:W-:Y:S01]  /*42b0*/  @P2 ISETP.GE.AND P2, PT, R10, UR6, PT ;  /* 0x000000060a002c0c */ /* 0x000fe2000bf46270 */
[----:B------:R-:W-:Y:S01]  /*42c0*/  @P1 VIADD R17, R108, 0x20 ;  /* 0x000000206c111836 */ /* 0x000fe20000000000 */
[----:B------:R-:W-:Y:S01]  /*42d0*/  PLOP3.LUT P1, PT, PT, PT, UP0, 0x80, 0x0 ;  /* 0x000000000000781c */ /* 0x000fe20003f2f008 */
[----:B--2---:R-:W-:Y:S01]  /*42e0*/  VIADD R8, R0, 0x28 ;  /* 0x0000002800087836 */ /* 0x004fe20000000000 */
[----:B------:R2:W-:Y:S01]  /*42f0*/  MUFU.EX2 R210, R13 ;  /* 0x0000000d00d27308 */ /* 0x0005e20000000800 */
[----:B------:R-:W-:Y:S01]  /*4300*/  @P4 FSEL R24, R24, -INF , !P3 ;  /* 0xff80000018184808 */ /* 0x000fe20005800000 */
[----:B------:R-:W-:Y:S01]  /*4310*/  VIADD R10, R0, 0x27 ;  /* 0x00000027000a7836 */ /* 0x000fe20000000000 */
[----:B------:R-:W-:Y:S01]  /*4320*/  PLOP3.LUT P4, PT, PT, PT, UP0, 0x80, 0x0 ;  /* 0x000000000000781c */ /* 0x000fe20003f8f008 */
[----:B------:R-:W-:Y:S01]  /*4330*/  FFMA.FTZ R26, R26, UR7, -R109 ;  /* 0x000000071a1a7c23 */ /* 0x000fe2000801086d */
[----:B------:R-:W-:Y:S01]  /*4340*/  PLOP3.LUT P3, PT, PT, PT, UP0, 0x80, 0x0 ;  /* 0x000000000000781c */ /* 0x000fe20003f6f008 */
[--C-:B------:R-:W-:Y:S01]  /*4350*/  FFMA.FTZ R24, R24, UR7, -R162.reuse ;  /* 0x0000000718187c23 */ /* 0x100fe200080108a2 */
[----:B------:R-:W-:Y:S03]  /*4360*/  @P0 FSEL R23, R23, -INF , !P5 ;  /* 0xff80000017170808 */ /* 0x000fe60006800000 */
[----:B------:R-:W-:Y:S01]  /*4370*/  MUFU.EX2 R191, R19 ;  /* 0x0000001300bf7308 */ /* 0x000fe20000000800 */
[----:B------:R-:W-:Y:S01]  /*4380*/  ISETP.GE.AND P0, PT, R8, RZ, PT ;  /* 0x000000ff0800720c */ /* 0x000fe20003f06270 */
[----:B------:R-:W-:Y:S01]  /*4390*/  FFMA.FTZ R31, R14, -UR5, R31 ;  /* 0x800000050e1f7c23 */ /* 0x000fe2000801001f */
[----:B------:R-:W-:Y:S01]  /*43a0*/  @P1 FSEL R25, R25, -INF , !P5 ;  /* 0xff80000019191808 */ /* 0x000fe20006800000 */
[----:B------:R-:W-:Y:S01]  /*43b0*/  FFMA.FTZ R23, R23, UR7, -R163 ;  /* 0x0000000717177c23 */ /* 0x000fe200080108a3 */
[----:B------:R-:W-:Y:S01]  /*43c0*/  ISETP.GE.AND P1, PT, R9, RZ, PT ;  /* 0x000000ff0900720c */ /* 0x000fe20003f26270 */
[----:B------:R-:W-:Y:S01]  /*43d0*/  @P4 VIADD R18, R108, 0x21 ;  /* 0x000000216c124836 */ /* 0x000fe20000000000 */
[----:B------:R-:W-:Y:S01]  /*43e0*/  PLOP3.LUT P4, PT, PT, PT, UP0, 0x80, 0x0 ;  /* 0x000000000000781c */ /* 0x000fe20003f8f008 */
[----:B------:R-:W-:Y:S01]  /*43f0*/  FFMA.FTZ R25, R25, UR7, -R162 ;  /* 0x0000000719197c23 */ /* 0x000fe200080108a2 */
[----:B------:R-:W-:Y:S01]  /*4400*/  @P3 FSEL R21, R21, -INF , !P5 ;  /* 0xff80000015153808 */ /* 0x000fe20006800000 */
[----:B------:R-:W-:Y:S01]  /*4410*/  MUFU.EX2 R236, R20 ;  /* 0x0000001400ec7308 */ /* 0x000fe20000000800 */
[----:B------:R-:W-:Y:S03]  /*4420*/  PLOP3.LUT P3, PT, PT, PT, UP0, 0x80, 0x0 ;  /* 0x000000000000781c */ /* 0x000fe60003f6f008 */
[C---:B------:R-:W-:Y:S01]  /*4430*/  @!P0 IADD3 R8, -R0.reuse, -0x28, RZ ;  /* 0xffffffd800088810 */ /* 0x040fe20007ffe1ff */
[----:B------:R-:W-:Y:S01]  /*4440*/  FFMA.FTZ R21, R21, UR7, -R164 ;  /* 0x0000000715157c23 */ /* 0x000fe200080108a4 */
[----:B------:R-:W-:Y:S02]  /*4450*/  PLOP3.LUT P0, PT, PT, PT, UP0, 0x80, 0x0 ;  /* 0x000000000000781c */ /* 0x000fe40003f0f008 */
[----:B--2---:R-:W-:Y:S01]  /*4460*/  I2FP.F32.S32 R13, R8 ;  /* 0x00000008000d7245 */ /* 0x004fe20000201400 */
[C---:B------:R-:W-:Y:S01]  /*4470*/  VIADD R8, R0.reuse, 0xffffffe7 ;  /* 0xffffffe700087836 */ /* 0x040fe20000000000 */
[C---:B------:R-:W-:Y:S01]  /*4480*/  @!P1 IADD3 R9, -R0.reuse, 0x18, RZ ;  /* 0x0000001800099810 */ /* 0x040fe20007ffe1ff */
[----:B------:R-:W-:Y:S01]  /*4490*/  MUFU.EX2 R233, R21 ;  /* 0x0000001500e97308 */ /* 0x000fe20000000800 */
[----:B------:R-:W-:Y:S01]  /*44a0*/  PLOP3.LUT P1, PT, PT, PT, UP0, 0x80, 0x0 ;  /* 0x000000000000781c */ /* 0x000fe20003f2f008 */
[----:B------:R-:W-:Y:S01]  /*44b0*/  FFMA.FTZ R28, R13, -UR5, R28 ;  /* 0x800000050d1c7c23 */ /* 0x000fe2000801001c */
[----:B------:R-:W-:Y:S01]  /*44c0*/  I2FP.F32.S32 R12, R9 ;  /* 0x00000009000c7245 */ /* 0x000fe20000201400 */
[-C--:B-1----:R-:W-:Y:S03]  /*44d0*/  HMMA.16816.F32.BF16 R36, R104, R4.reuse, R36 ;  /* 0x000000046824723c */ /* 0x082fe60000041824 */
[----:B------:R-:W-:Y:S01]  /*44e0*/  @P4 FSEL R27, R27, -INF , !P5 ;  /* 0xff8000001b1b4808 */ /* 0x000fe20006800000 */
[----:B------:R-:W-:Y:S01]  /*44f0*/  VIADD R9, R0, 0xffffffe0 ;  /* 0xffffffe000097836 */ /* 0x000fe20000000000 */
[----:B------:R-:W-:Y:S01]  /*4500*/  PLOP3.LUT P5, PT, PT, PT, UP0, 0x80, 0x0 ;  /* 0x000000000000781c */ /* 0x000fe20003faf008 */
[C---:B------:R-:W-:Y:S01]  /*4510*/  HMMA.16816.F32.BF16 R40, R112.reuse, R4, R40 ;  /* 0x000000047028723c */ /* 0x040fe20000041828 */
[----:B------:R-:W-:Y:S03]  /*4520*/  MUFU.EX2 R189, R22 ;  /* 0x0000001600bd7308 */ /* 0x000fe60000000800 */
[----:B------:R-:W-:Y:S01]  /*4530*/  ISETP.GE.AND P4, PT, R10, RZ, PT ;  /* 0x000000ff0a00720c */ /* 0x000fe20003f86270 */
[--C-:B------:R-:W-:Y:S01]  /*4540*/  FFMA.FTZ R27, R27, UR7, -R109.reuse ;  /* 0x000000071b1b7c23 */ /* 0x100fe2000801086d */
[----:B------:R-:W-:Y:S01]  /*4550*/  @P0 FSEL R30, R30, -INF , !P2 ;  /* 0xff8000001e1e0808 */ /* 0x000fe20005000000 */
[----:B------:R-:W-:Y:S01]  /*4560*/  FFMA.FTZ R32, R12, -UR5, R32 ;  /* 0x800000050c207c23 */ /* 0x000fe20008010020 */
[----:B------:R-:W-:Y:S01]  /*4570*/  PLOP3.LUT P0, PT, PT, PT, UP0, 0x80, 0x0 ;  /* 0x000000000000781c */ /* 0x000fe20003f0f008 */
[-C--:B------:R-:W-:Y:S02]  /*4580*/  HMMA.16816.F32.BF16 R44, R112, R6.reuse, R44 ;  /* 0x00000006702c723c */ /* 0x080fe4000004182c */
[----:B------:R-:W-:Y:S01]  /*4590*/  MUFU.EX2 R188, R23 ;  /* 0x0000001700bc7308 */ /* 0x000fe20000000800 */
[----:B------:R-:W-:Y:S01]  /*45a0*/  @P1 FSEL R32, R32, -INF , !P2 ;  /* 0xff80000020201808 */ /* 0x000fe20005000000 */
[----:B------:R-:W-:Y:S01]  /*45b0*/  VIADD R4, R0, 0x1f ;  /* 0x0000001f00047836 */ /* 0x000fe20000000000 */
[----:B------:R-:W-:Y:S01]  /*45c0*/  ISETP.GE.AND P1, PT, R8, RZ, PT ;  /* 0x000000ff0800720c */ /* 0x000fe20003f26270 */
[C---:B------:R-:W-:Y:S06]  /*45d0*/  HMMA.16816.F32.BF16 R48, R104.reuse, R6, R48 ;  /* 0x000000066830723c */ /* 0x040fec0000041830 */
[----:B------:R-:W-:Y:S01]  /*45e0*/  MUFU.EX2 R199, R26 ;  /* 0x0000001a00c77308 */ /* 0x000fe20000000800 */
[----:B------:R-:W-:Y:S01]  /*45f0*/  @P5 FSEL R28, R28, -INF , !P2 ;  /* 0xff8000001c1c5808 */ /* 0x000fe20005000000 */
[----:B------:R-:W-:Y:S01]  /*4600*/  VIADD R5, R0, 0x20 ;  /* 0x0000002000057836 */ /* 0x000fe20000000000 */
[----:B------:R-:W-:Y:S02]  /*4610*/  PLOP3.LUT P5, PT, PT, PT, UP0, 0x80, 0x0 ;  /* 0x000000000000781c */ /* 0x000fe40003faf008 */
[----:B------:R-:W-:Y:S01]  /*4620*/  FFMA.FTZ R32, R32, UR7, -R164 ;  /* 0x0000000720207c23 */ /* 0x000fe200080108a4 */
[----:B------:R-:W-:Y:S01]  /*4630*/  @P0 FSEL R34, R34, -INF , !P2 ;  /* 0xff80000022220808 */ /* 0x000fe20005000000 */
[----:B------:R-:W-:Y:S01]  /*4640*/  FFMA.FTZ R28, R28, UR7, -R162 ;  /* 0x000000071c1c7c23 */ /* 0x000fe200080108a2 */
[----:B------:R-:W-:Y:S01]  /*4650*/  ISETP.GE.AND P0, PT, R9, RZ, PT ;  /* 0x000000ff0900720c */ /* 0x000fe20003f06270 */
[----:B------:R-:W-:Y:S01]  /*4660*/  FFMA.FTZ R30, R30, UR7, -R109 ;  /* 0x000000071e1e7c23 */ /* 0x000fe2000801086d */
[----:B------:R-:W-:Y:S01]  /*4670*/  @!P1 IADD3 R8, -R0, 0x19, RZ ;  /* 0x0000001900089810 */ /* 0x000fe20007ffe1ff */
[----:B------:R-:W-:Y:S01]  /*4680*/  FFMA.FTZ R34, R34, UR7, -R163 ;  /* 0x0000000722227c23 */ /* 0x000fe200080108a3 */
[----:B------:R-:W-:Y:S01]  /*4690*/  PLOP3.LUT P2, PT, PT, PT, UP0, 0x80, 0x0 ;  /* 0x000000000000781c */ /* 0x000fe20003f4f008 */
[----:B------:R-:W-:Y:S01]  /*46a0*/  MUFU.EX2 R232, R32 ;  /* 0x0000002000e87308 */ /* 0x000fe20000000800 */
[----:B------:R-:W-:Y:S01]  /*46b0*/  PLOP3.LUT P1, PT, PT, PT, UP0, 0x80, 0x0 ;  /* 0x000000000000781c */ /* 0x000fe20003f2f008 */
[----:B------:R-:W-:Y:S01]  /*46c0*/  @P3 VIADD R11, R108, 0x28 ;  /* 0x000000286c0b3836 */ /* 0x000fe20000000000 */
[----:B------:R-:W-:Y:S01]  /*46d0*/  PLOP3.LUT P3, PT, PT, PT, UP0, 0x80, 0x0 ;  /* 0x000000000000781c */ /* 0x000fe20003f6f008 */
[----:B------:R-:W-:Y:S01]  /*46e0*/  FFMA.FTZ R42, R13, -UR5, R42 ;  /* 0x800000050d2a7c23 */ /* 0x000fe2000801002a */
[----:B------:R-:W-:Y:S01]  /*46f0*/  @!P4 IADD3 R10, -R0, -0x27, RZ ;  /* 0xffffffd9000ac810 */ /* 0x000fe20007ffe1ff */
[----:B------:R-:W-:Y:S01]  /*4700*/  FFMA.FTZ R38, R12, -UR5, R38 ;  /* 0x800000050c267c23 */ /* 0x000fe20008010026 */
[----:B------:R-:W-:Y:S03]  /*4710*/  @P5 ISETP.GE.AND P5, PT, R11, UR6, PT ;  /* 0x000000060b005c0c */ /* 0x000fe6000bfa6270 */
[----:B------:R-:W-:Y:S01]  /*4720*/  MUFU.EX2 R181, R34 ;  /* 0x0000002200b57308 */ /* 0x000fe20000000800 */
[C---:B------:R-:W-:Y:S02]  /*4730*/  @!P0 IADD3 R9, -R0.reuse, 0x20, RZ ;  /* 0x0000002000098810 */ /* 0x040fe40007ffe1ff */
[----:B------:R-:W-:Y:S02]  /*4740*/  I2FP.F32.S32 R11, R10 ;  /* 0x0000000a000b7245 */ /* 0x000fe40000201400 */
[----:B------:R-:W-:Y:S02]  /*4750*/  PLOP3.LUT P0, PT, PT, PT, UP0, 0x80, 0x0 ;  /* 0x000000000000781c */ /* 0x000fe40003f0f008 */
[----:B------:R-:W-:Y:S03]  /*4760*/  @P1 FSEL R31, R31, -INF , !P6 ;  /* 0xff8000001f1f1808 */ /* 0x000fe60007000000 */
[----:B------:R-:W-:Y:S01]  /*4770*/  MUFU.EX2 R198, R27 ;  /* 0x0000001b00c67308 */ /* 0x000fe20000000800 */
[----:B------:R-:W-:Y:S01]  /*4780*/  I2FP.F32.S32 R10, R8 ;  /* 0x00000008000a7245 */ /* 0x000fe20000201400 */
[----:B------:R-:W-:Y:S01]  /*4790*/  FFMA.FTZ R29, R11, -UR5, R29 ;  /* 0x800000050b1d7c23 */ /* 0x000fe2000801001d */
[----:B------:R-:W-:Y:S01]  /*47a0*/  PLOP3.LUT P1, PT, PT, PT, UP0, 0x80, 0x0 ;  /* 0x000000000000781c */ /* 0x000fe20003f2f008 */
[----:B------:R-:W-:Y:S01]  /*47b0*/  VIADD R8, R0, 0xffffffdf ;  /* 0xffffffdf00087836 */ /* 0x000fe20000000000 */
[----:B------:R-:W-:Y:S01]  /*47c0*/  I2FP.F32.S32 R16, R9 ;  /* 0x0000000900107245 */ /* 0x000fe20000201400 */
[----:B------:R-:W-:Y:S01]  /*47d0*/  FFMA.FTZ R31, R31, UR7, -R109 ;  /* 0x000000071f1f7c23 */ /* 0x000fe2000801086d */
[----:B------:R-:W-:Y:S03]  /*47e0*/  @P2 FSEL R29, R29, -INF , !P6 ;  /* 0xff8000001d1d2808 */ /* 0x000fe60007000000 */
[----:B------:R-:W-:Y:S01]  /*47f0*/  MUFU.EX2 R195, R24 ;  /* 0x0000001800c37308 */ /* 0x000fe20000000800 */
[----:B------:R-:W-:Y:S01]  /*4800*/  ISETP.GE.AND P2, PT, R8, RZ, PT ;  /* 0x000000ff0800720c */ /* 0x000fe20003f46270 */
[----:B------:R-:W-:Y:S01]  /*4810*/  FFMA.FTZ R33, R10, -UR5, R33 ;  /* 0x800000050a217c23 */ /* 0x000fe20008010021 */
[----:B------:R-:W-:Y:S01]  /*4820*/  PLOP3.LUT P4, PT, PT, PT, UP0, 0x80, 0x0 ;  /* 0x000000000000781c */ /* 0x000fe20003f8f008 */
[----:B------:R-:W-:Y:S01]  /*4830*/  FFMA.FTZ R29, R29, UR7, -R162 ;  /* 0x000000071d1d7c23 */ /* 0x000fe200080108a2 */
[----:B------:R-:W-:Y:S01]  /*4840*/  @P3 ISETP.GE.AND P3, PT, R17, UR6, PT ;  /* 0x0000000611003c0c */ /* 0x000fe2000bf66270 */
[----:B------:R-:W-:Y:S01]  /*4850*/  FFMA.FTZ R43, R11, -UR5, R43 ;  /* 0x800000050b2b7c23 */ /* 0x000fe2000801002b */
[----:B------:R-:W-:Y:S01]  /*4860*/  @P0 FSEL R33, R33, -INF , !P6 ;  /* 0xff80000021210808 */ /* 0x000fe20007000000 */
[----:B------:R-:W-:Y:S01]  /*4870*/  VIADD R11, R0, 0xffffffd7 ;  /* 0xffffffd7000b7836 */ /* 0x000fe20000000000 */
[----:B------:R-:W-:Y:S01]  /*4880*/  ISETP.GE.AND P0, PT, R4, RZ, PT ;  /* 0x000000ff0400720c */ /* 0x000fe20003f06270 */
[----:B------:R-:W-:Y:S01]  /*4890*/  MUFU.EX2 R194, R25 ;  /* 0x0000001900c27308 */ /* 0x000fe20000000800 */
[----:B------:R-:W-:Y:S01]  /*48a0*/  @P1 FSEL R35, R35, -INF , !P6 ;  /* 0xff80000023231808 */ /* 0x000fe20007000000 */
[----:B------:R-:W-:Y:S01]  /*48b0*/  FFMA.FTZ R33, R33, UR7, -R164 ;  /* 0x0000000721217c23 */ /* 0x000fe200080108a4 */
[----:B------:R-:W-:Y:S01]  /*48c0*/  PLOP3.LUT P6, PT, PT, PT, UP0, 0x80, 0x0 ;  /* 0x000000000000781c */ /* 0x000fe20003fcf008 */
[----:B------:R-:W-:Y:S01]  /*48d0*/  FFMA.FTZ R39, R10, -UR5, R39 ;  /* 0x800000050a277c23 */ /* 0x000fe20008010027 */
[C---:B------:R-:W-:Y:S01]  /*48e0*/  @!P2 IADD3 R8, -R0.reuse, 0x21, RZ ;  /* 0x000000210008a810 */ /* 0x040fe20007ffe1ff */
[----:B------:R-:W-:Y:S01]  /*48f0*/  VIADD R10, R0, 0xffffffd8 ;  /* 0xffffffd8000a7836 */ /* 0x000fe20000000000 */
[----:B------:R-:W-:Y:S01]  /*4900*/  ISETP.GE.AND P2, PT, R5, RZ, PT ;  /* 0x000000ff0500720c */ /* 0x000fe20003f46270 */
[----:B------:R-:W-:Y:S01]  /*4910*/  FFMA.FTZ R35, R35, UR7, -R163 ;  /* 0x0000000723237c23 */ /* 0x000fe200080108a3 */
[----:B------:R-:W-:Y:S01]  /*4920*/  I2FP.F32.S32 R15, R8 ;  /* 0x00000008000f7245 */ /* 0x000fe20000201400 */
[----:B------:R-:W-:Y:S01]  /*4930*/  MUFU.EX2 R231, R33 ;  /* 0x0000002100e77308 */ /* 0x000fe20000000800 */
[----:B------:R-:W-:Y:S01]  /*4940*/  PLOP3.LUT P1, PT, PT, PT, UP0, 0x80, 0x0 ;  /* 0x000000000000781c */ /* 0x000fe20003f2f008 */
[----:B------:R-:W-:Y:S01]  /*4950*/  FFMA.FTZ R36, R16, -UR5, R36 ;  /* 0x8000000510247c23 */ /* 0x000fe20008010024 */
[----:B------:R-:W-:Y:S01]  /*4960*/  @!P0 IADD3 R4, -R0, -0x1f, RZ ;  /* 0xffffffe100048810 */ /* 0x000fe20007ffe1ff */
[C---:B------:R-:W-:Y:S01]  /*4970*/  FFMA.FTZ R37, R15.reuse, -UR5, R37 ;  /* 0x800000050f257c23 */ /* 0x040fe20008010025 */
[----:B------:R-:W-:Y:S01]  /*4980*/  @P4 ISETP.GE.AND P4, PT, R18, UR6, PT ;  /* 0x0000000612004c0c */ /* 0x000fe2000bf86270 */
[----:B------:R-:W-:Y:S01]  /*4990*/  FFMA.FTZ R50, R16, -UR5, R50 ;  /* 0x8000000510327c23 */ /* 0x000fe20008010032 */
[----:B------:R-:W-:Y:S03]  /*49a0*/  PLOP3.LUT P0, PT, PT, PT, UP0, 0x80, 0x0 ;  /* 0x000000000000781c */ /* 0x000fe60003f0f008 */
[----:B------:R-:W-:Y:S01]  /*49b0*/  MUFU.EX2 R179, R35 ;  /* 0x0000002300b37308 */ /* 0x000fe20000000800 */
[----:B------:R-:W-:Y:S01]  /*49c0*/  @P6 FSEL R36, R36, -INF , !P3 ;  /* 0xff80000024246808 */ /* 0x000fe20005800000 */
[----:B------:R-:W-:Y:S01]  /*49d0*/  FFMA.FTZ R51, R15, -UR5, R51 ;  /* 0x800000050f337c23 */ /* 0x000fe20008010033 */
[----:B------:R-:W-:Y:S02]  /*49e0*/  PLOP3.LUT P6, PT, PT, PT, UP0, 0x80, 0x0 ;  /* 0x000000000000781c */ /* 0x000fe40003fcf008 */
[----:B------:R-:W-:Y:S01]  /*49f0*/  @!P2 IADD3 R5, -R0, -0x20, RZ ;  /* 0xffffffe00005a810 */ /* 0x000fe20007ffe1ff */
[----:B------:R-:W-:Y:S01]  /*4a00*/  FFMA.FTZ R36, R36, UR7, -R164 ;  /* 0x0000000724247c23 */ /* 0x000fe200080108a4 */
[----:B------:R-:W-:Y:S03]  /*4a10*/  PLOP3.LUT P2, PT, PT, PT, UP0, 0x80, 0x0 ;  /* 0x000000000000781c */ /* 0x000fe60003f4f008 */
[----:B------:R-:W-:Y:S01]  /*4a20*/  MUFU.EX2 R192, R28 ;  /* 0x0000001c00c07308 */ /* 0x000fe20000000800 */
[----:B------:R-:W-:Y:S01]  /*4a30*/  I2FP.F32.S32 R13, R5 ;  /* 0x00000005000d7245 */ /* 0x000fe20000201400 */
[----:B------:R-:W-:Y:S01]  /*4a40*/  VIADD R5, R0, 0x18 ;  /* 0x0000001800057836 */ /* 0x000fe20000000000 */
[----:B------:R-:W-:Y:S02]  /*4a50*/  @P1 FSEL R38, R38, -INF , !P3 ;  /* 0xff80000026261808 */ /* 0x000fe40005800000 */
[----:B------:R-:W-:Y:S01]  /*4a60*/  @P0 FSEL R42, R42, -INF , !P3 ;  /* 0xff8000002a2a0808 */ /* 0x000fe20005800000 */
[----:B------:R-:W-:Y:S01]  /*4a70*/  FFMA.FTZ R40, R13, -UR5, R40 ;  /* 0x800000050d287c23 */ /* 0x000fe20008010028 */
[----:B------:R-:W-:Y:S01]  /*4a80*/  PLOP3.LUT P1, PT, PT, PT, UP0, 0x80, 0x0 ;  /* 0x000000000000781c */ /* 0x000fe20003f2f008 */
[----:B------:R-:W-:Y:S01]  /*4a90*/  @P6 VIADD R18, R108, 0x29 ;  /* 0x000000296c126836 */ /* 0x000fe20000000000 */
[----:B------:R-:W-:Y:S01]  /*4aa0*/  IADD3 R8, P0, R250, UR15, RZ ;  /* 0x0000000ffa087c10 */ /* 0x000fe2000ff1e0ff */
[----:B------:R-:W-:Y:S01]  /*4ab0*/  FFMA.FTZ R38, R38, UR7, -R163 ;  /* 0x0000000726267c23 */ /* 0x000fe200080108a3 */
[----:B------:R-:W-:Y:S01]  /*4ac0*/  PLOP3.LUT P6, PT, PT, PT, UP0, 0x80, 0x0 ;  /* 0x000000000000781c */ /* 0x000fe20003fcf008 */
[----:B------:R-:W-:Y:S01]  /*4ad0*/  FFMA.FTZ R42, R42, UR7, -R109 ;  /* 0x000000072a2a7c23 */ /* 0x000fe2000801086d */
[----:B------:R-:W-:Y:S01]  /*4ae0*/  IADD3.X R9, R249, UR14, RZ, P0, !PT ;  /* 0x0000000ef9097c10 */ /* 0x000fe200087fe4ff */
[----:B------:R-:W-:Y:S01]  /*4af0*/  MUFU.EX2 R190, R29 ;  /* 0x0000001d00be7308 */ /* 0x000fe20000000800 */
[----:B------:R-:W-:Y:S01]  /*4b00*/  PLOP3.LUT P0, PT, PT, PT, UP0, 0x80, 0x0 ;  /* 0x000000000000781c */ /* 0x000fe20003f0f008 */
[----:B------:R-:W-:Y:S01]  /*4b10*/  FFMA.FTZ R46, R13, -UR5, R46 ;  /* 0x800000050d2e7c23 */ /* 0x000fe2000801002e */
[----:B------:R-:W-:Y:S01]  /*4b20*/  @P2 FSEL R40, R40, -INF , !P3 ;  /* 0xff80000028282808 */ /* 0x000fe20005800000 */
[----:B------:R-:W2:Y:S01]  /*4b30*/  LDG.E R166, desc[UR10][R8.64] ;  /* 0x0000000a08a67981 */ /* 0x000ea2000c1e1900 */
[----:B------:R-:W-:Y:S02]  /*4b40*/  PLOP3.LUT P2, PT, PT, PT, UP0, 0x80, 0x0 ;  /* 0x000000000000781c */ /* 0x000fe40003f4f008 */
[----:B------:R-:W-:Y:S01]  /*4b50*/  PLOP3.LUT P3, PT, PT, PT, UP0, 0x80, 0x0 ;  /* 0x000000000000781c */ /* 0x000fe20003f6f008 */
[----:B------:R-:W4:Y:S01]  /*4b60*/  LDG.E R165, desc[UR10][R8.64+0x20] ;  /* 0x0000200a08a57981 */ /* 0x000f22000c1e1900 */
[----:B------:R-:W-:Y:S01]  /*4b70*/  I2FP.F32.S32 R12, R4 ;  /* 0x00000004000c7245 */ /* 0x000fe20000201400 */
[----:B------:R-:W-:Y:S01]  /*4b80*/  VIADD R4, R0, 0x17 ;  /* 0x0000001700047836 */ /* 0x000fe20000000000 */
[----:B------:R-:W-:Y:S01]  /*4b90*/  @P1 FSEL R37, R37, -INF , !P4 ;  /* 0xff80000025251808 */ /* 0x000fe20006000000 */
[----:B------:R-:W-:Y:S01]  /*4ba0*/  MUFU.EX2 R197, R30 ;  /* 0x0000001e00c57308 */ /* 0x000fe20000000800 */
[----:B------:R-:W-:Y:S01]  /*4bb0*/  PLOP3.LUT P1, PT, PT, PT, UP0, 0x80, 0x0 ;  /* 0x000000000000781c */ /* 0x000fe20003f2f008 */
[----:B------:R-:W-:Y:S01]  /*4bc0*/  FFMA.FTZ R41, R12, -UR5, R41 ;  /* 0x800000050c297c23 */ /* 0x000fe20008010029 */
[----:B------:R-:W-:Y:S01]  /*4bd0*/  @P0 FSEL R43, R43, -INF , !P4 ;  /* 0xff8000002b2b0808 */ /* 0x000fe20006000000 */
[----:B------:R-:W-:Y:S01]  /*4be0*/  @P6 VIADD R14, R108, 0x30 ;  /* 0x000000306c0e6836 */ /* 0x000fe20000000000 */
[----:B------:R-:W-:Y:S01]  /*4bf0*/  ISETP.GE.AND P0, PT, R5, RZ, PT ;  /* 0x000000ff0500720c */ /* 0x000fe20003f06270 */
[----:B------:R-:W5:Y:S01]  /*4c00*/  LDG.E R111, desc[UR10][R8.64+0x100] ;  /* 0x0001000a086f7981 */ /* 0x000f62000c1e1900 */
[----:B------:R-:W-:Y:S03]  /*4c10*/  ISETP.GE.AND P6, PT, R4, RZ, PT ;  /* 0x000000ff0400720c */ /* 0x000fe60003fc6270 */
[----:B------:R-:W1:Y:S01]  /*4c20*/  MUFU.EX2 R196, R31 ;  /* 0x0000001f00c47308 */ /* 0x000e620000000800 */
[----:B------:R-:W-:Y:S01]  /*4c30*/  @P2 FSEL R39, R39, -INF , !P4 ;  /* 0xff80000027272808 */ /* 0x000fe20006000000 */
[----:B------:R3:W5:Y:S01]  /*4c40*/  LDG.E R110, desc[UR10][R8.64+0x120] ;  /* 0x0001200a086e7981 */ /* 0x000762000c1e1900 */
[----:B------:R-:W-:Y:S01]  /*4c50*/  @P3 FSEL R41, R41, -INF , !P4 ;  /* 0xff80000029293808 */ /* 0x000fe20006000000 */
[----:B------:R-:W-:Y:S01]  /*4c60*/  FFMA.FTZ R37, R37, UR7, -R164 ;  /* 0x0000000725257c23 */ /* 0x000fe200080108a4 */
[----:B------:R-:W-:Y:S01]  /*4c70*/  PLOP3.LUT P2, PT, PT, PT, UP0, 0x80, 0x0 ;  /* 0x000000000000781c */ /* 0x000fe20003f4f008 */
[----:B------:R-:W-:Y:S01]  /*4c80*/  @P1 VIADD R17, R108, 0x31 ;  /* 0x000000316c111836 */ /* 0x000fe20000000000 */
[----:B------:R-:W-:Y:S03]  /*4c90*/  PLOP3.LUT P4, PT, PT, PT, UP0, 0x80, 0x0 ;  /* 0x000000000000781c */ /* 0x000fe60003f8f008 */
[----:B------:R-:W-:Y:S01]  /*4ca0*/  MUFU.EX2 R230, R36 ;  /* 0x0000002400e67308 */ /* 0x000fe20000000800 */
[----:B------:R-:W-:Y:S01]  /*4cb0*/  ISETP.GE.AND P1, PT, R10, RZ, PT ;  /* 0x000000ff0a00720c */ /* 0x000fe20003f26270 */
[----:B------:R-:W-:Y:S01]  /*4cc0*/  FFMA.FTZ R39, R39, UR7, -R163 ;  /* 0x0000000727277c23 */ /* 0x000fe200080108a3 */
[----:B------:R-:W-:Y:S01]  /*4cd0*/  @!P0 IADD3 R5, -R0, -0x18, RZ ;  /* 0xffffffe800058810 */ /* 0x000fe20007ffe1ff */
[--C-:B------:R-:W-:Y:S01]  /*4ce0*/  FFMA.FTZ R40, R40, UR7, -R162.reuse ;  /* 0x0000000728287c23 */ /* 0x100fe200080108a2 */
[----:B------:R-:W-:Y:S01]  /*4cf0*/  @!P6 IADD3 R4, -R0, -0x17, RZ ;  /* 0xffffffe90004e810 */ /* 0x000fe20007ffe1ff */
[----:B------:R-:W-:Y:S01]  /*4d00*/  FFMA.FTZ R41, R41, UR7, -R162 ;  /* 0x0000000729297c23 */ /* 0x000fe200080108a2 */
[----:B------:R-:W-:Y:S03]  /*4d10*/  PLOP3.LUT P6, PT, PT, PT, UP0, 0x80, 0x0 ;  /* 0x000000000000781c */ /* 0x000fe60003fcf008 */
[----:B------:R-:W-:Y:S01]  /*4d20*/  MUFU.EX2 R229, R37 ;  /* 0x0000002500e57308 */ /* 0x000fe20000000800 */
[----:B------:R-:W-:Y:S01]  /*4d30*/  PLOP3.LUT P3, PT, PT, PT, UP0, 0x80, 0x0 ;  /* 0x000000000000781c */ /* 0x000fe20003f6f008 */
[----:B------:R-:W-:Y:S01]  /*4d40*/  FFMA.FTZ R43, R43, UR7, -R109 ;  /* 0x000000072b2b7c23 */ /* 0x000fe2000801086d */
[----:B------:R-:W-:Y:S01]  /*4d50*/  @P2 ISETP.GE.AND P2, PT, R18, UR6, PT ;  /* 0x0000000612002c0c */ /* 0x000fe2000bf46270 */
[----:B------:R-:W-:Y:S01]  /*4d60*/  FFMA.FTZ R47, R12, -UR5, R47 ;  /* 0x800000050c2f7c23 */ /* 0x000fe2000801002f */
[----:B------:R-:W-:Y:S01]  /*4d70*/  @P4 ISETP.GE.AND P4, PT, R17, UR6, PT ;  /* 0x0000000611004c0c */ /* 0x000fe2000bf86270 */
[C---:B------:R-:W-:Y:S01]  /*4d80*/  VIADD R12, R0.reuse, 0x10 ;  /* 0x00000010000c7836 */ /* 0x040fe20000000000 */
[----:B------:R-:W-:Y:S03]  /*4d90*/  I2FP.F32.S32 R17, R5 ;  /* 0x0000000500117245 */ /* 0x000fe60000201400 */
[----:B------:R-:W-:Y:S01]  /*4da0*/  MUFU.EX2 R177, R38 ;  /* 0x0000002600b17308 */ /* 0x000fe20000000800 */
[----:B------:R-:W-:Y:S02]  /*4db0*/  I2FP.F32.S32 R18, R4 ;  /* 0x0000000400127245 */ /* 0x000fe40000201400 */
[----:B------:R-:W-:Y:S01]  /*4dc0*/  @!P1 IADD3 R10, -R0, 0x28, RZ ;  /* 0x00000028000a9810 */ /* 0x000fe20007ffe1ff */
[----:B------:R-:W1:Y:S01]  /*4dd0*/  LDSM.16.M88.4 R4, [R150+0x6c00] ;  /* 0x006c00009604783b */ /* 0x000e620000000200 */
[----:B------:R-:W-:Y:S01]  /*4de0*/  ISETP.GE.AND P0, PT, R11, RZ, PT ;  /* 0x000000ff0b00720c */ /* 0x000fe20003f06270 */
[----:B------:R-:W-:Y:S01]  /*4df0*/  FFMA.FTZ R44, R17, -UR5, R44 ;  /* 0x80000005112c7c23 */ /* 0x000fe2000801002c */
[----:B------:R-:W-:Y:S03]  /*4e00*/  PLOP3.LUT P1, PT, PT, PT, UP0, 0x80, 0x0 ;  /* 0x000000000000781c */ /* 0x000fe60003f2f008 */
[----:B------:R-:W-:Y:S01]  /*4e10*/  MUFU.EX2 R173, R39 ;  /* 0x0000002700ad7308 */ /* 0x000fe20000000800 */
[----:B------:R-:W-:Y:S01]  /*4e20*/  @P3 ISETP.GE.AND P3, PT, R14, UR6, PT ;  /* 0x000000060e003c0c */ /* 0x000fe2000bf66270 */
[----:B---3--:R-:W-:Y:S01]  /*4e30*/  VIADD R8, R0, 0xf ;  /* 0x0000000f00087836 */ /* 0x008fe20000000000 */
[----:B------:R-:W-:Y:S01]  /*4e40*/  @P6 FSEL R44, R44, -INF , !P5 ;  /* 0xff8000002c2c6808 */ /* 0x000fe20006800000 */
[----:B------:R-:W-:Y:S01]  /*4e50*/  VIADD R9, R0, 0xffffffc8 ;  /* 0xffffffc800097836 */ /* 0x000fe20000000000 */
[----:B------:R-:W-:Y:S01]  /*4e60*/  PLOP3.LUT P6, PT, PT, PT, UP0, 0x80, 0x0 ;  /* 0x000000000000781c */ /* 0x000fe20003fcf008 */
[----:B------:R-:W-:Y:S01]  /*4e70*/  FFMA.FTZ R45, R18, -UR5, R45 ;  /* 0x80000005122d7c23 */ /* 0x000fe2000801002d */
[----:B------:R-:W-:Y:S03]  /*4e80*/  I2FP.F32.S32 R14, R10 ;  /* 0x0000000a000e7245 */ /* 0x000fe60000201400 */
[----:B------:R-:W-:Y:S01]  /*4e90*/  MUFU.EX2 R183, R40 ;  /* 0x0000002800b77308 */ /* 0x000fe20000000800 */
[C---:B------:R-:W-:Y:S01]  /*4ea0*/  VIADD R10, R0.reuse, 0xffffffcf ;  /* 0xffffffcf000a7836 */ /* 0x040fe20000000000 */
[----:B------:R-:W-:Y:S01]  /*4eb0*/  @!P0 IADD3 R11, -R0, 0x29, RZ ;  /* 0x00000029000b8810 */ /* 0x000fe20007ffe1ff */
[----:B------:R-:W-:Y:S01]  /*4ec0*/  FFMA.FTZ R44, R44, UR7, -R162 ;  /* 0x000000072c2c7c23 */ /* 0x000fe200080108a2 */
[----:B------:R-:W-:Y:S01]  /*4ed0*/  @P1 FSEL R45, R45, -INF , !P2 ;  /* 0xff8000002d2d1808 */ /* 0x000fe20005000000 */
[----:B------:R-:W-:Y:S01]  /*4ee0*/  FFMA.FTZ R48, R14, -UR5, R48 ;  /* 0x800000050e307c23 */ /* 0x000fe20008010030 */
[----:B------:R-:W-:Y:S02]  /*4ef0*/  PLOP3.LUT P0, PT, PT, PT, UP0, 0x80, 0x0 ;  /* 0x000000000000781c */ /* 0x000fe40003f0f008 */
[----:B------:R-:W-:Y:S02]  /*4f00*/  PLOP3.LUT P1, PT, PT, PT, UP0, 0x80, 0x0 ;  /* 0x000000000000781c */ /* 0x000fe40003f2f008 */
[----:B------:R-:W-:Y:S01]  /*4f10*/  MUFU.EX2 R182, R41 ;  /* 0x0000002900b67308 */ /* 0x000fe20000000800 */
[----:B------:R-:W-:Y:S01]  /*4f20*/  @P6 FSEL R48, R48, -INF , !P5 ;  /* 0xff80000030306808 */ /* 0x000fe20006800000 */
[----:B------:R-:W-:Y:S01]  /*4f30*/  FFMA.FTZ R45, R45, UR7, -R162 ;  /* 0x000000072d2d7c23 */ /* 0x000fe200080108a2 */
[----:B------:R-:W-:Y:S02]  /*4f40*/  PLOP3.LUT P6, PT, PT, PT, UP0, 0x80, 0x0 ;  /* 0x000000000000781c */ /* 0x000fe40003fcf008 */
[----:B------:R-:W-:Y:S01]  /*4f50*/  I2FP.F32.S32 R13, R11 ;  /* 0x0000000b000d7245 */ /* 0x000fe20000201400 */
[----:B------:R-:W-:Y:S02]  /*4f60*/  VIADD R11, R0, 0xffffffd0 ;  /* 0xffffffd0000b7836 */ /* 0x000fe40000000000 */
[----:B------:R-:W-:Y:S02]  /*4f70*/  FFMA.FTZ R48, R48, UR7, -R164 ;  /* 0x0000000730307c23 */ /* 0x000fe400080108a4 */
[----:B------:R-:W-:Y:S01]  /*4f80*/  MUFU.EX2 R187, R42 ;  /* 0x0000002a00bb7308 */ /* 0x000fe20000000800 */
[----:B------:R-:W-:Y:S01]  /*4f90*/  FFMA.FTZ R49, R13, -UR5, R49 ;  /* 0x800000050d317c23 */ /* 0x000fe20008010031 */
[----:B------:R-:W-:Y:S02]  /*4fa0*/  @P0 FSEL R46, R46, -INF , !P5 ;  /* 0xff8000002e2e0808 */ /* 0x000fe40006800000 */
[----:B------:R-:W-:Y:S02]  /*4fb0*/  @P1 FSEL R50, R50, -INF , !P5 ;  /* 0xff80000032321808 */ /* 0x000fe40006800000 */
[----:B------:R-:W-:Y:S01]  /*4fc0*/  PLOP3.LUT P5, PT, PT, PT, UP0, 0x80, 0x0 ;  /* 0x000000000000781c */ /* 0x000fe20003faf008 */
[----:B------:R-:W-:Y:S03]  /*4fd0*/  FFMA.FTZ R46, R46, UR7, -R109 ;  /* 0x000000072e2e7c23 */ /* 0x000fe6000801086d */
[----:B------:R-:W-:Y:S01]  /*4fe0*/  MUFU.EX2 R227, R48 ;  /* 0x0000003000e37308 */ /* 0x000fe20000000800 */
[--C-:B------:R-:W-:Y:S01]  /*4ff0*/  FFMA.FTZ R50, R50, UR7, -R163.reuse ;  /* 0x0000000732327c23 */ /* 0x100fe200080108a3 */
[-C--:B-1----:R-:W-:Y:S01]  /*5000*/  HMMA.16816.F32.BF16 R52, R104, R4.reuse, R52 ;  /* 0x000000046834723c */ /* 0x082fe20000041834 */
[----:B------:R-:W-:Y:S02]  /*5010*/  PLOP3.LUT P0, PT, PT, PT, UP0, 0x80, 0x0 ;  /* 0x000000000000781c */ /* 0x000fe40003f0f008 */
[----:B------:R-:W-:Y:S02]  /*5020*/  @P6 FSEL R49, R49, -INF , !P2 ;  /* 0xff80000031316808 */ /* 0x000fe40005000000 */
[----:B------:R-:W-:Y:S01]  /*5030*/  ISETP.GE.AND P6, PT, R11, RZ, PT ;  /* 0x000000ff0b00720c */ /* 0x000fe20003fc6270 */
[C---:B------:R-:W-:Y:S01]  /*5040*/  HMMA.16816.F32.BF16 R56, R112.reuse, R4, R56 ;  /* 0x000000047038723c */ /* 0x040fe20000041838 */
[----:B------:R-:W-:Y:S01]  /*5050*/  PLOP3.LUT P1, PT, PT, PT, UP0, 0x80, 0x0 ;  /* 0x000000000000781c */ /* 0x000fe20003f2f008 */
[----:B------:R-:W-:Y:S03]  /*5060*/  MUFU.EX2 R169, R50 ;  /* 0x0000003200a97308 */ /* 0x000fe60000000800 */
[----:B------:R-:W-:Y:S01]  /*5070*/  @P5 VIADD R16, R108, 0x38 ;  /* 0x000000386c105836 */ /* 0x000fe20000000000 */
[-C--:B------:R-:W-:Y:S01]  /*5080*/  HMMA.16816.F32.BF16 R60, R112, R6.reuse, R60 ;  /* 0x00000006703c723c */ /* 0x080fe2000004183c */
[----:B------:R-:W-:Y:S05]  /*5090*/  PLOP3.LUT P5, PT, PT, PT, UP0, 0x80, 0x0 ;  /* 0x000000000000781c */ /* 0x000fea0003faf008 */
[----:B------:R-:W-:Y:S01]  /*50a0*/  MUFU.EX2 R186, R43 ;  /* 0x0000002b00ba7308 */ /* 0x000fe20000000800 */
[----:B------:R-:W-:Y:S01]  /*50b0*/  @P0 FSEL R47, R47, -INF , !P2 ;  /* 0xff8000002f2f0808 */ /* 0x000fe20005000000 */
[----:B------:R-:W-:Y:S01]  /*50c0*/  HMMA.16816.F32.BF16 R64, R104, R6, R64 ;  /* 0x000000066840723c */ /* 0x000fe20000041840 */
[----:B------:R-:W-:Y:S03]  /*50d0*/  PLOP3.LUT P0, PT, PT, PT, UP0, 0x80, 0x0 ;  /* 0x000000000000781c */ /* 0x000fe60003f0f008 */
[----:B------:R-:W-:Y:S01]  /*50e0*/  @!P6 IADD3 R11, -R0, 0x30, RZ ;  /* 0x00000030000be810 */ /* 0x000fe20007ffe1ff */
[----:B------:R-:W-:Y:S01]  /*50f0*/  FFMA.FTZ R54, R14, -UR5, R54 ;  /* 0x800000050e367c23 */ /* 0x000fe20008010036 */
[----:B------:R-:W-:Y:S01]  /*5100*/  ISETP.GE.AND P6, PT, R8, RZ, PT ;  /* 0x000000ff0800720c */ /* 0x000fe20003fc6270 */
[----:B------:R-:W-:Y:S01]  /*5110*/  FFMA.FTZ R49, R49, UR7, -R164 ;  /* 0x0000000731317c23 */ /* 0x000fe200080108a4 */
[----:B------:R-:W-:Y:S03]  /*5120*/  MUFU.EX2 R180, R44 ;  /* 0x0000002c00b47308 */ /* 0x000fe60000000800 */
[----:B------:R-:W-:Y:S01]  /*5130*/  I2FP.F32.S32 R15, R11 ;  /* 0x0000000b000f7245 */ /* 0x000fe20000201400 */
[----:B------:R-:W-:Y:S01]  /*5140*/  VIADD R11, R0, 0xffffffc7 ;  /* 0xffffffc7000b7836 */ /* 0x000fe20000000000 */
[----:B------:R-:W-:Y:S01]  /*5150*/  @P1 FSEL R51, R51, -INF , !P2 ;  /* 0xff80000033331808 */ /* 0x000fe20005000000 */
[----:B------:R-:W-:Y:S01]  /*5160*/  @P0 VIADD R108, R108, 0x39 ;  /* 0x000000396c6c0836 */ /* 0x000fe20000000000 */
[----:B------:R-:W-:Y:S01]  /*5170*/  ISETP.GE.AND P1, PT, R10, RZ, PT ;  /* 0x000000ff0a00720c */ /* 0x000fe20003f26270 */
[----:B------:R-:W-:Y:S01]  /*5180*/  FFMA.FTZ R52, R15, -UR5, R52 ;  /* 0x800000050f347c23 */ /* 0x000fe20008010034 */
[----:B------:R-:W-:Y:S01]  /*5190*/  ISETP.GE.AND P2, PT, R12, RZ, PT ;  /* 0x000000ff0c00720c */ /* 0x000fe20003f46270 */
[----:B------:R-:W-:Y:S01]  /*51a0*/  FFMA.FTZ R58, R17, -UR5, R58 ;  /* 0x80000005113a7c23 */ /* 0x000fe2000801003a */
[----:B------:R-:W-:Y:S01]  /*51b0*/  F2FP.BF16.F32.PACK_AB R4, R243, R244 ;  /* 0x000000f4f304723e */ /* 0x000fe200000010ff */
[----:B------:R-:W-:Y:S01]  /*51c0*/  FFMA.FTZ R60, R176, -UR5, R60 ;  /* 0x80000005b03c7c23 */ /* 0x000fe2000801003c */
[----:B------:R-:W-:Y:S01]  /*51d0*/  @!P6 IADD3 R8, -R0, -0xf, RZ ;  /* 0xfffffff10008e810 */ /* 0x000fe20007ffe1ff */
[----:B------:R-:W-:Y:S01]  /*51e0*/  FFMA.FTZ R51, R51, UR7, -R163 ;  /* 0x0000000733337c23 */ /* 0x000fe200080108a3 */
[----:B------:R-:W-:Y:S01]  /*51f0*/  @P5 FSEL R52, R52, -INF , !P3 ;  /* 0xff80000034345808 */ /* 0x000fe20005800000 */
[----:B------:R1:W-:Y:S01]  /*5200*/  STS [R207+0x10000], R4 ;  /* 0x01000004cf007388 */ /* 0x0003e20000000800 */
[----:B------:R-:W-:Y:S01]  /*5210*/  ISETP.GE.AND P6, PT, R9, RZ, PT ;  /* 0x000000ff0900720c */ /* 0x000fe20003fc6270 */
[----:B------:R-:W3:Y:S01]  /*5220*/  MUFU.EX2 R226, R49 ;  /* 0x0000003100e27308 */ /* 0x000ee20000000800 */
[----:B------:R-:W-:Y:S01]  /*5230*/  ISETP.GE.AND P5, PT, R11, RZ, PT ;  /* 0x000000ff0b00720c */ /* 0x000fe20003fa6270 */
[----:B------:R-:W-:Y:S01]  /*5240*/  FFMA.FTZ R61, R175, -UR5, R61 ;  /* 0x80000005af3d7c23 */ /* 0x000fe2000801003d */
[C---:B------:R-:W-:Y:S01]  /*5250*/  @!P1 IADD3 R10, -R0.reuse, 0x31, RZ ;  /* 0x00000031000a9810 */ /* 0x040fe20007ffe1ff */
[----:B------:R-:W-:Y:S01]  /*5260*/  FFMA.FTZ R55, R13, -UR5, R55 ;  /* 0x800000050d377c23 */ /* 0x000fe20008010037 */
[----:B------:R-:W-:Y:S01]  /*5270*/  @!P2 IADD3 R12, -R0, -0x10, RZ ;  /* 0xfffffff0000ca810 */ /* 0x000fe20007ffe1ff */
[----:B------:R-:W-:Y:S01]  /*5280*/  FFMA.FTZ R47, R47, UR7, -R109 ;  /* 0x000000072f2f7c23 */ /* 0x000fe2000801086d */
[----:B------:R-:W-:Y:S03]  /*5290*/  PLOP3.LUT P0, PT, PT, PT, UP0, 0x80, 0x0 ;  /* 0x000000000000781c */ /* 0x000fe60003f0f008 */
[----:B------:R-:W-:Y:S01]  /*52a0*/  MUFU.EX2 R168, R51 ;  /* 0x0000003300a87308 */ /* 0x000fe20000000800 */
[----:B------:R-:W-:Y:S01]  /*52b0*/  I2FP.F32.S32 R10, R10 ;  /* 0x0000000a000a7245 */ /* 0x000fe20000201400 */
[----:B------:R-:W-:Y:S01]  /*52c0*/  FFMA.FTZ R52, R52, UR7, -R164 ;  /* 0x0000000734347c23 */ /* 0x000fe200080108a4 */
[----:B------:R-:W-:Y:S01]  /*52d0*/  I2FP.F32.S32 R12, R12 ;  /* 0x0000000c000c7245 */ /* 0x000fe20000201400 */
[----:B------:R-:W-:Y:S01]  /*52e0*/  FFMA.FTZ R66, R15, -UR5, R66 ;  /* 0x800000050f427c23 */ /* 0x000fe20008010042 */
[----:B------:R-:W-:Y:S01]  /*52f0*/  @!P6 IADD3 R9, -R0, 0x38, RZ ;  /* 0x000000380009e810 */ /* 0x000fe20007ffe1ff */
[----:B------:R-:W-:Y:S01]  /*5300*/  FFMA.FTZ R53, R10, -UR5, R53 ;  /* 0x800000050a357c23 */ /* 0x000fe20008010035 */
[----:B------:R-:W-:Y:S01]  /*5310*/  @!P5 IADD3 R11, -R0, 0x39, RZ ;  /* 0x00000039000bd810 */ /* 0x000fe20007ffe1ff */
[----:B------:R-:W-:Y:S01]  /*5320*/  FFMA.FTZ R56, R12, -UR5, R56 ;  /* 0x800000050c387c23 */ /* 0x000fe20008010038 */
[----:B------:R-:W-:Y:S01]  /*5330*/  F2FP.BF16.F32.PACK_AB R0, R200, R209 ;  /* 0x000000d1c800723e */ /* 0x000fe200000010ff */
[----:B------:R-:W-:Y:S01]  /*5340*/  FFMA.FTZ R62, R12, -UR5, R62 ;  /* 0x800000050c3e7c23 */ /* 0x000fe2000801003e */
[----:B------:R-:W-:Y:S01]  /*5350*/  PLOP3.LUT P1, PT, PT, PT, UP0, 0x80, 0x0 ;  /* 0x000000000000781c */ /* 0x000fe20003f2f008 */
[----:B------:R-:W3:Y:S01]  /*5360*/  MUFU.EX2 R178, R45 ;  /* 0x0000002d00b27308 */ /* 0x000ee20000000800 */
[----:B------:R-:W-:Y:S01]  /*5370*/  @P0 FSEL R53, R53, -INF , !P4 ;  /* 0xff80000035350808 */ /* 0x000fe20006000000 */
[----:B------:R3:W-:Y:S01]  /*5380*/  STS [R207+0x10400], R0 ;  /* 0x01040000cf007388 */ /* 0x0007e20000000800 */
[----:B-1----:R-:W-:Y:S01]  /*5390*/  F2FP.BF16.F32.PACK_AB R4, R212, R213 ;  /* 0x000000d5d404723e */ /* 0x002fe200000010ff */
[----:B------:R-:W-:Y:S01]  /*53a0*/  FFMA.FTZ R67, R10, -UR5, R67 ;  /* 0x800000050a437c23 */ /* 0x000fe20008010043 */
[----:B------:R-:W-:Y:S01]  /*53b0*/  PLOP3.LUT P0, PT, PT, PT, UP0, 0x80, 0x0 ;  /* 0x000000000000781c */ /* 0x000fe20003f0f008 */
[----:B------:R-:W-:Y:S01]  /*53c0*/  FFMA.FTZ R53, R53, UR7, -R164 ;  /* 0x0000000735357c23 */ /* 0x000fe200080108a4 */
[----:B------:R-:W-:Y:S03]  /*53d0*/  F2FP.BF16.F32.PACK_AB R5, R196, R197 ;  /* 0x000000c5c405723e */ /* 0x000fe600000010ff */
[----:B------:R-:W-:Y:S01]  /*53e0*/  MUFU.EX2 R185, R46 ;  /* 0x0000002e00b97308 */ /* 0x000fe20000000800 */
[----:B------:R-:W-:Y:S01]  /*53f0*/  PLOP3.LUT P2, PT, PT, PT, UP0, 0x80, 0x0 ;  /* 0x000000000000781c */ /* 0x000fe20003f4f008 */
[----:B------:R-:W-:Y:S01]  /*5400*/  FFMA.FTZ R59, R18, -UR5, R59 ;  /* 0x80000005123b7c23 */ /* 0x000fe2000801003b */
[----:B------:R-:W-:Y:S01]  /*5410*/  PLOP3.LUT P6, PT, PT, PT, UP0, 0x80, 0x0 ;  /* 0x000000000000781c */ /* 0x000fe20003fcf008 */
[----:B------:R-:W-:Y:S01]  /*5420*/  IMAD.U32 R104, RZ, RZ, UR4 ;  /* 0x00000004ff687e24 */ /* 0x000fe2000f8e00ff */
[----:B------:R-:W-:Y:S02]  /*5430*/  @P1 ISETP.GE.AND P1, PT, R16, UR6, PT ;  /* 0x0000000610001c0c */ /* 0x000fe4000bf26270 */
[----:B---3--:R-:W-:Y:S03]  /*5440*/  F2FP.BF16.F32.PACK_AB R6, R226, R227 ;  /* 0x000000e3e206723e */ /* 0x008fe600000010ff */
[----:B------:R-:W1:Y:S01]  /*5450*/  MUFU.EX2 R184, R47 ;  /* 0x0000002f00b87308 */ /* 0x000e620000000800 */
[----:B------:R-:W-:Y:S02]  /*5460*/  I2FP.F32.S32 R9, R9 ;  /* 0x0000000900097245 */ /* 0x000fe40000201400 */
[----:B------:R-:W-:Y:S02]  /*5470*/  @P0 FSEL R54, R54, -INF , !P3 ;  /* 0xff80000036360808 */ /* 0x000fe40005800000 */
[----:B------:R-:W-:Y:S01]  /*5480*/  PLOP3.LUT P0, PT, PT, PT, UP0, 0x80, 0x0 ;  /* 0x000000000000781c */ /* 0x000fe20003f0f008 */
[----:B------:R-:W-:Y:S01]  /*5490*/  FFMA.FTZ R64, R9, -UR5, R64 ;  /* 0x8000000509407c23 */ /* 0x000fe20008010040 */
[----:B------:R-:W-:Y:S01]  /*54a0*/  @P2 ISETP.GE.AND P2, PT, R108, UR6, PT ;  /* 0x000000066c002c0c */ /* 0x000fe2000bf46270 */
[----:B------:R-:W-:Y:S01]  /*54b0*/  FFMA.FTZ R54, R54, UR7, -R163 ;  /* 0x0000000736367c23 */ /* 0x000fe200080108a3 */
[----:B------:R-:W-:Y:S01]  /*54c0*/  I2FP.F32.S32 R11, R11 ;  /* 0x0000000b000b7245 */ /* 0x000fe20000201400 */
[----:B------:R-:W-:Y:S01]  /*54d0*/  MUFU.EX2 R225, R52 ;  /* 0x0000003400e17308 */ /* 0x000fe20000000800 */
[----:B------:R-:W-:Y:S02]  /*54e0*/  F2FP.BF16.F32.PACK_AB R0, R237, R238 ;  /* 0x000000eeed00723e */ /* 0x000fe400000010ff */
[----:B------:R-:W-:Y:S01]  /*54f0*/  @P6 FSEL R55, R55, -INF , !P4 ;  /* 0xff80000037376808 */ /* 0x000fe20006000000 */
[----:B------:R-:W-:Y:S01]  /*5500*/  FFMA.FTZ R65, R11, -UR5, R65 ;  /* 0x800000050b417c23 */ /* 0x000fe20008010041 */
[----:B------:R-:W-:Y:S01]  /*5510*/  PLOP3.LUT P5, PT, PT, PT, UP0, 0x80, 0x0 ;  /* 0x000000000000781c */ /* 0x000fe20003faf008 */
[----:B------:R3:W-:Y:S01]  /*5520*/  STS [R206+0x10000], R0 ;  /* 0x01000000ce007388 */ /* 0x0007e20000000800 */
[----:B------:R-:W-:Y:S01]  /*5530*/  I2FP.F32.S32 R8, R8 ;  /* 0x0000000800087245 */ /* 0x000fe20000201400 */
[----:B------:R-:W-:Y:S01]  /*5540*/  FFMA.FTZ R55, R55, UR7, -R163 ;  /* 0x0000000737377c23 */ /* 0x000fe200080108a3 */
[----:B------:R-:W-:Y:S01]  /*5550*/  @P0 FSEL R56, R56, -INF , !P3 ;  /* 0xff80000038380808 */ /* 0x000fe20005800000 */
[----:B------:R-:W1:Y:S01]  /*5560*/  MUFU.EX2 R224, R53 ;  /* 0x0000003500e07308 */ /* 0x000e620000000800 */
[----:B------:R-:W-:Y:S01]  /*5570*/  PLOP3.LUT P0, PT, PT, PT, UP0, 0x80, 0x0 ;  /* 0x000000000000781c */ /* 0x000fe20003f0f008 */
[----:B------:R-:W-:Y:S01]  /*5580*/  FFMA.FTZ R57, R8, -UR5, R57 ;  /* 0x8000000508397c23 */ /* 0x000fe20008010039 */
[----:B------:R-:W-:Y:S01]  /*5590*/  F2FP.BF16.F32.PACK_AB R7, R178, R180 ;  /* 0x000000b4b207723e */ /* 0x000fe200000010ff */
[----:B------:R-:W-:Y:S01]  /*55a0*/  FFMA.FTZ R63, R8, -UR5, R63 ;  /* 0x80000005083f7c23 */ /* 0x000fe2000801003f */
[----:B------:R-:W-:Y:S01]  /*55b0*/  FFMA.FTZ R56, R56, UR7, -R162 ;  /* 0x0000000738387c23 */ /* 0x000fe200080108a2 */
[----:B------:R-:W-:Y:S04]  /*55c0*/  IADD3 R104, R154, 0x4000, R104 ;  /* 0x000040009a687810 */ /* 0x000fe80007ffe068 */
[----:B------:R-:W-:Y:S01]  /*55d0*/  MUFU.EX2 R167, R54 ;  /* 0x0000003600a77308 */ /* 0x000fe20000000800 */
[----:B------:R-:W-:Y:S02]  /*55e0*/  @P5 FSEL R57, R57, -INF , !P4 ;  /* 0xff80000039395808 */ /* 0x000fe40006000000 */
[----:B------:R-:W-:Y:S01]  /*55f0*/  PLOP3.LUT P5, PT, PT, PT, UP0, 0x80, 0x0 ;  /* 0x000000000000781c */ /* 0x000fe20003faf008 */
[----:B------:R-:W-:Y:S01]  /*5600*/  IMAD.IADD R104, R104, 0x1, R155 ;  /* 0x0000000168687824 */ /* 0x000fe200078e029b */
[----:B------:R-:W-:Y:S01]  /*5610*/  @P0 FSEL R58, R58, -INF , !P3 ;  /* 0xff8000003a3a0808 */ /* 0x000fe20005800000 */
[--C-:B------:R-:W-:Y:S01]  /*5620*/  FFMA.FTZ R57, R57, UR7, -R162.reuse ;  /* 0x0000000739397c23 */ /* 0x100fe200080108a2 */
[----:B------:R-:W-:Y:S03]  /*5630*/  PLOP3.LUT P0, PT, PT, PT, UP0, 0x80, 0x0 ;  /* 0x000000000000781c */ /* 0x000fe60003f0f008 */
[----:B------:R-:W1:Y:S01]  /*5640*/  MUFU.EX2 R112, R55 ;  /* 0x0000003700707308 */ /* 0x000e620000000800 */
[----:B------:R-:W-:Y:S01]  /*5650*/  PLOP3.LUT P3, PT, PT, PT, UP0, 0x80, 0x0 ;  /* 0x000000000000781c */ /* 0x000fe20003f6f008 */
[--C-:B------:R-:W-:Y:S01]  /*5660*/  FFMA.FTZ R58, R58, UR7, -R109.reuse ;  /* 0x000000073a3a7c23 */ /* 0x100fe2000801086d */
[----:B---3--:R-:W-:Y:S03]  /*5670*/  F2FP.BF16.F32.PACK_AB R0, R191, R193 ;  /* 0x000000c1bf00723e */ /* 0x008fe600000010ff */
[----:B------:R-:W-:Y:S04]  /*5680*/  @P5 FSEL R59, R59, -INF , !P4 ;  /* 0xff8000003b3b5808 */ /* 0x000fe80006000000 */
[----:B------:R-:W-:Y:S01]  /*5690*/  MUFU.EX2 R170, R56 ;  /* 0x0000003800aa7308 */ /* 0x000fe20000000800 */
[----:B------:R3:W-:Y:S01]  /*56a0*/  STS [R206+0x10400], R0 ;  /* 0x01040000ce007388 */ /* 0x0007e20000000800 */
[----:B------:R-:W-:Y:S03]  /*56b0*/  @P0 FSEL R60, R60, -INF , !P1 ;  /* 0xff8000003c3c0808 */ /* 0x000fe60004800000 */
[----:B------:R1:W-:Y:S01]  /*56c0*/  STS [R207+0x12000], R4 ;  /* 0x01200004cf007388 */ /* 0x0003e20000000800 */
[----:B------:R-:W-:Y:S01]  /*56d0*/  PLOP3.LUT P0, PT, PT, PT, UP0, 0x80, 0x0 ;  /* 0x000000000000781c */ /* 0x000fe20003f0f008 */
[--C-:B------:R-:W-:Y:S01]  /*56e0*/  FFMA.FTZ R59, R59, UR7, -R109.reuse ;  /* 0x000000073b3b7c23 */ /* 0x100fe2000801086d */
[----:B------:R-:W-:Y:S01]  /*56f0*/  @P3 FSEL R61, R61, -INF , !P2 ;  /* 0xff8000003d3d3808 */ /* 0x000fe20005000000 */
[--C-:B------:R-:W-:Y:S01]  /*5700*/  FFMA.FTZ R60, R60, UR7, -R162.reuse ;  /* 0x000000073c3c7c23 */ /* 0x100fe200080108a2 */
[----:B------:R-:W-:Y:S01]  /*5710*/  PLOP3.LUT P3, PT, PT, PT, UP0, 0x80, 0x0 ;  /* 0x000000000000781c */ /* 0x000fe20003f6f008 */
[----:B------:R-:W-:Y:S02]  /*5720*/  MUFU.EX2 R114, R57 ;  /* 0x0000003900727308 */ /* 0x000fe40000000800 */
[----:B------:R-:W-:Y:S06]  /*5730*/  FFMA.FTZ R162, R61, UR7, -R162 ;  /* 0x000000073da27c23 */ /* 0x000fec00080108a2 */
[----:B------:R-:W-:Y:S02]  /*5740*/  @P0 FSEL R62, R62, -INF , !P1 ;  /* 0xff8000003e3e0808 */ /* 0x000fe40004800000 */
[----:B------:R-:W-:Y:S01]  /*5750*/  MUFU.EX2 R172, R58 ;  /* 0x0000003a00ac7308 */ /* 0x000fe20000000800 */
[----:B------:R-:W-:Y:S02]  /*5760*/  PLOP3.LUT P0, PT, PT, PT, UP0, 0x80, 0x0 ;  /* 0x000000000000781c */ /* 0x000fe40003f0f008 */
[----:B------:R-:W-:Y:S01]  /*5770*/  @P3 FSEL R64, R64, -INF , !P1 ;  /* 0xff80000040403808 */ /* 0x000fe20004800000 */
[----:B------:R-:W-:Y:S01]  /*5780*/  FFMA.FTZ R62, R62, UR7, -R109 ;  /* 0x000000073e3e7c23 */ /* 0x000fe2000801086d */
[----:B------:R-:W-:Y:S02]  /*5790*/  PLOP3.LUT P3, PT, PT, PT, UP0, 0x80, 0x0 ;  /* 0x000000000000781c */ /* 0x000fe40003f6f008 */
[----:B---3--:R-:W-:Y:S01]  /*57a0*/  F2FP.BF16.F32.PACK_AB R0, R216, R217 ;  /* 0x000000d9d800723e */ /* 0x008fe200000010ff */
[--C-:B------:R-:W-:Y:S02]  /*57b0*/  FFMA.FTZ R64, R64, UR7, -R164.reuse ;  /* 0x0000000740407c23 */ /* 0x100fe400080108a4 */
[----:B------:R-:W-:Y:S01]  /*57c0*/  MUFU.EX2 R171, R59 ;  /* 0x0000003b00ab7308 */ /* 0x000fe20000000800 */
[----:B-1----:R-:W-:Y:S01]  /*57d0*/  F2FP.BF16.F32.PACK_AB R4, R214, R215 ;  /* 0x000000d7d604723e */ /* 0x002fe200000010ff */
[----:B------:R1:W-:Y:S02]  /*57e0*/  STS [R207+0x12400], R0 ;  /* 0x01240000cf007388 */ /* 0x0003e40000000800 */
[----:B------:R-:W-:Y:S02]  /*57f0*/  @P0 FSEL R65, R65, -INF , !P2 ;  /* 0xff80000041410808 */ /* 0x000fe40005000000 */
[----:B------:R3:W-:Y:S01]  /*5800*/  STS [R206+0x12400], R4 ;  /* 0x01240004ce007388 */ /* 0x0007e20000000800 */
[----:B------:R-:W-:Y:S03]  /*5810*/  PLOP3.LUT P0, PT, PT, PT, UP0, 0x80, 0x0 ;  /* 0x000000000000781c */ /* 0x000fe60003f0f008 */
[----:B------:R-:W-:Y:S01]  /*5820*/  MUFU.EX2 R175, R64 ;  /* 0x0000004000af7308 */ /* 0x000fe20000000800 */
[----:B------:R-:W-:Y:S01]  /*5830*/  FFMA.FTZ R164, R65, UR7, -R164 ;  /* 0x0000000741a47c23 */ /* 0x000fe200080108a4 */
[----:B------:R-:W-:Y:S02]  /*5840*/  @P3 FSEL R66, R66, -INF , !P1 ;  /* 0xff80000042423808 */ /* 0x000fe40004800000 */
[----:B------:R-:W-:Y:S03]  /*5850*/  PLOP3.LUT P1, PT, PT, PT, UP0, 0x80, 0x0 ;  /* 0x000000000000781c */ /* 0x000fe60003f2f008 */
[--C-:B------:R-:W-:Y:S03]  /*5860*/  FFMA.FTZ R66, R66, UR7, -R163.reuse ;  /* 0x0000000742427c23 */ /* 0x100fe600080108a3 */
[----:B------:R-:W2:Y:S01]  /*5870*/  MUFU.EX2 R164, R164 ;  /* 0x000000a400a47308 */ /* 0x000ea20000000800 */
[----:B------:R-:W-:Y:S09]  /*5880*/  @P0 FSEL R67, R67, -INF , !P2 ;  /* 0xff80000043430808 */ /* 0x000ff20005000000 */
[----:B------:R-:W-:Y:S01]  /*5890*/  MUFU.EX2 R108, R66 ;  /* 0x00000042006c7308 */ /* 0x000fe20000000800 */
[----:B------:R-:W-:Y:S01]  /*58a0*/  FFMA.FTZ R163, R67, UR7, -R163 ;  /* 0x0000000743a37c23 */ /* 0x000fe200080108a3 */
[----:B------:R-:W-:Y:S02]  /*58b0*/  @P1 FSEL R63, R63, -INF , !P2 ;  /* 0xff8000003f3f1808 */ /* 0x000fe40005000000 */
[----:B-1----:R-:W-:Y:S02]  /*58c0*/  F2FP.BF16.F32.PACK_AB R0, R210, R211 ;  /* 0x000000d3d200723e */ /* 0x002fe400000010ff */
[----:B------:R-:W-:Y:S01]  /*58d0*/  PLOP3.LUT P1, PT, PT, PT, UP3, 0x80, 0x0 ;  /* 0x000000000000781c */ /* 0x000fe20003f2f038 */
[----:B------:R-:W-:Y:S01]  /*58e0*/  FFMA.FTZ R109, R63, UR7, -R109 ;  /* 0x000000073f6d7c23 */ /* 0x000fe2000801086d */
[----:B---3--:R-:W-:Y:S01]  /*58f0*/  F2FP.BF16.F32.PACK_AB R4, R194, R195 ;  /* 0x000000c3c204723e */ /* 0x008fe200000010ff */
[----:B------:R1:W-:Y:S01]  /*5900*/  STS [R206+0x12000], R0 ;  /* 0x01200000ce007388 */ /* 0x0003e20000000800 */
[----:B------:R-:W3:Y:S10]  /*5910*/  MUFU.EX2 R163, R163 ;  /* 0x000000a300a37308 */ /* 0x000ef40000000800 */
[----:B------:R-:W-:Y:S10]  /*5920*/  MUFU.EX2 R113, R60 ;  /* 0x0000003c00717308 */ /* 0x000ff40000000800 */
[----:B------:R-:W-:Y:S01]  /*5930*/  MUFU.EX2 R115, R62 ;  /* 0x0000003e00737308 */ /* 0x000fe20000000800 */
[----:B-1----:R-:W-:Y:S09]  /*5940*/  F2FP.BF16.F32.PACK_AB R0, R233, R236 ;  /* 0x000000ece900723e */ /* 0x002ff200000010ff */
[----:B------:R-:W1:Y:S01]  /*5950*/  MUFU.EX2 R162, R162 ;  /* 0x000000a200a27308 */ /* 0x000e620000000800 */
[----:B------:R4:W-:Y:S09]  /*5960*/  STS [R208+0x10000], R0 ;  /* 0x01000000d0007388 */ /* 0x0009f20000000800 */
[----:B------:R-:W1:Y:S01]  /*5970*/  MUFU.EX2 R109, R109 ;  /* 0x0000006d006d7308 */ /* 0x000e620000000800 */
[----:B----4-:R-:W-:Y:S05]  /*5980*/  F2FP.BF16.F32.PACK_AB R0, R188, R189 ;  /* 0x000000bdbc00723e */ /* 0x010fea00000010ff */
[----:B------:R4:W-:Y:S02]  /*5990*/  STS [R208+0x10400], R0 ;  /* 0x01040000d0007388 */ /* 0x0009e40000000800 */
[----:B----4-:R-:W-:Y:S05]  /*59a0*/  F2FP.BF16.F32.PACK_AB R0, R231, R232 ;  /* 0x000000e8e700723e */ /* 0x010fea00000010ff */
[----:B------:R4:W-:Y:S02]  /*59b0*/  STS [R205+0x10000], R0 ;  /* 0x01000000cd007388 */ /* 0x0009e40000000800 */
[----:B----4-:R-:W-:Y:S05]  /*59c0*/  F2FP.BF16.F32.PACK_AB R0, R179, R181 ;  /* 0x000000b5b300723e */ /* 0x010fea00000010ff */
[----:B------:R4:W-:Y:S04]  /*59d0*/  STS [R205+0x10400], R0 ;  /* 0x01040000cd007388 */ /* 0x0009e80000000800 */
[----:B------:R2:W-:Y:S01]  /*59e0*/  STS [R208+0x12000], R4 ;  /* 0x01200004d0007388 */ /* 0x0005e20000000800 */
[----:B----4-:R-:W-:Y:S02]  /*59f0*/  F2FP.BF16.F32.PACK_AB R0, R198, R199 ;  /* 0x000000c7c600723e */ /* 0x010fe400000010ff */
[----:B--2---:R-:W-:Y:S03]  /*5a00*/  F2FP.BF16.F32.PACK_AB R4, R229, R230 ;  /* 0x000000e6e504723e */ /* 0x004fe600000010ff */
[----:B------:R2:W-:Y:S04]  /*5a10*/  STS [R208+0x12400], R0 ;  /* 0x01240000d0007388 */ /* 0x0005e80000000800 */
[----:B------:R4:W-:Y:S01]  /*5a20*/  STS [R205+0x12400], R5 ;  /* 0x01240005cd007388 */ /* 0x0009e20000000800 */
[----:B--2---:R-:W-:Y:S02]  /*5a30*/  F2FP.BF16.F32.PACK_AB R0, R190, R192 ;  /* 0x000000c0be00723e */ /* 0x004fe400000010ff */
[----:B----4-:R-:W-:Y:S03]  /*5a40*/  F2FP.BF16.F32.PACK_AB R5, R168, R169 ;  /* 0x000000a9a805723e */ /* 0x010fe600000010ff */
[----:B------:R2:W-:Y:S04]  /*5a50*/  STS [R205+0x12000], R0 ;  /* 0x01200000cd007388 */ /* 0x0005e80000000800 */
[----:B------:R4:W-:Y:S01]  /*5a60*/  STS [R202+0x10000], R4 ;  /* 0x01000004ca007388 */ /* 0x0009e20000000800 */
[----:B--2---:R-:W-:Y:S02]  /*5a70*/  F2FP.BF16.F32.PACK_AB R0, R173, R177 ;  /* 0x000000b1ad00723e */ /* 0x004fe400000010ff */
[----:B----4-:R-:W-:Y:S03]  /*5a80*/  F2FP.BF16.F32.PACK_AB R4, R182, R183 ;  /* 0x000000b7b604723e */ /* 0x010fe600000010ff */
[----:B------:R2:W-:Y:S04]  /*5a90*/  STS [R202+0x10400], R0 ;  /* 0x01040000ca007388 */ /* 0x0005e80000000800 */
[----:B------:R4:W-:Y:S04]  /*5aa0*/  STS [R201+0x10000], R6 ;  /* 0x01000006c9007388 */ /* 0x0009e80000000800 */
[----:B------:R3:W-:Y:S04]  /*5ab0*/  STS [R201+0x10400], R5 ;  /* 0x01040005c9007388 */ /* 0x0007e80000000800 */
[----:B------:R1:W-:Y:S01]  /*5ac0*/  STS [R202+0x12000], R4 ;  /* 0x01200004ca007388 */ /* 0x0003e20000000800 */
[----:B--2---:R-:W-:Y:S02]  /*5ad0*/  F2FP.BF16.F32.PACK_AB R0, R186, R187 ;  /* 0x000000bbba00723e */ /* 0x004fe400000010ff */
[----:B----4-:R-:W-:Y:S03]  /*5ae0*/  F2FP.BF16.F32.PACK_AB R6, R184, R185 ;  /* 0x000000b9b806723e */ /* 0x010fe600000010ff */
[----:B------:R2:W-:Y:S01]  /*5af0*/  STS [R202+0x12400], R0 ;  /* 0x01240000ca007388 */ /* 0x0005e20000000800 */
[----:B---3--:R-:W-:Y:S03]  /*5b00*/  F2FP.BF16.F32.PACK_AB R5, R224, R225 ;  /* 0x000000e1e005723e */ /* 0x008fe600000010ff */
[----:B------:R3:W-:Y:S01]  /*5b10*/  STS [R201+0x12000], R7 ;  /* 0x01200007c9007388 */ /* 0x0007e20000000800 */
[----:B-1----:R-:W-:Y:S03]  /*5b20*/  F2FP.BF16.F32.PACK_AB R4, R112, R167 ;  /* 0x000000a77004723e */ /* 0x002fe600000010ff */
[----:B------:R1:W-:Y:S04]  /*5b30*/  STS [R201+0x12400], R6 ;  /* 0x01240006c9007388 */ /* 0x0003e80000000800 */
[----:B------:R4:W-:Y:S04]  /*5b40*/  STS [R204+0x10000], R5 ;  /* 0x01000005cc007388 */ /* 0x0009e80000000800 */
[----:B------:R4:W-:Y:S01]  /*5b50*/  STS [R204+0x10400], R4 ;  /* 0x01040004cc007388 */ /* 0x0009e20000000800 */
[----:B--2---:R-:W-:Y:S02]  /*5b60*/  F2FP.BF16.F32.PACK_AB R0, R164, R175 ;  /* 0x000000afa400723e */ /* 0x004fe400000010ff */
[----:B---3--:R-:W-:Y:S03]  /*5b70*/  F2FP.BF16.F32.PACK_AB R7, R114, R170 ;  /* 0x000000aa7207723e */ /* 0x008fe600000010ff */
[----:B------:R2:W-:Y:S01]  /*5b80*/  STS [R203+0x10000], R0 ;  /* 0x01000000cb007388 */ /* 0x0005e20000000800 */
[----:B-1----:R-:W-:Y:S02]  /*5b90*/  F2FP.BF16.F32.PACK_AB R6, R171, R172 ;  /* 0x000000acab06723e */ /* 0x002fe400000010ff */
[----:B----4-:R-:W-:Y:S02]  /*5ba0*/  F2FP.BF16.F32.PACK_AB R5, R163, R108 ;  /* 0x0000006ca305723e */ /* 0x010fe400000010ff */
[----:B------:R-:W-:Y:S03]  /*5bb0*/  F2FP.BF16.F32.PACK_AB R4, R162, R113 ;  /* 0x00000071a204723e */ /* 0x000fe600000010ff */
[----:B------:R-:W-:Y:S04]  /*5bc0*/  STS [R203+0x10400], R5 ;  /* 0x01040005cb007388 */ /* 0x000fe80000000800 */
[----:B------:R-:W-:Y:S04]  /*5bd0*/  STS [R204+0x12000], R7 ;  /* 0x01200007cc007388 */ /* 0x000fe80000000800 */
[----:B------:R-:W-:Y:S04]  /*5be0*/  STS [R204+0x12400], R6 ;  /* 0x01240006cc007388 */ /* 0x000fe80000000800 */
[----:B------:R-:W-:Y:S01]  /*5bf0*/  STS [R203+0x12000], R4 ;  /* 0x01200004cb007388 */ /* 0x000fe20000000800 */
[----:B--2---:R-:W-:Y:S05]  /*5c00*/  F2FP.BF16.F32.PACK_AB R0, R109, R115 ;  /* 0x000000736d00723e */ /* 0x004fea00000010ff */
        /* <DEDUP_REMOVED lines=28> */
[C---:B------:R-:W-:Y:S01]  /*5dd0*/  FADD.FTZ R0, -R166.reuse, R5 ;  /* 0x00000005a6007221 */ /* 0x040fe20000010100 */
        /* <DEDUP_REMOVED lines=19> */
[----:B------:R-:W-:Y:S02]  /*5f10*/  FADD.FTZ R20, -R166, R48 ;  /* 0x00000030a6147221 */ /* 0x000fe40000010100 */
        /* <DEDUP_REMOVED lines=9> */
[----:B------:R-:W-:Y:S01]  /*5fb0*/  FADD.FTZ R17, -R166, R36 ;  /* 0x00000024a6117221 */ /* 0x000fe20000010100 */
[----:B------:R-:W-:Y:S01]  /*5fc0*/  F2FP.BF16.F32.PACK_AB R100, R100, R5 ;  /* 0x000000056464723e */ /* 0x000fe200000010ff */
[----:B------:R-:W-:Y:S01]  /*5fd0*/  FADD.FTZ R36, -R166, R49 ;  /* 0x00000031a6247221 */ /* 0x000fe20000010100 */
        /* <DEDUP_REMOVED lines=21> */
[----:B------:R-:W-:Y:S01]  /*6130*/  ULOP3.LUT UR9, UR8, 0x1, URZ, 0xc0, !UPT ;  /* 0x0000000108097892 */ /* 0x000fe2000f8ec03f */
[----:B------:R-:W-:Y:S03]  /*6140*/  UMOV UR36, 0xffffe000 ;  /* 0xffffe00000247882 */ /* 0x000fe60000000000 */
        /* <DEDUP_REMOVED lines=30> */
.L_x_157:
        /* <DEDUP_REMOVED lines=8> */
[C---:B------:R-:W-:Y:S01]  /*63b0*/  FADD.FTZ R15, -R110.reuse, R15 ;  /* 0x0000000f6e0f7221 */ /* 0x040fe20000010100 */
[----:B------:R-:W-:Y:S01]  /*63c0*/  FADD.FTZ R25, -R111, R25 ;  /* 0x000000196f197221 */ /* 0x000fe20000010100 */
[----:B------:R-:W-:Y:S01]  /*63d0*/  FADD.FTZ R27, -R110, R27 ;  /* 0x0000001b6e1b7221 */ /* 0x000fe20000010100 */
        /* <DEDUP_REMOVED lines=14> */
[----:B-1----:R-:W-:Y:S01]  /*64c0*/  FMUL.FTZ R0, R191, R19 ;  /* 0x00000013bf007220 */ /* 0x002fe20000410000 */
        /* <DEDUP_REMOVED lines=8> */
[----:B------:R-:W-:Y:S01]  /*6550*/  FADD.FTZ R24, -R111, R24 ;  /* 0x000000186f187221 */ /* 0x000fe20000010100 */
[----:B------:R1:W-:Y:S01]  /*6560*/  STS [R206+0x8400], R0 ;  /* 0x00840000ce007388 */ /* 0x0003e20000000800 */
[----:B------:R-:W-:Y:S01]  /*6570*/  FADD.FTZ R34, -R165, R34 ;  /* 0x00000022a5227221 */ /* 0x000fe20000010100 */
[----:B--2---:R-:W-:Y:S01]  /*6580*/  FADD.FTZ R4, -R111, R56 ;  /* 0x000000386f047221 */ /* 0x004fe20000010100 */
[C---:B------:R-:W-:Y:S01]  /*6590*/  FADD.FTZ R35, -R165.reuse, R35 ;  /* 0x00000023a5237221 */ /* 0x040fe20000010100 */
[C---:B------:R-:W-:Y:S01]  /*65a0*/  FADD.FTZ R17, -R165.reuse, R54 ;  /* 0x00000036a5117221 */ /* 0x040fe20000010100 */
[C---:B------:R-:W-:Y:S01]  /*65b0*/  FADD.FTZ R7, -R165.reuse, R55 ;  /* 0x00000037a5077221 */ /* 0x040fe20000010100 */
        /* <DEDUP_REMOVED lines=19> */
[----:B-1----:R-:W-:Y:S01]  /*66f0*/  F2FP.BF16.F32.PACK_AB R0, R9, R8 ;  /* 0x000000080900723e */ /* 0x002fe200000010ff */
        /* <DEDUP_REMOVED lines=178> */
.L_x_158:
        /* <DEDUP_REMOVED lines=218> */
[----:B------:R-:W-:-:S03]  /*7fc0*/  ULDC UR5, c[0x0][0x390] ;  /* 0x0000e40000057ab9 */ /* 0x000fc60000000800 */
[----:B------:R-:W3:Y:S01]  /*7fd0*/  LDL R60, [R1+0x4] ;  /* 0x00000400013c7983 */ /* 0x000ee20000100800 */
        /* <DEDUP_REMOVED lines=14> */
[----:B------:R-:W-:Y:S01]  /*80c0*/  FMUL.FTZ R92, R92, UR5 ;  /* 0x000000055c5c7c20 */ /* 0x000fe20008410000 */
[----:B------:R-:W-:Y:S01]  /*80d0*/  FMUL.FTZ R3, R93, UR5 ;  /* 0x000000055d037c20 */ /* 0x000fe20008410000 */
[----:B------:R-:W-:Y:S01]  /*80e0*/  F2FP.BF16.F32.PACK_AB R8, R8, R86 ;  /* 0x000000560808723e */ /* 0x000fe200000010ff */
[----:B------:R-:W-:Y:S01]  /*80f0*/  FMUL.FTZ R94, R94, UR5 ;  /* 0x000000055e5e7c20 */ /* 0x000fe20008410000 */
[----:B------:R-:W-:Y:S01]  /*8100*/  FMUL.FTZ R0, R95, UR5 ;  /* 0x000000055f007c20 */ /* 0x000fe20008410000 */
        /* <DEDUP_REMOVED lines=17> */
[----:B------:R-:W-:Y:S01]  /*8220*/  @UP0 UIADD3 UR20, UR13, UR5, URZ ;  /* 0x000000050d140290 */ /* 0x000fe2000fffe03f */
[----:B------:R-:W-:Y:S01]  /*8230*/  F2FP.BF16.F32.PACK_AB R76, R77, R76 ;  /* 0x0000004c4d4c723e */ /* 0x000fe200000010ff */
[----:B------:R-:W-:Y:S01]  /*8240*/  @UP0 UMOV UR19, UR12 ;  /* 0x0000000c00130c82 */ /* 0x000fe20008000000 */
[----:B------:R-:W-:Y:S02]  /*8250*/  F2FP.BF16.F32.PACK_AB R78, R79, R78 ;  /* 0x0000004e4f4e723e */ /* 0x000fe400000010ff */
[----:B------:R-:W-:Y:S01]  /*8260*/  PLOP3.LUT P0, PT, PT, PT, UP0, 0x80, 0x0 ;  /* 0x000000000000781c */ /* 0x000fe20003f0f008 */
[----:B--2---:R-:W-:Y:S04]  /*8270*/  STS [R61], R9 ;  /* 0x000000093d007388 */ /* 0x004fe80000000800 */
[----:B------:R-:W-:Y:S04]  /*8280*/  STS [R61+0x200], R8 ;  /* 0x000200083d007388 */ /* 0x000fe80000000800 */
[----:B---3--:R-:W-:Y:S04]  /*8290*/  STS [R60], R5 ;  /* 0x000000053c007388 */ /* 0x008fe80000000800 */
[----:B------:R-:W-:Y:S04]  /*82a0*/  STS [R60+0x200], R4 ;  /* 0x000200043c007388 */ /* 0x000fe80000000800 */
[----:B------:R-:W-:Y:S04]  /*82b0*/  STS [R61+0x1000], R7 ;  /* 0x001000073d007388 */ /* 0x000fe80000000800 */
        /* <DEDUP_REMOVED lines=26> */
.L_x_160:
        /* <DEDUP_REMOVED lines=19> */
.L_x_161:
        /* <DEDUP_REMOVED lines=43> */
.L_x_163:
[----:B------:R-:W-:Y:S05]  /*8840*/  BSYNC B0 ;  /* 0x0000000000007941 */ /* 0x000fea0003800000 */
.L_x_162:
        /* <DEDUP_REMOVED lines=13> */
.L_x_165:
[----:B------:R-:W-:Y:S05]  /*8920*/  BSYNC B0 ;  /* 0x0000000000007941 */ /* 0x000fea0003800000 */
.L_x_164:
        /* <DEDUP_REMOVED lines=27> */
.L_x_167:
[----:B------:R-:W-:Y:S05]  /*8ae0*/  BSYNC B0 ;  /* 0x0000000000007941 */ /* 0x000fea0003800000 */
.L_x_166:
        /* <DEDUP_REMOVED lines=12> */
[----:B----4-:R2:W-:Y:S01]  /*8bb0*/  STG.E.128 desc[UR10][R4.64], R24 ;  /* 0x0000001804007986 */ /* 0x0105e2000c101d0a */
[----:B------:R-:W-:Y:S05]  /*8bc0*/  BRA `(.L_x_168) ;  /* 0x0000000800247947 */ /* 0x000fea0003800000 */
.L_x_140:
        /* <DEDUP_REMOVED lines=24> */
.L_x_169:
[----:B------:R-:W-:Y:S01]  /*8d50*/  @UP0 UIADD3 UR5, UR33, UR35, URZ ;  /* 0x0000002321050290 */ /* 0x000fe2000fffe03f */
[----:B-1----:R-:W-:Y:S01]  /*8d60*/  SHF.R.S32.HI R0, RZ, 0x1f, R3 ;  /* 0x0000001fff007819 */ /* 0x002fe20000011403 */
[----:B------:R-:W-:Y:S01]  /*8d70*/  @UP0 ULDC.64 UR12, c[0x0][0x458] ;  /* 0x00011600000c0ab9 */ /* 0x000fe20000000a00 */
[----:B------:R-:W-:Y:S02]  /*8d80*/  USHF.R.S32.HI UR19, URZ, 0x1f, UR18 ;  /* 0x0000001f3f137899 */ /* 0x000fe40008011412 */
[----:B------:R-:W-:Y:S01]  /*8d90*/  @UP0 UIMAD.WIDE.U32 UR14, UR5, UR12, URZ ;  /* 0x0000000c050e02a5 */ /* 0x000fe2000f8e003f */
[----:B------:R-:W-:Y:S01]  /*8da0*/  LEA.HI R0, R0, R3, RZ, 0x2 ;  /* 0x0000000300007211 */ /* 0x000fe200078f10ff */
        /* <DEDUP_REMOVED lines=17> */
.L_x_170:
[----:B------:R-:W-:Y:S01]  /*8ec0*/  UIMAD UR5, UR19, UR8, URZ ;  /* 0x00000008130572a4 */ /* 0x000fe2000f8e023f */
[----:B------:R-:W-:Y:S01]  /*8ed0*/  SHF.R.S32.HI R0, RZ, 0x2, R0 ;  /* 0x00000002ff007819 */ /* 0x000fe20000011400 */
[----:B------:R-:W-:Y:S01]  /*8ee0*/  IMAD.U32 R4, RZ, RZ, UR8 ;  /* 0x00000008ff047e24 */ /* 0x000fe2000f8e00ff */
[----:B------:R-:W-:Y:S01]  /*8ef0*/  UIMAD UR6, UR34, -0x80, UR6 ;  /* 0xffffff80220678a4 */ /* 0x000fe2000f8e0206 */
[----:B------:R-:W-:Y:S01]  /*8f00*/  BSSY B0, `(.L_x_171) ;  /* 0x000001e000007945 */ /* 0x000fe20003800000 */
[----:B------:R-:W-:Y:S01]  /*8f10*/  UIMAD UR5, UR18, UR9, UR5 ;  /* 0x00000009120572a4 */ /* 0x000fe2000f8e0205 */
[----:B------:R-:W-:Y:S01]  /*8f20*/  IMAD.WIDE.U32 R4, R4, UR18, R234 ;  /* 0x0000001204047c25 */ /* 0x000fe2000f8e00ea */
[----:B------:R-:W-:Y:S01]  /*8f30*/  USHF.R.S32.HI UR21, URZ, 0x1f, UR59 ;  /* 0x0000001f3f157899 */ /* 0x000fe2000801143b */
[----:B------:R-:W-:Y:S01]  /*8f40*/  SHF.R.S32.HI R11, RZ, 0x1f, R0 ;  /* 0x0000001fff0b7819 */ /* 0x000fe20000011400 */
[----:B------:R-:W-:Y:S01]  /*8f50*/  ULDC.64 UR14, c[0x0][0x468] ;  /* 0x00011a00000e7ab9 */ /* 0x000fe20000000a00 */
[----:B------:R-:W-:Y:S01]  /*8f60*/  VIADD R6, R0, 0x40 ;  /* 0x0000004000067836 */ /* 0x000fe20000000000 */
[----:B------:R-:W-:Y:S01]  /*8f70*/  IADD3 R4, P0, R4, UR7, RZ ;  /* 0x0000000704047c10 */ /* 0x000fe2000ff1e0ff */
[----:B------:R-:W-:Y:S01]  /*8f80*/  IMAD.U32 R3, RZ, RZ, UR5 ;  /* 0x00000005ff037e24 */ /* 0x000fe2000f8e00ff */
[----:B------:R-:W-:-:S02]  /*8f90*/  ULDC UR5, c[0x0][0x2d0] ;  /* 0x0000b40000057ab9 */ /* 0x000fc40000000800 */
[----:B------:R-:W-:Y:S01]  /*8fa0*/  ISETP.GE.AND P2, PT, R234, UR5, PT ;  /* 0x00000005ea007c0c */ /* 0x000fe2000bf46270 */
[----:B------:R-:W-:Y:S01]  /*8fb0*/  UIMAD UR5, UR21, UR14, URZ ;  /* 0x0000000e150572a4 */ /* 0x000fe2000f8e023f */
[----:B------:R-:W-:Y:S01]  /*8fc0*/  IADD3.X R5, R5, UR20, R3, P0, !PT ;  /* 0x0000001405057c10 */ /* 0x000fe200087fe403 */
[----:B------:R-:W-:Y:S01]  /*8fd0*/  IMAD.U32 R3, RZ, RZ, UR14 ;  /* 0x0000000eff037e24 */ /* 0x000fe2000f8e00ff */
[----:B------:R-:W-:Y:S01]  /*8fe0*/  ISETP.GE.OR P1, PT, R6, UR6, P2 ;  /* 0x0000000606007c0c */ /* 0x000fe20009726670 */
[----:B------:R-:W-:Y:S01]  /*8ff0*/  UIMAD UR15, UR59, UR15, UR5 ;  /* 0x0000000f3b0f72a4 */ /* 0x000fe2000f8e0205 */
[----:B------:R-:W-:Y:S01]  /*9000*/  ISETP.GE.OR P2, PT, R0, UR6, P2 ;  /* 0x0000000600007c0c */ /* 0x000fe20009746670 */
[----:B------:R-:W-:-:S04]  /*9010*/  IMAD.WIDE.U32 R4, R3, UR59, R4 ;  /* 0x0000003b03047c25 */ /* 0x000fc8000f8e0004 */
[----:B------:R-:W-:-:S08]  /*9020*/  VIADD R10, R5, UR15 ;  /* 0x0000000f050a7c36 */ /* 0x000fd00008000000 */
        /* <DEDUP_REMOVED lines=11> */
.L_x_172:
[----:B------:R-:W-:Y:S05]  /*90e0*/  BSYNC B0 ;  /* 0x0000000000007941 */ /* 0x000fea0003800000 */
.L_x_171:
        /* <DEDUP_REMOVED lines=14> */
.L_x_174:
[----:B------:R-:W-:Y:S05]  /*91d0*/  BSYNC B0 ;  /* 0x0000000000007941 */ /* 0x000fea0003800000 */
.L_x_173:
        /* <DEDUP_REMOVED lines=26> */
.L_x_176:
[----:B------:R-:W-:Y:S05]  /*9380*/  BSYNC B0 ;  /* 0x0000000000007941 */ /* 0x000fea0003800000 */
.L_x_175:
        /* <DEDUP_REMOVED lines=13> */
.L_x_168:
[----:B------:R-:W-:Y:S05]  /*9460*/  BSYNC B1 ;  /* 0x0000000000017941 */ /* 0x000fea0003800000 */
.L_x_135:
        /* <DEDUP_REMOVED lines=11> */
.L_x_177:
[----:B------:R-:W-:Y:S05]  /*9520*/  EXIT ;  /* 0x000000000000794d */ /* 0x000fea0003800000 */
.L_x_179:
        /* <DEDUP_REMOVED lines=13> */
.L_x_1332:


//--------------------- .text._ZN5flash44flash_bwd_dq_dk_dv_loop_seqk_parallel_kernelI23Flash_bwd_kernel_traitsILi32ELi128ELi128ELi8ELi4ELi4ELi4ELb1ELb0EN7cutlass10bfloat16_tE19Flash_kernel_traitsILi32ELi128ELi128ELi8ES3_EELb0ELb0ELb1ELb0ELb0ELb1ELb0EEEvNS_16Flash_bwd_paramsE --------------------------
	.section	.text._ZN5flash44flash_bwd_dq_dk_dv_loop_seqk_parallel_kernelI23Flash_bwd_kernel_traitsILi32ELi128ELi128ELi8ELi4ELi4ELi4ELb1ELb0EN7cutlass10bfloat16_tE19Flash_kernel_traitsILi32ELi128ELi128ELi8ES3_EELb0ELb0ELb1ELb0ELb0ELb1ELb0EEEvNS_16Flash_bwd_paramsE,"ax",@progbits
	.align	128
        .global         _ZN5flash44flash_bwd_dq_dk_dv_loop_seqk_parallel_kernelI23Flash_bwd_kernel_traitsILi32ELi128ELi128ELi8ELi4ELi4ELi4ELb1ELb0EN7cutlass10bfloat16_tE19Flash_kernel_traitsILi32ELi128ELi128ELi8ES3_EELb0ELb0ELb1ELb0ELb0ELb1ELb0EEEvNS_16Flash_bwd_paramsE
        .type           _ZN5flash44flash_bwd_dq_dk_dv_loop_seqk_parallel_kernelI23Flash_bwd_kernel_traitsILi32ELi128ELi128ELi8ELi4ELi4ELi4ELb1ELb0EN7cutlass10bfloat16_tE19Flash_kernel_traitsILi32ELi128ELi128ELi8ES3_EELb0ELb0ELb1ELb0ELb0ELb1ELb0EEEvNS_16Flash_bwd_paramsE,@function
        .size           _ZN5flash44flash_bwd_dq_dk_dv_loop_seqk_parallel_kernelI23Flash_bwd_kernel_traitsILi32ELi128ELi128ELi8ELi4ELi4ELi4ELb1ELb0EN7cutlass10bfloat16_tE19Flash_kernel_traitsILi32ELi128ELi128ELi8ES3_EELb0ELb0ELb1ELb0ELb0ELb1ELb0EEEvNS_16Flash_bwd_paramsE,(.L_x_1333 - _ZN5flash44flash_bwd_dq_dk_dv_loop_seqk_parallel_kernelI23Flash_bwd_kernel_traitsILi32ELi128ELi128ELi8ELi4ELi4ELi4ELb1ELb0EN7cutlass10bfloat16_tE19Flash_kernel_traitsILi32ELi128ELi128ELi8ES3_EELb0ELb0ELb1ELb0ELb0ELb1ELb0EEEvNS_16Flash_bwd_paramsE)
        .other          _ZN5flash44flash_bwd_dq_dk_dv_loop_seqk_parallel_kernelI23Flash_bwd_kernel_traitsILi32ELi128ELi128ELi8ELi4ELi4ELi4ELb1ELb0EN7cutlass10bfloat16_tE19Flash_kernel_traitsILi32ELi128ELi128ELi8ES3_EELb0ELb0ELb1ELb0ELb0ELb1ELb0EEEvNS_16Flash_bwd_paramsE,@"STO_CUDA_ENTRY STV_DEFAULT"
_ZN5flash44flash_bwd_dq_dk_dv_loop_seqk_parallel_kernelI23Flash_bwd_kernel_traitsILi32ELi128ELi128ELi8ELi4ELi4ELi4ELb1ELb0EN7cutlass10bfloat16_tE19Flash_kernel_traitsILi32ELi128ELi128ELi8ES3_EELb0ELb0ELb1ELb0ELb0ELb1ELb0EEEvNS_16Flash_bwd_paramsE:
.text._ZN5flash44flash_bwd_dq_dk_dv_loop_seqk_parallel_kernelI23Flash_bwd_kernel_traitsILi32ELi128ELi128ELi8ELi4ELi4ELi4ELb1ELb0EN7cutlass10bfloat16_tE19Flash_kernel_traitsILi32ELi128ELi128ELi8ES3_EELb0ELb0ELb1ELb0ELb0ELb1ELb0EEEvNS_16Flash_bwd_paramsE:
        /* <DEDUP_REMOVED lines=13> */
[----:B------:R-:W-:Y:S01]  /*00d0*/  IMAD.MOV.U32 R169, RZ, RZ, 0x20 ;  /* 0x00000020ffa97424 */ /* 0x000fe200078e00ff */
[----:B------:R-:W-:Y:S01]  /*00e0*/  ULDC.64 UR12, c[0x0][0x208] ;  /* 0x00008200000c7ab9 */ /* 0x000fe20000000a00 */
[----:B------:R-:W-:Y:S01]  /*00f0*/  IMAD.MOV.U32 R185, RZ, RZ, -0x10 ;  /* 0xfffffff0ffb97424 */ /* 0x000fe200078e00ff */
[----:B------:R-:W-:Y:S01]  /*0100*/  ULDC UR60, c[0x0][0x394] ;  /* 0x0000e500003c7ab9 */ /* 0x000fe20000000800 */
[----:B------:R-:W-:Y:S02]  /*0110*/  UMOV UR61, 0xffffe000 ;  /* 0xffffe000003d7882 */ /* 0x000fe40000000000 */
[----:B------:R-:W3:Y:S08]  /*0120*/  S2UR UR57, SR_CTAID.Z ;  /* 0x00000000003979c3 */ /* 0x000ef00000002700 */
[----:B------:R-:W4:Y:S01]  /*0130*/  S2UR UR48, SR_CTAID.Y ;  /* 0x00000000003079c3 */ /* 0x000f220000002600 */
[----:B--2---:R-:W-:Y:S01]  /*0140*/  ULEA UR4, UR4, UR5, 0x18 ;  /* 0x0000000504047291 */ /* 0x004fe2000f8ec03f */
[----:B-1----:R-:W-:Y:S01]  /*0150*/  SHF.R.S32.HI R7, RZ, 0x1f, R8 ;  /* 0x0000001fff077819 */ /* 0x002fe20000011408 */
[----:B---3--:R-:W-:-:S03]  /*0160*/  USHF.R.S32.HI UR5, URZ, 0x1f, UR57 ;  /* 0x0000001f3f057899 */ /* 0x008fc60008011439 */
[CC--:B------:R-:W-:Y:S02]  /*0170*/  LEA.HI R11, R7.reuse, R8.reuse, RZ, 0x2 ;  /* 0x00000008070b7211 */ /* 0x0c0fe400078f10ff */
[----:B------:R-:W-:Y:S01]  /*0180*/  LEA.HI R2, R7, R8, RZ, 0x5 ;  /* 0x0000000807027211 */ /* 0x000fe200078f28ff */
[----:B------:R-:W-:Y:S01]  /*0190*/  IMAD.U32 R175, RZ, RZ, UR5 ;  /* 0x00000005ffaf7e24 */ /* 0x000fe2000f8e00ff */
[--C-:B------:R-:W-:Y:S01]  /*01a0*/  SHF.R.S32.HI R4, RZ, 0x2, R11.reuse ;  /* 0x00000002ff047819 */ /* 0x100fe2000001140b */
[----:B----4-:R-:W-:Y:S01]  /*01b0*/  USHF.L.U32 UR6, UR48, 0x7, URZ ;  /* 0x0000000730067899 */ /* 0x010fe2000800063f */
[----:B------:R-:W-:Y:S01]  /*01c0*/  SHF.R.S32.HI R14, RZ, 0x1f, R11 ;  /* 0x0000001fff0e7819 */ /* 0x000fe2000001140b */
[----:B------:R-:W-:Y:S01]  /*01d0*/  USHF.R.S32.HI UR5, URZ, 0x1f, UR48 ;  /* 0x0000001f3f057899 */ /* 0x000fe20008011430 */
[-C--:B------:R-:W-:Y:S02]  /*01e0*/  LEA.HI R0, R11, R4.reuse, RZ, 0x1 ;  /* 0x000000040b007211 */ /* 0x080fe400078f08ff */
[----:B------:R-:W-:Y:S01]  /*01f0*/  LEA.HI R14, R14, R4, RZ, 0x3 ;  /* 0x000000040e0e7211 */ /* 0x000fe200078f18ff */
[----:B------:R-:W-:Y:S01]  /*0200*/  IMAD.U32 R179, RZ, RZ, UR6 ;  /* 0x00000006ffb37e24 */ /* 0x000fe2000f8e00ff */
[----:B------:R-:W-:Y:S01]  /*0210*/  LOP3.LUT R0, R0, 0x7fffffe, RZ, 0xc0, !PT ;  /* 0x07fffffe00007812 */ /* 0x000fe200078ec0ff */
[----:B------:R-:W-:Y:S01]  /*0220*/  USHF.R.S32.HI UR6, URZ, 0x1f, UR57 ;  /* 0x0000001f3f067899 */ /* 0x000fe20008011439 */
[----:B------:R-:W-:Y:S01]  /*0230*/  LOP3.LUT R14, R14, 0xfffffff8, RZ, 0xc0, !PT ;  /* 0xfffffff80e0e7812 */ /* 0x000fe200078ec0ff */
[----:B------:R-:W-:Y:S01]  /*0240*/  IMAD.U32 R178, RZ, RZ, UR5 ;  /* 0x00000005ffb27e24 */ /* 0x000fe2000f8e00ff */
[----:B------:R-:W-:Y:S01]  /*0250*/  LOP3.LUT R3, R2, 0xffffffe0, RZ, 0xc0, !PT ;  /* 0xffffffe002037812 */ /* 0x000fe200078ec0ff */
[C---:B------:R-:W-:Y:S01]  /*0260*/  IMAD.IADD R0, R4.reuse, 0x1, -R0 ;  /* 0x0000000104007824 */ /* 0x040fe200078e0a00 */
[CC--:B------:R-:W-:Y:S01]  /*0270*/  LEA.HI R15, R7.reuse, R8.reuse, RZ, 0x4 ;  /* 0x00000008070f7211 */ /* 0x0c0fe200078f20ff */
[----:B------:R-:W-:Y:S01]  /*0280*/  IMAD.IADD R14, R4, 0x1, -R14 ;  /* 0x00000001040e7824 */ /* 0x000fe200078e0a0e */
[----:B------:R-:W-:Y:S01]  /*0290*/  LEA.HI R13, R7, R8, RZ, 0x3 ;  /* 0x00000008070d7211 */ /* 0x000fe200078f18ff */
[----:B------:R-:W-:Y:S01]  /*02a0*/  IMAD.IADD R3, R8, 0x1, -R3 ;  /* 0x0000000108037824 */ /* 0x000fe200078e0a03 */
[--C-:B------:R-:W-:Y:S01]  /*02b0*/  SHF.R.S32.HI R174, RZ, 0x5, R2.reuse ;  /* 0x00000005ffae7819 */ /* 0x100fe20000011402 */
[----:B------:R-:W-:Y:S01]  /*02c0*/  UIADD3 UR5, UR4, 0x8000, URZ ;  /* 0x0000800004057890 */ /* 0x000fe2000fffe03f */
[----:B------:R-:W-:Y:S01]  /*02d0*/  SHF.R.S32.HI R4, RZ, 0x4, R15 ;  /* 0x00000004ff047819 */ /* 0x000fe2000001140f */
[----:B------:R-:W-:Y:S01]  /*02e0*/  IMAD.U32 R177, RZ, RZ, UR6 ;  /* 0x00000006ffb17e24 */ /* 0x000fe2000f8e00ff */
[----:B------:R-:W-:Y:S01]  /*02f0*/  SHF.R.S32.HI R2, RZ, 0x1f, R2 ;  /* 0x0000001fff027819 */ /* 0x000fe20000011402 */
[----:B------:R-:W-:Y:S01]  /*0300*/  UIADD3 UR6, UR4, 0x6000, URZ ;  /* 0x0000600004067890 */ /* 0x000fe2000fffe03f */
[----:B------:R-:W-:-:S02]  /*0310*/  SHF.R.S32.HI R5, RZ, 0x3, R13 ;  /* 0x00000003ff057819 */ /* 0x000fc4000001140d */
[----:B------:R-:W-:Y:S02]  /*0320*/  LOP3.LUT R11, R11, 0xfffffffc, RZ, 0xc0, !PT ;  /* 0xfffffffc0b0b7812 */ /* 0x000fe400078ec0ff */
[----:B------:R-:W-:Y:S01]  /*0330*/  LEA.HI R170, R15, R4, RZ, 0x1 ;  /* 0x000000040faa7211 */ /* 0x000fe200078f08ff */
[----:B------:R-:W-:Y:S01]  /*0340*/  IMAD.SHL.U32 R5, R5, 0x40, RZ ;  /* 0x0000004005057824 */ /* 0x000fe200078e00ff */
[----:B------:R-:W-:Y:S01]  /*0350*/  LEA.HI R2, R2, R174, RZ, 0x2 ;  /* 0x000000ae02027211 */ /* 0x000fe200078f10ff */
[----:B------:R-:W-:Y:S01]  /*0360*/  IMAD.IADD R11, R8, 0x1, -R11 ;  /* 0x00000001080b7824 */ /* 0x000fe200078e0a0b */
[----:B------:R-:W-:Y:S02]  /*0370*/  LOP3.LUT R15, R15, 0xfffffff0, RZ, 0xc0, !PT ;  /* 0xfffffff00f0f7812 */ /* 0x000fe400078ec0ff */
[----:B------:R-:W-:Y:S02]  /*0380*/  SHF.R.S32.HI R173, RZ, 0x1f, R3 ;  /* 0x0000001fffad7819 */ /* 0x000fe40000011403 */
[----:B------:R-:W-:Y:S01]  /*0390*/  LOP3.LUT R2, R2, 0xfffffffc, RZ, 0xc0, !PT ;  /* 0xfffffffc02027812 */ /* 0x000fe200078ec0ff */
[----:B------:R-:W-:Y:S01]  /*03a0*/  IMAD.IADD R15, R8, 0x1, -R15 ;  /* 0x00000001080f7824 */ /* 0x000fe200078e0a0f */
[----:B------:R-:W-:Y:S01]  /*03b0*/  LEA.HI R173, R173, R3, RZ, 0x2 ;  /* 0x00000003adad7211 */ /* 0x000fe200078f10ff */
[----:B------:R-:W-:Y:S01]  /*03c0*/  IMAD.SHL.U32 R3, R11, 0x8, RZ ;  /* 0x000000080b037824 */ /* 0x000fe200078e00ff */
[----:B------:R-:W-:Y:S01]  /*03d0*/  LOP3.LUT R10, R13, 0xfffffff8, RZ, 0xc0, !PT ;  /* 0xfffffff80d0a7812 */ /* 0x000fe200078ec0ff */
[C---:B------:R-:W-:Y:S01]  /*03e0*/  IMAD.IADD R2, R174.reuse, 0x1, -R2 ;  /* 0x00000001ae027824 */ /* 0x040fe200078e0a02 */
[----:B------:R-:W-:Y:S01]  /*03f0*/  LOP3.LUT R5, R5, 0xc0, RZ, 0xc0, !PT ;  /* 0x000000c005057812 */ /* 0x000fe200078ec0ff */
[----:B------:R-:W-:Y:S01]  /*0400*/  IMAD R174, R174, 0x8, R0 ;  /* 0x00000008aeae7824 */ /* 0x000fe200078e0200 */
[----:B------:R-:W-:Y:S01]  /*0410*/  LEA.HI R0, R15, R15, RZ, 0x1 ;  /* 0x0000000f0f007211 */ /* 0x000fe200078f08ff */
[----:B------:R-:W-:Y:S01]  /*0420*/  IMAD.IADD R10, R8, 0x1, -R10 ;  /* 0x00000001080a7824 */ /* 0x000fe200078e0a0a */
[----:B------:R-:W-:Y:S01]  /*0430*/  LOP3.LUT R3, R5, 0x18, R3, 0xf8, !PT ;  /* 0x0000001805037812 */ /* 0x000fe200078ef803 */
[----:B------:R-:W-:Y:S01]  /*0440*/  IMAD.SHL.U32 R11, R11, 0x2, RZ ;  /* 0x000000020b0b7824 */ /* 0x000fe200078e00ff */
[----:B------:R-:W-:-:S02]  /*0450*/  SHF.R.U32.HI R5, RZ, 0x3, R5 ;  /* 0x00000003ff057819 */ /* 0x000fc40000011605 */
[--C-:B------:R-:W-:Y:S02]  /*0460*/  SHF.R.S32.HI R9, RZ, 0x1, R0.reuse ;  /* 0x00000001ff097819 */ /* 0x100fe40000011400 */
[----:B------:R-:W-:Y:S02]  /*0470*/  SHF.R.S32.HI R6, RZ, 0x1f, R0 ;  /* 0x0000001fff067819 */ /* 0x000fe40000011400 */
[----:B------:R-:W-:Y:S02]  /*0480*/  LEA.HI R12, R10, R10, RZ, 0x1 ;  /* 0x0000000a0a0c7211 */ /* 0x000fe400078f08ff */
[----:B------:R-:W-:Y:S02]  /*0490*/  LOP3.LUT R5, R3, R5, RZ, 0x3c, !PT ;  /* 0x0000000503057212 */ /* 0x000fe400078e3cff */
[----:B------:R-:W-:Y:S02]  /*04a0*/  LEA.HI R6, R6, R9, RZ, 0x2 ;  /* 0x0000000906067211 */ /* 0x000fe400078f10ff */
[----:B------:R-:W-:Y:S01]  /*04b0*/  LOP3.LUT R3, R12, 0x3fffffe, RZ, 0xc0, !PT ;  /* 0x03fffffe0c037812 */ /* 0x000fe200078ec0ff */
[----:B------:R-:W-:Y:S01]  /*04c0*/  IMAD.U32 R174, R174, 0x20, R5 ;  /* 0x00000020aeae7824 */ /* 0x000fe200078e0005 */
[----:B------:R-:W-:-:S02]  /*04d0*/  LOP3.LUT R170, R170, 0xfffffffe, RZ, 0xc0, !PT ;  /* 0xfffffffeaaaa7812 */ /* 0x000fc400078ec0ff */
        /* <DEDUP_REMOVED lines=8> */
[----:B------:R-:W-:Y:S01]  /*0560*/  SHF.R.S32.HI R4, RZ, 0x1f, R15 ;  /* 0x0000001fff047819 */ /* 0x000fe2000001140f */
[----:B------:R-:W-:Y:S01]  /*0570*/  IMAD.SHL.U32 R171, R170, 0x8, RZ ;  /* 0x00000008aaab7824 */ /* 0x000fe200078e00ff */
[----:B------:R-:W-:Y:S01]  /*0580*/  ISETP.NE.U32.AND P6, PT, R5, 0x1, PT ;  /* 0x000000010500780c */ /* 0x000fe20003fc5070 */
[----:B------:R-:W-:Y:S01]  /*0590*/  IMAD.IADD R5, R9, 0x1, -R6 ;  /* 0x0000000109057824 */ /* 0x000fe200078e0a06 */
[----:B------:R-:W-:Y:S01]  /*05a0*/  LEA.HI R4, R4, R15, RZ, 0x3 ;  /* 0x0000000f04047211 */ /* 0x000fe200078f18ff */
[----:B------:R-:W-:Y:S01]  /*05b0*/  IMAD.SHL.U32 R9, R2, 0x10, RZ ;  /* 0x0000001002097824 */ /* 0x000fe200078e00ff */
[----:B------:R-:W-:Y:S01]  /*05c0*/  LOP3.LUT R10, R10, 0x1c0, RZ, 0xc0, !PT ;  /* 0x000001c00a0a7812 */ /* 0x000fe200078ec0ff */
[C---:B------:R-:W-:Y:S01]  /*05d0*/  IMAD R162, R7.reuse, 0x8, R170 ;  /* 0x0000000807a27824 */ /* 0x040fe200078e02aa */
[----:B------:R-:W-:Y:S01]  /*05e0*/  LEA.HI R6, R14, R14, RZ, 0x1 ;  /* 0x0000000e0e067211 */ /* 0x000fe200078f08ff */
[----:B------:R-:W-:Y:S01]  /*05f0*/  IMAD R176, R7, 0x2000, R11 ;  /* 0x0000200007b07824 */ /* 0x000fe200078e020b */
[----:B------:R-:W-:Y:S01]  /*0600*/  LEA.HI.SX32 R173, R173, R9, 0x1e ;  /* 0x00000009adad7211 */ /* 0x000fe200078ff2ff */
[----:B------:R-:W-:Y:S01]  /*0610*/  IMAD R162, R162, 0x8, R3 ;  /* 0x00000008a2a27824 */ /* 0x000fe200078e0203 */
[----:B------:R-:W-:Y:S01]  /*0620*/  LOP3.LUT R3, R4, 0xfffffff8, RZ, 0xc0, !PT ;  /* 0xfffffff804037812 */ /* 0x000fe200078ec0ff */
[----:B------:R-:W-:Y:S01]  /*0630*/  IMAD R11, R2, 0x200, R11 ;  /* 0x00000200020b7824 */ /* 0x000fe200078e020b */
[----:B------:R-:W-:-:S02]  /*0640*/  LOP3.LUT R9, R10, 0x30, R9, 0xf8, !PT ;  /* 0x000000300a097812 */ /* 0x000fc400078ef809 */
[----:B------:R-:W-:Y:S01]  /*0650*/  SHF.R.U32.HI R168, RZ, 0x3, R10 ;  /* 0x00000003ffa87819 */ /* 0x000fe2000001160a */
[----:B------:R-:W-:Y:S01]  /*0660*/  IMAD.IADD R3, R15, 0x1, -R3 ;  /* 0x000000010f037824 */ /* 0x000fe200078e0a03 */
[----:B------:R-:W-:Y:S02]  /*0670*/  LOP3.LUT R9, R9, 0x8, R13, 0xf8, !PT ;  /* 0x0000000809097812 */ /* 0x000fe400078ef80d */
[----:B------:R-:W-:Y:S02]  /*0680*/  LOP3.LUT R187, R6, 0x3fffffe, RZ, 0xc0, !PT ;  /* 0x03fffffe06bb7812 */ /* 0x000fe400078ec0ff */
[----:B------:R-:W-:Y:S02]  /*0690*/  LOP3.LUT R8, R8, 0x6, RZ, 0xc0, !PT ;  /* 0x0000000608087812 */ /* 0x000fe400078ec0ff */
[----:B------:R-:W-:Y:S01]  /*06a0*/  SHF.R.S32.HI R6, RZ, 0x1, R6 ;  /* 0x00000001ff067819 */ /* 0x000fe20000011406 */
[C---:B------:R-:W-:Y:S01]  /*06b0*/  IMAD.IADD R187, R14.reuse, 0x1, -R187 ;  /* 0x000000010ebb7824 */ /* 0x040fe200078e0abb */
[----:B------:R-:W-:Y:S01]  /*06c0*/  SHF.R.S32.HI R12, RZ, 0x1, R12 ;  /* 0x00000001ff0c7819 */ /* 0x000fe2000001140c */
[----:B------:R-:W-:Y:S01]  /*06d0*/  IMAD R172, R7, 0x40, R8 ;  /* 0x0000004007ac7824 */ /* 0x000fe200078e0208 */
[----:B------:R-:W-:Y:S01]  /*06e0*/  LOP3.LUT R168, R9, R168, RZ, 0x3c, !PT ;  /* 0x000000a809a87212 */ /* 0x000fe200078e3cff */
[----:B------:R-:W-:Y:S01]  /*06f0*/  IMAD.SHL.U32 R9, R3, 0x40, RZ ;  /* 0x0000004003097824 */ /* 0x000fe200078e00ff */
[C---:B------:R-:W-:Y:S01]  /*0700*/  LOP3.LUT P5, RZ, R14.reuse, 0x2, RZ, 0xc0, !PT ;  /* 0x000000020eff7812 */ /* 0x040fe200078ac0ff */
[----:B------:R-:W-:Y:S01]  /*0710*/  IMAD.SHL.U32 R8, R7, 0x8, RZ ;  /* 0x0000000807087824 */ /* 0x000fe200078e00ff */
[C---:B------:R-:W-:Y:S01]  /*0720*/  LOP3.LUT P4, RZ, R14.reuse, 0x4, RZ, 0xc0, !PT ;  /* 0x000000040eff7812 */ /* 0x040fe2000788c0ff */
[----:B------:R-:W-:Y:S01]  /*0730*/  IMAD.SHL.U32 R14, R14, 0x40, RZ ;  /* 0x000000400e0e7824 */ /* 0x000fe200078e00ff */
[----:B------:R-:W-:Y:S01]  /*0740*/  LOP3.LUT P0, RZ, R12, 0x2, RZ, 0xc0, !PT ;  /* 0x000000020cff7812 */ /* 0x000fe2000780c0ff */
[----:B------:R-:W-:Y:S01]  /*0750*/  IMAD.SHL.U32 R7, R6, 0x40, RZ ;  /* 0x0000004006077824 */ /* 0x000fe200078e00ff */
[----:B------:R-:W-:Y:S01]  /*0760*/  LOP3.LUT R0, R0, 0x7fffffe, RZ, 0xc0, !PT ;  /* 0x07fffffe00007812 */ /* 0x000fe200078ec0ff */
[----:B------:R-:W-:Y:S01]  /*0770*/  IMAD.SHL.U32 R12, R12, 0x40, RZ ;  /* 0x000000400c0c7824 */ /* 0x000fe200078e00ff */
[----:B------:R-:W-:Y:S01]  /*0780*/  LOP3.LUT R9, R9, 0x1c0, RZ, 0xc0, !PT ;  /* 0x000001c009097812 */ /* 0x000fe200078ec0ff */
[----:B------:R-:W-:Y:S01]  /*0790*/  IMAD R187, R187, 0x20, R11 ;  /* 0x00000020bbbb7824 */ /* 0x000fe200078e020b */
[----:B------:R-:W-:Y:S01]  /*07a0*/  LOP3.LUT R14, R14, 0x1c0, RZ, 0xc0, !PT ;  /* 0x000001c00e0e7812 */ /* 0x000fe200078ec0ff */
[----:B------:R-:W-:Y:S01]  /*07b0*/  IMAD.IADD R0, R15, 0x1, -R0 ;  /* 0x000000010f007824 */ /* 0x000fe200078e0a00 */
[----:B------:R-:W-:Y:S01]  /*07c0*/  SHF.R.S32.HI R4, RZ, 0x3, R4 ;  /* 0x00000003ff047819 */ /* 0x000fe20000011404 */
[----:B------:R-:W-:Y:S01]  /*07d0*/  IMAD.SHL.U32 R15, R2, 0x400, RZ ;  /* 0x00000400020f7824 */ /* 0x000fe200078e00ff */
[----:B------:R-:W-:Y:S01]  /*07e0*/  LOP3.LUT R7, R7, 0xc0, RZ, 0xc0, !PT ;  /* 0x000000c007077812 */ /* 0x000fe200078ec0ff */
[----:B------:R-:W-:Y:S01]  /*07f0*/  IMAD R168, R170, 0x200, R168 ;  /* 0x00000200aaa87824 */ /* 0x000fe200078e02a8 */
[----:B------:R-:W-:Y:S01]  /*0800*/  LOP3.LUT R12, R12, 0xc0, RZ, 0xc0, !PT ;  /* 0x000000c00c0c7812 */ /* 0x000fe200078ec0ff */
[C---:B------:R-:W-:Y:S01]  /*0810*/  IMAD R0, R4.reuse, 0x8, R0 ;  /* 0x0000000804007824 */ /* 0x040fe200078e0200 */
[----:B------:R-:W-:Y:S01]  /*0820*/  LOP3.LUT R171, R171, 0x8, RZ, 0xc0, !PT ;  /* 0x00000008abab7812 */ /* 0x000fe200078ec0ff */
[----:B------:R-:W-:Y:S01]  /*0830*/  IMAD R4, R4, 0x200, R15 ;  /* 0x0000020004047824 */ /* 0x000fe200078e020f */
[----:B------:R-:W-:Y:S01]  /*0840*/  SHF.R.U32.HI R167, RZ, 0x3, R9 ;  /* 0x00000003ffa77819 */ /* 0x000fe20000011609 */
[----:B------:R-:W-:Y:S01]  /*0850*/  IMAD.SHL.U32 R170, R170, 0x10, RZ ;  /* 0x00000010aaaa7824 */ /* 0x000fe200078e00ff */
[----:B------:R-:W-:Y:S01]  /*0860*/  LEA.HI R14, R14, R14, RZ, 0x1d ;  /* 0x0000000e0e0e7211 */ /* 0x000fe200078fe8ff */
[----:B------:R-:W-:Y:S01]  /*0870*/  IMAD.SHL.U32 R0, R0, 0x20, RZ ;  /* 0x0000002000007824 */ /* 0x000fe200078e00ff */
[----:B------:R-:W-:-:S02]  /*0880*/  R2P PR, R3, 0x6 ;  /* 0x0000000603007804 */ /* 0x000fc40000000000 */
[----:B------:R-:W-:Y:S01]  /*0890*/  LOP3.LUT R8, R8, 0x8, RZ, 0xc0, !PT ;  /* 0x0000000808087812 */ /* 0x000fe200078ec0ff */
[----:B------:R-:W-:Y:S01]  /*08a0*/  IMAD R2, R2, 0x200, R0 ;  /* 0x0000020002027824 */ /* 0x000fe200078e0200 */
[----:B------:R-:W-:Y:S02]  /*08b0*/  SHF.R.U32.HI R3, RZ, 0x3, R7 ;  /* 0x00000003ff037819 */ /* 0x000fe40000011607 */
[----:B------:R-:W-:Y:S02]  /*08c0*/  LOP3.LUT R13, R12, 0x8, R13, 0xf8, !PT ;  /* 0x000000080c0d7812 */ /* 0x000fe400078ef80d */
[----:B------:R-:W-:Y:S01]  /*08d0*/  LOP3.LUT P3, RZ, R6, 0x2, RZ, 0xc0, !PT ;  /* 0x0000000206ff7812 */ /* 0x000fe2000786c0ff */
[----:B------:R-:W-:Y:S01]  /*08e0*/  IMAD.SHL.U32 R6, R5, 0x40, RZ ;  /* 0x0000004005067824 */ /* 0x000fe200078e00ff */
[----:B------:R-:W-:Y:S02]  /*08f0*/  LOP3.LUT R167, R167, R9, R171, 0x1e, !PT ;  /* 0x00000009a7a77212 */ /* 0x000fe400078e1eab */
[----:B------:R-:W-:-:S02]  /*0900*/  SHF.R.U32.HI R12, RZ, 0x3, R12 ;  /* 0x00000003ff0c7819 */ /* 0x000fc4000001160c */
[----:B------:R-:W-:Y:S01]  /*0910*/  IADD3 R176, R14, R176, R15 ;  /* 0x000000b00eb07210 */ /* 0x000fe20007ffe00f */
[----:B------:R-:W-:Y:S01]  /*0920*/  IMAD.IADD R167, R4, 0x1, R167 ;  /* 0x0000000104a77824 */ /* 0x000fe200078e02a7 */
[----:B------:R-:W-:Y:S02]  /*0930*/  LOP3.LUT R3, R3, R7, R8, 0x1e, !PT ;  /* 0x0000000703037212 */ /* 0x000fe400078e1e08 */
[----:B------:R-:W-:Y:S02]  /*0940*/  LOP3.LUT R12, R13, R12, RZ, 0x3c, !PT ;  /* 0x0000000c0d0c7212 */ /* 0x000fe400078e3cff */
[----:B------:R-:W-:Y:S01]  /*0950*/  LOP3.LUT R6, R6, 0xc0, RZ, 0xc0, !PT ;  /* 0x000000c006067812 */ /* 0x000fe200078ec0ff */
[----:B------:R-:W-:Y:S01]  /*0960*/  IMAD.IADD R187, R3, 0x1, R187 ;  /* 0x0000000103bb7824 */ /* 0x000fe200078e02bb */
[----:B------:R-:W-:Y:S01]  /*0970*/  LEA R176, R176, UR4, 0x1 ;  /* 0x00000004b0b07c11 */ /* 0x000fe2000f8e08ff */
[----:B------:R-:W-:Y:S01]  /*0980*/  IMAD.MOV.U32 R3, RZ, RZ, 0x40 ;  /* 0x00000040ff037424 */ /* 0x000fe200078e00ff */
[----:B------:R-:W-:Y:S01]  /*0990*/  SEL R161, R169, 0xffffffe0, !P0 ;  /* 0xffffffe0a9a17807 */ /* 0x000fe20004000000 */
[----:B------:R-:W-:Y:S01]  /*09a0*/  IMAD.U32 R162, R162, 0x20, R12 ;  /* 0x00000020a2a27824 */ /* 0x000fe200078e000c */
[----:B------:R-:W-:Y:S01]  /*09b0*/  LOP3.LUT P0, RZ, R5, 0x2, RZ, 0xc0, !PT ;  /* 0x0000000205ff7812 */ /* 0x000fe2000780c0ff */
[C---:B------:R-:W-:Y:S01]  /*09c0*/  VIADD R180, R176.reuse, 0x40 ;  /* 0x00000040b0b47836 */ /* 0x040fe20000000000 */
[----:B------:R-:W-:Y:S01]  /*09d0*/  SHF.R.U32.HI R5, RZ, 0x3, R6 ;  /* 0x00000003ff057819 */ /* 0x000fe20000011606 */
[----:B------:R-:W-:Y:S01]  /*09e0*/  @P4 VIADD R180, R176, 0xffffffc0 ;  /* 0xffffffc0b0b44836 */ /* 0x000fe20000000000 */
[----:B------:R-:W-:-:S02]  /*09f0*/  LOP3.LUT R170, R8, 0x10, R170, 0xf8, !PT ;  /* 0x0000001008aa7812 */ /* 0x000fc400078ef8aa */
[----:B------:R-:W-:Y:S02]  /*0a00*/  SEL R185, R185, 0x10, !P6 ;  /* 0x00000010b9b97807 */ /* 0x000fe40007000000 */
[----:B------:R-:W-:Y:S02]  /*0a10*/  LEA R167, R167, UR5, 0x1 ;  /* 0x00000005a7a77c11 */ /* 0x000fe4000f8e08ff */
[C---:B------:R-:W-:Y:S01]  /*0a20*/  LOP3.LUT R171, R5.reuse, R6, R171, 0x1e, !PT ;  /* 0x0000000605ab7212 */ /* 0x040fe200078e1eab */
        /* <DEDUP_REMOVED lines=25> */
.L_x_210:
        /* <DEDUP_REMOVED lines=16> */
[----:B-123--:R-:W-:Y:S01]  /*0cc0*/  IMAD.U32 R6, RZ, RZ, UR10 ;  /* 0x0000000aff067e24 */ /* 0x00efe2000f8e00ff */
        /* <DEDUP_REMOVED lines=8> */
[----:B------:R-:W-:Y:S01]  /*0d50*/  UISETP.EQ.U32.AND UP4, UPT, UR6, URZ, UPT ;  /* 0x0000003f0600728c */ /* 0x000fe2000bf82070 */
[----:B------:R-:W-:Y:S01]  /*0d60*/  IMAD.U32 R5, RZ, RZ, UR9 ;  /* 0x00000009ff057e24 */ /* 0x000fe2000f8e00ff */
[----:B------:R-:W-:Y:S01]  /*0d70*/  UISETP.NE.AND UP2, UPT, UR15, URZ, UPT ;  /* 0x0000003f0f00728c */ /* 0x000fe2000bf45270 */
[----:B------:R-:W-:Y:S01]  /*0d80*/  PLOP3.LUT P3, PT, PT, PT, UP1, 0x80, 0x0 ;  /* 0x000000000000781c */ /* 0x000fe20003f6f018 */
[----:B------:R-:W2:Y:S02]  /*0d90*/  @P1 LDG.E R6, desc[UR12][R6.64] ;  /* 0x0000000c06061981 */ /* 0x000ea4000c1e1900 */
[----:B------:R-:W-:-:S02]  /*0da0*/  UISETP.EQ.OR.EX UP4, UPT, UR7, URZ, !UP2, UP4 ;  /* 0x0000003f0700728c */ /* 0x000fc4000d782740 */
[----:B------:R-:W3:Y:S01]  /*0db0*/  @P0 LDG.E R4, desc[UR12][R4.64] ;  /* 0x0000000c04040981 */ /* 0x000ee2000c1e1900 */
[----:B------:R-:W-:Y:S01]  /*0dc0*/  UIADD3 UR8, UP0, UR17, UR6, URZ ;  /* 0x0000000611087290 */ /* 0x000fe2000ff1e03f */
[----:B----4-:R-:W-:Y:S02]  /*0dd0*/  IMAD.U32 R10, RZ, RZ, UR16 ;  /* 0x00000010ff0a7e24 */ /* 0x010fe4000f8e00ff */
[----:B------:R-:W-:Y:S01]  /*0de0*/  PLOP3.LUT P2, PT, PT, PT, UP4, 0x80, 0x0 ;  /* 0x000000000000781c */ /* 0x000fe20003f4f048 */
[----:B------:R-:W-:Y:S01]  /*0df0*/  IMAD.U32 R11, RZ, RZ, UR14 ;  /* 0x0000000eff0b7e24 */ /* 0x000fe2000f8e00ff */
[----:B------:R-:W-:-:S04]  /*0e00*/  UIADD3.X UR5, UR5, UR7, URZ, UP0, !UPT ;  /* 0x0000000705057290 */ /* 0x000fc800087fe43f */
        /* <DEDUP_REMOVED lines=15> */
[----:B------:R-:W-:-:S04]  /*0f00*/  ISETP.NE.U32.AND P0, PT, RZ, UR6, PT ;  /* 0x00000006ff007c0c */ /* 0x000fc8000bf05070 */
[----:B------:R-:W-:Y:S01]  /*0f10*/  ISETP.NE.AND.EX P0, PT, RZ, UR7, PT, P0 ;  /* 0x00000007ff007c0c */ /* 0x000fe2000bf05300 */
[----:B------:R-:W-:Y:S01]  /*0f20*/  @!UP3 USEL UR7, UR5, URZ, UP0 ;  /* 0x0000003f0507b287 */ /* 0x000fe20008000000 */
[----:B----4-:R-:W-:Y:S02]  /*0f30*/  @P3 R2UR UR10, R8 ;  /* 0x00000000080a32ca */ /* 0x010fe400000e0000 */
[----:B------:R-:W-:-:S03]  /*0f40*/  ULDC UR5, c[0x0][0x2c8] ;  /* 0x0000b20000057ab9 */ /* 0x000fc60000000800 */
[----:B------:R-:W-:Y:S01]  /*0f50*/  @UP3 UIADD3 UR6, UR11, -UR40, URZ ;  /* 0x800000280b063290 */ /* 0x000fe2000fffe03f */
[----:B-----5:R-:W-:Y:S02]  /*0f60*/  @P3 R2UR UR8, R5 ;  /* 0x00000000050832ca */ /* 0x020fe400000e0000 */
[----:B------:R-:W-:-:S03]  /*0f70*/  @!P2 R2UR UR42, R7 ;  /* 0x00000000072aa2ca */ /* 0x000fc600000e0000 */
[----:B------:R-:W-:-:S12]  /*0f80*/  @!P0 BRA `(.L_x_180) ;  /* 0x0000000000188947 */ /* 0x000fd80003800000 */
[----:B------:R-:W-:-:S13]  /*0f90*/  PLOP3.LUT P0, PT, PT, PT, UP2, 0x80, 0x0 ;  /* 0x000000000000781c */ /* 0x000fda0003f0f028 */
[----:B------:R-:W2:Y:S04]  /*0fa0*/  @P0 LDG.E R4, desc[UR12][R10.64+0x4] ;  /* 0x0000040c0a040981 */ /* 0x000ea8000c1e1900 */
[----:B------:R-:W3:Y:S01]  /*0fb0*/  @!P0 LDG.E R10, desc[UR12][R10.64] ;  /* 0x0000000c0a0a8981 */ /* 0x000ee2000c1e1900 */
[----:B--2---:R-:W-:-:S13]  /*0fc0*/  @P0 R2UR UR5, R4 ;  /* 0x00000000040502ca */ /* 0x004fda00000e0000 */
[----:B------:R-:W-:-:S07]  /*0fd0*/  @UP2 UIADD3 UR5, UR5, -UR42, URZ ;  /* 0x8000002a05052290 */ /* 0x000fce000fffe03f */
[----:B---3--:R-:W-:-:S15]  /*0fe0*/  @!P0 R2UR UR5, R10 ;  /* 0x000000000a0582ca */ /* 0x008fde00000e0000 */
.L_x_180:
        /* <DEDUP_REMOVED lines=8> */
[----:B------:R-:W-:Y:S01]  /*1070*/  ULDC.64 UR8, c[0x0][0x228] ;  /* 0x00008a0000087ab9 */ /* 0x000fe20000000a00 */
[----:B------:R-:W-:Y:S01]  /*1080*/  ULDC.64 UR14, c[0x0][0x488] ;  /* 0x00012200000e7ab9 */ /* 0x000fe20000000a00 */
[----:B------:R-:W-:Y:S02]  /*1090*/  UIMAD UR5, UR58, UR8, URZ ;  /* 0x000000083a0572a4 */ /* 0x000fe4000f8e023f */
[----:B------:R-:W-:Y:S02]  /*10a0*/  UIMAD.WIDE.U32 UR18, UR48, UR8, URZ ;  /* 0x00000008301272a5 */ /* 0x000fe4000f8e003f */
        /* <DEDUP_REMOVED lines=8> */
[----:B------:R-:W-:Y:S01]  /*1130*/  UIADD3 UR5, UR11, 0x80, UR22 ;  /* 0x000000800b057890 */ /* 0x000fe2000fffe016 */
[----:B------:R-:W-:Y:S01]  /*1140*/  ULDC UR8, c[0x0][0x394] ;  /* 0x0000e50000087ab9 */ /* 0x000fe20000000800 */
[----:B-1----:R-:W-:Y:S01]  /*1150*/  IABS R7, R4 ;  /* 0x0000000400077213 */ /* 0x002fe20000000000 */
[----:B------:R-:W-:Y:S01]  /*1160*/  USHF.L.U32 UR16, UR48, 0x7, URZ ;  /* 0x0000000730107899 */ /* 0x000fe2000800063f */
[----:B------:R-:W-:Y:S01]  /*1170*/  ISETP.NE.AND P3, PT, R4, RZ, PT ;  /* 0x000000ff0400720c */ /* 0x000fe20003f65270 */
[----:B------:R-:W-:Y:S01]  /*1180*/  UIADD3 UR5, UR5, UR8, -UR6 ;  /* 0x0000000805057290 */ /* 0x000fe2000fffe806 */
[----:B------:R-:W1:Y:S01]  /*1190*/  I2F.RP R8, R7 ;  /* 0x0000000700087306 */ /* 0x000e620000209400 */
[----:B------:R-:W-:Y:S01]  /*11a0*/  ULDC.64 UR44, c[0x0][0x240] ;  /* 0x00009000002c7ab9 */ /* 0x000fe20000000a00 */
[----:B------:R-:W-:Y:S01]  /*11b0*/  ULDC UR31, c[0x0][0x2dc] ;  /* 0x0000b700001f7ab9 */ /* 0x000fe20000000800 */
[----:B------:R-:W-:Y:S01]  /*11c0*/  ULDC UR43, c[0x0][0x270] ;  /* 0x00009c00002b7ab9 */ /* 0x000fe20000000800 */
[----:B--2---:R-:W-:-:S02]  /*11d0*/  UIMAD.WIDE.U32 UR32, UR7, UR14, URZ ;  /* 0x0000000e072072a5 */ /* 0x004fc4000f8e003f */
[----:B------:R-:W-:Y:S02]  /*11e0*/  UIMAD UR23, UR10, UR45, URZ ;  /* 0x0000002d0a1772a4 */ /* 0x000fe4000f8e023f */
[----:B------:R-:W-:Y:S02]  /*11f0*/  UIMAD UR52, UR7, UR15, UR33 ;  /* 0x0000000f073472a4 */ /* 0x000fe4000f8e0221 */
[----:B------:R-:W-:Y:S01]  /*1200*/  UIADD3 UR7, UR11, 0x7f, URZ ;  /* 0x0000007f0b077890 */ /* 0x000fe2000fffe03f */
[----:B------:R-:W-:Y:S01]  /*1210*/  @UP2 ULDC.64 UR14, c[0x0][0x420] ;  /* 0x00010800000e2ab9 */ /* 0x000fe20000000a00 */
[----:B------:R-:W-:Y:S01]  /*1220*/  USEL UR33, UR16, URZ, UP1 ;  /* 0x0000003f10217287 */ /* 0x000fe20008800000 */
[----:B-1----:R-:W1:Y:S01]  /*1230*/  MUFU.RCP R8, R8 ;  /* 0x0000000800087308 */ /* 0x002e620000001000 */
[----:B------:R-:W-:Y:S02]  /*1240*/  USHF.R.S32.HI UR21, URZ, 0x1f, UR7 ;  /* 0x0000001f3f157899 */ /* 0x000fe40008011407 */
[----:B------:R-:W-:-:S02]  /*1250*/  @UP2 UIMAD.WIDE.U32 UR36, UR10, UR14, URZ ;  /* 0x0000000e0a2422a5 */ /* 0x000fc4000f8e003f */
[----:B------:R-:W-:Y:S02]  /*1260*/  ULEA.HI UR21, UR21, UR7, URZ, 0x7 ;  /* 0x0000000715157291 */ /* 0x000fe4000f8f383f */
[----:B------:R-:W-:Y:S02]  /*1270*/  UIMAD UR7, UR25, UR48, URZ ;  /* 0x00000030190772a4 */ /* 0x000fe4000f8e023f */
[----:B------:R-:W-:Y:S02]  /*1280*/  UIMAD.WIDE.U32 UR16, UR10, UR44, URZ ;  /* 0x0000002c0a1072a5 */ /* 0x000fe4000f8e003f */
[----:B------:R-:W-:Y:S02]  /*1290*/  @UP2 UIMAD UR54, UR10, UR15, UR37 ;  /* 0x0000000f0a3622a4 */ /* 0x000fe4000f8e0225 */
[----:B------:R-:W-:Y:S02]  /*12a0*/  UIADD3 UR5, UR5, 0x7f, URZ ;  /* 0x0000007f05057890 */ /* 0x000fe4000fffe03f */
[----:B------:R-:W-:Y:S01]  /*12b0*/  UIMAD.WIDE UR8, UR31, UR43, URZ ;  /* 0x0000002b1f0872a5 */ /* 0x000fe2000f8e023f */
[----:B-1----:R-:W-:Y:S01]  /*12c0*/  VIADD R8, R8, 0xffffffe ;  /* 0x0ffffffe08087836 */ /* 0x002fe20000000000 */
[----:B------:R-:W-:-:S02]  /*12d0*/  UIMAD.WIDE.U32 UR14, UR48, UR59, URZ ;  /* 0x0000003b300e72a5 */ /* 0x000fc4000f8e003f */
[----:B------:R-:W-:Y:S01]  /*12e0*/  UIMAD UR7, UR58, UR59, UR7 ;  /* 0x0000003b3a0772a4 */ /* 0x000fe2000f8e0207 */
[----:B------:R-:W1:Y:S01]  /*12f0*/  F2I.FTZ.U32.TRUNC.NTZ R9, R8 ;  /* 0x0000000800097305 */ /* 0x000e62000021f000 */
[----:B------:R-:W-:Y:S02]  /*1300*/  USEL UR56, UR18, UR16, !UP2 ;  /* 0x0000001012387287 */ /* 0x000fe4000d000000 */
[----:B------:R-:W-:Y:S02]  /*1310*/  UIADD3 UR51, UR19, UR24, URZ ;  /* 0x0000001813337290 */ /* 0x000fe4000fffe03f */
[----:B------:R-:W-:Y:S02]  /*1320*/  @UP2 UIADD3 UR51, UR17, UR23, URZ ;  /* 0x0000001711332290 */ /* 0x000fe4000fffe03f */
[----:B------:R-:W-:Y:S02]  /*1330*/  USHF.R.S32.HI UR16, URZ, 0x1f, UR5 ;  /* 0x0000001f3f107899 */ /* 0x000fe40008011405 */
[----:B------:R-:W-:-:S02]  /*1340*/  UIMAD UR17, UR9, UR14, URZ ;  /* 0x0000000e091172a4 */ /* 0x000fc4000f8e023f */
[----:B------:R-:W-:Y:S01]  /*1350*/  UIADD3 UR7, UR15, UR7, URZ ;  /* 0x000000070f077290 */ /* 0x000fe2000fffe03f */
[----:B------:R-:W-:Y:S01]  /*1360*/  ULDC.U8 UR26, c[0x0][0x3d8] ;  /* 0x0000f600001a7ab9 */ /* 0x000fe20000000000 */
[----:B------:R-:W-:Y:S01]  /*1370*/  ULEA.HI UR16, UR16, UR5, URZ, 0x7 ;  /* 0x0000000510107291 */ /* 0x000fe2000f8f383f */
[--C-:B-1----:R-:W-:Y:S01]  /*1380*/  IMAD.MOV R5, RZ, RZ, -R9.reuse ;  /* 0x000000ffff057224 */ /* 0x102fe200078e0a09 */
[----:B------:R-:W-:Y:S01]  /*1390*/  UIMAD.WIDE.U32 UR18, UR8, UR14, URZ ;  /* 0x0000000e081272a5 */ /* 0x000fe2000f8e003f */
[----:B------:R-:W-:Y:S01]  /*13a0*/  IMAD.MOV.U32 R8, RZ, RZ, RZ ;  /* 0x000000ffff087224 */ /* 0x000fe200078e00ff */
[----:B------:R-:W-:Y:S01]  /*13b0*/  UIMAD UR5, UR8, UR7, UR17 ;  /* 0x00000007080572a4 */ /* 0x000fe2000f8e0211 */
[----:B------:R-:W-:Y:S01]  /*13c0*/  IMAD R6, R5, R7, RZ ;  /* 0x0000000705067224 */ /* 0x000fe200078e02ff */
[----:B------:R-:W-:Y:S01]  /*13d0*/  IABS R5, UR57 ;  /* 0x0000003900057c13 */ /* 0x000fe20008000000 */
[----:B------:R-:W-:Y:S02]  /*13e0*/  UISETP.NE.AND UP3, UPT, UR26, URZ, UPT ;  /* 0x0000003f1a00728c */ /* 0x000fe4000bf65270 */
[----:B------:R-:W-:Y:S01]  /*13f0*/  IMAD.HI.U32 R8, R9, R6, R8 ;  /* 0x0000000609087227 */ /* 0x000fe200078e0008 */
[----:B------:R-:W-:Y:S01]  /*1400*/  MOV R6, R5 ;  /* 0x0000000500067202 */ /* 0x000fe20000000f00 */
[----:B------:R-:W-:-:S02]  /*1410*/  USHF.L.U64.HI UR20, UR48, 0x7, UR58 ;  /* 0x0000000730147899 */ /* 0x000fc4000801023a */
[----:B------:R-:W-:Y:S02]  /*1420*/  UIADD3 UR47, UR19, UR5, URZ ;  /* 0x00000005132f7290 */ /* 0x000fe4000fffe03f */
[----:B------:R-:W-:Y:S01]  /*1430*/  IMAD.HI.U32 R20, R8, R6, RZ ;  /* 0x0000000608147227 */ /* 0x000fe200078e00ff */
[----:B------:R-:W-:Y:S02]  /*1440*/  USHF.R.S32.HI UR7, URZ, 0x7, UR21 ;  /* 0x000000073f077899 */ /* 0x000fe40008011415 */
[----:B------:R-:W-:Y:S01]  /*1450*/  USHF.R.S32.HI UR5, URZ, 0x7, UR16 ;  /* 0x000000073f057899 */ /* 0x000fe20008011410 */
[----:B------:R-:W-:Y:S01]  /*1460*/  IMAD.MOV R5, RZ, RZ, -R20 ;  /* 0x000000ffff057224 */ /* 0x000fe200078e0a14 */
[----:B------:R-:W-:Y:S02]  /*1470*/  USEL UR20, UR20, URZ, UP1 ;  /* 0x0000003f14147287 */ /* 0x000fe40008800000 */
[----:B------:R-:W-:Y:S01]  /*1480*/  UISETP.LT.AND UP1, UPT, UR7, UR5, UPT ;  /* 0x000000050700728c */ /* 0x000fe2000bf21270 */
[----:B------:R-:W-:Y:S01]  /*1490*/  IMAD R5, R7, R5, R6 ;  /* 0x0000000507057224 */ /* 0x000fe200078e0206 */
[----:B------:R-:W-:Y:S01]  /*14a0*/  ULDC UR41, c[0x0][0x2c4] ;  /* 0x0000b10000297ab9 */ /* 0x000fe20000000800 */
[----:B------:R-:W-:-:S02]  /*14b0*/  UIMAD UR49, UR57, UR31, URZ ;  /* 0x0000001f393172a4 */ /* 0x000fc4000f8e023f */
[----:B------:R-:W-:Y:S01]  /*14c0*/  @UP3 UIMAD UR16, UR48, UR41, URZ ;  /* 0x00000029301032a4 */ /* 0x000fe2000f8e023f */
[----:B------:R-:W-:Y:S01]  /*14d0*/  ISETP.GT.U32.AND P1, PT, R7, R5, PT ;  /* 0x000000050700720c */ /* 0x000fe20003f24070 */
[----:B------:R-:W-:Y:S02]  /*14e0*/  USEL UR31, UR7, UR5, UP1 ;  /* 0x00000005071f7287 */ /* 0x000fe40008800000 */
[----:B------:R-:W-:Y:S02]  /*14f0*/  UISETP.NE.AND UP0, UPT, UR42, -0x1, UPT ;  /* 0xffffffff2a00788c */ /* 0x000fe4000bf05270 */
[----:B------:R-:W-:Y:S02]  /*1500*/  @UP3 USEL UR7, UR16, UR10, !UP2 ;  /* 0x0000000a10073287 */ /* 0x000fe4000d000000 */
[----:B------:R-:W-:Y:S01]  /*1510*/  ULEA UR17, UR31, 0xffffff80, 0x7 ;  /* 0xffffff801f117891 */ /* 0x000fe2000f8e383f */
[----:B------:R-:W-:Y:S01]  /*1520*/  @UP3 ULDC UR5, c[0x0][0x2e4] ;  /* 0x0000b90000053ab9 */ /* 0x000fe20000000800 */
[----:B------:R-:W-:-:S02]  /*1530*/  UIMAD.WIDE.U32 UR14, UR8, UR10, URZ ;  /* 0x0000000a080e72a5 */ /* 0x000fc4000f8e003f */
[----:B------:R-:W-:Y:S02]  /*1540*/  @!UP2 UIADD3 UR54, UR35, UR29, URZ ;  /* 0x0000001d2336a290 */ /* 0x000fe4000fffe03f */
[----:B------:R-:W-:Y:S01]  /*1550*/  @!P1 IMAD.IADD R5, R5, 0x1, -R7 ;  /* 0x0000000105059824 */ /* 0x000fe200078e0a07 */
[----:B------:R-:W-:Y:S01]  /*1560*/  @!UP3 UIMAD UR16, UR48, UR43, UR57 ;  /* 0x0000002b3010b2a4 */ /* 0x000fe2000f8e0239 */
[----:B------:R-:W-:Y:S01]  /*1570*/  @!P1 IADD3 R20, R20, 0x1, RZ ;  /* 0x0000000114149810 */ /* 0x000fe20007ffe0ff */
[----:B------:R-:W-:Y:S01]  /*1580*/  @UP3 UIMAD UR46, UR57, UR5, UR7 ;  /* 0x00000005392e32a4 */ /* 0x000fe2000f8e0207 */
[----:B------:R-:W-:Y:S01]  /*1590*/  PLOP3.LUT P1, PT, PT, PT, UP0, 0x80, 0x0 ;  /* 0x000000000000781c */ /* 0x000fe20003f2f008 */
[----:B------:R-:W-:Y:S01]  /*15a0*/  USHF.R.S32.HI UR29, URZ, 0x1f, UR17 ;  /* 0x0000001f3f1d7899 */ /* 0x000fe20008011411 */
[----:B------:R-:W-:Y:S01]  /*15b0*/  ISETP.GE.U32.AND P0, PT, R5, R7, PT ;  /* 0x000000070500720c */ /* 0x000fe20003f06070 */
[----:B------:R-:W-:Y:S01]  /*15c0*/  UIADD3 UR5, UP1, UR17, UR33, URZ ;  /* 0x0000002111057290 */ /* 0x000fe2000ff3e03f */
[----:B------:R-:W-:Y:S01]  /*15d0*/  LOP3.LUT R5, R4, UR57, RZ, 0x3c, !PT ;  /* 0x0000003904057c12 */ /* 0x000fe2000f8e3cff */
[----:B------:R-:W-:-:S02]  /*15e0*/  USEL UR55, UR18, UR14, !UP2 ;  /* 0x0000000e12377287 */ /* 0x000fc4000d000000 */
[----:B------:R-:W-:Y:S01]  /*15f0*/  @!UP3 UIMAD UR46, UR16, UR41, URZ ;  /* 0x00000029102eb2a4 */ /* 0x000fe2000f8e023f */
[----:B------:R-:W-:Y:S01]  /*1600*/  ISETP.GE.AND P2, PT, R5, RZ, PT ;  /* 0x000000ff0500720c */ /* 0x000fe20003f46270 */
[----:B------:R-:W-:Y:S01]  /*1610*/  ULDC.U8 UR27, c[0x0][0x480] ;  /* 0x00012000001b7ab9 */ /* 0x000fe20000000000 */
[----:B------:R-:W-:Y:S02]  /*1620*/  UIMAD UR14, UR9, UR10, URZ ;  /* 0x0000000a090e72a4 */ /* 0x000fe4000f8e023f */
[----:B------:R-:W-:Y:S02]  /*1630*/  UIADD3.X UR16, UR29, UR20, URZ, UP1, !UPT ;  /* 0x000000141d107290 */ /* 0x000fe40008ffe43f */
[----:B------:R-:W-:Y:S01]  /*1640*/  UIMAD UR7, UR9, UR5, URZ ;  /* 0x00000005090772a4 */ /* 0x000fe2000f8e023f */
[----:B------:R-:W-:Y:S01]  /*1650*/  @P0 VIADD R20, R20, 0x1 ;  /* 0x0000000114140836 */ /* 0x000fe20000000000 */
[----:B------:R-:W-:Y:S01]  /*1660*/  @UP0 UIADD3 UR28, UR40, UR42, URZ ;  /* 0x0000002a281c0290 */ /* 0x000fe2000fffe03f */
[----:B------:R-:W-:Y:S01]  /*1670*/  PLOP3.LUT P0, PT, PT, PT, UP3, 0x80, 0x0 ;  /* 0x000000000000781c */ /* 0x000fe20003f0f038 */
[----:B------:R-:W-:-:S02]  /*1680*/  @UP0 UIADD3 UR30, UR40, UR42, URZ ;  /* 0x0000002a281e0290 */ /* 0x000fc4000fffe03f */
[----:B------:R-:W-:Y:S01]  /*1690*/  UISETP.NE.AND UP5, UPT, UR27, URZ, UPT ;  /* 0x0000003f1b00728c */ /* 0x000fe2000bfa5270 */
[----:B------:R-:W-:Y:S01]  /*16a0*/  @!P2 IADD3 R20, -R20, RZ, RZ ;  /* 0x000000ff1414a210 */ /* 0x000fe20007ffe1ff */
[----:B------:R-:W-:Y:S01]  /*16b0*/  @UP0 ULDC.64 UR24, c[0x0][0x250] ;  /* 0x0000940000180ab9 */ /* 0x000fe20000000a00 */
[----:B------:R-:W-:Y:S01]  /*16c0*/  @UP0 ULDC.64 UR26, c[0x0][0x248] ;  /* 0x00009200001a0ab9 */ /* 0x000fe20000000a00 */
[----:B------:R-:W-:Y:S01]  /*16d0*/  UIMAD.WIDE.U32 UR20, UR8, UR5, URZ ;  /* 0x00000005081472a5 */ /* 0x000fe2000f8e003f */
[----:B------:R-:W-:Y:S01]  /*16e0*/  @!P3 LOP3.LUT R20, RZ, R4, RZ, 0x33, !PT ;  /* 0x00000004ff14b212 */ /* 0x000fe200078e33ff */
[----:B------:R-:W-:Y:S02]  /*16f0*/  @UP2 UIADD3 UR47, UR15, UR14, URZ ;  /* 0x0000000e0f2f2290 */ /* 0x000fe4000fffe03f */
[----:B------:R-:W-:Y:S02]  /*1700*/  UIMAD UR5, UR8, UR16, UR7 ;  /* 0x00000010080572a4 */ /* 0x000fe4000f8e0207 */
[----:B------:R-:W-:-:S02]  /*1710*/  @UP0 UIMAD.WIDE.U32 UR14, UR28, UR26, URZ ;  /* 0x0000001a1c0e02a5 */ /* 0x000fc4000f8e003f */
[----:B------:R-:W-:Y:S02]  /*1720*/  @UP0 UIMAD.WIDE.U32 UR8, UR30, UR24, URZ ;  /* 0x000000181e0802a5 */ /* 0x000fe4000f8e003f */
[----:B------:R-:W-:Y:S02]  /*1730*/  @UP0 UIMAD UR18, UR28, UR27, URZ ;  /* 0x0000001b1c1202a4 */ /* 0x000fe4000f8e023f */
[----:B------:R-:W-:Y:S02]  /*1740*/  @UP0 UIMAD UR7, UR30, UR25, URZ ;  /* 0x000000191e0702a4 */ /* 0x000fe4000f8e023f */
[----:B------:R-:W-:Y:S02]  /*1750*/  USEL UR50, UR32, URZ, UP5 ;  /* 0x0000003f20327287 */ /* 0x000fe4000a800000 */
[----:B------:R-:W-:Y:S02]  /*1760*/  USHF.R.S32.HI UR39, URZ, 0x1f, UR22 ;  /* 0x0000001f3f277899 */ /* 0x000fe40008011416 */
[----:B------:R-:W-:-:S02]  /*1770*/  USHF.R.S32.HI UR53, URZ, 0x1f, UR49 ;  /* 0x0000001f3f357899 */ /* 0x000fc40008011431 */
[----:B------:R-:W-:Y:S02]  /*1780*/  @UP0 UIADD3 UR43, UR9, UR7, URZ ;  /* 0x00000007092b0290 */ /* 0x000fe4000fffe03f */
        /* <DEDUP_REMOVED lines=18> */
.L_x_182:
        /* <DEDUP_REMOVED lines=13> */
.L_x_183:
        /* <DEDUP_REMOVED lines=11> */
.L_x_184:
[----:B------:R-:W-:Y:S02]  /*1a30*/  ULDC UR5, c[0x0][0x270] ;  /* 0x00009c0000057ab9 */ /* 0x000fe40000000800 */
[----:B------:R-:W-:-:S04]  /*1a40*/  UIMAD UR5, UR48, UR5, UR57 ;  /* 0x00000005300572a4 */ /* 0x000fc8000f8e0239 */
[----:B------:R-:W-:-:S12]  /*1a50*/  UIMAD UR5, UR5, UR59, URZ ;  /* 0x0000003b050572a4 */ /* 0x000fd8000f8e023f */
.L_x_185:
[----:B------:R-:W1:Y:S01]  /*1a60*/  S2R R8, SR_TID.X ;  /* 0x0000000000087919 */ /* 0x000e620000002100 */
[----:B------:R-:W-:Y:S01]  /*1a70*/  ULDC UR9, c[0x0][0x270] ;  /* 0x00009c0000097ab9 */ /* 0x000fe20000000800 */
[----:B------:R-:W-:Y:S01]  /*1a80*/  ULDC UR7, c[0x0][0x2dc] ;  /* 0x0000b70000077ab9 */ /* 0x000fe20000000800 */
[----:B------:R-:W2:Y:S01]  /*1a90*/  LDC.64 R6, c[0x0][0x420] ;  /* 0x00010800ff067b82 */ /* 0x000ea20000000a00 */
[----:B------:R-:W-:Y:S01]  /*1aa0*/  UIMAD UR23, UR7, UR9, URZ ;  /* 0x00000009071772a4 */ /* 0x000fe2000f8e023f */
[----:B------:R-:W-:Y:S01]  /*1ab0*/  BSSY B1, `(.L_x_181) ;  /* 0x0000692000017945 */ /* 0x000fe20003800000 */
[----:B------:R-:W-:Y:S02]  /*1ac0*/  UIADD3 UR30, UR17, UR5, URZ ;  /* 0x00000005111e7290 */ /* 0x000fe4000fffe03f */
[----:B------:R-:W-:Y:S02]  /*1ad0*/  USHF.L.U32 UR28, UR23, 0x7, URZ ;  /* 0x00000007171c7899 */ /* 0x000fe4000800063f */
[----:B------:R-:W-:-:S02]  /*1ae0*/  UIADD3 UR5, -UR6, UR11, UR22 ;  /* 0x0000000b06057290 */ /* 0x000fc4000fffe116 */
[----:B------:R-:W-:Y:S01]  /*1af0*/  UIADD3 UR7, UP4, UP3, UR20, UR28, UR49 ;  /* 0x0000001c14077290 */ /* 0x000fe2000fb9e031 */
[----:B------:R-:W-:Y:S02]  /*1b00*/  ULDC UR59, c[0x0][0x398] ;  /* 0x0000e600003b7ab9 */ /* 0x000fe40000000800 */
[----:B------:R-:W-:Y:S01]  /*1b10*/  ULDC.64 UR20, c[0x0][0x400] ;  /* 0x0001000000147ab9 */ /* 0x000fe20000000a00 */
[----:B------:R-:W-:Y:S02]  /*1b20*/  UIADD3 UR9, UP2, UP1, UR50, UR7, UR55 ;  /* 0x0000000732097290 */ /* 0x000fe4000f95e037 */
[----:B------:R-:W-:Y:S02]  /*1b30*/  USHF.R.S32.HI UR7, URZ, 0x1f, UR28 ;  /* 0x0000001f3f077899 */ /* 0x000fe4000801141c */
[----:B------:R-:W-:Y:S02]  /*1b40*/  UIADD3 UR5, UR5, -UR59, URZ ;  /* 0x8000003b05057290 */ /* 0x000fe4000fffe03f */
[----:B------:R-:W-:-:S02]  /*1b50*/  UIADD3.X UR7, UR16, UR7, UR53, UP4, UP3 ;  /* 0x0000000710077290 */ /* 0x000fc4000a7e6435 */
[----:B------:R-:W-:Y:S02]  /*1b60*/  USHF.R.S32.HI UR34, URZ, 0x1f, UR57 ;  /* 0x0000001f3f227899 */ /* 0x000fe40008011439 */
[----:B------:R-:W-:Y:S01]  /*1b70*/  UIADD3.X UR7, UR52, UR7, UR47, UP2, UP1 ;  /* 0x0000000734077290 */ /* 0x000fe200097e242f */
[----:B--2---:R-:W-:Y:S01]  /*1b80*/  IMAD R14, R6, UR29, RZ ;  /* 0x0000001d060e7c24 */ /* 0x004fe2000f8e02ff */
[----:B------:R-:W-:Y:S01]  /*1b90*/  ULDC.64 UR18, c[0x0][0x258] ;  /* 0x0000960000127ab9 */ /* 0x000fe20000000a00 */
[----:B------:R-:W-:Y:S02]  /*1ba0*/  ULDC.64 UR14, c[0x0][0x428] ;  /* 0x00010a00000e7ab9 */ /* 0x000fe40000000a00 */
[----:B------:R-:W-:Y:S01]  /*1bb0*/  IMAD R14, R7, UR17, R14 ;  /* 0x00000011070e7c24 */ /* 0x000fe2000f8e020e */
[----:B-1----:R-:W-:Y:S01]  /*1bc0*/  SHF.R.S32.HI R11, RZ, 0x1f, R8 ;  /* 0x0000001fff0b7819 */ /* 0x002fe20000011408 */
[----:B------:R-:W-:-:S03]  /*1bd0*/  UIMAD UR10, UR34, UR14, URZ ;  /* 0x0000000e220a72a4 */ /* 0x000fc6000f8e023f */
[CC--:B------:R-:W-:Y:S02]  /*1be0*/  LEA.HI R5, R11.reuse, R8.reuse, RZ, 0x5 ;  /* 0x000000080b057211 */ /* 0x0c0fe400078f28ff */
[----:B------:R-:W-:Y:S02]  /*1bf0*/  LEA.HI R11, R11, R8, RZ, 0x2 ;  /* 0x000000080b0b7211 */ /* 0x000fe400078f10ff */
[----:B------:R-:W-:Y:S02]  /*1c00*/  LOP3.LUT R203, R5, 0xffffffe0, RZ, 0xc0, !PT ;  /* 0xffffffe005cb7812 */ /* 0x000fe400078ec0ff */
[----:B------:R-:W-:Y:S02]  /*1c10*/  LOP3.LUT R4, R11, 0xfffffffc, RZ, 0xc0, !PT ;  /* 0xfffffffc0b047812 */ /* 0x000fe400078ec0ff */
[----:B------:R-:W-:Y:S01]  /*1c20*/  SHF.R.S32.HI R11, RZ, 0x2, R11 ;  /* 0x00000002ff0b7819 */ /* 0x000fe2000001140b */
[C---:B------:R-:W-:Y:S01]  /*1c30*/  IMAD.IADD R203, R8.reuse, 0x1, -R203 ;  /* 0x0000000108cb7824 */ /* 0x040fe200078e0acb */
[----:B------:R-:W-:Y:S01]  /*1c40*/  SHF.R.S32.HI R5, RZ, 0x5, R5 ;  /* 0x00000005ff057819 */ /* 0x000fe20000011405 */
[----:B------:R-:W-:Y:S01]  /*1c50*/  IMAD.IADD R4, R8, 0x1, -R4 ;  /* 0x0000000108047824 */ /* 0x000fe200078e0a04 */
[----:B------:R-:W-:-:S02]  /*1c60*/  SHF.R.S32.HI R10, RZ, 0x1f, R11 ;  /* 0x0000001fff0a7819 */ /* 0x000fc4000001140b */
[----:B------:R-:W-:Y:S01]  /*1c70*/  IADD3 R18, P0, R11, UR17, RZ ;  /* 0x000000110b127c10 */ /* 0x000fe2000ff1e0ff */
[----:B------:R-:W-:Y:S02]  /*1c80*/  IMAD.SHL.U32 R4, R4, 0x8, RZ ;  /* 0x0000000804047824 */ /* 0x000fe400078e00ff */
[----:B------:R-:W-:Y:S01]  /*1c90*/  IMAD R203, R5, UR23, R203 ;  /* 0x0000001705cb7c24 */ /* 0x000fe2000f8e02cb */
[----:B------:R-:W-:Y:S02]  /*1ca0*/  IADD3.X R8, R10, UR29, RZ, P0, !PT ;  /* 0x0000001d0a087c10 */ /* 0x000fe400087fe4ff */
[----:B------:R-:W-:Y:S02]  /*1cb0*/  SHF.R.S32.HI R5, RZ, 0x1f, R4 ;  /* 0x0000001fff057819 */ /* 0x000fe40000011404 */
[----:B------:R-:W-:Y:S01]  /*1cc0*/  IADD3 R16, P0, R4, UR8, RZ ;  /* 0x0000000804107c10 */ /* 0x000fe2000ff1e0ff */
[----:B------:R-:W-:Y:S01]  /*1cd0*/  IMAD R8, R8, UR44, RZ ;  /* 0x0000002c08087c24 */ /* 0x000fe2000f8e02ff */
[----:B------:R-:W-:-:S02]  /*1ce0*/  UIADD3 UR8, UR17, UR46, URZ ;  /* 0x0000002e11087290 */ /* 0x000fc4000fffe03f */
[----:B------:R-:W-:Y:S01]  /*1cf0*/  IADD3.X R17, R5, UR54, RZ, P0, !PT ;  /* 0x0000003605117c10 */ /* 0x000fe200087fe4ff */
[C---:B------:R-:W-:Y:S01]  /*1d00*/  IMAD R8, R18.reuse, UR45, R8 ;  /* 0x0000002d12087c24 */ /* 0x040fe2000f8e0208 */
[C---:B------:R-:W-:Y:S01]  /*1d10*/  IADD3 R9, P0, R203.reuse, UR9, RZ ;  /* 0x00000009cb097c10 */ /* 0x040fe2000ff1e0ff */
[----:B------:R-:W-:Y:S01]  /*1d20*/  IMAD.WIDE.U32 R18, R18, UR44, R4 ;  /* 0x0000002c12127c25 */ /* 0x000fe2000f8e0004 */
[----:B------:R-:W-:Y:S02]  /*1d30*/  UIMAD UR9, UR57, UR15, UR10 ;  /* 0x0000000f390972a4 */ /* 0x000fe4000f8e020a */
[----:B------:R-:W-:Y:S01]  /*1d40*/  LEA.HI.X.SX32 R203, R203, UR7, 0x1, P0 ;  /* 0x00000007cbcb7c11 */ /* 0x000fe200080f0eff */
[----:B------:R-:W-:Y:S01]  /*1d50*/  IMAD.WIDE.U32 R16, R6, UR17, R16 ;  /* 0x0000001106107c25 */ /* 0x000fe2000f8e0010 */
[----:B------:R-:W-:Y:S01]  /*1d60*/  LEA R202, P0, R9, UR20, 0x2 ;  /* 0x0000001409ca7c11 */ /* 0x000fe2000f8010ff */
[----:B------:R-:W-:Y:S01]  /*1d70*/  UIMAD UR7, UR34, UR18, URZ ;  /* 0x00000012220772a4 */ /* 0x000fe2000f8e023f */
[----:B------:R-:W-:Y:S01]  /*1d80*/  IADD3 R18, P2, R18, UR56, RZ ;  /* 0x0000003812127c10 */ /* 0x000fe2000ff5e0ff */
[----:B------:R-:W-:Y:S01]  /*1d90*/  IMAD.IADD R15, R17, 0x1, R14 ;  /* 0x00000001110f7824 */ /* 0x000fe200078e020e */
[----:B------:R-:W-:Y:S01]  /*1da0*/  LEA.HI.X R203, R9, UR21, R203, 0x2, P0 ;  /* 0x0000001509cb7c11 */ /* 0x000fe200080f14cb */
[----:B------:R-:W-:Y:S01]  /*1db0*/  USHF.R.S32.HI UR21, URZ, 0x1f, UR5 ;  /* 0x0000001f3f157899 */ /* 0x000fe20008011405 */
[----:B------:R-:W-:Y:S01]  /*1dc0*/  IADD3.X R19, R19, UR51, R8, P2, !PT ;  /* 0x0000003313137c10 */ /* 0x000fe200097fe408 */
[----:B------:R-:W-:Y:S01]  /*1dd0*/  IMAD.MOV.U32 R14, RZ, RZ, R16 ;  /* 0x000000ffff0e7224 */ /* 0x000fe200078e0010 */
[----:B------:R-:W-:Y:S01]  /*1de0*/  UIMAD UR7, UR57, UR19, UR7 ;  /* 0x00000013390772a4 */ /* 0x000fe2000f8e0207 */
[----:B------:R-:W-:Y:S01]  /*1df0*/  IMAD.U32 R8, RZ, RZ, UR14 ;  /* 0x0000000eff087e24 */ /* 0x000fe2000f8e00ff */
[----:B------:R-:W-:Y:S01]  /*1e00*/  ULEA.HI UR21, UR21, UR5, URZ, 0x7 ;  /* 0x0000000515157291 */ /* 0x000fe2000f8f383f */
[----:B------:R-:W-:Y:S01]  /*1e10*/  IMAD.U32 R16, RZ, RZ, UR18 ;  /* 0x00000012ff107e24 */ /* 0x000fe2000f8e00ff */
[----:B------:R-:W-:Y:S01]  /*1e20*/  ULDC.64 UR16, c[0x0][0x210] ;  /* 0x0000840000107ab9 */ /* 0x000fe20000000a00 */
[----:B------:R-:W-:Y:S01]  /*1e30*/  IMAD.WIDE.U32 R8, R8, UR57, R14 ;  /* 0x0000003908087c25 */ /* 0x000fe2000f8e000e */
[----:B------:R-:W-:Y:S01]  /*1e40*/  USHF.R.S32.HI UR21, URZ, 0x7, UR21 ;  /* 0x000000073f157899 */ /* 0x000fe20008011415 */
[----:B------:R-:W-:-:S02]  /*1e50*/  ULDC.64 UR34, c[0x0][0x2b0] ;  /* 0x0000ac0000227ab9 */ /* 0x000fc40000000a00 */
[----:B------:R-:W-:Y:S01]  /*1e60*/  IMAD.WIDE.U32 R16, R16, UR57, R18 ;  /* 0x0000003910107c25 */ /* 0x000fe2000f8e0012 */
[----:B------:R-:W-:Y:S01]  /*1e70*/  UISETP.LT.AND UP1, UPT, URZ, UR21, UPT ;  /* 0x000000153f00728c */ /* 0x000fe2000bf21270 */
[----:B------:R-:W-:Y:S02]  /*1e80*/  ULDC.64 UR14, c[0x0][0x478] ;  /* 0x00011e00000e7ab9 */ /* 0x000fe40000000a00 */
[----:B------:R-:W-:Y:S01]  /*1e90*/  IMAD.MOV.U32 R14, RZ, RZ, R8 ;  /* 0x000000ffff0e7224 */ /* 0x000fe200078e0008 */
[----:B------:R-:W-:Y:S01]  /*1ea0*/  USEL UR21, URZ, UR21, !UP1 ;  /* 0x000000153f157287 */ /* 0x000fe2000c800000 */
[----:B------:R-:W-:Y:S01]  /*1eb0*/  VIADD R8, R17, UR7 ;  /* 0x0000000711087c36 */ /* 0x000fe20008000000 */
[----:B------:R-:W-:Y:S01]  /*1ec0*/  LEA R200, P0, R16, UR16, 0x1 ;  /* 0x0000001010c87c11 */ /* 0x000fe2000f8008ff */
[----:B------:R-:W-:Y:S01]  /*1ed0*/  VIADD R15, R9, UR9 ;  /* 0x00000009090f7c36 */ /* 0x000fe20008000000 */
[----:B------:R-:W-:Y:S01]  /*1ee0*/  UISETP.GT.AND UP1, UPT, UR31, UR21, UPT ;  /* 0x000000151f00728c */ /* 0x000fe2000bf24270 */
[-C--:B------:R-:W-:Y:S01]  /*1ef0*/  IMAD R9, R10, R6.reuse, RZ ;  /* 0x000000060a097224 */ /* 0x080fe200078e02ff */
[----:B------:R-:W-:Y:S01]  /*1f00*/  LEA.HI.X R201, R16, UR17, R8, 0x1, P0 ;  /* 0x0000001110c97c11 */ /* 0x000fe200080f0c08 */
[C---:B------:R-:W-:Y:S01]  /*1f10*/  IMAD.WIDE.U32 R14, R11.reuse, R6, R14 ;  /* 0x000000060b0e7225 */ /* 0x040fe200078e000e */
[----:B------:R-:W-:Y:S01]  /*1f20*/  ULDC.64 UR18, c[0x0][0x3e0] ;  /* 0x0000f80000127ab9 */ /* 0x000fe20000000a00 */
[----:B------:R-:W-:Y:S01]  /*1f30*/  UIMAD.WIDE UR8, UR8, 0x4, UR34 ;  /* 0x00000004080878a5 */ /* 0x000fe2000f8e0222 */
[----:B------:R-:W-:Y:S01]  /*1f40*/  PLOP3.LUT P0, PT, PT, PT, UP1, 0x80, 0x0 ;  /* 0x000000000000781c */ /* 0x000fe20003f0f018 */
[----:B------:R-:W-:Y:S01]  /*1f50*/  IMAD R9, R11, R7, R9 ;  /* 0x000000070b097224 */ /* 0x000fe200078e0209 */
[----:B------:R-:W-:Y:S01]  /*1f60*/  UIMAD.WIDE UR14, UR30, 0x4, UR14 ;  /* 0x000000041e0e78a5 */ /* 0x000fe2000f8e020e */
[----:B------:R-:W-:Y:S01]  /*1f70*/  LEA R198, P2, R14, UR18, 0x1 ;  /* 0x000000120ec67c11 */ /* 0x000fe2000f8408ff */
[----:B------:R-:W-:Y:S01]  /*1f80*/  UIADD3 UR7, UR31, -0x1, URZ ;  /* 0xffffffff1f077890 */ /* 0x000fe2000fffe03f */
[----:B------:R-:W-:Y:S01]  /*1f90*/  IMAD.IADD R9, R15, 0x1, R9 ;  /* 0x000000010f097824 */ /* 0x000fe200078e0209 */
[----:B------:R-:W-:Y:S01]  /*1fa0*/  UMOV UR17, UR8 ;  /* 0x0000000800117c82 */ /* 0x000fe20008000000 */
[----:B------:R-:W-:-:S02]  /*1fb0*/  UMOV UR16, UR9 ;  /* 0x0000000900107c82 */ /* 0x000fc40008000000 */
[----:B------:R-:W-:Y:S01]  /*1fc0*/  UMOV UR18, UR15 ;  /* 0x0000000f00127c82 */ /* 0x000fe20008000000 */
[----:B------:R-:W-:Y:S01]  /*1fd0*/  LEA.HI.X R199, R14, UR19, R9, 0x1, P2 ;  /* 0x000000130ec77c11 */ /* 0x000fe200090f0c09 */
[----:B------:R-:W-:Y:S02]  /*1fe0*/  UMOV UR19, UR14 ;  /* 0x0000000e00137c82 */ /* 0x000fe40008000000 */
        /* <DEDUP_REMOVED lines=20> */
.L_x_187:
        /* <DEDUP_REMOVED lines=19> */
.L_x_188:
[----:B------:R-:W-:Y:S01]  /*2260*/  UIMAD UR5, UR39, UR8, URZ ;  /* 0x00000008270572a4 */ /* 0x000fe2000f8e023f */
[----:B------:R-:W-:Y:S01]  /*2270*/  IMAD.U32 R8, RZ, RZ, UR8 ;  /* 0x00000008ff087e24 */ /* 0x000fe2000f8e00ff */
[----:B------:R-:W-:Y:S01]  /*2280*/  UIMAD UR6, UR38, -0x80, UR6 ;  /* 0xffffff80260678a4 */ /* 0x000fe2000f8e0206 */
[C---:B------:R-:W-:Y:S01]  /*2290*/  VIADD R6, R11.reuse, 0x40 ;  /* 0x000000400b067836 */ /* 0x040fe20000000000 */
[----:B------:R-:W-:Y:S01]  /*22a0*/  UIMAD UR5, UR22, UR9, UR5 ;  /* 0x00000009160572a4 */ /* 0x000fe2000f8e0205 */
[----:B------:R-:W-:Y:S01]  /*22b0*/  IMAD.WIDE.U32 R8, R8, UR22, R4 ;  /* 0x0000001608087c25 */ /* 0x000fe2000f8e0004 */
[----:B------:R-:W-:Y:S01]  /*22c0*/  USHF.R.S32.HI UR19, URZ, 0x1f, UR57 ;  /* 0x0000001f3f137899 */ /* 0x000fe20008011439 */
[----:B------:R-:W-:Y:S01]  /*22d0*/  BSSY B0, `(.L_x_189) ;  /* 0x0000017000007945 */ /* 0x000fe20003800000 */
[----:B------:R-:W-:Y:S01]  /*22e0*/  ULDC.64 UR14, c[0x0][0x468] ;  /* 0x00011a00000e7ab9 */ /* 0x000fe20000000a00 */
[----:B------:R-:W-:Y:S02]  /*22f0*/  ISETP.GE.AND P1, PT, R11, UR6, PT ;  /* 0x000000060b007c0c */ /* 0x000fe4000bf26270 */
[----:B------:R-:W-:Y:S01]  /*2300*/  MOV R7, UR5 ;  /* 0x0000000500077c02 */ /* 0x000fe20008000f00 */
[----:B------:R-:W-:Y:S01]  /*2310*/  UIMAD UR5, UR19, UR14, URZ ;  /* 0x0000000e130572a4 */ /* 0x000fe2000f8e023f */
[----:B------:R-:W-:-:S02]  /*2320*/  IADD3 R12, P0, R8, UR7, RZ ;  /* 0x00000007080c7c10 */ /* 0x000fc4000ff1e0ff */
[----:B------:R-:W-:Y:S01]  /*2330*/  MOV R8, UR14 ;  /* 0x0000000e00087c02 */ /* 0x000fe20008000f00 */
[----:B------:R-:W-:Y:S01]  /*2340*/  UIMAD UR15, UR57, UR15, UR5 ;  /* 0x0000000f390f72a4 */ /* 0x000fe2000f8e0205 */
[----:B------:R-:W-:Y:S02]  /*2350*/  IADD3.X R13, R9, UR18, R7, P0, !PT ;  /* 0x00000012090d7c10 */ /* 0x000fe400087fe407 */
[----:B------:R-:W-:Y:S01]  /*2360*/  ISETP.GE.AND P0, PT, R6, UR6, PT ;  /* 0x0000000606007c0c */ /* 0x000fe2000bf06270 */
[----:B------:R-:W-:-:S04]  /*2370*/  IMAD.WIDE.U32 R8, R8, UR57, R12 ;  /* 0x0000003908087c25 */ /* 0x000fc8000f8e000c */
[----:B------:R-:W-:Y:S01]  /*2380*/  VIADD R6, R9, UR15 ;  /* 0x0000000f09067c36 */ /* 0x000fe20008000000 */
[----:B------:R-:W-:Y:S07]  /*2390*/  @P1 BRA `(.L_x_190) ;  /* 0x0000000000281947 */ /* 0x000fee0003800000 */
        /* <DEDUP_REMOVED lines=10> */
.L_x_190:
[----:B------:R-:W-:Y:S05]  /*2440*/  BSYNC B0 ;  /* 0x0000000000007941 */ /* 0x000fea0003800000 */
.L_x_189:
        /* <DEDUP_REMOVED lines=14> */
.L_x_192:
[----:B------:R-:W-:Y:S05]  /*2530*/  BSYNC B0 ;  /* 0x0000000000007941 */ /* 0x000fea0003800000 */
.L_x_191:
        /* <DEDUP_REMOVED lines=9> */
[----:B------:R-:W-:Y:S01]  /*25d0*/  UIMAD UR5, UR8, UR6, URZ ;  /* 0x00000006080572a4 */ /* 0x000fe2000f8e023f */
[----:B------:R-:W-:Y:S02]  /*25e0*/  MOV R6, UR6 ;  /* 0x0000000600067c02 */ /* 0x000fe40008000f00 */
[----:B------:R-:W-:Y:S01]  /*25f0*/  IADD3.X R9, R7, UR17, R4, P2, !PT ;  /* 0x0000001107097c10 */ /* 0x000fe200097fe404 */
[----:B------:R-:W-:Y:S02]  /*2600*/  UIMAD UR7, UR57, UR7, UR5 ;  /* 0x00000007390772a4 */ /* 0x000fe4000f8e0205 */
        /* <DEDUP_REMOVED lines=13> */
.L_x_194:
[----:B------:R-:W-:Y:S05]  /*26e0*/  BSYNC B0 ;  /* 0x0000000000007941 */ /* 0x000fea0003800000 */
.L_x_193:
        /* <DEDUP_REMOVED lines=14> */
.L_x_186:
[----:B------:R-:W-:Y:S01]  /*27d0*/  UIMAD UR8, UR38, -0x80, UR6 ;  /* 0xffffff80260878a4 */ /* 0x000fe2000f8e0206 */
[C---:B------:R-:W-:Y:S01]  /*27e0*/  VIADD R8, R11.reuse, 0x40 ;  /* 0x000000400b087836 */ /* 0x040fe20000000000 */
[----:B------:R-:W-:Y:S01]  /*27f0*/  UIMAD UR9, UR39, UR24, URZ ;  /* 0x00000018270972a4 */ /* 0x000fe2000f8e023f */
[----:B------:R-:W-:Y:S01]  /*2800*/  IMAD.U32 R16, RZ, RZ, UR24 ;  /* 0x00000018ff107e24 */ /* 0x000fe2000f8e00ff */
[----:B------:R-:W-:Y:S01]  /*2810*/  UIMAD UR10, UR39, UR26, URZ ;  /* 0x0000001a270a72a4 */ /* 0x000fe2000f8e023f */
[----:B------:R-:W-:Y:S01]  /*2820*/  IMAD.U32 R14, RZ, RZ, UR26 ;  /* 0x0000001aff0e7e24 */ /* 0x000fe2000f8e00ff */
[----:B------:R-:W-:Y:S01]  /*2830*/  UIMAD UR20, UR22, UR25, UR9 ;  /* 0x00000019161472a4 */ /* 0x000fe2000f8e0209 */
[----:B------:R-:W-:Y:S01]  /*2840*/  ISETP.GE.AND P3, PT, R8, UR8, PT ;  /* 0x0000000808007c0c */ /* 0x000fe2000bf66270 */
[----:B------:R-:W-:Y:S01]  /*2850*/  UIMAD UR9, UR22, UR27, UR10 ;  /* 0x0000001b160972a4 */ /* 0x000fe2000f8e020a */
[--C-:B------:R-:W-:Y:S01]  /*2860*/  IMAD.WIDE.U32 R16, R16, UR22, R4.reuse ;  /* 0x0000001610107c25 */ /* 0x100fe2000f8e0004 */
[----:B------:R-:W-:Y:S01]  /*2870*/  UIMAD UR5, UR7, -0x80, UR11 ;  /* 0xffffff80070578a4 */ /* 0x000fe2000f8e020b */
[----:B------:R-:W-:Y:S01]  /*2880*/  ISETP.GE.AND P4, PT, R11, UR8, PT ;  /* 0x000000080b007c0c */ /* 0x000fe2000bf86270 */
[----:B------:R-:W-:Y:S01]  /*2890*/  ULDC.64 UR14, c[0x0][0x268] ;  /* 0x00009a00000e7ab9 */ /* 0x000fe20000000a00 */
[----:B------:R-:W-:Y:S01]  /*28a0*/  IMAD.WIDE.U32 R14, R14, UR22, R4 ;  /* 0x000000160e0e7c25 */ /* 0x000fe2000f8e0004 */
[----:B------:R-:W-:-:S02]  /*28b0*/  IADD3 R18, P1, R16, UR32, RZ ;  /* 0x0000002010127c10 */ /* 0x000fc4000ff3e0ff */
[----:B------:R-:W-:Y:S01]  /*28c0*/  SHF.R.S32.HI R192, RZ, 0x1f, R173 ;  /* 0x0000001fffc07819 */ /* 0x000fe200000114ad */
[----:B------:R-:W-:Y:S01]  /*28d0*/  IMAD.U32 R5, RZ, RZ, UR20 ;  /* 0x00000014ff057e24 */ /* 0x000fe2000f8e00ff */
[----:B------:R-:W-:Y:S01]  /*28e0*/  IADD3 R14, P0, R14, UR33, RZ ;  /* 0x000000210e0e7c10 */ /* 0x000fe2000ff1e0ff */
[----:B------:R-:W-:Y:S01]  /*28f0*/  IMAD.U32 R4, RZ, RZ, UR9 ;  /* 0x00000009ff047e24 */ /* 0x000fe2000f8e00ff */
[----:B------:R-:W-:Y:S01]  /*2900*/  ULDC.64 UR8, c[0x0][0x260] ;  /* 0x0000980000087ab9 */ /* 0x000fe20000000a00 */
[----:B------:R-:W-:Y:S01]  /*2910*/  IMAD R22, R13, UR14, RZ ;  /* 0x0000000e0d167c24 */ /* 0x000fe2000f8e02ff */
[----:B------:R-:W-:Y:S01]  /*2920*/  IADD3.X R19, R17, UR43, R5, P1, !PT ;  /* 0x0000002b11137c10 */ /* 0x000fe20008ffe405 */
[----:B------:R-:W-:Y:S01]  /*2930*/  IMAD R13, R13, UR8, RZ ;  /* 0x000000080d0d7c24 */ /* 0x000fe2000f8e02ff */
[----:B------:R-:W-:Y:S01]  /*2940*/  IADD3.X R15, R15, UR41, R4, P0, !PT ;  /* 0x000000290f0f7c10 */ /* 0x000fe200087fe404 */
[----:B------:R-:W-:Y:S01]  /*2950*/  IMAD R22, R20, UR15, R22 ;  /* 0x0000000f14167c24 */ /* 0x000fe2000f8e0216 */
[----:B------:R-:W1:Y:S01]  /*2960*/  @!P3 LDC.64 R4, c[0x0][0x220] ;  /* 0x00008800ff04bb82 */ /* 0x000e620000000a00 */
[----:B------:R-:W-:Y:S01]  /*2970*/  ISETP.GE.AND P1, PT, R8, UR5, PT ;  /* 0x0000000508007c0c */ /* 0x000fe2000bf26270 */
[----:B------:R-:W-:Y:S01]  /*2980*/  IMAD.WIDE.U32 R18, R20, UR14, R18 ;  /* 0x0000000e14127c25 */ /* 0x000fe2000f8e0012 */
[----:B------:R-:W-:Y:S01]  /*2990*/  @!P3 IADD3 R12, P0, R11, 0x40, RZ ;  /* 0x000000400b0cb810 */ /* 0x000fe20007f1e0ff */
[----:B------:R-:W-:-:S02]  /*29a0*/  UIMAD.WIDE.U32 UR14, UR44, 0x80, URZ ;  /* 0x000000802c0e78a5 */ /* 0x000fc4000f8e003f */
[----:B------:R-:W-:Y:S02]  /*29b0*/  IMAD.IADD R23, R19, 0x1, R22 ;  /* 0x0000000113177824 */ /* 0x000fe400078e0216 */
[----:B------:R-:W-:Y:S01]  /*29c0*/  IMAD.SHL.U32 R7, R7, 0x80, RZ ;  /* 0x0000008007077824 */ /* 0x000fe200078e00ff */
[----:B------:R-:W2:Y:S01]  /*29d0*/  @!P4 LDC.64 R8, c[0x0][0x220] ;  /* 0x00008800ff08cb82 */ /* 0x000ea20000000a00 */
[----:B------:R-:W-:Y:S02]  /*29e0*/  @!P3 IMAD.X R16, RZ, RZ, R10, P0 ;  /* 0x000000ffff10b224 */ /* 0x000fe400000e060a */
[----:B------:R-:W-:Y:S02]  /*29f0*/  IMAD.MOV.U32 R195, RZ, RZ, 0x7f800000 ;  /* 0x7f800000ffc37424 */ /* 0x000fe400078e00ff */
[----:B------:R-:W-:Y:S02]  /*2a00*/  IMAD.MOV.U32 R196, RZ, RZ, 0x7f800000 ;  /* 0x7f800000ffc47424 */ /* 0x000fe400078e00ff */
[----:B------:R-:W-:-:S02]  /*2a10*/  IMAD.MOV.U32 R193, RZ, RZ, 0x7f800000 ;  /* 0x7f800000ffc17424 */ /* 0x000fc400078e00ff */
[----:B------:R-:W-:Y:S02]  /*2a20*/  IMAD.MOV.U32 R194, RZ, RZ, 0x7f800000 ;  /* 0x7f800000ffc27424 */ /* 0x000fe400078e00ff */
[----:B------:R-:W-:Y:S02]  /*2a30*/  VIADD R190, R173, 0xffffff80 ;  /* 0xffffff80adbe7836 */ /* 0x000fe40000000000 */
[----:B------:R-:W-:Y:S02]  /*2a40*/  VIADD R164, R171, 0x1000 ;  /* 0x00001000aba47836 */ /* 0x000fe40000000000 */
[----:B------:R-:W-:Y:S01]  /*2a50*/  VIADD R163, R170, 0x1000 ;  /* 0x00001000aaa37836 */ /* 0x000fe20000000000 */
[----:B------:R-:W-:Y:S01]  /*2a60*/  UIADD3 UR39, UR22, UR11, URZ ;  /* 0x0000000b16277290 */ /* 0x000fe2000fffe03f */
[C---:B------:R-:W-:Y:S01]  /*2a70*/  IMAD R13, R20.reuse, UR9, R13 ;  /* 0x00000009140d7c24 */ /* 0x040fe2000f8e020d */
[----:B------:R-:W-:Y:S01]  /*2a80*/  USHF.L.U32 UR9, UR45, 0x7, URZ ;  /* 0x000000072d097899 */ /* 0x000fe2000800063f */
[----:B------:R-:W-:Y:S01]  /*2a90*/  IMAD.WIDE.U32 R20, R20, UR8, R14 ;  /* 0x0000000814147c25 */ /* 0x000fe2000f8e000e */
[----:B------:R-:W-:Y:S01]  /*2aa0*/  ULEA.HI UR8, UR7, UR7, URZ, 0x1 ;  /* 0x0000000707087291 */ /* 0x000fe2000f8f083f */
[----:B------:R-:W-:Y:S01]  /*2ab0*/  CS2R R94, SRZ ;  /* 0x00000000005e7805 */ /* 0x000fe2000001ff00 */
[----:B------:R-:W-:Y:S01]  /*2ac0*/  ULDC UR29, c[0x0][0x394] ;  /* 0x0000e500001d7ab9 */ /* 0x000fe20000000800 */
[----:B------:R-:W-:Y:S01]  /*2ad0*/  IMAD.WIDE.U32 R14, R6, 0x80, RZ ;  /* 0x00000080060e7825 */ /* 0x000fe200078e00ff */
[----:B------:R-:W-:Y:S01]  /*2ae0*/  ULOP3.LUT UR8, UR8, 0xfffffffe, URZ, 0xc0, !UPT ;  /* 0xfffffffe08087892 */ /* 0x000fe2000f8ec03f */
[----:B------:R-:W-:-:S02]  /*2af0*/  CS2R R92, SRZ ;  /* 0x00000000005c7805 */ /* 0x000fc4000001ff00 */
[----:B------:R-:W-:Y:S01]  /*2b00*/  CS2R R98, SRZ ;  /* 0x0000000000627805 */ /* 0x000fe2000001ff00 */
[----:B------:R-:W-:Y:S01]  /*2b10*/  @!P3 IMAD.MOV.U32 R19, RZ, RZ, R23 ;  /* 0x000000ffff13b224 */ /* 0x000fe200078e0017 */
[----:B------:R-:W-:Y:S01]  /*2b20*/  @!P1 IADD3 R14, P0, R198, R14, RZ ;  /* 0x0000000ec60e9210 */ /* 0x000fe20007f1e0ff */
[----:B------:R-:W-:Y:S01]  /*2b30*/  @!P3 IMAD R16, R16, UR24, RZ ;  /* 0x000000181010bc24 */ /* 0x000fe2000f8e02ff */
[----:B------:R-:W-:Y:S01]  /*2b40*/  UIADD3 UR8, UR7, -UR8, URZ ;  /* 0x8000000807087290 */ /* 0x000fe2000fffe03f */
[----:B------:R-:W-:Y:S01]  /*2b50*/  @!P4 IMAD.MOV.U32 R22, RZ, RZ, R18 ;  /* 0x000000ffff16c224 */ /* 0x000fe200078e0012 */
[----:B------:R-:W-:Y:S01]  /*2b60*/  @!P1 IADD3.X R15, R199, R15, R7, P0, !PT ;  /* 0x0000000fc70f9210 */ /* 0x000fe200007fe407 */
[C---:B------:R-:W-:Y:S01]  /*2b70*/  @!P3 IMAD R16, R12.reuse, UR25, R16 ;  /* 0x000000190c10bc24 */ /* 0x040fe2000f8e0210 */
[----:B------:R-:W-:Y:S01]  /*2b80*/  UISETP.NE.AND UP0, UPT, UR8, 0x1, UPT ;  /* 0x000000010800788c */ /* 0x000fe2000bf05270 */
[----:B------:R-:W-:Y:S01]  /*2b90*/  @!P3 IMAD.WIDE.U32 R18, R12, UR24, R18 ;  /* 0x000000180c12bc25 */ /* 0x000fe2000f8e0012 */
[----:B------:R-:W-:-:S02]  /*2ba0*/  CS2R R96, SRZ ;  /* 0x0000000000607805 */ /* 0x000fc4000001ff00 */
[----:B------:R-:W-:Y:S02]  /*2bb0*/  CS2R R90, SRZ ;  /* 0x00000000005a7805 */ /* 0x000fe4000001ff00 */
[----:B------:R-:W-:Y:S01]  /*2bc0*/  CS2R R88, SRZ ;  /* 0x0000000000587805 */ /* 0x000fe2000001ff00 */
[----:B------:R-:W-:Y:S01]  /*2bd0*/  @!P3 IMAD.IADD R16, R19, 0x1, R16 ;  /* 0x000000011310b824 */ /* 0x000fe200078e0210 */
[----:B-1----:R-:W-:Y:S01]  /*2be0*/  @!P3 LEA R4, P0, R18, R4, 0x1 ;  /* 0x000000041204b211 */ /* 0x002fe200078008ff */
[----:B------:R-:W-:Y:S01]  /*2bf0*/  @!P4 IMAD R17, R10, UR24, RZ ;  /* 0x000000180a11cc24 */ /* 0x000fe2000f8e02ff */
[----:B------:R-:W-:Y:S01]  /*2c00*/  CS2R R86, SRZ ;  /* 0x0000000000567805 */ /* 0x000fe2000001ff00 */
[----:B------:R-:W-:Y:S01]  /*2c10*/  @!P4 IMAD.WIDE.U32 R22, R11, UR24, R22 ;  /* 0x000000180b16cc25 */ /* 0x000fe2000f8e0016 */
[----:B------:R-:W-:Y:S02]  /*2c20*/  @!P3 LEA.HI.X R5, R18, R5, R16, 0x1, P0 ;  /* 0x000000051205b211 */ /* 0x000fe400000f0c10 */
[----:B------:R-:W-:-:S02]  /*2c30*/  CS2R R84, SRZ ;  /* 0x0000000000547805 */ /* 0x000fc4000001ff00 */
[----:B------:R-:W-:Y:S01]  /*2c40*/  PLOP3.LUT P0, PT, PT, PT, UP5, 0x80, 0x0 ;  /* 0x000000000000781c */ /* 0x000fe20003f0f058 */
[----:B------:R-:W-:Y:S01]  /*2c50*/  @!P4 IMAD R17, R11, UR25, R17 ;  /* 0x000000190b11cc24 */ /* 0x000fe2000f8e0211 */
[----:B--2---:R-:W-:Y:S01]  /*2c60*/  @!P4 LEA R8, P2, R22, R8, 0x1 ;  /* 0x000000081608c211 */ /* 0x004fe200078408ff */
[----:B------:R-:W-:Y:S01]  /*2c70*/  VIADD R6, R173, 0x8 ;  /* 0x00000008ad067836 */ /* 0x000fe20000000000 */
[----:B------:R-:W-:Y:S01]  /*2c80*/  @!P1 IADD3 R18, P5, R200, UR14, RZ ;  /* 0x0000000ec8129c10 */ /* 0x000fe2000ffbe0ff */
[----:B------:R-:W-:Y:S01]  /*2c90*/  @!P4 IMAD.IADD R17, R23, 0x1, R17 ;  /* 0x000000011711c824 */ /* 0x000fe200078e0211 */
[----:B------:R-:W-:Y:S01]  /*2ca0*/  CS2R R78, SRZ ;  /* 0x00000000004e7805 */ /* 0x000fe2000001ff00 */
[----:B------:R-:W-:Y:S01]  /*2cb0*/  IMAD.IADD R7, R21, 0x1, R13 ;  /* 0x0000000115077824 */ /* 0x000fe200078e020d */
[----:B------:R-:W-:Y:S01]  /*2cc0*/  ISETP.GE.AND P6, PT, R6, UR5, PT ;  /* 0x0000000506007c0c */ /* 0x000fe2000bfc6270 */
[----:B------:R-:W-:Y:S01]  /*2cd0*/  @!P4 IMAD.MOV.U32 R6, RZ, RZ, R20 ;  /* 0x000000ffff06c224 */ /* 0x000fe200078e0014 */
[----:B------:R-:W-:Y:S01]  /*2ce0*/  @!P4 LEA.HI.X R9, R22, R9, R17, 0x1, P2 ;  /* 0x000000091609c211 */ /* 0x000fe200010f0c11 */
[----:B------:R-:W-:Y:S01]  /*2cf0*/  @!P4 IMAD R12, R10, UR26, RZ ;  /* 0x0000001a0a0ccc24 */ /* 0x000fe2000f8e02ff */
[C---:B------:R-:W-:Y:S01]  /*2d00*/  @!P3 IADD3 R13, P2, R11.reuse, 0x40, RZ ;  /* 0x000000400b0db810 */ /* 0x040fe20007f5e0ff */
[----:B------:R-:W-:Y:S01]  /*2d10*/  @P0 BAR.SYNC.DEFER_BLOCKING 0x0 ;  /* 0x0000000000000b1d */ /* 0x000fe20000010000 */
[----:B------:R-:W-:Y:S01]  /*2d20*/  @!P4 IMAD.WIDE.U32 R16, R11, UR26, R6 ;  /* 0x0000001a0b10cc25 */ /* 0x000fe2000f8e0006 */
[----:B------:R-:W-:-:S03]  /*2d30*/  PLOP3.LUT P0, PT, PT, PT, UP0, 0x80, 0x0 ;  /* 0x000000000000781c */ /* 0x000fc60003f0f008 */
[----:B------:R-:W-:Y:S01]  /*2d40*/  @!P3 IMAD.X R10, RZ, RZ, R10, P2 ;  /* 0x000000ffff0ab224 */ /* 0x000fe200010e060a */
[C---:B------:R-:W-:Y:S01]  /*2d50*/  ISETP.GE.AND P2, PT, R11.reuse, UR5, PT ;  /* 0x000000050b007c0c */ /* 0x040fe2000bf46270 */
[----:B------:R-:W-:Y:S01]  /*2d60*/  @!P4 IMAD R12, R11, UR27, R12 ;  /* 0x0000001b0b0ccc24 */ /* 0x000fe2000f8e020c */
[----:B------:R-:W-:Y:S01]  /*2d70*/  CS2R R76, SRZ ;  /* 0x00000000004c7805 */ /* 0x000fe2000001ff00 */
[----:B------:R-:W-:Y:S01]  /*2d80*/  @!P3 IMAD R11, R10, UR26, RZ ;  /* 0x0000001a0a0bbc24 */ /* 0x000fe2000f8e02ff */
[----:B------:R-:W-:Y:S01]  /*2d90*/  LEA R10, R174, UR4, 0x1 ;  /* 0x00000004ae0a7c11 */ /* 0x000fe2000f8e08ff */
[----:B------:R-:W-:Y:S01]  /*2da0*/  @!P3 IMAD.MOV.U32 R21, RZ, RZ, R7 ;  /* 0x000000ffff15b224 */ /* 0x000fe200078e0007 */
[----:B------:R-:W-:Y:S01]  /*2db0*/  CS2R R82, SRZ ;  /* 0x0000000000527805 */ /* 0x000fe2000001ff00 */
[----:B------:R-:W1:Y:S01]  /*2dc0*/  @!P4 LDC.64 R6, c[0x0][0x218] ;  /* 0x00008600ff06cb82 */ /* 0x000e620000000a00 */
[C---:B------:R-:W-:Y:S01]  /*2dd0*/  @!P3 IMAD R11, R13.reuse, UR27, R11 ;  /* 0x0000001b0d0bbc24 */ /* 0x040fe2000f8e020b */
[----:B------:R-:W-:Y:S01]  /*2de0*/  CS2R R80, SRZ ;  /* 0x0000000000507805 */ /* 0x000fe2000001ff00 */
[----:B------:R-:W-:Y:S01]  /*2df0*/  @!P3 IMAD.WIDE.U32 R20, R13, UR26, R20 ;  /* 0x0000001a0d14bc25 */ /* 0x000fe2000f8e0014 */
[----:B------:R-:W-:-:S02]  /*2e00*/  CS2R R74, SRZ ;  /* 0x00000000004a7805 */ /* 0x000fc4000001ff00 */
[----:B------:R-:W-:Y:S02]  /*2e10*/  CS2R R72, SRZ ;  /* 0x0000000000487805 */ /* 0x000fe4000001ff00 */
[----:B------:R-:W-:Y:S01]  /*2e20*/  CS2R R70, SRZ ;  /* 0x0000000000467805 */ /* 0x000fe2000001ff00 */
[----:B------:R-:W-:Y:S01]  /*2e30*/  @!P4 IMAD.IADD R12, R17, 0x1, R12 ;  /* 0x00000001110cc824 */ /* 0x000fe200078e020c */
[----:B------:R-:W-:Y:S01]  /*2e40*/  CS2R R68, SRZ ;  /* 0x0000000000447805 */ /* 0x000fe2000001ff00 */
[----:B------:R-:W-:Y:S02]  /*2e50*/  @!P3 IMAD.IADD R11, R21, 0x1, R11 ;  /* 0x00000001150bb824 */ /* 0x000fe400078e020b */
[----:B------:R-:W-:Y:S01]  /*2e60*/  IMAD.SHL.U32 R191, R173, 0x4, RZ ;  /* 0x00000004adbf7824 */ /* 0x000fe200078e00ff */
[----:B------:R2:W-:Y:S01]  /*2e70*/  @P4 STS [R10+0x8000], RZ ;  /* 0x008000ff0a004388 */ /* 0x0005e20000000800 */
[----:B------:R-:W-:Y:S02]  /*2e80*/  USHF.L.U32 UR37, UR23, 0x3, URZ ;  /* 0x0000000317257899 */ /* 0x000fe4000800063f */
[----:B------:R-:W-:Y:S01]  /*2e90*/  USHF.L.U32 UR36, UR23, 0x4, URZ ;  /* 0x0000000417247899 */ /* 0x000fe2000800063f */
[----:B------:R2:W-:Y:S01]  /*2ea0*/  @P4 STS [R10+0x8004], RZ ;  /* 0x008004ff0a004388 */ /* 0x0005e20000000800 */
[----:B------:R-:W-:-:S02]  /*2eb0*/  UIMAD UR35, UR23, 0x18, URZ ;  /* 0x00000018172378a4 */ /* 0x000fc4000f8e023f */
[----:B------:R-:W-:Y:S01]  /*2ec0*/  USHF.L.U32 UR34, UR23, 0x5, URZ ;  /* 0x0000000517227899 */ /* 0x000fe2000800063f */
[----:B------:R2:W-:Y:S01]  /*2ed0*/  @P4 STS.64 [R10+0x8008], RZ ;  /* 0x008008ff0a004388 */ /* 0x0005e20000000a00 */
[----:B------:R-:W-:Y:S02]  /*2ee0*/  UIMAD UR33, UR23, 0x28, URZ ;  /* 0x00000028172178a4 */ /* 0x000fe4000f8e023f */
[----:B------:R-:W-:Y:S01]  /*2ef0*/  UIMAD UR32, UR23, 0x30, URZ ;  /* 0x00000030172078a4 */ /* 0x000fe2000f8e023f */
[----:B------:R-:W-:Y:S01]  /*2f00*/  @!PT LDS RZ, [RZ] ;  /* 0x00000000fffff984 */ /* 0x000fe20000000800 */
[----:B------:R-:W-:Y:S01]  /*2f10*/  @!PT LDS RZ, [RZ] ;  /* 0x00000000fffff984 */ /* 0x000fe20000000800 */
[----:B------:R-:W-:Y:S01]  /*2f20*/  @!PT LDS RZ, [RZ] ;  /* 0x00000000fffff984 */ /* 0x000fe20000000800 */
[----:B------:R3:W-:Y:S01]  /*2f30*/  @!P4 LDGSTS.E.BYPASS.LTC128B.128 [R10+0x8000], desc[UR12][R8.64] ;  /* 0x08000000080acfae */ /* 0x0007e2000b901d4c */
[----:B------:R-:W-:Y:S02]  /*2f40*/  UIMAD UR31, UR23, 0x38, URZ ;  /* 0x00000038171f78a4 */ /* 0x000fe4000f8e023f */
[----:B------:R-:W-:Y:S01]  /*2f50*/  USHF.L.U32 UR30, UR23, 0x6, URZ ;  /* 0x00000006171e7899 */ /* 0x000fe2000800063f */
[----:B------:R2:W-:Y:S01]  /*2f60*/  @P3 STS.128 [R10+0x9000], RZ ;  /* 0x009000ff0a003388 */ /* 0x0005e20000000c00 */
[----:B------:R-:W-:-:S03]  /*2f70*/  ULDC UR41, c[0x0][0x398] ;  /* 0x0000e60000297ab9 */ /* 0x000fc60000000800 */
[----:B------:R-:W-:Y:S01]  /*2f80*/  @!PT LDS RZ, [RZ] ;  /* 0x00000000fffff984 */ /* 0x000fe20000000800 */
[----:B------:R-:W-:Y:S01]  /*2f90*/  @!PT LDS RZ, [RZ] ;  /* 0x00000000fffff984 */ /* 0x000fe20000000800 */
[----:B------:R-:W-:Y:S01]  /*2fa0*/  @!PT LDS RZ, [RZ] ;  /* 0x00000000fffff984 */ /* 0x000fe20000000800 */
[----:B------:R4:W-:Y:S04]  /*2fb0*/  @!P3 LDGSTS.E.BYPASS.LTC128B.128 [R10+0x9000], desc[UR12][R4.64] ;  /* 0x09000000040abfae */ /* 0x0009e8000b901d4c */
[----:B------:R-:W0:Y:S04]  /*2fc0*/  LDGDEPBAR ;  /* 0x00000000000079af */ /* 0x000e280000000000 */
[----:B------:R2:W-:Y:S04]  /*2fd0*/  @P2 STS [R10+0x4000], RZ ;  /* 0x004000ff0a002388 */ /* 0x0005e80000000800 */
[----:B------:R2:W-:Y:S04]  /*2fe0*/  @P2 STS [R10+0x4004], RZ ;  /* 0x004004ff0a002388 */ /* 0x0005e80000000800 */
[----:B------:R2:W-:Y:S01]  /*2ff0*/  @P2 STS.64 [R10+0x4008], RZ ;  /* 0x004008ff0a002388 */ /* 0x0005e20000000a00 */
[----:B---3--:R-:W-:-:S03]  /*3000*/  VIADD R9, R174, 0x1000 ;  /* 0x00001000ae097836 */ /* 0x008fc60000000000 */
[----:B------:R-:W-:Y:S01]  /*3010*/  @!PT LDS RZ, [RZ] ;  /* 0x00000000fffff984 */ /* 0x000fe20000000800 */
[----:B------:R-:W-:Y:S01]  /*3020*/  @!PT LDS RZ, [RZ] ;  /* 0x00000000fffff984 */ /* 0x000fe20000000800 */
[----:B------:R-:W-:Y:S01]  /*3030*/  @!PT LDS RZ, [RZ] ;  /* 0x00000000fffff984 */ /* 0x000fe20000000800 */
[----:B------:R-:W-:Y:S01]  /*3040*/  @!P2 LDGSTS.E.BYPASS.LTC128B.128 [R10+0x4000], desc[UR12][R198.64] ;  /* 0x04000000c60aafae */ /* 0x000fe2000b901d4c */
[----:B------:R-:W-:Y:S01]  /*3050*/  IMAD.U32 R8, RZ, RZ, UR9 ;  /* 0x00000009ff087e24 */ /* 0x000fe2000f8e00ff */
[----:B------:R-:W-:Y:S02]  /*3060*/  SEL R9, R9, R174, !P0 ;  /* 0x000000ae09097207 */ /* 0x000fe40004000000 */
[----:B------:R2:W-:Y:S02]  /*3070*/  @P1 STS.128 [R10+0x5000], RZ ;  /* 0x005000ff0a001388 */ /* 0x0005e40000000c00 */
[----:B------:R-:W-:Y:S01]  /*3080*/  @!P1 IADD3.X R19, R201, UR15, R8, P5, !PT ;  /* 0x0000000fc9139c10 */ /* 0x000fe2000affe408 */
[----:B----4-:R-:W3:Y:S01]  /*3090*/  @!P3 LDC.64 R4, c[0x0][0x218] ;  /* 0x00008600ff04bb82 */ /* 0x010ee20000000a00 */
[----:B------:R-:W-:Y:S01]  /*30a0*/  LEA R197, R9, UR4, 0x1 ;  /* 0x0000000409c57c11 */ /* 0x000fe2000f8e08ff */
[----:B------:R-:W-:Y:S01]  /*30b0*/  @!PT LDS RZ, [RZ] ;  /* 0x00000000fffff984 */ /* 0x000fe20000000800 */
[----:B------:R-:W-:Y:S01]  /*30c0*/  @!PT LDS RZ, [RZ] ;  /* 0x00000000fffff984 */ /* 0x000fe20000000800 */
[----:B------:R-:W-:Y:S01]  /*30d0*/  @!PT LDS RZ, [RZ] ;  /* 0x00000000fffff984 */ /* 0x000fe20000000800 */
[----:B------:R-:W-:Y:S01]  /*30e0*/  @!P1 LDGSTS.E.BYPASS.LTC128B.128 [R10+0x5000], desc[UR12][R14.64] ;  /* 0x050000000e0a9fae */ /* 0x000fe2000b901d4c */
[----:B-1----:R-:W-:Y:S01]  /*30f0*/  @!P4 LEA R22, P5, R16, R6, 0x1 ;  /* 0x000000061016c211 */ /* 0x002fe200078a08ff */
[----:B------:R-:W-:-:S02]  /*3100*/  VIADD R6, R173, 0x48 ;  /* 0x00000048ad067836 */ /* 0x000fc40000000000 */
[----:B------:R2:W-:Y:S01]  /*3110*/  @P2 STS [R197], RZ ;  /* 0x000000ffc5002388 */ /* 0x0005e20000000800 */
[----:B------:R-:W-:Y:S01]  /*3120*/  @!P4 LEA.HI.X R23, R16, R7, R12, 0x1, P5 ;  /* 0x000000071017c211 */ /* 0x000fe200028f0c0c */
[C---:B------:R-:W-:Y:S01]  /*3130*/  VIADD R7, R173.reuse, 0x40 ;  /* 0x00000040ad077836 */ /* 0x040fe20000000000 */
[----:B------:R-:W-:Y:S01]  /*3140*/  ISETP.GE.AND P5, PT, R173, UR5, PT ;  /* 0x00000005ad007c0c */ /* 0x000fe2000bfa6270 */
[----:B------:R2:W-:Y:S04]  /*3150*/  @P2 STS [R197+0x4], RZ ;  /* 0x000004ffc5002388 */ /* 0x0005e80000000800 */
[----:B------:R2:W-:Y:S04]  /*3160*/  @P2 STS [R197+0x8], RZ ;  /* 0x000008ffc5002388 */ /* 0x0005e80000000800 */
[----:B------:R2:W-:Y:S04]  /*3170*/  @P2 STS [R197+0xc], RZ ;  /* 0x00000cffc5002388 */ /* 0x0005e80000000800 */
[----:B------:R-:W-:Y:S01]  /*3180*/  @!PT LDS RZ, [RZ] ;  /* 0x00000000fffff984 */ /* 0x000fe20000000800 */
[----:B------:R-:W-:Y:S01]  /*3190*/  @!PT LDS RZ, [RZ] ;  /* 0x00000000fffff984 */ /* 0x000fe20000000800 */
[----:B------:R-:W-:Y:S01]  /*31a0*/  @!PT LDS RZ, [RZ] ;  /* 0x00000000fffff984 */ /* 0x000fe20000000800 */
[----:B------:R-:W-:Y:S01]  /*31b0*/  @!P2 LDGSTS.E.BYPASS.LTC128B.128 [R197], desc[UR12][R200.64] ;  /* 0x00000000c8c5afae */ /* 0x000fe2000b901d4c */
[----:B---3--:R-:W-:-:S03]  /*31c0*/  @!P3 LEA R4, P2, R20, R4, 0x1 ;  /* 0x000000041404b211 */ /* 0x008fc600078408ff */
[----:B------:R2:W-:Y:S01]  /*31d0*/  @P1 STS [R197+0x1000], RZ ;  /* 0x001000ffc5001388 */ /* 0x0005e20000000800 */
[----:B------:R-:W-:-:S03]  /*31e0*/  @!P3 LEA.HI.X R5, R20, R5, R11, 0x1, P2 ;  /* 0x000000051405b211 */ /* 0x000fc600010f0c0b */
[----:B------:R2:W-:Y:S01]  /*31f0*/  @P1 STS [R197+0x1004], RZ ;  /* 0x001004ffc5001388 */ /* 0x0005e20000000800 */
[----:B------:R-:W-:-:S03]  /*3200*/  ISETP.GE.AND P2, PT, R6, UR5, PT ;  /* 0x0000000506007c0c */ /* 0x000fc6000bf46270 */
[----:B------:R2:W-:Y:S04]  /*3210*/  @P1 STS [R197+0x1008], RZ ;  /* 0x001008ffc5001388 */ /* 0x0005e80000000800 */
[----:B------:R2:W-:Y:S04]  /*3220*/  @P1 STS [R197+0x100c], RZ ;  /* 0x00100cffc5001388 */ /* 0x0005e80000000800 */
[----:B------:R-:W-:Y:S01]  /*3230*/  @!PT LDS RZ, [RZ] ;  /* 0x00000000fffff984 */ /* 0x000fe20000000800 */
[----:B------:R-:W-:Y:S01]  /*3240*/  @!PT LDS RZ, [RZ] ;  /* 0x00000000fffff984 */ /* 0x000fe20000000800 */
[----:B------:R-:W-:Y:S01]  /*3250*/  @!PT LDS RZ, [RZ] ;  /* 0x00000000fffff984 */ /* 0x000fe20000000800 */
[----:B------:R-:W-:Y:S01]  /*3260*/  @!P1 LDGSTS.E.BYPASS.LTC128B.128 [R197+0x1000], desc[UR12][R18.64] ;  /* 0x0100000012c59fae */ /* 0x000fe2000b901d4c */
[----:B------:R-:W-:Y:S01]  /*3270*/  ISETP.GE.AND P1, PT, R7, UR5, PT ;  /* 0x0000000507007c0c */ /* 0x000fe2000bf26270 */
[----:B------:R-:W-:Y:S01]  /*3280*/  IMAD.SHL.U32 R7, R173, 0x4, RZ ;  /* 0x00000004ad077824 */ /* 0x000fe200078e00ff */
[----:B------:R-:W-:Y:S01]  /*3290*/  SHF.R.S32.HI R189, RZ, 0x1f, R190 ;  /* 0x0000001fffbd7819 */ /* 0x000fe200000114be */
[----:B------:R2:W-:Y:S01]  /*32a0*/  @P4 STS [R10+0x6000], RZ ;  /* 0x006000ff0a004388 */ /* 0x0005e20000000800 */
[----:B------:R-:W-:-:S02]  /*32b0*/  SEL R164, R164, R171, !P0 ;  /* 0x000000aba4a47207 */ /* 0x000fc40004000000 */
[----:B------:R-:W-:Y:S01]  /*32c0*/  SEL R163, R163, R170, !P0 ;  /* 0x000000aaa3a37207 */ /* 0x000fe20004000000 */
[----:B------:R2:W-:Y:S04]  /*32d0*/  @P4 STS [R10+0x6004], RZ ;  /* 0x006004ff0a004388 */ /* 0x0005e80000000800 */
[----:B------:R2:W-:Y:S01]  /*32e0*/  @P4 STS.64 [R10+0x6008], RZ ;  /* 0x006008ff0a004388 */ /* 0x0005e20000000a00 */
[----:B------:R-:W-:Y:S01]  /*32f0*/  UIADD3 UR39, -UR6, 0x80, UR39 ;  /* 0x0000008006277890 */ /* 0x000fe2000fffe127 */
[----:B------:R-:W-:Y:S02]  /*3300*/  UMOV UR15, UR29 ;  /* 0x0000001d000f7c82 */ /* 0x000fe40008000000 */
[----:B------:R-:W-:Y:S01]  /*3310*/  @!PT LDS RZ, [RZ] ;  /* 0x00000000fffff984 */ /* 0x000fe20000000800 */
[----:B------:R-:W-:Y:S01]  /*3320*/  @!PT LDS RZ, [RZ] ;  /* 0x00000000fffff984 */ /* 0x000fe20000000800 */
[----:B------:R-:W-:Y:S01]  /*3330*/  @!PT LDS RZ, [RZ] ;  /* 0x00000000fffff984 */ /* 0x000fe20000000800 */
[----:B------:R-:W-:Y:S01]  /*3340*/  @!P4 LDGSTS.E.BYPASS.LTC128B.128 [R10+0x6000], desc[UR12][R22.64] ;  /* 0x06000000160acfae */ /* 0x000fe2000b901d4c */
[----:B------:R-:W-:-:S02]  /*3350*/  UIADD3 UR22, -UR28, URZ, URZ ;  /* 0x0000003f1c167290 */ /* 0x000fc4000fffe13f */
[----:B------:R-:W-:Y:S01]  /*3360*/  UIMAD UR27, UR23, 0x58, URZ ;  /* 0x00000058171b78a4 */ /* 0x000fe2000f8e023f */
[----:B------:R2:W-:Y:S01]  /*3370*/  @P3 STS.128 [R10+0x7000], RZ ;  /* 0x007000ff0a003388 */ /* 0x0005e20000000c00 */
[----:B------:R-:W-:Y:S02]  /*3380*/  UIMAD UR26, UR23, 0x60, URZ ;  /* 0x00000060171a78a4 */ /* 0x000fe4000f8e023f */
[----:B------:R-:W-:Y:S01]  /*3390*/  UIMAD UR25, UR23, 0x68, URZ ;  /* 0x00000068171978a4 */ /* 0x000fe2000f8e023f */
[----:B------:R-:W-:Y:S01]  /*33a0*/  @!PT LDS RZ, [RZ] ;  /* 0x00000000fffff984 */ /* 0x000fe20000000800 */
[----:B------:R-:W-:Y:S01]  /*33b0*/  @!PT LDS RZ, [RZ] ;  /* 0x00000000fffff984 */ /* 0x000fe20000000800 */
[----:B------:R-:W-:Y:S01]  /*33c0*/  @!PT LDS RZ, [RZ] ;  /* 0x00000000fffff984 */ /* 0x000fe20000000800 */
[----:B------:R1:W-:Y:S01]  /*33d0*/  @!P3 LDGSTS.E.BYPASS.LTC128B.128 [R10+0x7000], desc[UR12][R4.64] ;  /* 0x07000000040abfae */ /* 0x0003e2000b901d4c */
[----:B------:R-:W-:Y:S01]  /*33e0*/  @!P2 LEA R8, P3, R6, UR17, 0x2 ;  /* 0x000000110608ac11 */ /* 0x000fe2000f8610ff */
[----:B------:R-:W-:Y:S02]  /*33f0*/  UIMAD UR24, UR23, 0x70, URZ ;  /* 0x00000070171878a4 */ /* 0x000fe4000f8e023f */
[----:B------:R-:W0:Y:S01]  /*3400*/  LDGDEPBAR ;  /* 0x00000000000079af */ /* 0x000e220000000000 */
[----:B------:R-:W-:Y:S01]  /*3410*/  ULDC UR5, c[0x0][0x2ec] ;  /* 0x0000bb0000057ab9 */ /* 0x000fe20000000800 */
[----:B-1----:R-:W-:Y:S01]  /*3420*/  IADD3 R4, P4, R7, UR17, RZ ;  /* 0x0000001107047c10 */ /* 0x002fe2000ff9e0ff */
[----:B------:R-:W-:-:S04]  /*3430*/  DEPBAR.LE SB0, 0x1 ;  /* 0x000080400000791a */ /* 0x000fc80000000000 */
[----:B------:R-:W-:Y:S02]  /*3440*/  SHF.R.S32.HI R5, RZ, 0x1f, R6 ;  /* 0x0000001fff057819 */ /* 0x000fe40000011406 */
[----:B------:R-:W-:Y:S02]  /*3450*/  SHF.L.U64.HI R7, R173, 0x2, R192 ;  /* 0x00000002ad077819 */ /* 0x000fe400000102c0 */
[----:B------:R-:W-:Y:S02]  /*3460*/  @!P2 LEA.HI.X R9, R6, UR16, R5, 0x2, P3 ;  /* 0x000000100609ac11 */ /* 0x000fe400098f1405 */
[----:B------:R-:W-:-:S03]  /*3470*/  IADD3.X R5, R7, UR16, RZ, P4, !PT ;  /* 0x0000001007057c10 */ /* 0x000fc6000a7fe4ff */
[----:B------:R2:W5:Y:S04]  /*3480*/  @!P2 LDG.E R194, desc[UR12][R8.64] ;  /* 0x0000000c08c2a981 */ /* 0x000568000c1e1900 */
[----:B------:R2:W5:Y:S04]  /*3490*/  @!P5 LDG.E R195, desc[UR12][R4.64] ;  /* 0x0000000c04c3d981 */ /* 0x000568000c1e1900 */
[----:B------:R2:W5:Y:S04]  /*34a0*/  @!P6 LDG.E R196, desc[UR12][R4.64+0x20] ;  /* 0x0000200c04c4e981 */ /* 0x000568000c1e1900 */
[----:B------:R2:W5:Y:S01]  /*34b0*/  @!P1 LDG.E R193, desc[UR12][R4.64+0x100] ;  /* 0x0001000c04c19981 */ /* 0x000562000c1e1900 */
[----:B------:R-:W-:Y:S06]  /*34c0*/  BAR.SYNC.DEFER_BLOCKING 0x0 ;  /* 0x0000000000007b1d */ /* 0x000fec0000010000 */
[----:B------:R2:W1:Y:S04]  /*34d0*/  LDSM.16.M88.4 R128, [R162+0x8000] ;  /* 0x00800000a280783b */ /* 0x0004680000000200 */
[----:B------:R2:W3:Y:S04]  /*34e0*/  LDSM.16.M88.4 R132, [R162+0x8400] ;  /* 0x00840000a284783b */ /* 0x0004e80000000200 */
[----:B------:R2:W4:Y:S04]  /*34f0*/  LDSM.16.M88.4 R136, [R162+0x8800] ;  /* 0x00880000a288783b */ /* 0x0005280000000200 */
[----:B------:R2:W1:Y:S04]  /*3500*/  LDSM.16.M88.4 R140, [R162+0x8c00] ;  /* 0x008c0000a28c783b */ /* 0x0004680000000200 */
[----:B------:R2:W1:Y:S04]  /*3510*/  LDSM.16.M88.4 R144, [R161+0x8000] ;  /* 0x00800000a190783b */ /* 0x0004680000000200 */
[----:B------:R2:W1:Y:S04]  /*3520*/  LDSM.16.M88.4 R148, [R161+0x8400] ;  /* 0x00840000a194783b */ /* 0x0004680000000200 */
[----:B------:R2:W1:Y:S04]  /*3530*/  LDSM.16.M88.4 R152, [R161+0x8800] ;  /* 0x00880000a198783b */ /* 0x0004680000000200 */
[----:B------:R2:W1:Y:S01]  /*3540*/  LDSM.16.M88.4 R156, [R161+0x8c00] ;  /* 0x008c0000a19c783b */ /* 0x0004620000000200 */
[C---:B------:R-:W-:Y:S01]  /*3550*/  SHF.L.U64.HI R189, R190.reuse, 0x2, R189 ;  /* 0x00000002bebd7819 */ /* 0x040fe200000102bd */
[----:B------:R-:W-:Y:S01]  /*3560*/  IMAD.SHL.U32 R190, R190, 0x4, RZ ;  /* 0x00000004bebe7824 */ /* 0x000fe200078e00ff */
[----:B------:R-:W-:-:S02]  /*3570*/  SHF.L.U64.HI R192, R173, 0x2, R192 ;  /* 0x00000002adc07819 */ /* 0x000fc400000102c0 */
[----:B------:R-:W-:Y:S02]  /*3580*/  LEA R164, R164, UR4, 0x1 ;  /* 0x00000004a4a47c11 */ /* 0x000fe4000f8e08ff */
[----:B------:R-:W-:Y:S01]  /*3590*/  LEA R163, R163, UR4, 0x1 ;  /* 0x00000004a3a37c11 */ /* 0x000fe2000f8e08ff */
[----:B------:R-:W-:Y:S02]  /*35a0*/  UIMAD UR29, UR23, 0x48, URZ ;  /* 0x00000048171d78a4 */ /* 0x000fe4000f8e023f */
[----:B------:R-:W-:Y:S02]  /*35b0*/  UIMAD UR28, UR23, 0x50, URZ ;  /* 0x00000050171c78a4 */ /* 0x000fe4000f8e023f */
[----:B------:R-:W-:Y:S02]  /*35c0*/  UIMAD UR23, UR23, 0x78, URZ ;  /* 0x00000078171778a4 */ /* 0x000fe4000f8e023f */
[----:B------:R-:W-:-:S12]  /*35d0*/  UIADD3 UR39, UR39, -UR59, URZ ;  /* 0x8000003b27277290 */ /* 0x000fd8000fffe03f */
.L_x_200:
[----:B------:R-:W0:Y:S01]  /*35e0*/  LDGDEPBAR ;  /* 0x00000000000079af */ /* 0x000e220000000000 */
[----:B--2---:R-:W-:Y:S01]  /*35f0*/  IADD3 R4, P0, R191, UR19, RZ ;  /* 0x00000013bf047c10 */ /* 0x004fe2000ff1e0ff */
[----:B------:R-:W-:Y:S01]  /*3600*/  IMAD.IADD R112, R169, 0x1, R164 ;  /* 0x00000001a9707824 */ /* 0x000fe200078e02a4 */
[----:B------:R-:W-:Y:S02]  /*3610*/  USHF.L.U32 UR8, UR7, 0x7, URZ ;  /* 0x0000000707087899 */ /* 0x000fe4000800063f */
[----:B------:R-:W-:Y:S01]  /*3620*/  IADD3.X R5, R192, UR18, RZ, P0, !PT ;  /* 0x00000012c0057c10 */ /* 0x000fe200087fe4ff */
[----:B------:R-:W-:Y:S01]  /*3630*/  UMOV UR10, UR60 ;  /* 0x0000003c000a7c82 */ /* 0x000fe20008000000 */
[----:B------:R-:W-:Y:S06]  /*3640*/  UISETP.GE.AND UP0, UPT, UR8, UR39, UPT ;  /* 0x000000270800728c */ /* 0x000fec000bf06270 */
        /* <DEDUP_REMOVED lines=8> */
[----:B------:R-:W2:Y:S04]  /*36d0*/  LDSM.16.M88.4 R16, [R162+0x6000] ;  /* 0x00600000a210783b */ /* 0x000ea80000000200 */
[----:B------:R-:W3:Y:S04]  /*36e0*/  LDSM.16.M88.4 R60, [R164+0x1000] ;  /* 0x00100000a43c783b */ /* 0x000ee80000000200 */
[----:B------:R-:W4:Y:S04]  /*36f0*/  LDSM.16.M88.4 R32, [R162+0x6400] ;  /* 0x00640000a220783b */ /* 0x000f280000000200 */
[----:B------:R-:W1:Y:S04]  /*3700*/  LDSM.16.M88.4 R48, [R162+0x6800] ;  /* 0x00680000a230783b */ /* 0x000e680000000200 */
[----:B------:R-:W1:Y:S04]  /*3710*/  LDSM.16.M88.4 R100, [R162+0x6c00] ;  /* 0x006c0000a264783b */ /* 0x000e680000000200 */
[----:B------:R-:W-:Y:S04]  /*3720*/  LDSM.16.M88.4 R104, [R112] ;  /* 0x000000007068783b */ /* 0x000fe80000000200 */
[----:B------:R-:W1:Y:S04]  /*3730*/  LDSM.16.M88.4 R108, [R161+0x6000] ;  /* 0x00600000a16c783b */ /* 0x000e680000000200 */
[----:B------:R-:W1:Y:S04]  /*3740*/  LDSM.16.M88.4 R112, [R112+0x1000] ;  /* 0x001000007070783b */ /* 0x000e680000000200 */
[----:B------:R-:W1:Y:S04]  /*3750*/  LDSM.16.M88.4 R116, [R161+0x6400] ;  /* 0x00640000a174783b */ /* 0x000e680000000200 */
[----:B------:R-:W1:Y:S01]  /*3760*/  LDSM.16.M88.4 R120, [R161+0x6800] ;  /* 0x00680000a178783b */ /* 0x000e620000000200 */
[-C--:B--2---:R-:W-:Y:S03]  /*3770*/  HMMA.16816.F32.BF16 R4, R64, R16.reuse, RZ ;  /* 0x000000104004723c */ /* 0x084fe600000418ff */
[----:B------:R-:W2:Y:S03]  /*3780*/  LDSM.16.M88.4 R124, [R161+0x6c00] ;  /* 0x006c0000a17c783b */ /* 0x000ea60000000200 */
[C---:B---3--:R-:W-:Y:S06]  /*3790*/  HMMA.16816.F32.BF16 R8, R60.reuse, R16, RZ ;  /* 0x000000103c08723c */ /* 0x048fec00000418ff */
[-C--:B------:R-:W-:Y:S06]  /*37a0*/  HMMA.16816.F32.BF16 R12, R60, R18.reuse, RZ ;  /* 0x000000123c0c723c */ /* 0x080fec00000418ff */
[C---:B------:R-:W-:Y:S06]  /*37b0*/  HMMA.16816.F32.BF16 R16, R64.reuse, R18, RZ ;  /* 0x000000124010723c */ /* 0x040fec00000418ff */
[-C--:B----4-:R-:W-:Y:S06]  /*37c0*/  HMMA.16816.F32.BF16 R20, R64, R32.reuse, RZ ;  /* 0x000000204014723c */ /* 0x090fec00000418ff */
[C---:B------:R-:W-:Y:S06]  /*37d0*/  HMMA.16816.F32.BF16 R24, R60.reuse, R32, RZ ;  /* 0x000000203c18723c */ /* 0x040fec00000418ff */
[-C--:B------:R-:W-:Y:S06]  /*37e0*/  HMMA.16816.F32.BF16 R28, R60, R34.reuse, RZ ;  /* 0x000000223c1c723c */ /* 0x080fec00000418ff */
[C---:B------:R-:W-:Y:S06]  /*37f0*/  HMMA.16816.F32.BF16 R32, R64.reuse, R34, RZ ;  /* 0x000000224020723c */ /* 0x040fec00000418ff */
[-C--:B-1----:R-:W-:Y:S06]  /*3800*/  HMMA.16816.F32.BF16 R36, R64, R48.reuse, RZ ;  /* 0x000000304024723c */ /* 0x082fec00000418ff */
        /* <DEDUP_REMOVED lines=9> */
[-C--:B------:R-:W-:Y:S05]  /*38a0*/  HMMA.16816.F32.BF16 R12, R112, R110.reuse, R12 ;  /* 0x0000006e700c723c */ /* 0x080fea000004180c */
[----:B------:R-:W-:Y:S01]  /*38b0*/  IMAD.MOV.U32 R108, RZ, RZ, R202 ;  /* 0x000000ffff6c7224 */ /* 0x000fe200078e00ca */
[C---:B------:R-:W-:Y:S05]  /*38c0*/  HMMA.16816.F32.BF16 R16, R104.reuse, R110, R16 ;  /* 0x0000006e6810723c */ /* 0x040fea0000041810 */
[----:B------:R-:W-:Y:S01]  /*38d0*/  IMAD.MOV.U32 R109, RZ, RZ, R203 ;  /* 0x000000ffff6d7224 */ /* 0x000fe200078e00cb */
        /* <DEDUP_REMOVED lines=8> */
[-C--:B--2---:R-:W-:Y:S06]  /*3960*/  HMMA.16816.F32.BF16 R52, R104, R124.reuse, R52 ;  /* 0x0000007c6834723c */ /* 0x084fec0000041834 */
        /* <DEDUP_REMOVED lines=18> */
.L_x_196:
        /* <DEDUP_REMOVED lines=12> */
[C---:B------:R-:W-:Y:S01]  /*3b50*/  VIADD R119, R121.reuse, 0x8 ;  /* 0x0000000879777836 */ /* 0x040fe20000000000 */
[-C--:B------:R-:W-:Y:S01]  /*3b60*/  ISETP.GE.AND P6, PT, R120, R101.reuse, PT ;  /* 0x000000657800720c */ /* 0x080fe20003fc6270 */
[C---:B------:R-:W-:Y:S01]  /*3b70*/  VIADD R118, R121.reuse, 0x9 ;  /* 0x0000000979767836 */ /* 0x040fe20000000000 */
[----:B------:R-:W-:Y:S01]  /*3b80*/  VIADDMNMX R100, R122, R100, UR6, PT ;  /* 0x000000067a647e46 */ /* 0x000fe2000b800164 */
[----:B------:R-:W-:Y:S01]  /*3b90*/  VIADD R117, R121, 0x10 ;  /* 0x0000001079757836 */ /* 0x000fe20000000000 */
[-C--:B------:R-:W-:Y:S01]  /*3ba0*/  ISETP.GE.AND P5, PT, R119, R101.reuse, PT ;  /* 0x000000657700720c */ /* 0x080fe20003fa6270 */
[C---:B------:R-:W-:Y:S01]  /*3bb0*/  VIADD R116, R121.reuse, 0x11 ;  /* 0x0000001179747836 */ /* 0x040fe20000000000 */
[-C--:B------:R-:W-:Y:S01]  /*3bc0*/  ISETP.GE.AND P4, PT, R118, R101.reuse, PT ;  /* 0x000000657600720c */ /* 0x080fe20003f86270 */
[C---:B------:R-:W-:Y:S01]  /*3bd0*/  VIADD R115, R121.reuse, 0x18 ;  /* 0x0000001879737836 */ /* 0x040fe20000000000 */
[CC--:B------:R-:W-:Y:S01]  /*3be0*/  ISETP.GE.OR P0, PT, R121.reuse, R100.reuse, !P0 ;  /* 0x000000647900720c */ /* 0x0c0fe20004706670 */
[C---:B------:R-:W-:Y:S01]  /*3bf0*/  VIADD R114, R121.reuse, 0x19 ;  /* 0x0000001979727836 */ /* 0x040fe20000000000 */
[-C--:B------:R-:W-:Y:S01]  /*3c00*/  ISETP.GE.OR P6, PT, R120, R100.reuse, !P6 ;  /* 0x000000647800720c */ /* 0x080fe200077c6670 */
[----:B------:R-:W-:Y:S01]  /*3c10*/  VIADD R113, R121, 0x20 ;  /* 0x0000002079717836 */ /* 0x000fe20000000000 */
[-C--:B------:R-:W-:Y:S01]  /*3c20*/  ISETP.GE.OR P5, PT, R119, R100.reuse, !P5 ;  /* 0x000000647700720c */ /* 0x080fe20006fa6670 */
[C---:B------:R-:W-:Y:S01]  /*3c30*/  VIADD R112, R121.reuse, 0x21 ;  /* 0x0000002179707836 */ /* 0x040fe20000000000 */
[-C--:B------:R-:W-:Y:S01]  /*3c40*/  ISETP.GE.OR P4, PT, R118, R100.reuse, !P4 ;  /* 0x000000647600720c */ /* 0x080fe20006786670 */
[----:B------:R-:W-:Y:S01]  /*3c50*/  VIADD R111, R121, 0x28 ;  /* 0x00000028796f7836 */ /* 0x000fe20000000000 */
[----:B------:R-:W-:Y:S01]  /*3c60*/  FSEL R4, R4, -INF , !P0 ;  /* 0xff80000004047808 */ /* 0x000fe20004000000 */
[----:B------:R-:W-:Y:S01]  /*3c70*/  IMAD.U32 R102, RZ, RZ, UR8 ;  /* 0x00000008ff667e24 */ /* 0x000fe2000f8e00ff */
[----:B------:R-:W-:Y:S01]  /*3c80*/  FSEL R5, R5, -INF , !P6 ;  /* 0xff80000005057808 */ /* 0x000fe20007000000 */
[C---:B------:R-:W-:Y:S01]  /*3c90*/  VIADD R110, R121.reuse, 0x29 ;  /* 0x00000029796e7836 */ /* 0x040fe20000000000 */
[----:B------:R-:W-:Y:S01]  /*3ca0*/  FSEL R16, R16, -INF , !P5 ;  /* 0xff80000010107808 */ /* 0x000fe20006800000 */
[----:B------:R-:W-:Y:S01]  /*3cb0*/  VIADD R107, R121, 0x30 ;  /* 0x00000030796b7836 */ /* 0x000fe20000000000 */
[----:B------:R-:W-:Y:S01]  /*3cc0*/  FSEL R17, R17, -INF , !P4 ;  /* 0xff80000011117808 */ /* 0x000fe20006000000 */
[----:B------:R-:W-:Y:S01]  /*3cd0*/  VIADD R106, R121, 0x31 ;  /* 0x00000031796a7836 */ /* 0x000fe20000000000 */
[-C--:B------:R-:W-:Y:S01]  /*3ce0*/  ISETP.GE.AND P3, PT, R117, R101.reuse, PT ;  /* 0x000000657500720c */ /* 0x080fe20003f66270 */
[C---:B------:R-:W-:Y:S01]  /*3cf0*/  VIADD R105, R121.reuse, 0x38 ;  /* 0x0000003879697836 */ /* 0x040fe20000000000 */
[-C--:B------:R-:W-:Y:S01]  /*3d00*/  ISETP.GE.AND P2, PT, R116, R101.reuse, PT ;  /* 0x000000657400720c */ /* 0x080fe20003f46270 */
[----:B------:R-:W-:Y:S01]  /*3d10*/  VIADD R104, R121, 0x39 ;  /* 0x0000003979687836 */ /* 0x000fe20000000000 */
        /* <DEDUP_REMOVED lines=13> */
[--C-:B------:R-:W-:Y:S02]  /*3df0*/  IADD3 R102, R102, 0x8, R122.reuse ;  /* 0x0000000866667810 */ /* 0x100fe40007ffe07a */
        /* <DEDUP_REMOVED lines=11> */
[----:B------:R-:W-:Y:S01]  /*3eb0*/  ISETP.GE.AND P6, PT, R104, R101, PT ;  /* 0x000000656800720c */ /* 0x000fe20003fc6270 */
[----:B------:R-:W-:Y:S01]  /*3ec0*/  IMAD.U32 R101, RZ, RZ, UR8 ;  /* 0x00000008ff657e24 */ /* 0x000fe2000f8e00ff */
[-C--:B------:R-:W-:Y:S02]  /*3ed0*/  ISETP.GE.AND P5, PT, R121, R103.reuse, PT ;  /* 0x000000677900720c */ /* 0x080fe40003fa6270 */
[-C--:B------:R-:W-:Y:S02]  /*3ee0*/  ISETP.GE.AND P4, PT, R120, R103.reuse, PT ;  /* 0x000000677800720c */ /* 0x080fe40003f86270 */
[----:B------:R-:W-:Y:S02]  /*3ef0*/  VIMNMX R102, R102, UR6, PT ;  /* 0x0000000666667c48 */ /* 0x000fe4000bfe0100 */
[-C--:B------:R-:W-:Y:S02]  /*3f00*/  ISETP.GE.OR P3, PT, R110, R100.reuse, !P3 ;  /* 0x000000646e00720c */ /* 0x080fe40005f66670 */
[-C--:B------:R-:W-:Y:S02]  /*3f10*/  ISETP.GE.OR P2, PT, R107, R100.reuse, !P2 ;  /* 0x000000646b00720c */ /* 0x080fe40005746670 */
[-C--:B------:R-:W-:Y:S02]  /*3f20*/  ISETP.GE.OR P1, PT, R106, R100.reuse, !P1 ;  /* 0x000000646a00720c */ /* 0x080fe40004f26670 */
[-C--:B------:R-:W-:Y:S02]  /*3f30*/  ISETP.GE.OR P0, PT, R105, R100.reuse, !P0 ;  /* 0x000000646900720c */ /* 0x080fe40004706670 */
[----:B------:R-:W-:Y:S01]  /*3f40*/  ISETP.GE.OR P6, PT, R104, R100, !P6 ;  /* 0x000000646800720c */ /* 0x000fe200077c6670 */
[----:B------:R-:W-:Y:S01]  /*3f50*/  IMAD.U32 R100, RZ, RZ, UR8 ;  /* 0x00000008ff647e24 */ /* 0x000fe2000f8e00ff */
        /* <DEDUP_REMOVED lines=47> */
[----:B------:R-:W-:Y:S02]  /*4250*/  FSEL R54, R54, -INF , !P0 ;  /* 0xff80000036367808 */ /* 0x000fe40004000000 */
[-C--:B------:R-:W-:Y:S02]  /*4260*/  ISETP.GE.AND P3, PT, R121, R103.reuse, PT ;  /* 0x000000677900720c */ /* 0x080fe40003f66270 */
[-C--:B------:R-:W-:Y:S02]  /*4270*/  ISETP.GE.AND P2, PT, R120, R103.reuse, PT ;  /* 0x000000677800720c */ /* 0x080fe40003f46270 */
[-C--:B------:R-:W-:Y:S02]  /*4280*/  ISETP.GE.AND P1, PT, R119, R103.reuse, PT ;  /* 0x000000677700720c */ /* 0x080fe40003f26270 */
[----:B------:R-:W-:Y:S02]  /*4290*/  ISETP.GE.AND P0, PT, R118, R103, PT ;  /* 0x000000677600720c */ /* 0x000fe40003f06270 */
[----:B------:R-:W-:Y:S02]  /*42a0*/  VIMNMX R101, R101, UR6, PT ;  /* 0x0000000665657c48 */ /* 0x000fe4000bfe0100 */
[-C--:B------:R-:W-:Y:S02]  /*42b0*/  ISETP.GE.OR P6, PT, R106, R102.reuse, !P6 ;  /* 0x000000666a00720c */ /* 0x080fe400077c6670 */
[-C--:B------:R-:W-:Y:S02]  /*42c0*/  ISETP.GE.OR P5, PT, R105, R102.reuse, !P5 ;  /* 0x000000666900720c */ /* 0x080fe40006fa6670 */
[----:B------:R-:W-:Y:S02]  /*42d0*/  ISETP.GE.OR P4, PT, R104, R102, !P4 ;  /* 0x000000666800720c */ /* 0x000fe40006786670 */
[-C--:B------:R-:W-:Y:S02]  /*42e0*/  ISETP.GE.OR P3, PT, R121, R101.reuse, !P3 ;  /* 0x000000657900720c */ /* 0x080fe40005f66670 */
[-C--:B------:R-:W-:Y:S02]  /*42f0*/  ISETP.GE.OR P2, PT, R120, R101.reuse, !P2 ;  /* 0x000000657800720c */ /* 0x080fe40005746670 */
[-C--:B------:R-:W-:Y:S02]  /*4300*/  ISETP.GE.OR P1, PT, R119, R101.reuse, !P1 ;  /* 0x000000657700720c */ /* 0x080fe40004f26670 */
[----:B------:R-:W-:Y:S02]  /*4310*/  ISETP.GE.OR P0, PT, R118, R101, !P0 ;  /* 0x000000657600720c */ /* 0x000fe40004706670 */
[----:B------:R-:W-:Y:S01]  /*4320*/  IADD3 R100, R100, 0x48, R122 ;  /* 0x0000004864647810 */ /* 0x000fe20007ffe07a */
[----:B------:R-:W-:Y:S01]  /*4330*/  VIADD R122, R122, 0x48 ;  /* 0x000000487a7a7836 */ /* 0x000fe20000000000 */
        /* <DEDUP_REMOVED lines=36> */
[----:B------:R-:W-:Y:S02]  /*4580*/  ISETP.GE.AND P0, PT, R120, R122, PT ;  /* 0x0000007a7800720c */ /* 0x000fe40003f06270 */
[-C--:B------:R-:W-:Y:S02]  /*4590*/  ISETP.GE.OR P6, PT, R110, R101.reuse, !P6 ;  /* 0x000000656e00720c */ /* 0x080fe400077c6670 */
[-C--:B------:R-:W-:Y:S02]  /*45a0*/  ISETP.GE.OR P5, PT, R107, R101.reuse, !P5 ;  /* 0x000000656b00720c */ /* 0x080fe40006fa6670 */
[-C--:B------:R-:W-:Y:S02]  /*45b0*/  ISETP.GE.OR P4, PT, R106, R101.reuse, !P4 ;  /* 0x000000656a00720c */ /* 0x080fe40006786670 */
[-C--:B------:R-:W-:Y:S02]  /*45c0*/  ISETP.GE.OR P3, PT, R105, R101.reuse, !P3 ;  /* 0x000000656900720c */ /* 0x080fe40005f66670 */
[----:B------:R-:W-:Y:S02]  /*45d0*/  ISETP.GE.OR P2, PT, R104, R101, !P2 ;  /* 0x000000656800720c */ /* 0x000fe40005746670 */
        /* <DEDUP_REMOVED lines=51> */
.L_x_197:
[C---:B------:R-:W-:Y:S01]  /*4910*/  FMUL.FTZ R100, R195.reuse, 1.4426950216293334961 ;  /* 0x3fb8aa3bc3647820 */ /* 0x040fe20000410000 */
[----:B------:R-:W-:Y:S01]  /*4920*/  FSETP.NEU.FTZ.AND P0, PT, R195, -INF , PT ;  /* 0xff800000c300780b */ /* 0x000fe20003f1d000 */
[----:B------:R-:W-:Y:S01]  /*4930*/  FMUL.FTZ R101, R196, 1.4426950216293334961 ;  /* 0x3fb8aa3bc4657820 */ /* 0x000fe20000410000 */
[----:B------:R-:W-:Y:S02]  /*4940*/  UISETP.GT.AND UP3, UPT, UR7, UR21, UPT ;  /* 0x000000150700728c */ /* 0x000fe4000bf64270 */
[----:B------:R-:W-:Y:S02]  /*4950*/  FSEL R100, R100, RZ, P0 ;  /* 0x000000ff64647208 */ /* 0x000fe40000000000 */
[----:B------:R-:W-:Y:S02]  /*4960*/  FSETP.NEU.FTZ.AND P0, PT, R196, -INF , PT ;  /* 0xff800000c400780b */ /* 0x000fe40003f1d000 */
[----:B------:R-:W-:Y:S01]  /*4970*/  PLOP3.LUT P1, PT, PT, PT, UP3, 0x80, 0x0 ;  /* 0x000000000000781c */ /* 0x000fe20003f2f038 */
[--C-:B------:R-:W-:Y:S01]  /*4980*/  FFMA.FTZ R208, R4, UR5, -R100.reuse ;  /* 0x0000000504d07c23 */ /* 0x100fe20008010864 */
[----:B------:R-:W-:Y:S01]  /*4990*/  FSEL R4, R101, RZ, P0 ;  /* 0x000000ff65047208 */ /* 0x000fe20000000000 */
[--C-:B------:R-:W-:Y:S01]  /*49a0*/  FFMA.FTZ R213, R5, UR5, -R100.reuse ;  /* 0x0000000505d57c23 */ /* 0x100fe20008010864 */
[--C-:B------:R-:W-:Y:S01]  /*49b0*/  FFMA.FTZ R127, R64, UR5, -R100.reuse ;  /* 0x00000005407f7c23 */ /* 0x100fe20008010864 */
[--C-:B------:R-:W-:Y:S01]  /*49c0*/  FFMA.FTZ R115, R16, UR5, -R100.reuse ;  /* 0x0000000510737c23 */ /* 0x100fe20008010864 */
[----:B------:R-:W-:Y:S01]  /*49d0*/  FFMA.FTZ R117, R17, UR5, -R100 ;  /* 0x0000000511757c23 */ /* 0x000fe20008010864 */
        /* <DEDUP_REMOVED lines=8> */
[----:B------:R-:W1:Y:S01]  /*4a60*/  MUFU.EX2 R213, R213 ;  /* 0x000000d500d57308 */ /* 0x000e620000000800 */
        /* <DEDUP_REMOVED lines=9> */
[----:B------:R-:W-:Y:S01]  /*4b00*/  FFMA.FTZ R4, R67, UR5, -R4 ;  /* 0x0000000543047c23 */ /* 0x000fe20008010804 */
[--C-:B------:R-:W-:Y:S01]  /*4b10*/  FFMA.FTZ R203, R20, UR5, -R100.reuse ;  /* 0x0000000514cb7c23 */ /* 0x100fe20008010864 */
[--C-:B------:R-:W-:Y:S01]  /*4b20*/  FFMA.FTZ R212, R21, UR5, -R100.reuse ;  /* 0x0000000515d47c23 */ /* 0x100fe20008010864 */
[--C-:B------:R-:W-:Y:S01]  /*4b30*/  FFMA.FTZ R114, R32, UR5, -R100.reuse ;  /* 0x0000000520727c23 */ /* 0x100fe20008010864 */
[--C-:B------:R-:W-:Y:S01]  /*4b40*/  FFMA.FTZ R116, R33, UR5, -R100.reuse ;  /* 0x0000000521747c23 */ /* 0x100fe20008010864 */
[--C-:B------:R-:W-:Y:S03]  /*4b50*/  FFMA.FTZ R202, R36, UR5, -R100.reuse ;  /* 0x0000000524ca7c23 */ /* 0x100fe60008010864 */
[----:B------:R1:W-:Y:S01]  /*4b60*/  MUFU.EX2 R220, R4 ;  /* 0x0000000400dc7308 */ /* 0x0003e20000000800 */
[C---:B------:R-:W-:Y:S01]  /*4b70*/  FMUL.FTZ R6, R193.reuse, 1.4426950216293334961 ;  /* 0x3fb8aa3bc1067820 */ /* 0x040fe20000410000 */
[----:B------:R-:W-:Y:S01]  /*4b80*/  FSETP.NEU.FTZ.AND P0, PT, R193, -INF , PT ;  /* 0xff800000c100780b */ /* 0x000fe20003f1d000 */
[--C-:B------:R-:W-:Y:S01]  /*4b90*/  FFMA.FTZ R211, R37, UR5, -R100.reuse ;  /* 0x0000000525d37c23 */ /* 0x100fe20008010864 */
[--C-:B------:R-:W-:Y:S01]  /*4ba0*/  FFMA.FTZ R110, R48, UR5, -R100.reuse ;  /* 0x00000005306e7c23 */ /* 0x100fe20008010864 */
[--C-:B------:R-:W-:Y:S01]  /*4bb0*/  FFMA.FTZ R111, R49, UR5, -R100.reuse ;  /* 0x00000005316f7c23 */ /* 0x100fe20008010864 */
[----:B------:R-:W-:Y:S01]  /*4bc0*/  FSEL R6, R6, RZ, P0 ;  /* 0x000000ff06067208 */ /* 0x000fe20000000000 */
        /* <DEDUP_REMOVED lines=22> */
[C---:B------:R-:W-:Y:S01]  /*4d30*/  FMUL.FTZ R5, R194.reuse, 1.4426950216293334961 ;  /* 0x3fb8aa3bc2057820 */ /* 0x040fe20000410000 */
[----:B------:R-:W-:Y:S04]  /*4d40*/  FSETP.NEU.FTZ.AND P0, PT, R194, -INF , PT ;  /* 0xff800000c200780b */ /* 0x000fe80003f1d000 */
[----:B------:R-:W-:Y:S01]  /*4d50*/  MUFU.EX2 R118, R118 ;  /* 0x0000007600767308 */ /* 0x000fe20000000800 */
[----:B------:R-:W-:Y:S05]  /*4d60*/  FSEL R5, R5, RZ, P0 ;  /* 0x000000ff05057208 */ /* 0x000fea0000000000 */
[--C-:B------:R-:W-:Y:S04]  /*4d70*/  FFMA.FTZ R247, R62, UR5, -R5.reuse ;  /* 0x000000053ef77c23 */ /* 0x100fe80008010805 */
        /* <DEDUP_REMOVED lines=17> */
[----:B------:R-:W-:Y:S09]  /*4e90*/  FFMA.FTZ R5, R63, UR5, -R5 ;  /* 0x000000053f057c23 */ /* 0x000ff20008010805 */
        /* <DEDUP_REMOVED lines=10> */
[----:B------:R-:W2:Y:S10]  /*4f40*/  MUFU.EX2 R126, R126 ;  /* 0x0000007e007e7308 */ /* 0x000eb40000000800 */
[----:B------:R-:W-:Y:S10]  /*4f50*/  MUFU.EX2 R115, R115 ;  /* 0x0000007300737308 */ /* 0x000ff40000000800 */
[----:B------:R-:W3:Y:S10]  /*4f60*/  MUFU.EX2 R117, R117 ;  /* 0x0000007500757308 */ /* 0x000ef40000000800 */
        /* <DEDUP_REMOVED lines=39> */
[----:B------:R-:W4:Y:S01]  /*51e0*/  MUFU.EX2 R251, R251 ;  /* 0x000000fb00fb7308 */ /* 0x000f220000000800 */
[----:B-1----:R-:W-:Y:S02]  /*51f0*/  F2FP.BF16.F32.PACK_AB R4, R213, R208 ;  /* 0x000000d0d504723e */ /* 0x002fe400000010ff */
[----:B--2---:R-:W-:Y:S02]  /*5200*/  F2FP.BF16.F32.PACK_AB R9, R126, R218 ;  /* 0x000000da7e09723e */ /* 0x004fe400000010ff */
        /* <DEDUP_REMOVED lines=19> */
[----:B------:R2:W-:Y:S04]  /*5340*/  STS [R181+0x10000], R4 ;  /* 0x01000004b5007388 */ /* 0x0005e80000000800 */
[----:B------:R-:W-:Y:S04]  /*5350*/  STS [R181+0x10400], R9 ;  /* 0x01040009b5007388 */ /* 0x000fe80000000800 */
[----:B------:R3:W-:Y:S01]  /*5360*/  STS [R188+0x10000], R7 ;  /* 0x01000007bc007388 */ /* 0x0007e20000000800 */
[----:B-1----:R-:W-:Y:S02]  /*5370*/  F2FP.BF16.F32.PACK_AB R8, R232, R227 ;  /* 0x000000e3e808723e */ /* 0x002fe400000010ff */
[----:B--2---:R-:W-:Y:S05]  /*5380*/  F2FP.BF16.F32.PACK_AB R4, R120, R118 ;  /* 0x000000767804723e */ /* 0x004fea00000010ff */
[----:B------:R1:W-:Y:S01]  /*5390*/  STS [R188+0x10400], R4 ;  /* 0x01040004bc007388 */ /* 0x0003e20000000800 */
[----:B---3--:R-:W-:Y:S03]  /*53a0*/  F2FP.BF16.F32.PACK_AB R7, R242, R237 ;  /* 0x000000edf207723e */ /* 0x008fe600000010ff */
        /* <DEDUP_REMOVED lines=25> */
[----:B------:R4:W-:Y:S01]  /*5540*/  STS [R183+0x10000], R5 ;  /* 0x01000005b7007388 */ /* 0x0009e20000000800 */
[----:B-1----:R-:W-:Y:S02]  /*5550*/  F2FP.BF16.F32.PACK_AB R4, R220, R215 ;  /* 0x000000d7dc04723e */ /* 0x002fe400000010ff */
[----:B--2---:R-:W-:Y:S03]  /*5560*/  F2FP.BF16.F32.PACK_AB R8, R245, R223 ;  /* 0x000000dff508723e */ /* 0x004fe600000010ff */
[----:B------:R1:W-:Y:S01]  /*5570*/  STS [R183+0x10400], R4 ;  /* 0x01040004b7007388 */ /* 0x0003e20000000800 */
[----:B---3--:R-:W-:Y:S03]  /*5580*/  F2FP.BF16.F32.PACK_AB R7, R248, R249 ;  /* 0x000000f9f807723e */ /* 0x008fe600000010ff */
[----:B------:R-:W-:Y:S01]  /*5590*/  STS [R184+0x12000], R8 ;  /* 0x01200008b8007388 */ /* 0x000fe20000000800 */
[----:B----4-:R-:W-:Y:S03]  /*55a0*/  F2FP.BF16.F32.PACK_AB R6, R250, R251 ;  /* 0x000000fbfa06723e */ /* 0x010fe600000010ff */
[----:B------:R-:W-:Y:S01]  /*55b0*/  STS [R184+0x12400], R7 ;  /* 0x01240007b8007388 */ /* 0x000fe20000000800 */
[----:B------:R-:W-:Y:S03]  /*55c0*/  SHF.L.U32 R5, R171, 0x1, RZ ;  /* 0x00000001ab057819 */ /* 0x000fe600000006ff */
[----:B------:R-:W-:Y:S01]  /*55d0*/  STS [R183+0x12000], R6 ;  /* 0x01200006b7007388 */ /* 0x000fe20000000800 */
[----:B-1----:R-:W-:Y:S05]  /*55e0*/  F2FP.BF16.F32.PACK_AB R4, R246, R247 ;  /* 0x000000f7f604723e */ /* 0x002fea00000010ff */
[----:B------:R1:W-:Y:S04]  /*55f0*/  STS [R183+0x12400], R4 ;  /* 0x01240004b7007388 */ /* 0x0003e80000000800 */
[----:B------:R-:W2:Y:S08]  /*5600*/  LDSM.16.M88.4 R64, [R5+UR4+0x4000] ;  /* 0x004000040540783b */ /* 0x000eb00008000200 */
[----:B------:R2:W3:Y:S01]  /*5610*/  LDSM.16.M88.4 R60, [R5+UR4+0x5000] ;  /* 0x00500004053c783b */ /* 0x0004e20008000200 */
[----:B-1----:R-:W-:Y:S04]  /*5620*/  MOV R4, UR4 ;  /* 0x0000000400047c02 */ /* 0x002fe80008000f00 */
[----:B------:R-:W-:Y:S04]  /*5630*/  IADD3 R4, R5, 0x4000, R4 ;  /* 0x0000400005047810 */ /* 0x000fe80007ffe004 */
[----:B------:R-:W-:Y:S05]  /*5640*/  IADD3 R104, R4, R169, RZ ;  /* 0x000000a904687210 */ /* 0x000fea0007ffe0ff */
[----:B------:R-:W1:Y:S01]  /*5650*/  LDSM.16.M88.4 R100, [R104] ;  /* 0x000000006864783b */ /* 0x000e620000000200 */
[-C--:B--2---:R-:W-:Y:S07]  /*5660*/  HMMA.16816.F32.BF16 R4, R64, R128.reuse, RZ ;  /* 0x000000804004723c */ /* 0x084fee00000418ff */
[----:B------:R-:W2:Y:S01]  /*5670*/  LDSM.16.M88.4 R104, [R104+0x1000] ;  /* 0x001000006868783b */ /* 0x000ea20000000200 */
[C---:B---3--:R-:W-:Y:S06]  /*5680*/  HMMA.16816.F32.BF16 R8, R60.reuse, R128, RZ ;  /* 0x000000803c08723c */ /* 0x048fec00000418ff */
        /* <DEDUP_REMOVED lines=14> */
[-C--:B-1----:R-:W-:Y:S06]  /*5770*/  HMMA.16816.F32.BF16 R4, R100, R144.reuse, R4 ;  /* 0x000000906404723c */ /* 0x082fec0000041804 */
[C---:B--2---:R-:W-:Y:S06]  /*5780*/  HMMA.16816.F32.BF16 R8, R104.reuse, R144, R8 ;  /* 0x000000906808723c */ /* 0x044fec0000041808 */
[-C--:B------:R-:W-:Y:S06]  /*5790*/  HMMA.16816.F32.BF16 R12, R104, R146.reuse, R12 ;  /* 0x00000092680c723c */ /* 0x080fec000004180c */
[C---:B------:R-:W-:Y:S06]  /*57a0*/  HMMA.16816.F32.BF16 R16, R100.reuse, R146, R16 ;  /* 0x000000926410723c */ /* 0x040fec0000041810 */
[----:B-----5:R-:W-:Y:S01]  /*57b0*/  FADD.FTZ R252, -R207, R5 ;  /* 0x00000005cffc7221 */ /* 0x020fe20000010100 */
[-C--:B------:R-:W-:Y:S04]  /*57c0*/  HMMA.16816.F32.BF16 R20, R100, R148.reuse, R20 ;  /* 0x000000946414723c */ /* 0x080fe80000041814 */
[----:B------:R-:W-:Y:S01]  /*57d0*/  FADD.FTZ R5, -R206, R6 ;  /* 0x00000006ce057221 */ /* 0x000fe20000010100 */
        /* <DEDUP_REMOVED lines=8> */
[----:B------:R-:W-:Y:S01]  /*5860*/  FADD.FTZ R15, -R204, R15 ;  /* 0x0000000fcc0f7221 */ /* 0x000fe20000010100 */
[C---:B------:R-:W-:Y:S05]  /*5870*/  HMMA.16816.F32.BF16 R40, R104.reuse, R152, R40 ;  /* 0x000000986828723c */ /* 0x040fea0000041828 */
[----:B------:R-:W-:Y:S01]  /*5880*/  FADD.FTZ R17, -R207, R17 ;  /* 0x00000011cf117221 */ /* 0x000fe20000010100 */
[-C--:B------:R-:W-:Y:S05]  /*5890*/  HMMA.16816.F32.BF16 R44, R104, R154.reuse, R44 ;  /* 0x0000009a682c723c */ /* 0x080fea000004182c */
[----:B------:R-:W-:Y:S01]  /*58a0*/  FADD.FTZ R6, -R205, R8 ;  /* 0x00000008cd067221 */ /* 0x000fe20000010100 */
[C---:B------:R-:W-:Y:S05]  /*58b0*/  HMMA.16816.F32.BF16 R48, R100.reuse, R154, R48 ;  /* 0x0000009a6430723c */ /* 0x040fea0000041830 */
[----:B------:R-:W-:Y:S01]  /*58c0*/  FMUL.FTZ R234, R234, R9 ;  /* 0x00000009eaea7220 */ /* 0x000fe20000410000 */
[-C--:B------:R-:W-:Y:S05]  /*58d0*/  HMMA.16816.F32.BF16 R52, R100, R156.reuse, R52 ;  /* 0x0000009c6434723c */ /* 0x080fea0000041834 */
[----:B------:R-:W-:Y:S01]  /*58e0*/  FMUL.FTZ R239, R239, R10 ;  /* 0x0000000aefef7220 */ /* 0x000fe20000410000 */
[C---:B------:R-:W-:Y:S05]  /*58f0*/  HMMA.16816.F32.BF16 R56, R104.reuse, R156, R56 ;  /* 0x0000009c6838723c */ /* 0x040fea0000041838 */
[----:B------:R-:W-:Y:S01]  /*5900*/  FMUL.FTZ R244, R244, R11 ;  /* 0x0000000bf4f47220 */ /* 0x000fe20000410000 */
[-C--:B------:R-:W-:Y:S05]  /*5910*/  HMMA.16816.F32.BF16 R60, R104, R158.reuse, R60 ;  /* 0x0000009e683c723c */ /* 0x080fea000004183c */
[----:B------:R-:W-:Y:S01]  /*5920*/  FADD.FTZ R7, -R206, R7 ;  /* 0x00000007ce077221 */ /* 0x000fe20000010100 */
[----:B------:R-:W-:Y:S05]  /*5930*/  HMMA.16816.F32.BF16 R64, R100, R158, R64 ;  /* 0x0000009e6440723c */ /* 0x000fea0000041840 */
[----:B------:R-:W-:Y:S01]  /*5940*/  FADD.FTZ R8, -R205, R12 ;  /* 0x0000000ccd087221 */ /* 0x000fe20000010100 */
[----:B------:R-:W-:Y:S01]  /*5950*/  FADD.FTZ R9, -R204, R14 ;  /* 0x0000000ecc097221 */ /* 0x000fe20000010100 */
[----:B------:R-:W-:Y:S01]  /*5960*/  FMUL.FTZ R233, R233, R13 ;  /* 0x0000000de9e97220 */ /* 0x000fe20000410000 */
[----:B------:R-:W-:Y:S03]  /*5970*/  FMUL.FTZ R243, R243, R15 ;  /* 0x0000000ff3f37220 */ /* 0x000fe60000410000 */
[----:B------:R-:W-:Y:S01]  /*5980*/  FADD.FTZ R10, -R207, R16 ;  /* 0x00000010cf0a7221 */ /* 0x000fe20000010100 */
[C---:B------:R-:W-:Y:S01]  /*5990*/  FADD.FTZ R11, -R206.reuse, R18 ;  /* 0x00000012ce0b7221 */ /* 0x040fe20000010100 */
[----:B------:R-:W-:Y:S01]  /*59a0*/  FMUL.FTZ R117, R117, R17 ;  /* 0x0000001175757220 */ /* 0x000fe20000410000 */
        /* <DEDUP_REMOVED lines=148> */
[C---:B-1----:R-:W-:Y:S05]  /*62f0*/  IMAD.U32 R21, R20.reuse, -0x80, RZ ;  /* 0xffffff8014157824 */ /* 0x042fea00078e00ff */
        /* <DEDUP_REMOVED lines=10> */
.L_x_198:
        /* <DEDUP_REMOVED lines=29> */
[----:B------:R-:W-:Y:S04]  /*6570*/  STS [R184+0xa000], R56 ;  /* 0x00a00038b8007388 */ /* 0x000fe80000000800 */
[----:B------:R-:W-:Y:S04]  /*6580*/  STS [R184+0xa400], R58 ;  /* 0x00a4003ab8007388 */ /* 0x000fe80000000800 */
[----:B------:R-:W-:Y:S01]  /*6590*/  STS [R183+0xa000], R60 ;  /* 0x00a0003cb7007388 */ /* 0x000fe20000000800 */
[----:B--2---:R-:W-:Y:S03]  /*65a0*/  LEA R52, R170, UR4, 0x1 ;  /* 0x00000004aa347c11 */ /* 0x004fe6000f8e08ff */
[----:B------:R-:W-:Y:S01]  /*65b0*/  STS [R183+0xa400], R62 ;  /* 0x00a4003eb7007388 */ /* 0x000fe20000000800 */
[----:B------:R-:W-:Y:S06]  /*65c0*/  BAR.SYNC.DEFER_BLOCKING 0x0 ;  /* 0x0000000000007b1d */ /* 0x000fec0000010000 */
[----:B------:R-:W-:Y:S04]  /*65d0*/  LDSM.16.MT88.4 R4, [R168+0x10000] ;  /* 0x01000000a804783b */ /* 0x000fe80000004200 */
[----:B------:R-:W2:Y:S04]  /*65e0*/  LDSM.16.MT88.4 R8, [R52+0x4000] ;  /* 0x004000003408783b */ /* 0x000ea80000004200 */
[----:B------:R-:W3:Y:S04]  /*65f0*/  LDSM.16.MT88.4 R12, [R168+0x14000] ;  /* 0x01400000a80c783b */ /* 0x000ee80000004200 */
[----:B------:R-:W-:Y:S04]  /*6600*/  LDSM.16.MT88.4 R16, [R168+0x10800] ;  /* 0x01080000a810783b */ /* 0x000fe80000004200 */
[----:B-1----:R-:W1:Y:S04]  /*6610*/  LDSM.16.MT88.4 R20, [R52+0x4400] ;  /* 0x004400003414783b */ /* 0x002e680000004200 */
[----:B------:R-:W4:Y:S01]  /*6620*/  LDSM.16.MT88.4 R24, [R168+0x14800] ;  /* 0x01480000a818783b */ /* 0x000f220000004200 */
[-C--:B--2---:R-:W-:Y:S06]  /*6630*/  HMMA.16816.F32.BF16 R68, R4, R8.reuse, R68 ;  /* 0x000000080444723c */ /* 0x084fec0000041844 */
[C---:B---3--:R-:W-:Y:S06]  /*6640*/  HMMA.16816.F32.BF16 R72, R12.reuse, R8, R72 ;  /* 0x000000080c48723c */ /* 0x048fec0000041848 */
[-C--:B------:R-:W-:Y:S01]  /*6650*/  HMMA.16816.F32.BF16 R76, R12, R10.reuse, R76 ;  /* 0x0000000a0c4c723c */ /* 0x080fe2000004184c */
[----:B------:R-:W-:Y:S05]  /*6660*/  LDSM.16.MT88.4 R12, [R168+0x15000] ;  /* 0x01500000a80c783b */ /* 0x000fea0000004200 */
[----:B------:R-:W-:Y:S01]  /*6670*/  HMMA.16816.F32.BF16 R80, R4, R10, R80 ;  /* 0x0000000a0450723c */ /* 0x000fe20000041850 */
[----:B------:R-:W-:Y:S04]  /*6680*/  LDSM.16.MT88.4 R4, [R168+0x11000] ;  /* 0x01100000a804783b */ /* 0x000fe80000004200 */
[----:B------:R-:W2:Y:S01]  /*6690*/  LDSM.16.MT88.4 R8, [R52+0x4800] ;  /* 0x004800003408783b */ /* 0x000ea20000004200 */
[-C--:B-1----:R-:W-:Y:S06]  /*66a0*/  HMMA.16816.F32.BF16 R68, R16, R20.reuse, R68 ;  /* 0x000000141044723c */ /* 0x082fec0000041844 */
[C---:B----4-:R-:W-:Y:S06]  /*66b0*/  HMMA.16816.F32.BF16 R72, R24.reuse, R20, R72 ;  /* 0x000000141848723c */ /* 0x050fec0000041848 */
        /* <DEDUP_REMOVED lines=33> */
[----:B------:R-:W-:Y:S01]  /*68d0*/  BAR.SYNC.DEFER_BLOCKING 0x0 ;  /* 0x0000000000007b1d */ /* 0x000fe20000010000 */
[-C--:B--2---:R-:W-:Y:S06]  /*68e0*/  HMMA.16816.F32.BF16 R68, R4, R8.reuse, R68 ;  /* 0x000000080444723c */ /* 0x084fec0000041844 */
[C---:B------:R-:W-:Y:S06]  /*68f0*/  HMMA.16816.F32.BF16 R72, R12.reuse, R8, R72 ;  /* 0x000000080c48723c */ /* 0x040fec0000041848 */
[-C--:B------:R-:W-:Y:S06]  /*6900*/  HMMA.16816.F32.BF16 R76, R12, R10.reuse, R76 ;  /* 0x0000000a0c4c723c */ /* 0x080fec000004184c */
[----:B------:R-:W-:Y:S06]  /*6910*/  HMMA.16816.F32.BF16 R80, R4, R10, R80 ;  /* 0x0000000a0450723c */ /* 0x000fec0000041850 */
[-C--:B-1----:R-:W-:Y:S06]  /*6920*/  HMMA.16816.F32.BF16 R68, R16, R20.reuse, R68 ;  /* 0x000000141044723c */ /* 0x082fec0000041844 */
        /* <DEDUP_REMOVED lines=8> */
[C---:B-1----:R-:W-:Y:S05]  /*69b0*/  IMAD.U32 R6, R5.reuse, -0x80, RZ ;  /* 0xffffff8005067824 */ /* 0x042fea00078e00ff */
[C---:B------:R-:W-:Y:S04]  /*69c0*/  LEA R198, P0, R6.reuse, R198, 0x1 ;  /* 0x000000c606c67211 */ /* 0x040fe800078008ff */
[----:B------:R-:W-:Y:S02]  /*69d0*/  LEA.HI.X.SX32 R199, R6, R199, 0x1, P0 ;  /* 0x000000c706c77211 */ /* 0x000fe400000f0eff */
[C---:B------:R-:W-:Y:S03]  /*69e0*/  LEA R6, P0, R5.reuse, R198, 0x7 ;  /* 0x000000c605067211 */ /* 0x040fe600078038ff */
[----:B------:R-:W-:Y:S01]  /*69f0*/  @!PT LDS RZ, [RZ] ;  /* 0x00000000fffff984 */ /* 0x000fe20000000800 */
[----:B------:R-:W-:Y:S01]  /*6a00*/  @!PT LDS RZ, [RZ] ;  /* 0x00000000fffff984 */ /* 0x000fe20000000800 */
[----:B------:R-:W-:Y:S01]  /*6a10*/  @!PT LDS RZ, [RZ] ;  /* 0x00000000fffff984 */ /* 0x000fe20000000800 */
[----:B------:R1:W-:Y:S01]  /*6a20*/  LDGSTS.E.BYPASS.LTC128B.128 [R53+0x4000], desc[UR12][R198.64] ;  /* 0x04000000c6357fae */ /* 0x0003e2000b901d4c */
[----:B--2---:R-:W-:Y:S05]  /*6a30*/  LEA.HI.X R7, R5, R199, R4, 0x7, P0 ;  /* 0x000000c705077211 */ /* 0x004fea00000f3c04 */
[----:B------:R1:W-:Y:S04]  /*6a40*/  LDGSTS.E.BYPASS.LTC128B.128 [R53+0x5000], desc[UR12][R6.64] ;  /* 0x0500000006357fae */ /* 0x0003e8000b901d4c */
[----:B------:R-:W0:Y:S02]  /*6a50*/  LDGDEPBAR ;  /* 0x00000000000079af */ /* 0x000e240000000000 */
.L_x_199:
[----:B------:R-:W-:Y:S01]  /*6a60*/  LDSM.16.M88.4 R16, [R167] ;  /* 0x00000000a710783b */ /* 0x000fe20000000200 */
[----:B------:R-:W-:Y:S01]  /*6a70*/  IMAD.U32 R202, RZ, RZ, UR22 ;  /* 0x00000016ffca7e24 */ /* 0x000fe2000f8e00ff */
[----:B------:R-:W-:Y:S01]  /*6a80*/  ULOP3.LUT UR8, UR7, 0x1, URZ, 0xc0, !UPT ;  /* 0x0000000107087892 */ /* 0x000fe2000f8ec03f */
[----:B------:R-:W-:Y:S01]  /*6a90*/  IMAD.U32 R203, RZ, RZ, UR22 ;  /* 0x00000016ffcb7e24 */ /* 0x000fe2000f8e00ff */
[----:B------:R-:W1:Y:S01]  /*6aa0*/  LDSM.16.MT88.4 R20, [R52+0x6000] ;  /* 0x006000003414783b */ /* 0x000e620000004200 */
[----:B------:R-:W-:Y:S01]  /*6ab0*/  UISETP.GT.AND UP2, UPT, UR7, UR21, UPT ;  /* 0x000000150700728c */ /* 0x000fe2000bf44270 */
[----:B------:R-:W-:Y:S01]  /*6ac0*/  LEA R202, P0, R202, R108, 0x2 ;  /* 0x0000006ccaca7211 */ /* 0x000fe200078010ff */
[----:B------:R-:W-:Y:S01]  /*6ad0*/  UISETP.NE.U32.AND UP0, UPT, UR8, 0x1, UPT ;  /* 0x000000010800788c */ /* 0x000fe2000bf05070 */
[----:B------:R-:W2:Y:S01]  /*6ae0*/  LDSM.16.M88.4 R12, [R167+0x2000] ;  /* 0x00200000a70c783b */ /* 0x000ea20000000200 */
[----:B------:R-:W-:Y:S01]  /*6af0*/  UIADD3 UR7, UR7, -0x1, URZ ;  /* 0xffffffff07077890 */ /* 0x000fe2000fffe03f */
[----:B------:R-:W-:Y:S02]  /*6b00*/  LEA.HI.X.SX32 R203, R203, R109, 0x2, P0 ;  /* 0x0000006dcbcb7211 */ /* 0x000fe400000f16ff */
        /* <DEDUP_REMOVED lines=44> */
[----:B------:R-:W-:Y:S03]  /*6dd0*/  IMAD.U32 R41, RZ, RZ, UR33 ;  /* 0x00000021ff297e24 */ /* 0x000fe6000f8e00ff */
[----:B------:R-:W-:Y:S01]  /*6de0*/  IMAD.U32 R40, RZ, RZ, UR33 ;  /* 0x00000021ff287e24 */ /* 0x000fe2000f8e00ff */
[----:B------:R-:W-:Y:S05]  /*6df0*/  HMMA.16816.F32.BF16 R16, R36, R42, R16 ;  /* 0x0000002a2410723c */ /* 0x000fea0000041810 */
[-C--:B------:R-:W-:Y:S01]  /*6e00*/  LEA R60, P3, R41, R202.reuse, 0x2 ;  /* 0x000000ca293c7211 */ /* 0x080fe200078610ff */
[-C--:B--2---:R-:W-:Y:S01]  /*6e10*/  HMMA.16816.F32.BF16 R4, R20, R48.reuse, R4 ;  /* 0x000000301404723c */ /* 0x084fe20000041804 */
[----:B------:R-:W-:Y:S04]  /*6e20*/  IMAD.U32 R43, RZ, RZ, UR34 ;  /* 0x00000022ff2b7e24 */ /* 0x000fe8000f8e00ff */
[-C--:B------:R-:W-:Y:S01]  /*6e30*/  LEA.HI.X.SX32 R61, R40, R203.reuse, 0x2, P3 ;  /* 0x000000cb283d7211 */ /* 0x080fe200018f16ff */
[C---:B---3--:R-:W-:Y:S01]  /*6e40*/  HMMA.16816.F32.BF16 R8, R44.reuse, R48, R8 ;  /* 0x000000302c08723c */ /* 0x048fe20000041808 */
[----:B------:R-:W-:Y:S04]  /*6e50*/  IMAD.U32 R42, RZ, RZ, UR34 ;  /* 0x00000022ff2a7e24 */ /* 0x000fe8000f8e00ff */
[-C--:B------:R-:W-:Y:S01]  /*6e60*/  LEA R58, P4, R43, R202.reuse, 0x2 ;  /* 0x000000ca2b3a7211 */ /* 0x080fe200078810ff */
[-C--:B------:R-:W-:Y:S01]  /*6e70*/  HMMA.16816.F32.BF16 R12, R44, R50.reuse, R12 ;  /* 0x000000322c0c723c */ /* 0x080fe2000004180c */
[----:B------:R-:W-:Y:S04]  /*6e80*/  IMAD.U32 R49, RZ, RZ, UR37 ;  /* 0x00000025ff317e24 */ /* 0x000fe8000f8e00ff */
[-C--:B------:R-:W-:Y:S01]  /*6e90*/  LEA.HI.X.SX32 R59, R42, R203.reuse, 0x2, P4 ;  /* 0x000000cb2a3b7211 */ /* 0x080fe200020f16ff */
[----:B------:R-:W-:Y:S01]  /*6ea0*/  HMMA.16816.F32.BF16 R16, R20, R50, R16 ;  /* 0x000000321410723c */ /* 0x000fe20000041810 */
[----:B------:R-:W-:Y:S04]  /*6eb0*/  IMAD.U32 R48, RZ, RZ, UR37 ;  /* 0x00000025ff307e24 */ /* 0x000fe8000f8e00ff */
[----:B------:R-:W-:Y:S01]  /*6ec0*/  IMAD.U32 R45, RZ, RZ, UR35 ;  /* 0x00000023ff2d7e24 */ /* 0x000fe2000f8e00ff */
[-C--:B----4-:R-:W-:Y:S01]  /*6ed0*/  HMMA.16816.F32.BF16 R4, R24, R28.reuse, R4 ;  /* 0x0000001c1804723c */ /* 0x090fe20000041804 */
[----:B------:R-:W-:Y:S04]  /*6ee0*/  IMAD.U32 R23, RZ, RZ, UR24 ;  /* 0x00000018ff177e24 */ /* 0x000fe8000f8e00ff */
[----:B------:R-:W-:Y:S01]  /*6ef0*/  @P1 IADD3 R20, P2, R190, UR17, RZ ;  /* 0x00000011be141c10 */ /* 0x000fe2000ff5e0ff */
[C---:B-1----:R-:W-:Y:S01]  /*6f00*/  HMMA.16816.F32.BF16 R8, R32.reuse, R28, R8 ;  /* 0x0000001c2008723c */ /* 0x042fe20000041808 */
[----:B------:R-:W-:Y:S01]  /*6f10*/  IMAD.U32 R47, RZ, RZ, UR36 ;  /* 0x00000024ff2f7e24 */ /* 0x000fe2000f8e00ff */
[----:B------:R-:W-:Y:S03]  /*6f20*/  @UP3 UIADD3 UR17, UP1, UR17, -0x200, URZ ;  /* 0xfffffe0011113890 */ /* 0x000fe6000ff3e03f */
[----:B------:R-:W-:Y:S01]  /*6f30*/  @P1 IADD3.X R21, R189, UR16, RZ, P2, !PT ;  /* 0x00000010bd151c10 */ /* 0x000fe200097fe4ff */
[-C--:B------:R-:W-:Y:S01]  /*6f40*/  HMMA.16816.F32.BF16 R12, R32, R30.reuse, R12 ;  /* 0x0000001e200c723c */ /* 0x080fe2000004180c */
[----:B------:R-:W-:Y:S01]  /*6f50*/  IMAD.U32 R46, RZ, RZ, UR36 ;  /* 0x00000024ff2e7e24 */ /* 0x000fe2000f8e00ff */
[----:B------:R-:W-:Y:S02]  /*6f60*/  @UP3 UIADD3.X UR16, UR16, -0x1, URZ, UP1, !UPT ;  /* 0xffffffff10103890 */ /* 0x000fe40008ffe43f */
[----:B------:R-:W5:Y:S01]  /*6f70*/  @P1 LDG.E R195, desc[UR12][R20.64] ;  /* 0x0000000c14c31981 */ /* 0x000f62000c1e1900 */
[-C--:B------:R-:W-:Y:S01]  /*6f80*/  LEA R50, P0, R49, R202.reuse, 0x2 ;  /* 0x000000ca31327211 */ /* 0x080fe200078010ff */
[----:B------:R-:W-:Y:S01]  /*6f90*/  HMMA.16816.F32.BF16 R16, R24, R30, R16 ;  /* 0x0000001e1810723c */ /* 0x000fe20000041810 */
[----:B------:R-:W-:Y:S01]  /*6fa0*/  IMAD.U32 R44, RZ, RZ, UR35 ;  /* 0x00000023ff2c7e24 */ /* 0x000fe2000f8e00ff */
[----:B------:R-:W5:Y:S03]  /*6fb0*/  @P1 LDG.E R196, desc[UR12][R20.64+0x20] ;  /* 0x0000200c14c41981 */ /* 0x000f66000c1e1900 */
[-C--:B------:R-:W-:Y:S01]  /*6fc0*/  LEA.HI.X.SX32 R51, R48, R203.reuse, 0x2, P0 ;  /* 0x000000cb30337211 */ /* 0x080fe200000f16ff */
[----:B------:R-:W5:Y:S01]  /*6fd0*/  @P1 LDG.E R193, desc[UR12][R20.64+0x100] ;  /* 0x0001000c14c11981 */ /* 0x000f62000c1e1900 */
[-C--:B------:R-:W-:Y:S01]  /*6fe0*/  LEA R54, P6, R47, R202.reuse, 0x2 ;  /* 0x000000ca2f367211 */ /* 0x080fe200078c10ff */
[----:B------:R-:W-:Y:S02]  /*6ff0*/  IMAD.U32 R39, RZ, RZ, UR32 ;  /* 0x00000020ff277e24 */ /* 0x000fe4000f8e00ff */
[----:B------:R1:W5:Y:S01]  /*7000*/  @P1 LDG.E R194, desc[UR12][R20.64+0x120] ;  /* 0x0001200c14c21981 */ /* 0x000362000c1e1900 */
[-C--:B------:R-:W-:Y:S01]  /*7010*/  LEA R56, P5, R45, R202.reuse, 0x2 ;  /* 0x000000ca2d387211 */ /* 0x080fe200078a10ff */
[----:B------:R-:W-:Y:S01]  /*7020*/  IMAD.U32 R37, RZ, RZ, UR31 ;  /* 0x0000001fff257e24 */ /* 0x000fe2000f8e00ff */
[-C--:B------:R-:W-:Y:S01]  /*7030*/  LEA.HI.X.SX32 R55, R46, R203.reuse, 0x2, P6 ;  /* 0x000000cb2e377211 */ /* 0x080fe200030f16ff */
[----:B------:R-:W-:Y:S01]  /*7040*/  REDG.E.ADD.F32.FTZ.RN.STRONG.GPU desc[UR12][R202.64], R4 ;  /* 0x00000004ca0079a6 */ /* 0x000fe2000c10f38c */
[-C--:B------:R-:W-:Y:S01]  /*7050*/  LEA.HI.X.SX32 R57, R44, R203.reuse, 0x2, P5 ;  /* 0x000000cb2c397211 */ /* 0x080fe200028f16ff */
[----:B------:R-:W-:Y:S01]  /*7060*/  IMAD.U32 R38, RZ, RZ, UR32 ;  /* 0x00000020ff267e24 */ /* 0x000fe2000f8e00ff */
[-C--:B------:R-:W-:Y:S01]  /*7070*/  LEA R62, P2, R39, R202.reuse, 0x2 ;  /* 0x000000ca273e7211 */ /* 0x080fe200078410ff */
[----:B------:R-:W-:Y:S01]  /*7080*/  REDG.E.ADD.F32.FTZ.RN.STRONG.GPU desc[UR12][R50.64], R5 ;  /* 0x00000005320079a6 */ /* 0x000fe2000c10f38c */
[----:B------:R-:W-:Y:S01]  /*7090*/  IMAD.U32 R35, RZ, RZ, UR30 ;  /* 0x0000001eff237e24 */ /* 0x000fe2000f8e00ff */
[-C--:B------:R-:W-:Y:S01]  /*70a0*/  LEA R64, P1, R37, R202.reuse, 0x2 ;  /* 0x000000ca25407211 */ /* 0x080fe200078210ff */
[----:B------:R-:W-:Y:S01]  /*70b0*/  IMAD.U32 R36, RZ, RZ, UR31 ;  /* 0x0000001fff247e24 */ /* 0x000fe2000f8e00ff */
[----:B------:R-:W-:Y:S01]  /*70c0*/  REDG.E.ADD.F32.FTZ.RN.STRONG.GPU desc[UR12][R54.64], R6 ;  /* 0x00000006360079a6 */ /* 0x000fe2000c10f38c */
[-C--:B------:R-:W-:Y:S01]  /*70d0*/  LEA.HI.X.SX32 R63, R38, R203.reuse, 0x2, P2 ;  /* 0x000000cb263f7211 */ /* 0x080fe200010f16ff */
[----:B------:R-:W-:Y:S01]  /*70e0*/  IMAD.U32 R34, RZ, RZ, UR30 ;  /* 0x0000001eff227e24 */ /* 0x000fe2000f8e00ff */
[-C--:B------:R-:W-:Y:S01]  /*70f0*/  LEA R48, P0, R35, R202.reuse, 0x2 ;  /* 0x000000ca23307211 */ /* 0x080fe200078010ff */
[----:B------:R-:W-:Y:S01]  /*7100*/  REDG.E.ADD.F32.FTZ.RN.STRONG.GPU desc[UR12][R56.64], R7 ;  /* 0x00000007380079a6 */ /* 0x000fe2000c10f38c */
[----:B------:R-:W-:Y:S01]  /*7110*/  IMAD.U32 R33, RZ, RZ, UR29 ;  /* 0x0000001dff217e24 */ /* 0x000fe2000f8e00ff */
[-C--:B------:R-:W-:Y:S01]  /*7120*/  LEA.HI.X.SX32 R65, R36, R203.reuse, 0x2, P1 ;  /* 0x000000cb24417211 */ /* 0x080fe200008f16ff */
[----:B------:R-:W-:Y:S01]  /*7130*/  IMAD.U32 R31, RZ, RZ, UR28 ;  /* 0x0000001cff1f7e24 */ /* 0x000fe2000f8e00ff */
[----:B------:R-:W-:Y:S01]  /*7140*/  REDG.E.ADD.F32.FTZ.RN.STRONG.GPU desc[UR12][R58.64], R8 ;  /* 0x000000083a0079a6 */ /* 0x000fe2000c10f38c */
[----:B------:R-:W-:Y:S01]  /*7150*/  IMAD.U32 R32, RZ, RZ, UR29 ;  /* 0x0000001dff207e24 */ /* 0x000fe2000f8e00ff */
[-C--:B------:R-:W-:Y:S01]  /*7160*/  LEA.HI.X.SX32 R49, R34, R203.reuse, 0x2, P0 ;  /* 0x000000cb22317211 */ /* 0x080fe200000f16ff */
[----:B------:R-:W-:Y:S01]  /*7170*/  IMAD.U32 R29, RZ, RZ, UR27 ;  /* 0x0000001bff1d7e24 */ /* 0x000fe2000f8e00ff */
[----:B------:R-:W-:Y:S01]  /*7180*/  REDG.E.ADD.F32.FTZ.RN.STRONG.GPU desc[UR12][R60.64], R9 ;  /* 0x000000093c0079a6 */ /* 0x000fe2000c10f38c */
[-C--:B------:R-:W-:Y:S01]  /*7190*/  LEA R46, P6, R33, R202.reuse, 0x2 ;  /* 0x000000ca212e7211 */ /* 0x080fe200078c10ff */
[----:B------:R-:W-:Y:S01]  /*71a0*/  IMAD.U32 R30, RZ, RZ, UR28 ;  /* 0x0000001cff1e7e24 */ /* 0x000fe2000f8e00ff */
[-C--:B------:R-:W-:Y:S01]  /*71b0*/  LEA R44, P5, R31, R202.reuse, 0x2 ;  /* 0x000000ca1f2c7211 */ /* 0x080fe200078a10ff */
        /* <DEDUP_REMOVED lines=10> */
[-C--:B------:R-:W-:Y:S01]  /*7260*/  LEA R40, P3, R27, R202.reuse, 0x2 ;  /* 0x000000ca1b287211 */ /* 0x080fe200078610ff */
[----:B------:R-:W-:Y:S01]  /*7270*/  IMAD.U32 R24, RZ, RZ, UR25 ;  /* 0x00000019ff187e24 */ /* 0x000fe2000f8e00ff */
[----:B------:R-:W-:Y:S01]  /*7280*/  REDG.E.ADD.F32.FTZ.RN.STRONG.GPU desc[UR12][R46.64], R17 ;  /* 0x000000112e0079a6 */ /* 0x000fe2000c10f38c */
[-C--:B------:R-:W-:Y:S01]  /*7290*/  LEA.HI.X.SX32 R43, R28, R203.reuse, 0x2, P4 ;  /* 0x000000cb1c2b7211 */ /* 0x080fe200020f16ff */
[----:B-1----:R-:W-:Y:S01]  /*72a0*/  IMAD.U32 R21, RZ, RZ, UR23 ;  /* 0x00000017ff157e24 */ /* 0x002fe2000f8e00ff */
[-C--:B------:R-:W-:Y:S01]  /*72b0*/  LEA R38, P2, R25, R202.reuse, 0x2 ;  /* 0x000000ca19267211 */ /* 0x080fe200078410ff */
[----:B------:R-:W-:Y:S01]  /*72c0*/  REDG.E.ADD.F32.FTZ.RN.STRONG.GPU desc[UR12][R44.64], R18 ;  /* 0x000000122c0079a6 */ /* 0x000fe2000c10f38c */
[-C--:B------:R-:W-:Y:S01]  /*72d0*/  LEA.HI.X.SX32 R41, R26, R203.reuse, 0x2, P3 ;  /* 0x000000cb1a297211 */ /* 0x080fe200018f16ff */
[----:B------:R-:W-:Y:S01]  /*72e0*/  IMAD.U32 R22, RZ, RZ, UR24 ;  /* 0x00000018ff167e24 */ /* 0x000fe2000f8e00ff */
[-C--:B------:R-:W-:Y:S01]  /*72f0*/  LEA R36, P1, R23, R202.reuse, 0x2 ;  /* 0x000000ca17247211 */ /* 0x080fe200078210ff */
[----:B------:R-:W-:Y:S01]  /*7300*/  REDG.E.ADD.F32.FTZ.RN.STRONG.GPU desc[UR12][R42.64], R19 ;  /* 0x000000132a0079a6 */ /* 0x000fe2000c10f38c */
[-C--:B------:R-:W-:Y:S01]  /*7310*/  LEA.HI.X.SX32 R39, R24, R203.reuse, 0x2, P2 ;  /* 0x000000cb18277211 */ /* 0x080fe200010f16ff */
[----:B------:R-:W-:Y:S01]  /*7320*/  IMAD.U32 R20, RZ, RZ, UR23 ;  /* 0x00000017ff147e24 */ /* 0x000fe2000f8e00ff */
[----:B------:R-:W-:Y:S01]  /*7330*/  LEA R34, P0, R21, R202, 0x2 ;  /* 0x000000ca15227211 */ /* 0x000fe200078010ff */
[----:B------:R-:W-:Y:S01]  /*7340*/  REDG.E.ADD.F32.FTZ.RN.STRONG.GPU desc[UR12][R40.64], R12 ;  /* 0x0000000c280079a6 */ /* 0x000fe2000c10f38c */
[-C--:B------:R-:W-:Y:S02]  /*7350*/  LEA.HI.X.SX32 R37, R22, R203.reuse, 0x2, P1 ;  /* 0x000000cb16257211 */ /* 0x080fe400008f16ff */
[----:B------:R-:W-:Y:S01]  /*7360*/  LEA.HI.X.SX32 R35, R20, R203, 0x2, P0 ;  /* 0x000000cb14237211 */ /* 0x000fe200000f16ff */
[----:B------:R-:W-:Y:S01]  /*7370*/  REDG.E.ADD.F32.FTZ.RN.STRONG.GPU desc[UR12][R38.64], R13 ;  /* 0x0000000d260079a6 */ /* 0x000fe2000c10f38c */
[----:B------:R-:W-:Y:S01]  /*7380*/  PLOP3.LUT P1, PT, PT, PT, UP0, 0x80, 0x0 ;  /* 0x000000000000781c */ /* 0x000fe20003f2f008 */
[----:B------:R-:W-:Y:S01]  /*7390*/  @UP3 UIADD3 UR19, UP0, UR19, -0x200, URZ ;  /* 0xfffffe0013133890 */ /* 0x000fe2000ff1e03f */
[----:B------:R-:W-:Y:S01]  /*73a0*/  PLOP3.LUT P0, PT, PT, PT, UP2, 0x80, 0x0 ;  /* 0x000000000000781c */ /* 0x000fe20003f0f028 */
[----:B------:R-:W-:Y:S02]  /*73b0*/  REDG.E.ADD.F32.FTZ.RN.STRONG.GPU desc[UR12][R36.64], R14 ;  /* 0x0000000e240079a6 */ /* 0x000fe4000c10f38c */
[----:B------:R-:W-:Y:S02]  /*73c0*/  @UP3 UIADD3.X UR18, UR18, -0x1, URZ, UP0, !UPT ;  /* 0xffffffff12123890 */ /* 0x000fe400087fe43f */
[----:B------:R-:W-:Y:S04]  /*73d0*/  REDG.E.ADD.F32.FTZ.RN.STRONG.GPU desc[UR12][R34.64], R15 ;  /* 0x0000000f220079a6 */ /* 0x000fe8000c10f38c */
[----:B------:R-:W-:Y:S04]  /*73e0*/  LDSM.16.MT88.4 R4, [R168+0x8000] ;  /* 0x00800000a804783b */ /* 0x000fe80000004200 */
[----:B------:R-:W1:Y:S04]  /*73f0*/  LDSM.16.MT88.4 R8, [R163] ;  /* 0x00000000a308783b */ /* 0x000e680000004200 */
        /* <DEDUP_REMOVED lines=86> */
[----:B------:R-:W1:Y:S01]  /*7960*/  S2R R4, SR_TID.X ;  /* 0x0000000000047919 */ /* 0x000e620000002100 */
[----:B------:R-:W-:Y:S01]  /*7970*/  F2FP.BF16.F32.PACK_AB R86, R87, R86 ;  /* 0x000000565756723e */ /* 0x000fe200000010ff */
[----:B------:R-:W-:Y:S01]  /*7980*/  @UP0 UIADD3 UR5, UR40, UR42, URZ ;  /* 0x0000002a28050290 */ /* 0x000fe2000fffe03f */
[----:B------:R-:W-:Y:S01]  /*7990*/  F2FP.BF16.F32.PACK_AB R96, R97, R96 ;  /* 0x000000606160723e */ /* 0x000fe200000010ff */
[----:B------:R2:W-:Y:S01]  /*79a0*/  STS [R187], R84 ;  /* 0x00000054bb007388 */ /* 0x0005e20000000800 */
[----:B------:R-:W-:Y:S01]  /*79b0*/  F2FP.BF16.F32.PACK_AB R98, R99, R98 ;  /* 0x000000626362723e */ /* 0x000fe200000010ff */
[----:B------:R-:W-:Y:S01]  /*79c0*/  @UP0 ULDC.64 UR8, c[0x0][0x450] ;  /* 0x0001140000080ab9 */ /* 0x000fe20000000a00 */
[----:B------:R-:W-:Y:S01]  /*79d0*/  F2FP.BF16.F32.PACK_AB R88, R89, R88 ;  /* 0x000000585958723e */ /* 0x000fe200000010ff */
[----:B------:R2:W-:Y:S01]  /*79e0*/  STS [R187+0x200], R86 ;  /* 0x00020056bb007388 */ /* 0x0005e20000000800 */
[----:B------:R-:W-:Y:S01]  /*79f0*/  F2FP.BF16.F32.PACK_AB R90, R91, R90 ;  /* 0x0000005a5b5a723e */ /* 0x000fe200000010ff */
[----:B------:R-:W-:Y:S01]  /*7a00*/  @UP0 UIMAD.WIDE.U32 UR10, UR5, UR8, URZ ;  /* 0x00000008050a02a5 */ /* 0x000fe2000f8e003f */
[----:B------:R-:W-:Y:S01]  /*7a10*/  F2FP.BF16.F32.PACK_AB R92, R93, R92 ;  /* 0x0000005c5d5c723e */ /* 0x000fe200000010ff */
[----:B------:R2:W-:Y:S01]  /*7a20*/  STS [R186], R96 ;  /* 0x00000060ba007388 */ /* 0x0005e20000000800 */
[----:B------:R-:W-:Y:S01]  /*7a30*/  F2FP.BF16.F32.PACK_AB R94, R95, R94 ;  /* 0x0000005e5f5e723e */ /* 0x000fe200000010ff */
[----:B------:R-:W-:Y:S01]  /*7a40*/  @UP0 UIMAD UR5, UR5, UR9, URZ ;  /* 0x00000009050502a4 */ /* 0x000fe2000f8e023f */
[----:B------:R-:W-:Y:S01]  /*7a50*/  F2FP.BF16.F32.PACK_AB R72, R73, R72 ;  /* 0x000000484948723e */ /* 0x000fe200000010ff */
[----:B------:R2:W-:Y:S01]  /*7a60*/  STS [R186+0x200], R98 ;  /* 0x00020062ba007388 */ /* 0x0005e20000000800 */
[----:B------:R-:W-:Y:S01]  /*7a70*/  F2FP.BF16.F32.PACK_AB R74, R75, R74 ;  /* 0x0000004a4b4a723e */ /* 0x000fe200000010ff */
[----:B------:R-:W-:Y:S01]  /*7a80*/  @UP0 UIADD3 UR20, UR11, UR5, URZ ;  /* 0x000000050b140290 */ /* 0x000fe2000fffe03f */
[----:B------:R-:W-:Y:S01]  /*7a90*/  F2FP.BF16.F32.PACK_AB R76, R77, R76 ;  /* 0x0000004c4d4c723e */ /* 0x000fe200000010ff */
[----:B------:R2:W-:Y:S01]  /*7aa0*/  STS [R187+0x1000], R88 ;  /* 0x00100058bb007388 */ /* 0x0005e20000000800 */
[----:B------:R-:W-:Y:S01]  /*7ab0*/  F2FP.BF16.F32.PACK_AB R78, R79, R78 ;  /* 0x0000004e4f4e723e */ /* 0x000fe200000010ff */
[----:B------:R-:W-:Y:S01]  /*7ac0*/  @UP0 UMOV UR19, UR10 ;  /* 0x0000000a00130c82 */ /* 0x000fe20008000000 */
[----:B------:R-:W-:Y:S01]  /*7ad0*/  PLOP3.LUT P0, PT, PT, PT, UP0, 0x80, 0x0 ;  /* 0x000000000000781c */ /* 0x000fe20003f0f008 */
[----:B------:R2:W-:Y:S04]  /*7ae0*/  STS [R187+0x1200], R90 ;  /* 0x0012005abb007388 */ /* 0x0005e80000000800 */
[----:B------:R2:W-:Y:S04]  /*7af0*/  STS [R186+0x1000], R92 ;  /* 0x0010005cba007388 */ /* 0x0005e80000000800 */
[----:B------:R2:W-:Y:S01]  /*7b00*/  STS [R186+0x1200], R94 ;  /* 0x0012005eba007388 */ /* 0x0005e20000000800 */
[----:B-1----:R-:W-:-:S03]  /*7b10*/  SHF.R.S32.HI R17, RZ, 0x1f, R4 ;  /* 0x0000001fff117819 */ /* 0x002fc60000011404 */
        /* <DEDUP_REMOVED lines=22> */
.L_x_201:
[----:B------:R-:W-:Y:S01]  /*7c80*/  @UP0 UIADD3 UR5, UR40, UR42, URZ ;  /* 0x0000002a28050290 */ /* 0x000fe2000fffe03f */
[----:B------:R-:W-:Y:S01]  /*7c90*/  LEA.HI R17, R17, R4, RZ, 0x2 ;  /* 0x0000000411117211 */ /* 0x000fe200078f10ff */
[----:B------:R-:W-:Y:S02]  /*7ca0*/  @UP0 ULDC.64 UR10, c[0x0][0x458] ;  /* 0x00011600000a0ab9 */ /* 0x000fe40000000a00 */
[----:B------:R-:W-:Y:S01]  /*7cb0*/  @UP0 UIMAD.WIDE.U32 UR14, UR5, UR10, URZ ;  /* 0x0000000a050e02a5 */ /* 0x000fe2000f8e003f */
[----:B------:R-:W-:Y:S01]  /*7cc0*/  LOP3.LUT R5, R17, 0xfffffffc, RZ, 0xc0, !PT ;  /* 0xfffffffc11057812 */ /* 0x000fe200078ec0ff */
[----:B------:R-:W-:-:S04]  /*7cd0*/  @UP0 UIMAD UR5, UR5, UR11, URZ ;  /* 0x0000000b050502a4 */ /* 0x000fc8000f8e023f */
[----:B------:R-:W-:Y:S01]  /*7ce0*/  @UP0 UIADD3 UR15, UR15, UR5, URZ ;  /* 0x000000050f0f0290 */ /* 0x000fe2000fffe03f */
[----:B------:R-:W-:Y:S01]  /*7cf0*/  IMAD.IADD R4, R4, 0x1, -R5 ;  /* 0x0000000104047824 */ /* 0x000fe200078e0a05 */
        /* <DEDUP_REMOVED lines=13> */
.L_x_202:
[----:B------:R-:W-:Y:S01]  /*7dd0*/  BAR.SYNC.DEFER_BLOCKING 0x0 ;  /* 0x0000000000007b1d */ /* 0x000fe20000010000 */
[----:B------:R-:W-:Y:S01]  /*7de0*/  IMAD.SHL.U32 R20, R4, 0x8, RZ ;  /* 0x0000000804147824 */ /* 0x000fe200078e00ff */
[----:B------:R-:W-:Y:S01]  /*7df0*/  USHF.R.S32.HI UR5, URZ, 0x1f, UR18 ;  /* 0x0000001f3f057899 */ /* 0x000fe20008011412 */
[----:B------:R-:W-:Y:S01]  /*7e00*/  IMAD.U32 R4, RZ, RZ, UR8 ;  /* 0x00000008ff047e24 */ /* 0x000fe2000f8e00ff */
[----:B------:R-:W-:Y:S01]  /*7e10*/  UIMAD UR6, UR38, -0x80, UR6 ;  /* 0xffffff80260678a4 */ /* 0x000fe2000f8e0206 */
[----:B------:R-:W-:Y:S01]  /*7e20*/  SHF.R.S32.HI R17, RZ, 0x2, R17 ;  /* 0x00000002ff117819 */ /* 0x000fe20000011411 */
[----:B------:R-:W-:Y:S01]  /*7e30*/  UIMAD UR7, UR5, UR8, URZ ;  /* 0x00000008050772a4 */ /* 0x000fe2000f8e023f */
[--C-:B------:R-:W-:Y:S01]  /*7e40*/  SHF.R.S32.HI R21, RZ, 0x1f, R20.reuse ;  /* 0x0000001fff157819 */ /* 0x100fe20000011414 */
[----:B------:R-:W-:Y:S01]  /*7e50*/  USHF.R.S32.HI UR21, URZ, 0x1f, UR57 ;  /* 0x0000001f3f157899 */ /* 0x000fe20008011439 */
[----:B------:R-:W-:Y:S01]  /*7e60*/  BSSY B0, `(.L_x_203) ;  /* 0x000001e000007945 */ /* 0x000fe20003800000 */
[----:B------:R-:W-:Y:S01]  /*7e70*/  UIMAD UR7, UR18, UR9, UR7 ;  /* 0x00000009120772a4 */ /* 0x000fe2000f8e0207 */
[C---:B------:R-:W-:Y:S01]  /*7e80*/  ISETP.GE.AND P2, PT, R17.reuse, UR6, PT ;  /* 0x0000000611007c0c */ /* 0x040fe2000bf46270 */
[----:B------:R-:W-:Y:S01]  /*7e90*/  IMAD.WIDE.U32 R6, R4, UR18, R20 ;  /* 0x0000001204067c25 */ /* 0x000fe2000f8e0014 */
[----:B------:R-:W-:Y:S01]  /*7ea0*/  ULDC.64 UR16, c[0x0][0x468] ;  /* 0x00011a0000107ab9 */ /* 0x000fe20000000a00 */
[----:B------:R-:W-:-:S02]  /*7eb0*/  IADD3 R4, R17, 0x40, RZ ;  /* 0x0000004011047810 */ /* 0x000fc40007ffe0ff */
[----:B------:R-:W-:Y:S01]  /*7ec0*/  IMAD.U32 R5, RZ, RZ, UR7 ;  /* 0x00000007ff057e24 */ /* 0x000fe2000f8e00ff */
[----:B------:R-:W-:Y:S01]  /*7ed0*/  IADD3 R6, P0, R6, UR19, RZ ;  /* 0x0000001306067c10 */ /* 0x000fe2000ff1e0ff */
[----:B------:R-:W-:Y:S01]  /*7ee0*/  UIMAD UR7, UR21, UR16, URZ ;  /* 0x00000010150772a4 */ /* 0x000fe2000f8e023f */
[----:B------:R-:W-:Y:S01]  /*7ef0*/  IMAD.U32 R22, RZ, RZ, UR16 ;  /* 0x00000010ff167e24 */ /* 0x000fe2000f8e00ff */
[----:B------:R-:W-:Y:S02]  /*7f00*/  ISETP.GE.AND P1, PT, R4, UR6, PT ;  /* 0x0000000604007c0c */ /* 0x000fe4000bf26270 */
[----:B------:R-:W-:Y:S01]  /*7f10*/  IADD3.X R7, R7, UR20, R5, P0, !PT ;  /* 0x0000001407077c10 */ /* 0x000fe200087fe405 */
[----:B------:R-:W-:Y:S01]  /*7f20*/  UIMAD UR17, UR57, UR17, UR7 ;  /* 0x00000011391172a4 */ /* 0x000fe2000f8e0207 */
[----:B------:R1:W3:Y:S01]  /*7f30*/  LDS.128 R12, [R53+0x7000] ;  /* 0x00700000350c7984 */ /* 0x0002e20000000c00 */
[----:B------:R-:W-:Y:S01]  /*7f40*/  SHF.R.S32.HI R16, RZ, 0x1f, R17 ;  /* 0x0000001fff107819 */ /* 0x000fe20000011411 */
[----:B------:R-:W-:-:S02]  /*7f50*/  IMAD.WIDE.U32 R22, R22, UR57, R6 ;  /* 0x0000003916167c25 */ /* 0x000fc4000f8e0006 */
[----:B------:R1:W4:Y:S03]  /*7f60*/  LDS.128 R8, [R53+0x9000] ;  /* 0x0090000035087984 */ /* 0x0003260000000c00 */
[----:B------:R-:W-:Y:S01]  /*7f70*/  IADD3 R19, R23, UR17, RZ ;  /* 0x0000001117137c10 */ /* 0x000fe2000fffe0ff */
        /* <DEDUP_REMOVED lines=12> */
.L_x_204:
[----:B------:R-:W-:Y:S05]  /*8040*/  BSYNC B0 ;  /* 0x0000000000007941 */ /* 0x000fea0003800000 */
.L_x_203:
[----:B------:R-:W-:Y:S04]  /*8050*/  BSSY B0, `(.L_x_205) ;  /* 0x000000e000007945 */ /* 0x000fe80003800000 */
[----:B------:R-:W-:Y:S05]  /*8060*/  @P1 BRA `(.L_x_206) ;  /* 0x0000000000301947 */ /* 0x000fea0003800000 */
[----:B--2---:R-:W-:Y:S01]  /*8070*/  IADD3 R5, P0, R17, 0x40, RZ ;  /* 0x0000004011057810 */ /* 0x004fe20007f1e0ff */
        /* <DEDUP_REMOVED lines=10> */
[----:B---3--:R2:W-:Y:S02]  /*8120*/  STG.E.128 desc[UR12][R18.64], R12 ;  /* 0x0000000c12007986 */ /* 0x0085e4000c101d0c */
.L_x_206:
[----:B------:R-:W-:Y:S05]  /*8130*/  BSYNC B0 ;  /* 0x0000000000007941 */ /* 0x000fea0003800000 */
.L_x_205:
[----:B--2---:R2:W1:Y:S01]  /*8140*/  LDS.128 R4, [R53+0x8000] ;  /* 0x0080000035047984 */ /* 0x0044620000000c00 */
[----:B---3--:R-:W-:Y:S01]  /*8150*/  IMAD.U32 R12, RZ, RZ, UR10 ;  /* 0x0000000aff0c7e24 */ /* 0x008fe2000f8e00ff */
[----:B------:R-:W-:Y:S01]  /*8160*/  UIMAD UR5, UR5, UR10, URZ ;  /* 0x0000000a050572a4 */ /* 0x000fe2000f8e023f */
[----:B------:R-:W-:Y:S01]  /*8170*/  BSSY B0, `(.L_x_207) ;  /* 0x0000018000007945 */ /* 0x000fe20003800000 */
[----:B------:R-:W-:Y:S01]  /*8180*/  USHF.R.S32.HI UR8, URZ, 0x1f, UR57 ;  /* 0x0000001f3f087899 */ /* 0x000fe20008011439 */
[----:B------:R-:W-:Y:S01]  /*8190*/  IMAD.WIDE.U32 R12, R12, UR18, R20 ;  /* 0x000000120c0c7c25 */ /* 0x000fe2000f8e0014 */
[----:B------:R-:W-:Y:S01]  /*81a0*/  UIMAD UR5, UR18, UR11, UR5 ;  /* 0x0000000b120572a4 */ /* 0x000fe2000f8e0205 */
[----:B------:R-:W-:Y:S01]  /*81b0*/  ULDC.64 UR6, c[0x0][0x470] ;  /* 0x00011c0000067ab9 */ /* 0x000fe20000000a00 */
[----:B------:R-:W-:-:S04]  /*81c0*/  IADD3 R18, P0, R12, UR14, RZ ;  /* 0x0000000e0c127c10 */ /* 0x000fc8000ff1e0ff */
[----:B------:R-:W-:Y:S01]  /*81d0*/  IMAD.U32 R12, RZ, RZ, UR5 ;  /* 0x00000005ff0c7e24 */ /* 0x000fe2000f8e00ff */
[----:B------:R-:W-:Y:S01]  /*81e0*/  UIMAD UR5, UR8, UR6, URZ ;  /* 0x00000006080572a4 */ /* 0x000fe2000f8e023f */
[----:B------:R-:W-:-:S03]  /*81f0*/  MOV R14, UR6 ;  /* 0x00000006000e7c02 */ /* 0x000fc60008000f00 */
[----:B------:R-:W-:Y:S01]  /*8200*/  IADD3.X R19, R13, UR15, R12, P0, !PT ;  /* 0x0000000f0d137c10 */ /* 0x000fe200087fe40c */
[----:B------:R-:W-:Y:S02]  /*8210*/  UIMAD UR7, UR57, UR7, UR5 ;  /* 0x00000007390772a4 */ /* 0x000fe4000f8e0205 */
[----:B------:R-:W-:-:S05]  /*8220*/  IMAD.WIDE.U32 R14, R14, UR57, R18 ;  /* 0x000000390e0e7c25 */ /* 0x000fca000f8e0012 */
[----:B------:R-:W-:Y:S01]  /*8230*/  IADD3 R13, R15, UR7, RZ ;  /* 0x000000070f0d7c10 */ /* 0x000fe2000fffe0ff */
[----:B--2---:R-:W-:Y:S06]  /*8240*/  @P2 BRA `(.L_x_208) ;  /* 0x0000000000282947 */ /* 0x004fec0003800000 */
        /* <DEDUP_REMOVED lines=10> */
.L_x_208:
[----:B------:R-:W-:Y:S05]  /*82f0*/  BSYNC B0 ;  /* 0x0000000000007941 */ /* 0x000fea0003800000 */
.L_x_207:
[----:B------:R-:W-:Y:S05]  /*8300*/  @P1 BRA `(.L_x_195) ;  /* 0x0000000000301947 */ /* 0x000fea0003800000 */
[----:B------:R-:W-:Y:S01]  /*8310*/  IADD3 R17, P0, R17, 0x40, RZ ;  /* 0x0000004011117810 */ /* 0x000fe20007f1e0ff */
[----:B-12---:R-:W-:Y:S01]  /*8320*/  IMAD.MOV.U32 R6, RZ, RZ, R14 ;  /* 0x000000ffff067224 */ /* 0x006fe200078e000e */
        /* <DEDUP_REMOVED lines=10> */
.L_x_195:
[----:B------:R-:W-:Y:S05]  /*83d0*/  BSYNC B1 ;  /* 0x0000000000017941 */ /* 0x000fea0003800000 */
.L_x_181:
        /* <DEDUP_REMOVED lines=11> */
.L_x_209:
[----:B------:R-:W-:Y:S05]  /*8490*/  EXIT ;  /* 0x000000000000794d */ /* 0x000fea0003800000 */
.L_x_211:
        /* <DEDUP_REMOVED lines=14> */
.L_x_1333:


//--------------------- .text._ZN5flash44flash_bwd_dq_dk_dv_loop_seqk_parallel_kernelI23Flash_bwd_kernel_traitsILi32ELi128ELi128ELi8ELi4ELi4ELi4ELb1ELb0EN7cutlass10bfloat16_tE19Flash_kernel_traitsILi32ELi128ELi128ELi8ES3_EELb0ELb0ELb1ELb1ELb0ELb0ELb0EEEvNS_16Flash_bwd_paramsE --------------------------
	.section	.text._ZN5flash44flash_bwd_dq_dk_dv_loop_seqk_parallel_kernelI23Flash_bwd_kernel_traitsILi32ELi128ELi128ELi8ELi4ELi4ELi4ELb1ELb0EN7cutlass10bfloat16_tE19Flash_kernel_traitsILi32ELi128ELi128ELi8ES3_EELb0ELb0ELb1ELb1ELb0ELb0ELb0EEEvNS_16Flash_bwd_paramsE,"ax",@progbits
	.align	128
        .global         _ZN5flash44flash_bwd_dq_dk_dv_loop_seqk_parallel_kernelI23Flash_bwd_kernel_traitsILi32ELi128ELi128ELi8ELi4ELi4ELi4ELb1ELb0EN7cutlass10bfloat16_tE19Flash_kernel_traitsILi32ELi128ELi128ELi8ES3_EELb0ELb0ELb1ELb1ELb0ELb0ELb0EEEvNS_16Flash_bwd_paramsE
        .type           _ZN5flash44flash_bwd_dq_dk_dv_loop_seqk_parallel_kernelI23Flash_bwd_kernel_traitsILi32ELi128ELi128ELi8ELi4ELi4ELi4ELb1ELb0EN7cutlass10bfloat16_tE19Flash_kernel_traitsILi32ELi128ELi128ELi8ES3_EELb0ELb0ELb1ELb1ELb0ELb0ELb0EEEvNS_16Flash_bwd_paramsE,@function
        .size           _ZN5flash44flash_bwd_dq_dk_dv_loop_seqk_parallel_kernelI23Flash_bwd_kernel_traitsILi32ELi128ELi128ELi8ELi4ELi4ELi4ELb1ELb0EN7cutlass10bfloat16_tE19Flash_kernel_traitsILi32ELi128ELi128ELi8ES3_EELb0ELb0ELb1ELb1ELb0ELb0ELb0EEEvNS_16Flash_bwd_paramsE,(.L_x_1334 - _ZN5flash44flash_bwd_dq_dk_dv_loop_seqk_parallel_kernelI23Flash_bwd_kernel_traitsILi32ELi128ELi128ELi8ELi4ELi4ELi4ELb1ELb0EN7cutlass10bfloat16_tE19Flash_kernel_traitsILi32ELi128ELi128ELi8ES3_EELb0ELb0ELb1ELb1ELb0ELb0ELb0EEEvNS_16Flash_bwd_paramsE)
        .other          _ZN5flash44flash_bwd_dq_dk_dv_loop_seqk_parallel_kernelI23Flash_bwd_kernel_traitsILi32ELi128ELi128ELi8ELi4ELi4ELi4ELb1ELb0EN7cutlass10bfloat16_tE19Flash_kernel_traitsILi32ELi128ELi128ELi8ES3_EELb0ELb0ELb1ELb1ELb0ELb0ELb0EEEvNS_16Flash_bwd_paramsE,@"STO_CUDA_ENTRY STV_DEFAULT"
_ZN5flash44flash_bwd_dq_dk_dv_loop_seqk_parallel_kernelI23Flash_bwd_kernel_traitsILi32ELi128ELi128ELi8ELi4ELi4ELi4ELb1ELb0EN7cutlass10bfloat16_tE19Flash_kernel_traitsILi32ELi128ELi128ELi8ES3_EELb0ELb0ELb1ELb1ELb0ELb0ELb0EEEvNS_16Flash_bwd_paramsE:
.text._ZN5flash44flash_bwd_dq_dk_dv_loop_seqk_parallel_kernelI23Flash_bwd_kernel_traitsILi32ELi128ELi128ELi8ELi4ELi4ELi4ELb1ELb0EN7cutlass10bfloat16_tE19Flash_kernel_traitsILi32ELi128ELi128ELi8ES3_EELb0ELb0ELb1ELb1ELb0ELb0ELb0EEEvNS_16Flash_bwd_paramsE:
        /* <DEDUP_REMOVED lines=87> */
[----:B------:R-:W-:Y:S02]  /*0570*/  LOP3.LUT R8, R8, 0xfffffffc, RZ, 0xc0, !PT ;  /* 0xfffffffc08087812 */ /* 0x000fe400078ec0ff */
[----:B------:R-:W-:Y:S01]  /*0580*/  SHF.R.S32.HI R2, RZ, 0x1, R12 ;  /* 0x00000001ff027819 */ /* 0x000fe2000001140c */
[----:B------:R-:W-:Y:S01]  /*0590*/  IMAD.IADD R12, R0, 0x1, -R3 ;  /* 0x00000001000c7824 */ /* 0x000fe200078e0a03 */
[----:B------:R-:W-:Y:S01]  /*05a0*/  LOP3.LUT R7, R4, 0x1c0, RZ, 0xc0, !PT ;  /* 0x000001c004077812 */ /* 0x000fe200078ec0ff */
[C---:B------:R-:W-:Y:S01]  /*05b0*/  IMAD.SHL.U32 R4, R0.reuse, 0x40, RZ ;  /* 0x0000004000047824 */ /* 0x040fe200078e00ff */
[C---:B------:R-:W-:Y:S01]  /*05c0*/  LOP3.LUT R6, R0.reuse, 0x1, RZ, 0xc0, !PT ;  /* 0x0000000100067812 */ /* 0x040fe200078ec0ff */
[----:B------:R-:W-:Y:S01]  /*05d0*/  IMAD.IADD R14, R5, 0x1, -R8 ;  /* 0x00000001050e7824 */ /* 0x000fe200078e0a08 */
[----:B------:R-:W-:Y:S01]  /*05e0*/  LOP3.LUT P4, RZ, R0, 0x4, RZ, 0xc0, !PT ;  /* 0x0000000400ff7812 */ /* 0x000fe2000788c0ff */
[----:B------:R-:W-:Y:S01]  /*05f0*/  IMAD.SHL.U32 R0, R18, 0x10, RZ ;  /* 0x0000001012007824 */ /* 0x000fe200078e00ff */
[C---:B------:R-:W-:Y:S01]  /*0600*/  LOP3.LUT P0, RZ, R2.reuse, 0x2, RZ, 0xc0, !PT ;  /* 0x0000000202ff7812 */ /* 0x040fe2000780c0ff */
[----:B------:R-:W-:Y:S01]  /*0610*/  IMAD.SHL.U32 R8, R2, 0x40, RZ ;  /* 0x0000004002087824 */ /* 0x000fe200078e00ff */
[----:B------:R-:W-:Y:S01]  /*0620*/  SHF.R.S32.HI R3, RZ, 0x3, R11 ;  /* 0x00000003ff037819 */ /* 0x000fe2000001140b */
[----:B------:R-:W-:Y:S01]  /*0630*/  IMAD.SHL.U32 R2, R18, 0x400, RZ ;  /* 0x0000040012027824 */ /* 0x000fe200078e00ff */
[----:B------:R-:W-:-:S02]  /*0640*/  LEA.HI.SX32 R243, R243, R0, 0x1e ;  /* 0x00000000f3f37211 */ /* 0x000fc400078ff2ff */
[----:B------:R-:W-:Y:S01]  /*0650*/  LOP3.LUT R5, R7, 0x30, R0, 0xf8, !PT ;  /* 0x0000003007057812 */ /* 0x000fe200078ef800 */
[----:B------:R-:W-:Y:S01]  /*0660*/  IMAD R17, R3, 0x8, R17 ;  /* 0x0000000803117824 */ /* 0x000fe200078e0211 */
[----:B------:R-:W-:Y:S01]  /*0670*/  ISETP.NE.U32.AND P6, PT, R6, 0x1, PT ;  /* 0x000000010600780c */ /* 0x000fe20003fc5070 */
[----:B------:R-:W-:Y:S01]  /*0680*/  IMAD.SHL.U32 R6, R13, 0x2, RZ ;  /* 0x000000020d067824 */ /* 0x000fe200078e00ff */
[----:B------:R-:W-:Y:S01]  /*0690*/  LOP3.LUT R0, R8, 0xc0, RZ, 0xc0, !PT ;  /* 0x000000c008007812 */ /* 0x000fe200078ec0ff */
[----:B------:R-:W-:Y:S01]  /*06a0*/  IMAD R155, R3, 0x200, R2 ;  /* 0x00000200039b7824 */ /* 0x000fe200078e0202 */
[----:B------:R-:W-:Y:S01]  /*06b0*/  LOP3.LUT R4, R4, 0x1c0, RZ, 0xc0, !PT ;  /* 0x000001c004047812 */ /* 0x000fe200078ec0ff */
[----:B------:R-:W-:Y:S01]  /*06c0*/  IMAD R13, R10, 0x2000, R6 ;  /* 0x000020000a0d7824 */ /* 0x000fe200078e0206 */
[----:B------:R-:W-:Y:S02]  /*06d0*/  LOP3.LUT R3, R0, 0x8, R21, 0xf8, !PT ;  /* 0x0000000800037812 */ /* 0x000fe400078ef815 */
[----:B------:R-:W-:Y:S01]  /*06e0*/  SHF.R.U32.HI R153, RZ, 0x3, R0 ;  /* 0x00000003ff997819 */ /* 0x000fe20000011600 */
[----:B------:R-:W-:Y:S01]  /*06f0*/  IMAD R0, R18, 0x200, R6 ;  /* 0x0000020012007824 */ /* 0x000fe200078e0206 */
[----:B------:R-:W-:-:S02]  /*0700*/  LEA.HI R4, R4, R4, RZ, 0x1d ;  /* 0x0000000404047211 */ /* 0x000fc400078fe8ff */
[----:B------:R-:W-:Y:S01]  /*0710*/  R2P PR, R15, 0x6 ;  /* 0x000000060f007804 */ /* 0x000fe20000000000 */
[----:B------:R-:W-:Y:S01]  /*0720*/  IMAD R12, R12, 0x20, R0 ;  /* 0x000000200c0c7824 */ /* 0x000fe200078e0200 */
[----:B------:R-:W-:Y:S01]  /*0730*/  IADD3 R13, R4, R13, R2 ;  /* 0x0000000d040d7210 */ /* 0x000fe20007ffe002 */
[----:B------:R-:W-:Y:S01]  /*0740*/  IMAD.SHL.U32 R0, R10, 0x8, RZ ;  /* 0x000000080a007824 */ /* 0x000fe200078e00ff */
[----:B------:R-:W-:Y:S01]  /*0750*/  SHF.R.U32.HI R2, RZ, 0x3, R7 ;  /* 0x00000003ff027819 */ /* 0x000fe20000011607 */
[----:B------:R-:W-:Y:S01]  /*0760*/  IMAD.SHL.U32 R4, R16, 0x8, RZ ;  /* 0x0000000810047824 */ /* 0x000fe200078e00ff */
[----:B------:R-:W-:Y:S02]  /*0770*/  LOP3.LUT R5, R5, 0x8, R21, 0xf8, !PT ;  /* 0x0000000805057812 */ /* 0x000fe400078ef815 */
[----:B------:R-:W-:Y:S02]  /*0780*/  LOP3.LUT R7, R0, 0x8, RZ, 0xc0, !PT ;  /* 0x0000000800077812 */ /* 0x000fe400078ec0ff */
[----:B------:R-:W-:-:S02]  /*0790*/  SHF.R.S32.HI R0, RZ, 0x1, R9 ;  /* 0x00000001ff007819 */ /* 0x000fc40000011409 */
[----:B------:R-:W-:Y:S01]  /*07a0*/  LOP3.LUT R153, R3, R153, RZ, 0x3c, !PT ;  /* 0x0000009903997212 */ /* 0x000fe200078e3cff */
[----:B------:R-:W-:Y:S01]  /*07b0*/  IMAD.SHL.U32 R3, R15, 0x40, RZ ;  /* 0x000000400f037824 */ /* 0x000fe200078e00ff */
[C---:B------:R-:W-:Y:S01]  /*07c0*/  LOP3.LUT P3, RZ, R0.reuse, 0x2, RZ, 0xc0, !PT ;  /* 0x0000000200ff7812 */ /* 0x040fe2000786c0ff */
[----:B------:R-:W-:Y:S01]  /*07d0*/  IMAD.SHL.U32 R0, R0, 0x40, RZ ;  /* 0x0000004000007824 */ /* 0x000fe200078e00ff */
[----:B------:R-:W-:Y:S01]  /*07e0*/  LOP3.LUT R5, R5, R2, RZ, 0x3c, !PT ;  /* 0x0000000205057212 */ /* 0x000fe200078e3cff */
        /* <DEDUP_REMOVED lines=61> */
.L_x_258:
        /* <DEDUP_REMOVED lines=67> */
.L_x_212:
        /* <DEDUP_REMOVED lines=67> */
[----:B------:R-:W-:Y:S01]  /*1420*/  MOV R0, R3 ;  /* 0x0000000300007202 */ /* 0x000fe20000000f00 */
[----:B------:R-:W-:-:S02]  /*1430*/  USHF.R.S32.HI UR8, URZ, 0x7, UR21 ;  /* 0x000000073f087899 */ /* 0x000fc40008011415 */
[----:B------:R-:W-:Y:S02]  /*1440*/  USHF.R.S32.HI UR7, URZ, 0x7, UR7 ;  /* 0x000000073f077899 */ /* 0x000fe40008011407 */
[----:B------:R-:W-:Y:S01]  /*1450*/  IMAD.HI.U32 R4, R4, R0, RZ ;  /* 0x0000000004047227 */ /* 0x000fe200078e00ff */
[----:B------:R-:W-:Y:S02]  /*1460*/  USEL UR35, UR20, URZ, UP0 ;  /* 0x0000003f14237287 */ /* 0x000fe40008000000 */
[----:B------:R-:W-:Y:S01]  /*1470*/  UISETP.LT.AND UP0, UPT, UR8, UR7, UPT ;  /* 0x000000070800728c */ /* 0x000fe2000bf01270 */
[----:B------:R-:W-:Y:S01]  /*1480*/  IMAD.MOV R3, RZ, RZ, -R4 ;  /* 0x000000ffff037224 */ /* 0x000fe200078e0a04 */
[----:B------:R-:W-:Y:S01]  /*1490*/  ULDC UR48, c[0x0][0x2c4] ;  /* 0x0000b10000307ab9 */ /* 0x000fe20000000800 */
[----:B------:R-:W-:Y:S02]  /*14a0*/  UISETP.NE.AND UP1, UPT, UR44, -0x1, UPT ;  /* 0xffffffff2c00788c */ /* 0x000fe4000bf25270 */
[----:B------:R-:W-:Y:S01]  /*14b0*/  IMAD R0, R6, R3, R0 ;  /* 0x0000000306007224 */ /* 0x000fe200078e0200 */
[----:B------:R-:W-:-:S02]  /*14c0*/  @UP3 UIMAD UR16, UR45, UR48, URZ ;  /* 0x000000302d1032a4 */ /* 0x000fc4000f8e023f */
[----:B------:R-:W-:Y:S02]  /*14d0*/  USEL UR38, UR8, UR7, UP0 ;  /* 0x0000000708267287 */ /* 0x000fe40008000000 */
[----:B------:R-:W-:Y:S01]  /*14e0*/  ISETP.GT.U32.AND P1, PT, R6, R0, PT ;  /* 0x000000000600720c */ /* 0x000fe20003f24070 */
[----:B------:R-:W-:Y:S02]  /*14f0*/  @UP3 USEL UR16, UR16, UR5, !UP2 ;  /* 0x0000000510103287 */ /* 0x000fe4000d000000 */
[----:B------:R-:W-:Y:S01]  /*1500*/  ULEA UR7, UR38, 0xffffff80, 0x7 ;  /* 0xffffff8026077891 */ /* 0x000fe2000f8e383f */
[----:B------:R-:W-:Y:S01]  /*1510*/  @UP3 ULDC UR8, c[0x0][0x2e4] ;  /* 0x0000b90000083ab9 */ /* 0x000fe20000000800 */
[----:B------:R-:W-:Y:S02]  /*1520*/  UIMAD.WIDE.U32 UR12, UR10, UR5, URZ ;  /* 0x000000050a0c72a5 */ /* 0x000fe4000f8e003f */
[----:B------:R-:W-:Y:S02]  /*1530*/  @!UP3 UIMAD UR17, UR45, UR40, UR56 ;  /* 0x000000282d11b2a4 */ /* 0x000fe4000f8e0238 */
[----:B------:R-:W-:-:S02]  /*1540*/  @UP3 UIMAD UR40, UR56, UR8, UR16 ;  /* 0x00000008382832a4 */ /* 0x000fc4000f8e0210 */
[----:B------:R-:W-:Y:S02]  /*1550*/  USHF.R.S32.HI UR20, URZ, 0x1f, UR7 ;  /* 0x0000001f3f147899 */ /* 0x000fe40008011407 */
[----:B------:R-:W-:Y:S01]  /*1560*/  @!P1 IMAD.IADD R0, R0, 0x1, -R6 ;  /* 0x0000000100009824 */ /* 0x000fe200078e0a06 */
[----:B------:R-:W-:Y:S01]  /*1570*/  UIADD3 UR8, UP0, UR7, UR39, URZ ;  /* 0x0000002707087290 */ /* 0x000fe2000ff1e03f */
[----:B------:R-:W-:Y:S01]  /*1580*/  @!P1 IADD3 R4, R4, 0x1, RZ ;  /* 0x0000000104049810 */ /* 0x000fe20007ffe0ff */
[----:B------:R-:W-:Y:S01]  /*1590*/  USEL UR55, UR18, UR12, !UP2 ;  /* 0x0000000c12377287 */ /* 0x000fe2000d000000 */
[----:B------:R-:W-:Y:S01]  /*15a0*/  PLOP3.LUT P1, PT, PT, PT, UP1, 0x80, 0x0 ;  /* 0x000000000000781c */ /* 0x000fe20003f2f018 */
[----:B------:R-:W-:Y:S01]  /*15b0*/  UIMAD UR12, UR11, UR5, URZ ;  /* 0x000000050b0c72a4 */ /* 0x000fe2000f8e023f */
[----:B------:R-:W-:Y:S01]  /*15c0*/  ISETP.GE.U32.AND P0, PT, R0, R6, PT ;  /* 0x000000060000720c */ /* 0x000fe20003f06070 */
[----:B------:R-:W-:Y:S01]  /*15d0*/  ULDC.U8 UR28, c[0x0][0x480] ;  /* 0x00012000001c7ab9 */ /* 0x000fe20000000000 */
[----:B------:R-:W-:Y:S01]  /*15e0*/  LOP3.LUT R0, R7, UR56, RZ, 0x3c, !PT ;  /* 0x0000003807007c12 */ /* 0x000fe2000f8e3cff */
[----:B------:R-:W-:-:S02]  /*15f0*/  UIADD3.X UR16, UR20, UR35, URZ, UP0, !UPT ;  /* 0x0000002314107290 */ /* 0x000fc400087fe43f */
[----:B------:R-:W-:Y:S01]  /*1600*/  UIMAD UR11, UR11, UR8, URZ ;  /* 0x000000080b0b72a4 */ /* 0x000fe2000f8e023f */
[----:B------:R-:W-:Y:S01]  /*1610*/  ISETP.GE.AND P2, PT, R0, RZ, PT ;  /* 0x000000ff0000720c */ /* 0x000fe20003f46270 */
[----:B------:R-:W-:Y:S02]  /*1620*/  @UP1 UIADD3 UR30, UR41, UR44, URZ ;  /* 0x0000002c291e1290 */ /* 0x000fe4000fffe03f */
[----:B------:R-:W-:Y:S02]  /*1630*/  @UP1 UIADD3 UR31, UR41, UR44, URZ ;  /* 0x0000002c291f1290 */ /* 0x000fe4000fffe03f */
[----:B------:R-:W-:Y:S02]  /*1640*/  UIMAD UR49, UR56, UR29, URZ ;  /* 0x0000001d383172a4 */ /* 0x000fe4000f8e023f */
[----:B------:R-:W-:Y:S01]  /*1650*/  UISETP.NE.AND UP4, UPT, UR28, URZ, UPT ;  /* 0x0000003f1c00728c */ /* 0x000fe2000bf85270 */
[----:B------:R-:W-:Y:S01]  /*1660*/  @P0 VIADD R4, R4, 0x1 ;  /* 0x0000000104040836 */ /* 0x000fe20000000000 */
[----:B------:R-:W-:Y:S01]  /*1670*/  @!UP2 UIADD3 UR53, UR43, UR34, URZ ;  /* 0x000000222b35a290 */ /* 0x000fe2000fffe03f */
[----:B------:R-:W-:Y:S01]  /*1680*/  PLOP3.LUT P0, PT, PT, PT, UP3, 0x80, 0x0 ;  /* 0x000000000000781c */ /* 0x000fe20003f0f038 */
[----:B------:R-:W-:Y:S01]  /*1690*/  @UP1 ULDC.64 UR28, c[0x0][0x248] ;  /* 0x00009200001c1ab9 */ /* 0x000fe20000000a00 */
[----:B------:R-:W-:Y:S01]  /*16a0*/  @UP1 ULDC.64 UR26, c[0x0][0x250] ;  /* 0x00009400001a1ab9 */ /* 0x000fe20000000a00 */
[----:B------:R-:W-:Y:S01]  /*16b0*/  UIMAD.WIDE.U32 UR34, UR10, UR8, URZ ;  /* 0x000000080a2272a5 */ /* 0x000fe2000f8e003f */
[----:B------:R-:W-:Y:S01]  /*16c0*/  @!P2 IADD3 R4, -R4, RZ, RZ ;  /* 0x000000ff0404a210 */ /* 0x000fe20007ffe1ff */
[----:B------:R-:W-:Y:S01]  /*16d0*/  @UP2 UIADD3 UR23, UR13, UR12, URZ ;  /* 0x0000000c0d172290 */ /* 0x000fe2000fffe03f */
[----:B------:R-:W-:Y:S01]  /*16e0*/  @!P3 LOP3.LUT R4, RZ, R7, RZ, 0x33, !PT ;  /* 0x00000007ff04b212 */ /* 0x000fe200078e33ff */
[----:B------:R-:W-:-:S02]  /*16f0*/  UIMAD UR8, UR10, UR16, UR11 ;  /* 0x000000100a0872a4 */ /* 0x000fc4000f8e020b */
[----:B------:R-:W-:Y:S02]  /*1700*/  @UP1 UIMAD.WIDE.U32 UR12, UR30, UR28, URZ ;  /* 0x0000001c1e0c12a5 */ /* 0x000fe4000f8e003f */
[----:B------:R-:W-:Y:S02]  /*1710*/  @UP1 UIMAD.WIDE.U32 UR10, UR31, UR26, URZ ;  /* 0x0000001a1f0a12a5 */ /* 0x000fe4000f8e003f */
[----:B------:R-:W-:Y:S02]  /*1720*/  @UP1 UIMAD UR18, UR30, UR29, URZ ;  /* 0x0000001d1e1212a4 */ /* 0x000fe4000f8e023f */
[----:B------:R-:W-:Y:S02]  /*1730*/  @UP1 UIMAD UR16, UR31, UR27, URZ ;  /* 0x0000001b1f1012a4 */ /* 0x000fe4000f8e023f */
[----:B------:R-:W-:Y:S02]  /*1740*/  @!UP3 UIMAD UR40, UR17, UR48, URZ ;  /* 0x000000301128b2a4 */ /* 0x000fe4000f8e023f */
[----:B------:R-:W-:-:S02]  /*1750*/  USEL UR52, UR36, URZ, UP4 ;  /* 0x0000003f24347287 */ /* 0x000fc4000a000000 */
[----:B------:R-:W-:Y:S02]  /*1760*/  USHF.R.S32.HI UR37, URZ, 0x1f, UR24 ;  /* 0x0000001f3f257899 */ /* 0x000fe40008011418 */
[----:B------:R-:W-:Y:S02]  /*1770*/  USHF.R.S32.HI UR54, URZ, 0x1f, UR49 ;  /* 0x0000001f3f367899 */ /* 0x000fe40008011431 */
        /* <DEDUP_REMOVED lines=19> */
.L_x_214:
        /* <DEDUP_REMOVED lines=13> */
.L_x_215:
        /* <DEDUP_REMOVED lines=11> */
.L_x_216:
[----:B------:R-:W-:Y:S02]  /*1a30*/  ULDC UR5, c[0x0][0x270] ;  /* 0x00009c0000057ab9 */ /* 0x000fe40000000800 */
[----:B------:R-:W-:-:S04]  /*1a40*/  UIMAD UR5, UR45, UR5, UR56 ;  /* 0x000000052d0572a4 */ /* 0x000fc8000f8e0238 */
[----:B------:R-:W-:-:S12]  /*1a50*/  UIMAD UR5, UR5, UR59, URZ ;  /* 0x0000003b050572a4 */ /* 0x000fd8000f8e023f */
.L_x_217:
[----:B------:R-:W1:Y:S01]  /*1a60*/  S2R R5, SR_TID.X ;  /* 0x0000000000057919 */ /* 0x000e620000002100 */
[----:B------:R-:W-:Y:S01]  /*1a70*/  ULDC UR10, c[0x0][0x2dc] ;  /* 0x0000b700000a7ab9 */ /* 0x000fe20000000800 */
[----:B------:R-:W-:Y:S01]  /*1a80*/  ULDC UR11, c[0x0][0x270] ;  /* 0x00009c00000b7ab9 */ /* 0x000fe20000000800 */
[----:B------:R-:W2:Y:S01]  /*1a90*/  LDC.64 R14, c[0x0][0x420] ;  /* 0x00010800ff0e7b82 */ /* 0x000ea20000000a00 */
[----:B------:R-:W-:Y:S01]  /*1aa0*/  UIMAD UR25, UR10, UR11, URZ ;  /* 0x0000000b0a1972a4 */ /* 0x000fe2000f8e023f */
[----:B------:R-:W-:Y:S01]  /*1ab0*/  IADD3 R6, P0, R238, UR8, RZ ;  /* 0x00000008ee067c10 */ /* 0x000fe2000ff1e0ff */
[----:B------:R-:W-:Y:S01]  /*1ac0*/  UIADD3 UR35, UR7, UR5, URZ ;  /* 0x0000000507237290 */ /* 0x000fe2000fffe03f */
[----:B------:R-:W-:Y:S01]  /*1ad0*/  SHF.R.S32.HI R239, RZ, 0x1f, R238 ;  /* 0x0000001fffef7819 */ /* 0x000fe200000114ee */
[----:B------:R-:W-:Y:S01]  /*1ae0*/  USHF.L.U32 UR21, UR25, 0x7, URZ ;  /* 0x0000000719157899 */ /* 0x000fe2000800063f */
[----:B------:R-:W-:Y:S01]  /*1af0*/  BSSY B1, `(.L_x_213) ;  /* 0x00007cb000017945 */ /* 0x000fe20003800000 */
[----:B------:R-:W-:-:S02]  /*1b00*/  UIADD3 UR5, -UR6, UR9, UR24 ;  /* 0x0000000906057290 */ /* 0x000fc4000fffe118 */
[----:B------:R-:W-:Y:S02]  /*1b10*/  UIADD3 UR10, UP2, UP0, UR34, UR21, UR49 ;  /* 0x00000015220a7290 */ /* 0x000fe4000f85e031 */
[----:B------:R-:W-:Y:S01]  /*1b20*/  USHF.R.S32.HI UR8, URZ, 0x1f, UR21 ;  /* 0x0000001f3f087899 */ /* 0x000fe20008011415 */
[----:B------:R-:W-:Y:S01]  /*1b30*/  ULDC UR43, c[0x0][0x398] ;  /* 0x0000e600002b7ab9 */ /* 0x000fe20000000800 */
[----:B------:R-:W-:Y:S02]  /*1b40*/  ULDC.64 UR18, c[0x0][0x400] ;  /* 0x0001000000127ab9 */ /* 0x000fe40000000a00 */
[----:B------:R-:W-:Y:S02]  /*1b50*/  UIADD3.X UR8, UR48, UR8, UR54, UP2, UP0 ;  /* 0x0000000830087290 */ /* 0x000fe400097e0436 */
[----:B------:R-:W-:Y:S02]  /*1b60*/  UIADD3 UR10, UP2, UP0, UR52, UR10, UR55 ;  /* 0x0000000a340a7290 */ /* 0x000fe4000f85e037 */
[----:B------:R-:W-:-:S02]  /*1b70*/  UIADD3 UR5, UR5, -UR43, URZ ;  /* 0x8000002b05057290 */ /* 0x000fc4000fffe03f */
[----:B------:R-:W-:Y:S02]  /*1b80*/  UIADD3.X UR8, UR51, UR8, UR23, UP2, UP0 ;  /* 0x0000000833087290 */ /* 0x000fe400097e0417 */
[----:B------:R-:W-:Y:S01]  /*1b90*/  USHF.R.S32.HI UR23, URZ, 0x1f, UR5 ;  /* 0x0000001f3f177899 */ /* 0x000fe20008011405 */
[----:B--2---:R-:W-:Y:S01]  /*1ba0*/  IMAD R10, R14, UR20, RZ ;  /* 0x000000140e0a7c24 */ /* 0x004fe2000f8e02ff */
[----:B------:R-:W-:Y:S02]  /*1bb0*/  USHF.R.S32.HI UR42, URZ, 0x1f, UR56 ;  /* 0x0000001f3f2a7899 */ /* 0x000fe40008011438 */
[----:B------:R-:W-:Y:S01]  /*1bc0*/  ULEA.HI UR23, UR23, UR5, URZ, 0x7 ;  /* 0x0000000517177291 */ /* 0x000fe2000f8f383f */
[----:B------:R-:W-:Y:S01]  /*1bd0*/  IMAD R10, R15, UR7, R10 ;  /* 0x000000070f0a7c24 */ /* 0x000fe2000f8e020a */
[----:B-1----:R-:W-:Y:S01]  /*1be0*/  SHF.R.S32.HI R3, RZ, 0x1f, R5 ;  /* 0x0000001fff037819 */ /* 0x002fe20000011405 */
[----:B------:R-:W-:Y:S01]  /*1bf0*/  ULDC.64 UR16, c[0x0][0x258] ;  /* 0x0000960000107ab9 */ /* 0x000fe20000000a00 */
[----:B------:R-:W-:-:S02]  /*1c00*/  USHF.R.S32.HI UR23, URZ, 0x7, UR23 ;  /* 0x000000073f177899 */ /* 0x000fc40008011417 */
[CC--:B------:R-:W-:Y:S01]  /*1c10*/  LEA.HI R0, R3.reuse, R5.reuse, RZ, 0x5 ;  /* 0x0000000503007211 */ /* 0x0c0fe200078f28ff */
[----:B------:R-:W-:Y:S01]  /*1c20*/  ULDC.64 UR12, c[0x0][0x428] ;  /* 0x00010a00000c7ab9 */ /* 0x000fe20000000a00 */
[----:B------:R-:W-:Y:S01]  /*1c30*/  LEA.HI R3, R3, R5, RZ, 0x2 ;  /* 0x0000000503037211 */ /* 0x000fe200078f10ff */
[----:B------:R-:W-:Y:S01]  /*1c40*/  UISETP.LT.AND UP0, UPT, URZ, UR23, UPT ;  /* 0x000000173f00728c */ /* 0x000fe2000bf01270 */
[----:B------:R-:W-:Y:S01]  /*1c50*/  LOP3.LUT R7, R0, 0xffffffe0, RZ, 0xc0, !PT ;  /* 0xffffffe000077812 */ /* 0x000fe200078ec0ff */
[----:B------:R-:W-:Y:S01]  /*1c60*/  UIMAD UR11, UR42, UR12, URZ ;  /* 0x0000000c2a0b72a4 */ /* 0x000fe2000f8e023f */
[----:B------:R-:W-:Y:S01]  /*1c70*/  SHF.R.S32.HI R3, RZ, 0x2, R3 ;  /* 0x00000002ff037819 */ /* 0x000fe20000011403 */
[----:B------:R-:W-:Y:S02]  /*1c80*/  USEL UR23, URZ, UR23, !UP0 ;  /* 0x000000173f177287 */ /* 0x000fe4000c000000 */
[----:B------:R-:W-:Y:S01]  /*1c90*/  IMAD.IADD R7, R5, 0x1, -R7 ;  /* 0x0000000105077824 */ /* 0x000fe200078e0a07 */
[----:B------:R-:W-:Y:S01]  /*1ca0*/  SHF.R.S32.HI R5, RZ, 0x5, R0 ;  /* 0x00000005ff057819 */ /* 0x000fe20000011400 */
[----:B------:R-:W-:Y:S01]  /*1cb0*/  UIMAD UR13, UR56, UR13, UR11 ;  /* 0x0000000d380d72a4 */ /* 0x000fe2000f8e020b */
[----:B------:R-:W-:Y:S01]  /*1cc0*/  SHF.R.S32.HI R16, RZ, 0x1f, R3 ;  /* 0x0000001fff107819 */ /* 0x000fe20000011403 */
[----:B------:R-:W-:Y:S01]  /*1cd0*/  UISETP.GT.AND UP0, UPT, UR38, UR23, UPT ;  /* 0x000000172600728c */ /* 0x000fe2000bf04270 */
[----:B------:R-:W-:Y:S01]  /*1ce0*/  IADD3 R0, P2, R3, UR7, RZ ;  /* 0x0000000703007c10 */ /* 0x000fe2000ff5e0ff */
[----:B------:R-:W-:Y:S01]  /*1cf0*/  IMAD R5, R5, UR25, R7 ;  /* 0x0000001905057c24 */ /* 0x000fe2000f8e0207 */
[----:B------:R-:W-:Y:S01]  /*1d00*/  IADD3.X R7, R239, UR53, RZ, P0, !PT ;  /* 0x00000035ef077c10 */ /* 0x000fe200087fe4ff */
[----:B------:R-:W-:Y:S01]  /*1d10*/  ULDC.64 UR48, c[0x0][0x2b0] ;  /* 0x0000ac0000307ab9 */ /* 0x000fe20000000a00 */
[----:B------:R-:W-:Y:S01]  /*1d20*/  IADD3.X R8, R16, UR20, RZ, P2, !PT ;  /* 0x0000001410087c10 */ /* 0x000fe200097fe4ff */
[----:B------:R-:W-:Y:S01]  /*1d30*/  ULDC.64 UR46, c[0x0][0x478] ;  /* 0x00011e00002e7ab9 */ /* 0x000fe20000000a00 */
[----:B------:R-:W-:-:S04]  /*1d40*/  IMAD.WIDE.U32 R6, R14, UR7, R6 ;  /* 0x000000070e067c25 */ /* 0x000fc8000f8e0006 */
[----:B------:R-:W-:Y:S02]  /*1d50*/  IMAD R8, R8, UR32, RZ ;  /* 0x0000002008087c24 */ /* 0x000fe4000f8e02ff */
[----:B------:R-:W-:Y:S02]  /*1d60*/  IMAD.IADD R7, R7, 0x1, R10 ;  /* 0x0000000107077824 */ /* 0x000fe400078e020a */
[C---:B------:R-:W-:Y:S02]  /*1d70*/  IMAD R11, R0.reuse, UR33, R8 ;  /* 0x00000021000b7c24 */ /* 0x040fe4000f8e0208 */
[----:B------:R-:W-:Y:S01]  /*1d80*/  IMAD.WIDE.U32 R8, R0, UR32, R238 ;  /* 0x0000002000087c25 */ /* 0x000fe2000f8e00ee */
[----:B------:R-:W-:Y:S01]  /*1d90*/  IADD3 R0, P0, R5, UR10, RZ ;  /* 0x0000000a05007c10 */ /* 0x000fe2000ff1e0ff */
[----:B------:R-:W-:-:S03]  /*1da0*/  UIMAD UR10, UR42, UR16, URZ ;  /* 0x000000102a0a72a4 */ /* 0x000fc6000f8e023f */
[----:B------:R-:W-:Y:S01]  /*1db0*/  LEA.HI.X.SX32 R5, R5, UR8, 0x1, P0 ;  /* 0x0000000805057c11 */ /* 0x000fe200080f0eff */
[----:B------:R-:W-:Y:S01]  /*1dc0*/  UIMAD UR8, UR56, UR17, UR10 ;  /* 0x00000011380872a4 */ /* 0x000fe2000f8e020a */
[----:B------:R-:W-:Y:S01]  /*1dd0*/  IADD3 R8, P2, R8, UR57, RZ ;  /* 0x0000003908087c10 */ /* 0x000fe2000ff5e0ff */
[----:B------:R-:W-:Y:S01]  /*1de0*/  UIADD3 UR10, UR7, UR40, URZ ;  /* 0x00000028070a7290 */ /* 0x000fe2000fffe03f */
[C---:B------:R-:W-:Y:S02]  /*1df0*/  LEA R206, P0, R0.reuse, UR18, 0x2 ;  /* 0x0000001200ce7c11 */ /* 0x040fe4000f8010ff */
[----:B------:R-:W-:Y:S01]  /*1e00*/  IADD3.X R9, R9, UR50, R11, P2, !PT ;  /* 0x0000003209097c10 */ /* 0x000fe200097fe40b */
[----:B------:R-:W-:Y:S01]  /*1e10*/  UIMAD.WIDE UR10, UR10, 0x4, UR48 ;  /* 0x000000040a0a78a5 */ /* 0x000fe2000f8e0230 */
[----:B------:R-:W-:Y:S01]  /*1e20*/  LEA.HI.X R205, R0, UR19, R5, 0x2, P0 ;  /* 0x0000001300cd7c11 */ /* 0x000fe200080f1405 */
[----:B------:R-:W-:Y:S01]  /*1e30*/  IMAD.U32 R5, RZ, RZ, UR16 ;  /* 0x00000010ff057e24 */ /* 0x000fe2000f8e00ff */
[----:B------:R-:W-:Y:S01]  /*1e40*/  ULDC.64 UR16, c[0x0][0x210] ;  /* 0x0000840000107ab9 */ /* 0x000fe20000000a00 */
[----:B------:R-:W-:Y:S01]  /*1e50*/  IMAD.U32 R0, RZ, RZ, UR12 ;  /* 0x0000000cff007e24 */ /* 0x000fe2000f8e00ff */
[----:B------:R-:W-:Y:S01]  /*1e60*/  ULDC.64 UR18, c[0x0][0x3e0] ;  /* 0x0000f80000127ab9 */ /* 0x000fe20000000a00 */
[----:B------:R-:W-:-:S04]  /*1e70*/  IMAD.WIDE.U32 R8, R5, UR56, R8 ;  /* 0x0000003805087c25 */ /* 0x000fc8000f8e0008 */
        /* <DEDUP_REMOVED lines=10> */
[----:B------:R-:W-:Y:S02]  /*1f20*/  UMOV UR17, UR11 ;  /* 0x0000000b00117c82 */ /* 0x000fe40008000000 */
[----:B------:R-:W-:Y:S01]  /*1f30*/  IMAD R0, R3, R15, R0 ;  /* 0x0000000f03007224 */ /* 0x000fe200078e0200 */
[----:B------:R-:W-:Y:S01]  /*1f40*/  LEA R216, P2, R6, UR18, 0x1 ;  /* 0x0000001206d87c11 */ /* 0x000fe2000f8408ff */
[----:B------:R-:W-:Y:S01]  /*1f50*/  UMOV UR18, UR10 ;  /* 0x0000000a00127c82 */ /* 0x000fe20008000000 */
[----:B------:R-:W-:Y:S01]  /*1f60*/  UMOV UR20, UR12 ;  /* 0x0000000c00147c82 */ /* 0x000fe20008000000 */
        /* <DEDUP_REMOVED lines=23> */
.L_x_219:
        /* <DEDUP_REMOVED lines=19> */
.L_x_220:
        /* <DEDUP_REMOVED lines=32> */
.L_x_222:
[----:B------:R-:W-:Y:S05]  /*2410*/  BSYNC B0 ;  /* 0x0000000000007941 */ /* 0x000fea0003800000 */
.L_x_221:
        /* <DEDUP_REMOVED lines=14> */
.L_x_224:
[----:B------:R-:W-:Y:S05]  /*2500*/  BSYNC B0 ;  /* 0x0000000000007941 */ /* 0x000fea0003800000 */
.L_x_223:
        /* <DEDUP_REMOVED lines=26> */
.L_x_226:
[----:B------:R-:W-:Y:S05]  /*26b0*/  BSYNC B0 ;  /* 0x0000000000007941 */ /* 0x000fea0003800000 */
.L_x_225:
        /* <DEDUP_REMOVED lines=14> */
.L_x_218:
[----:B------:R-:W-:Y:S01]  /*27a0*/  UIMAD UR5, UR37, UR26, URZ ;  /* 0x0000001a250572a4 */ /* 0x000fe2000f8e023f */
[----:B------:R-:W-:Y:S01]  /*27b0*/  IMAD.U32 R6, RZ, RZ, UR26 ;  /* 0x0000001aff067e24 */ /* 0x000fe2000f8e00ff */
[----:B------:R-:W-:Y:S01]  /*27c0*/  ULEA.HI UR10, UR8, UR8, URZ, 0x1 ;  /* 0x00000008080a7291 */ /* 0x000fe2000f8f083f */
[C---:B------:R-:W-:Y:S01]  /*27d0*/  VIADD R5, R3.reuse, 0x40 ;  /* 0x0000004003057836 */ /* 0x040fe20000000000 */
[----:B------:R-:W-:Y:S01]  /*27e0*/  UIMAD UR5, UR24, UR27, UR5 ;  /* 0x0000001b180572a4 */ /* 0x000fe2000f8e0205 */
[----:B------:R-:W-:Y:S01]  /*27f0*/  IMAD.WIDE.U32 R6, R6, UR24, R238 ;  /* 0x0000001806067c25 */ /* 0x000fe2000f8e00ee */
[----:B------:R-:W-:Y:S01]  /*2800*/  UIMAD UR7, UR22, -0x80, UR6 ;  /* 0xffffff80160778a4 */ /* 0x000fe2000f8e0206 */
[----:B------:R-:W-:Y:S01]  /*2810*/  BSSY B0, `(.L_x_228) ;  /* 0x000002e000007945 */ /* 0x000fe20003800000 */
[----:B------:R-:W-:Y:S02]  /*2820*/  ULOP3.LUT UR12, UR10, 0xfffffffe, URZ, 0xc0, !UPT ;  /* 0xfffffffe0a0c7892 */ /* 0x000fe4000f8ec03f */
[----:B------:R-:W-:Y:S01]  /*2830*/  IMAD.U32 R0, RZ, RZ, UR5 ;  /* 0x00000005ff007e24 */ /* 0x000fe2000f8e00ff */
[----:B------:R-:W-:Y:S01]  /*2840*/  IADD3 R6, P0, R6, UR36, RZ ;  /* 0x0000002406067c10 */ /* 0x000fe2000ff1e0ff */
[----:B------:R-:W-:Y:S01]  /*2850*/  ULDC.64 UR10, c[0x0][0x268] ;  /* 0x00009a00000a7ab9 */ /* 0x000fe20000000a00 */
[----:B------:R-:W-:Y:S01]  /*2860*/  ISETP.GE.AND P1, PT, R3, UR7, PT ;  /* 0x0000000703007c0c */ /* 0x000fe2000bf26270 */
[----:B------:R-:W-:Y:S01]  /*2870*/  UIADD3 UR12, UR8, -UR12, URZ ;  /* 0x8000000c080c7290 */ /* 0x000fe2000fffe03f */
[----:B------:R-:W-:Y:S01]  /*2880*/  IADD3.X R7, R7, UR39, R0, P0, !PT ;  /* 0x0000002707077c10 */ /* 0x000fe200087fe400 */
[----:B------:R-:W-:Y:S01]  /*2890*/  IMAD R0, R13, UR10, RZ ;  /* 0x0000000a0d007c24 */ /* 0x000fe2000f8e02ff */
[----:B------:R-:W-:Y:S01]  /*28a0*/  PLOP3.LUT P0, PT, PT, PT, UP4, 0x80, 0x0 ;  /* 0x000000000000781c */ /* 0x000fe20003f0f048 */
[----:B------:R-:W-:-:S12]  /*28b0*/  UIMAD UR5, UR8, -0x80, UR9 ;  /* 0xffffff80080578a4 */ /* 0x000fd8000f8e0209 */
[----:B------:R-:W-:Y:S01]  /*28c0*/  @P0 BAR.SYNC.DEFER_BLOCKING 0x0 ;  /* 0x0000000000000b1d */ /* 0x000fe20000010000 */
[----:B------:R-:W-:Y:S01]  /*28d0*/  IMAD R12, R4, UR11, R0 ;  /* 0x0000000b040c7c24 */ /* 0x000fe2000f8e0200 */
[----:B------:R-:W-:Y:S01]  /*28e0*/  LEA R0, R248, UR4, 0x1 ;  /* 0x00000004f8007c11 */ /* 0x000fe2000f8e08ff */
[----:B------:R-:W-:Y:S01]  /*28f0*/  UISETP.NE.AND UP0, UPT, UR12, 0x1, UPT ;  /* 0x000000010c00788c */ /* 0x000fe2000bf05270 */
[C---:B------:R-:W-:Y:S01]  /*2900*/  ISETP.GE.AND P2, PT, R5.reuse, UR7, PT ;  /* 0x0000000705007c0c */ /* 0x040fe2000bf46270 */
[----:B------:R-:W-:Y:S01]  /*2910*/  IMAD.WIDE.U32 R6, R4, UR10, R6 ;  /* 0x0000000a04067c25 */ /* 0x000fe2000f8e0006 */
[----:B------:R-:W-:Y:S02]  /*2920*/  ISETP.GE.AND P4, PT, R5, UR5, PT ;  /* 0x0000000505007c0c */ /* 0x000fe4000bf86270 */
[----:B------:R-:W-:Y:S01]  /*2930*/  ISETP.GE.AND P5, PT, R3, UR5, PT ;  /* 0x0000000503007c0c */ /* 0x000fe2000bfa6270 */
[----:B------:R-:W-:Y:S01]  /*2940*/  VIADD R5, R248, 0x1000 ;  /* 0x00001000f8057836 */ /* 0x000fe20000000000 */
[----:B------:R-:W-:Y:S01]  /*2950*/  PLOP3.LUT P0, PT, PT, PT, UP0, 0x80, 0x0 ;  /* 0x000000000000781c */ /* 0x000fe20003f0f008 */
[----:B------:R-:W-:-:S03]  /*2960*/  IMAD.IADD R12, R7, 0x1, R12 ;  /* 0x00000001070c7824 */ /* 0x000fc600078e020c */
        /* <DEDUP_REMOVED lines=24> */
.L_x_229:
[----:B------:R-:W-:Y:S05]  /*2af0*/  BSYNC B0 ;  /* 0x0000000000007941 */ /* 0x000fea0003800000 */
.L_x_228:
        /* <DEDUP_REMOVED lines=22> */
.L_x_231:
[----:B------:R-:W-:Y:S05]  /*2c60*/  BSYNC B0 ;  /* 0x0000000000007941 */ /* 0x000fea0003800000 */
.L_x_230:
[----:B------:R-:W0:Y:S01]  /*2c70*/  LDGDEPBAR ;  /* 0x00000000000079af */ /* 0x000e220000000000 */
[----:B------:R-:W-:Y:S01]  /*2c80*/  BSSY B0, `(.L_x_232) ;  /* 0x0000011000007945 */ /* 0x000fe20003800000 */
[----:B------:R-:W-:Y:S02]  /*2c90*/  MOV R5, UR28 ;  /* 0x0000001c00057c02 */ /* 0x000fe40008000f00 */
        /* <DEDUP_REMOVED lines=15> */
.L_x_233:
[----:B------:R-:W-:Y:S05]  /*2d90*/  BSYNC B0 ;  /* 0x0000000000007941 */ /* 0x000fea0003800000 */
.L_x_232:
        /* <DEDUP_REMOVED lines=13> */
.L_x_235:
[----:B------:R-:W-:Y:S05]  /*2e70*/  BSYNC B0 ;  /* 0x0000000000007941 */ /* 0x000fea0003800000 */
.L_x_234:
[----:B------:R1:W-:Y:S01]  /*2e80*/  @P5 STS [R204], RZ ;  /* 0x000000ffcc005388 */ /* 0x0003e20000000800 */
[----:B------:R-:W-:Y:S03]  /*2e90*/  BSSY B0, `(.L_x_236) ;  /* 0x0000010000007945 */ /* 0x000fe60003800000 */
        /* <DEDUP_REMOVED lines=15> */
.L_x_237:
[----:B------:R-:W-:Y:S05]  /*2f90*/  BSYNC B0 ;  /* 0x0000000000007941 */ /* 0x000fea0003800000 */
.L_x_236:
        /* <DEDUP_REMOVED lines=21> */
.L_x_239:
[----:B------:R-:W-:Y:S05]  /*30f0*/  BSYNC B0 ;  /* 0x0000000000007941 */ /* 0x000fea0003800000 */
.L_x_238:
[----:B------:R-:W-:Y:S01]  /*3100*/  UIMAD UR7, UR37, UR28, URZ ;  /* 0x0000001c250772a4 */ /* 0x000fe2000f8e023f */
[----:B------:R2:W-:Y:S01]  /*3110*/  @P1 STS [R0+0x6000], RZ ;  /* 0x006000ff00001388 */ /* 0x0005e20000000800 */
[----:B-1----:R-:W-:Y:S01]  /*3120*/  IMAD.WIDE.U32 R6, R5, UR24, R238 ;  /* 0x0000001805067c25 */ /* 0x002fe2000f8e00ee */
[----:B------:R-:W-:Y:S01]  /*3130*/  ULDC.64 UR10, c[0x0][0x260] ;  /* 0x00009800000a7ab9 */ /* 0x000fe20000000a00 */
[----:B------:R-:W-:Y:S01]  /*3140*/  UIMAD UR7, UR24, UR29, UR7 ;  /* 0x0000001d180772a4 */ /* 0x000fe2000f8e0207 */
[----:B------:R2:W-:Y:S01]  /*3150*/  @P1 STS [R0+0x6004], RZ ;  /* 0x006004ff00001388 */ /* 0x0005e20000000800 */
[C---:B------:R-:W-:Y:S01]  /*3160*/  VIADD R8, R243.reuse, 0x40 ;  /* 0x00000040f3087836 */ /* 0x040fe20000000000 */
        /* <DEDUP_REMOVED lines=10> */
[C---:B------:R-:W-:Y:S01]  /*3210*/  IMAD R11, R4.reuse, UR11, R5 ;  /* 0x0000000b040b7c24 */ /* 0x040fe2000f8e0205 */
        /* <DEDUP_REMOVED lines=24> */
.L_x_241:
[----:B------:R-:W-:Y:S05]  /*33a0*/  BSYNC B0 ;  /* 0x0000000000007941 */ /* 0x000fea0003800000 */
.L_x_240:
        /* <DEDUP_REMOVED lines=22> */
.L_x_243:
[----:B------:R-:W-:Y:S05]  /*3510*/  BSYNC B0 ;  /* 0x0000000000007941 */ /* 0x000fea0003800000 */
.L_x_242:
[----:B------:R-:W0:Y:S01]  /*3520*/  LDGDEPBAR ;  /* 0x00000000000079af */ /* 0x000e220000000000 */
[----:B------:R-:W-:Y:S01]  /*3530*/  ULDC.64 UR12, c[0x0][0x3c8] ;  /* 0x0000f200000c7ab9 */ /* 0x000fe20000000a00 */
[C---:B-1----:R-:W-:Y:S01]  /*3540*/  IMAD.SHL.U32 R4, R243.reuse, 0x4, RZ ;  /* 0x00000004f3047824 */ /* 0x042fe200078e00ff */
[----:B------:R-:W-:Y:S01]  /*3550*/  UISETP.NE.U32.AND UP1, UPT, UR12, URZ, UPT ;  /* 0x0000003f0c00728c */ /* 0x000fe2000bf25070 */
[----:B---3--:R-:W-:Y:S01]  /*3560*/  SHF.R.S32.HI R8, RZ, 0x1f, R243 ;  /* 0x0000001fff087819 */ /* 0x008fe200000114f3 */
[----:B------:R-:W-:Y:S01]  /*3570*/  IMAD.MOV.U32 R240, RZ, RZ, 0x7f800000 ;  /* 0x7f800000fff07424 */ /* 0x000fe200078e00ff */
[----:B--2-4-:R-:W-:Y:S01]  /*3580*/  SHF.R.S32.HI R0, RZ, 0x1f, R10 ;  /* 0x0000001fff007819 */ /* 0x014fe2000001140a */
[----:B------:R-:W-:Y:S01]  /*3590*/  UISETP.NE.AND.EX UP1, UPT, UR13, URZ, UPT, UP1 ;  /* 0x0000003f0d00728c */ /* 0x000fe2000bf25310 */
[----:B------:R-:W-:Y:S01]  /*35a0*/  IADD3 R4, P2, R4, UR18, RZ ;  /* 0x0000001204047c10 */ /* 0x000fe2000ff5e0ff */
[----:B------:R-:W-:Y:S01]  /*35b0*/  IMAD.MOV.U32 R241, RZ, RZ, 0x7f800000 ;  /* 0x7f800000fff17424 */ /* 0x000fe200078e00ff */
[C---:B------:R-:W-:Y:S01]  /*35c0*/  @!P3 LEA R6, P1, R10.reuse, UR18, 0x2 ;  /* 0x000000120a06bc11 */ /* 0x040fe2000f8210ff */
[----:B------:R-:W-:Y:S01]  /*35d0*/  IMAD.MOV.U32 R242, RZ, RZ, 0x7f800000 ;  /* 0x7f800000fff27424 */ /* 0x000fe200078e00ff */
[----:B------:R-:W-:Y:S01]  /*35e0*/  SHF.L.U64.HI R3, R243, 0x2, R8 ;  /* 0x00000002f3037819 */ /* 0x000fe20000010208 */
[----:B------:R-:W-:Y:S01]  /*35f0*/  IMAD.MOV.U32 R237, RZ, RZ, 0x7f800000 ;  /* 0x7f800000ffed7424 */ /* 0x000fe200078e00ff */
[----:B------:R-:W-:Y:S01]  /*3600*/  @!P3 LEA.HI.X R7, R10, UR17, R0, 0x2, P1 ;  /* 0x000000110a07bc11 */ /* 0x000fe200088f1400 */
[----:B------:R-:W-:Y:S01]  /*3610*/  USHF.R.S32.HI UR7, URZ, 0x1f, UR56 ;  /* 0x0000001f3f077899 */ /* 0x000fe20008011438 */
[----:B------:R-:W-:Y:S01]  /*3620*/  IADD3.X R5, R3, UR17, RZ, P2, !PT ;  /* 0x0000001103057c10 */ /* 0x000fe200097fe4ff */
[----:B------:R-:W-:Y:S01]  /*3630*/  ULDC UR42, c[0x0][0x2d0] ;  /* 0x0000b400002a7ab9 */ /* 0x000fe20000000800 */
        /* <DEDUP_REMOVED lines=12> */
[----:B------:R-:W-:Y:S03]  /*3700*/  BAR.SYNC.DEFER_BLOCKING 0x0 ;  /* 0x0000000000007b1d */ /* 0x000fe60000010000 */
[----:B------:R-:W-:Y:S02]  /*3710*/  @UP1 ULEA UR12, UP0, UR10, UR12, 0x2 ;  /* 0x0000000c0a0c1291 */ /* 0x000fe4000f80103f */
[----:B------:R-:W-:-:S04]  /*3720*/  @UP1 UIADD3 UR5, UR11, UR5, URZ ;  /* 0x000000050b051290 */ /* 0x000fc8000fffe03f */
[----:B------:R-:W-:-:S03]  /*3730*/  @UP1 ULEA.HI.X UR13, UR10, UR13, UR5, 0x2, UP0 ;  /* 0x0000000d0a0d1291 */ /* 0x000fc600080f1405 */
[----:B------:R-:W-:Y:S01]  /*3740*/  @UP1 ULDC UR5, c[0x0][0x2e8] ;  /* 0x0000ba0000051ab9 */ /* 0x000fe20000000800 */
[----:B-1----:R-:W-:Y:S02]  /*3750*/  IMAD.U32 R4, RZ, RZ, UR12 ;  /* 0x0000000cff047e24 */ /* 0x002fe4000f8e00ff */
[----:B------:R-:W-:Y:S01]  /*3760*/  IMAD.U32 R5, RZ, RZ, UR13 ;  /* 0x0000000dff057e24 */ /* 0x000fe2000f8e00ff */
[----:B------:R1:W2:Y:S04]  /*3770*/  LDSM.16.M88.4 R120, [R153+0x8000] ;  /* 0x008000009978783b */ /* 0x0002a80000000200 */
[----:B------:R-:W3:Y:S01]  /*3780*/  @P1 LDG.E R4, desc[UR14][R4.64] ;  /* 0x0000000e04041981 */ /* 0x000ee2000c1e1900 */
[----:B------:R-:W3:Y:S03]  /*3790*/  @P1 MUFU.RCP R0, UR5 ;  /* 0x0000000500001d08 */ /* 0x000ee60008001000 */
[----:B------:R1:W4:Y:S04]  /*37a0*/  LDSM.16.M88.4 R124, [R153+0x8400] ;  /* 0x00840000997c783b */ /* 0x0003280000000200 */
[----:B------:R1:W1:Y:S04]  /*37b0*/  LDSM.16.M88.4 R128, [R153+0x8800] ;  /* 0x008800009980783b */ /* 0x0002680000000200 */
[----:B------:R1:W1:Y:S04]  /*37c0*/  LDSM.16.M88.4 R132, [R153+0x8c00] ;  /* 0x008c00009984783b */ /* 0x0002680000000200 */
[----:B------:R1:W1:Y:S04]  /*37d0*/  LDSM.16.M88.4 R136, [R154+0x8000] ;  /* 0x008000009a88783b */ /* 0x0002680000000200 */
[----:B------:R1:W1:Y:S04]  /*37e0*/  LDSM.16.M88.4 R140, [R154+0x8400] ;  /* 0x008400009a8c783b */ /* 0x0002680000000200 */
[----:B------:R1:W1:Y:S04]  /*37f0*/  LDSM.16.M88.4 R144, [R154+0x8800] ;  /* 0x008800009a90783b */ /* 0x0002680000000200 */
[----:B------:R1:W1:Y:S01]  /*3800*/  LDSM.16.M88.4 R148, [R154+0x8c00] ;  /* 0x008c00009a94783b */ /* 0x0002620000000200 */
[----:B------:R-:W-:Y:S01]  /*3810*/  VIADD R152, R160, 0x1000 ;  /* 0x00001000a0987836 */ /* 0x000fe20000000000 */
[----:B------:R-:W-:-:S04]  /*3820*/  UIADD3 UR7, UR24, UR9, URZ ;  /* 0x0000000918077290 */ /* 0x000fc8000fffe03f */
[----:B------:R-:W-:Y:S01]  /*3830*/  UIADD3 UR7, -UR6, 0x80, UR7 ;  /* 0x0000008006077890 */ /* 0x000fe2000fffe107 */
[----:B------:R-:W-:Y:S01]  /*3840*/  SEL R152, R152, R160, !P0 ;  /* 0x000000a098987207 */ /* 0x000fe20004000000 */
[----:B------:R-:W-:Y:S01]  /*3850*/  IMAD.SHL.U32 R247, R243, 0x4, RZ ;  /* 0x00000004f3f77824 */ /* 0x000fe200078e00ff */
        /* <DEDUP_REMOVED lines=16> */
[----:B------:R-:W-:Y:S01]  /*3960*/  SHF.L.U64.HI R246, R243, 0x2, R8 ;  /* 0x00000002f3f67819 */ /* 0x000fe20000010208 */
[----:B------:R-:W-:Y:S01]  /*3970*/  IMAD.MOV.U32 R233, RZ, RZ, R204 ;  /* 0x000000ffffe97224 */ /* 0x000fe200078e00cc */
[----:B------:R-:W-:Y:S01]  /*3980*/  LEA R152, R152, UR4, 0x1 ;  /* 0x0000000498987c11 */ /* 0x000fe2000f8e08ff */
[----:B------:R-:W-:Y:S01]  /*3990*/  ULDC UR16, c[0x0][0x394] ;  /* 0x0000e50000107ab9 */ /* 0x000fe20000000800 */
[----:B------:R-:W-:Y:S01]  /*39a0*/  UMOV UR5, URZ ;  /* 0x0000003f00057c82 */ /* 0x000fe20008000000 */
[----:B------:R-:W-:-:S02]  /*39b0*/  USHF.L.U32 UR39, UR25, 0x3, URZ ;  /* 0x0000000319277899 */ /* 0x000fc4000800063f */
[----:B------:R-:W-:Y:S02]  /*39c0*/  USHF.L.U32 UR38, UR25, 0x4, URZ ;  /* 0x0000000419267899 */ /* 0x000fe4000800063f */
[----:B------:R-:W-:Y:S02]  /*39d0*/  UIMAD UR37, UR25, 0x18, URZ ;  /* 0x00000018192578a4 */ /* 0x000fe4000f8e023f */
[----:B------:R-:W-:Y:S02]  /*39e0*/  USHF.L.U32 UR36, UR25, 0x5, URZ ;  /* 0x0000000519247899 */ /* 0x000fe4000800063f */
[----:B------:R-:W-:Y:S02]  /*39f0*/  UIMAD UR35, UR25, 0x28, URZ ;  /* 0x00000028192378a4 */ /* 0x000fe4000f8e023f */
[----:B------:R-:W-:Y:S02]  /*3a00*/  UIMAD UR34, UR25, 0x30, URZ ;  /* 0x00000030192278a4 */ /* 0x000fe4000f8e023f */
[----:B------:R-:W-:-:S02]  /*3a10*/  UIMAD UR33, UR25, 0x38, URZ ;  /* 0x00000038192178a4 */ /* 0x000fc4000f8e023f */
[----:B------:R-:W-:Y:S02]  /*3a20*/  USHF.L.U32 UR32, UR25, 0x6, URZ ;  /* 0x0000000619207899 */ /* 0x000fe4000800063f */
[----:B------:R-:W-:Y:S02]  /*3a30*/  UIMAD UR31, UR25, 0x48, URZ ;  /* 0x00000048191f78a4 */ /* 0x000fe4000f8e023f */
[----:B------:R-:W-:Y:S02]  /*3a40*/  UIMAD UR30, UR25, 0x50, URZ ;  /* 0x00000050191e78a4 */ /* 0x000fe4000f8e023f */
[----:B------:R-:W-:Y:S02]  /*3a50*/  UIMAD UR29, UR25, 0x58, URZ ;  /* 0x00000058191d78a4 */ /* 0x000fe4000f8e023f */
[----:B------:R-:W-:Y:S02]  /*3a60*/  UIMAD UR28, UR25, 0x60, URZ ;  /* 0x00000060191c78a4 */ /* 0x000fe4000f8e023f */
[----:B------:R-:W-:-:S02]  /*3a70*/  UIMAD UR27, UR25, 0x68, URZ ;  /* 0x00000068191b78a4 */ /* 0x000fc4000f8e023f */
[----:B------:R-:W-:Y:S02]  /*3a80*/  UIMAD UR26, UR25, 0x70, URZ ;  /* 0x00000070191a78a4 */ /* 0x000fe4000f8e023f */
[----:B------:R-:W-:Y:S02]  /*3a90*/  UIADD3 UR40, UR7, -UR43, URZ ;  /* 0x8000002b07287290 */ /* 0x000fe4000fffe03f */
[----:B------:R-:W-:Y:S02]  /*3aa0*/  UIADD3 UR24, -UR21, URZ, URZ ;  /* 0x0000003f15187290 */ /* 0x000fe4000fffe13f */
[----:B------:R-:W-:Y:S01]  /*3ab0*/  UIMAD UR25, UR25, 0x78, URZ ;  /* 0x00000078191978a4 */ /* 0x000fe2000f8e023f */
[----:B------:R-:W-:Y:S01]  /*3ac0*/  UMOV UR13, UR16 ;  /* 0x00000010000d7c82 */ /* 0x000fe20008000000 */
[----:B------:R-:W-:Y:S01]  /*3ad0*/  ULDC UR43, c[0x0][0x398] ;  /* 0x0000e600002b7ab9 */ /* 0x000fe20000000800 */
[----:B------:R-:W-:Y:S01]  /*3ae0*/  ULDC UR7, c[0x0][0x2ec] ;  /* 0x0000bb0000077ab9 */ /* 0x000fe20000000800 */
[----:B---3--:R-:W-:-:S05]  /*3af0*/  @P1 FMUL.FTZ R0, R4, R0 ;  /* 0x0000000004001220 */ /* 0x008fca0000410000 */
[----:B------:R-:W-:Y:S01]  /*3b00*/  @P1 R2UR UR10, R0 ;  /* 0x00000000000a12ca */ /* 0x000fe200000e0000 */
[----:B------:R-:W-:Y:S02]  /*3b10*/  VIADD R0, R243, 0xffffff80 ;  /* 0xffffff80f3007836 */ /* 0x000fe40000000000 */
[----:B------:R-:W-:-:S03]  /*3b20*/  VIADD R4, R159, 0x1000 ;  /* 0x000010009f047836 */ /* 0x000fc60000000000 */
[----:B------:R-:W-:-:S04]  /*3b30*/  SHF.R.S32.HI R3, RZ, 0x1f, R0 ;  /* 0x0000001fff037819 */ /* 0x000fc80000011400 */
[----:B------:R-:W-:Y:S02]  /*3b40*/  SHF.L.U64.HI R245, R0, 0x2, R3 ;  /* 0x0000000200f57819 */ /* 0x000fe40000010203 */
[----:B------:R-:W-:Y:S01]  /*3b50*/  SEL R3, R4, R159, !P0 ;  /* 0x0000009f04037207 */ /* 0x000fe20004000000 */
[----:B------:R-:W-:-:S03]  /*3b60*/  IMAD.SHL.U32 R244, R0, 0x4, RZ ;  /* 0x0000000400f47824 */ /* 0x000fc600078e00ff */
[----:B------:R-:W-:Y:S01]  /*3b70*/  LEA R3, R3, UR4, 0x1 ;  /* 0x0000000403037c11 */ /* 0x000fe2000f8e08ff */
[----:B-12-4-:R-:W-:-:S06]  /*3b80*/  @UP1 UMOV UR5, UR10 ;  /* 0x0000000a00051c82 */ /* 0x016fcc0008000000 */
.L_x_248:
[----:B------:R-:W-:Y:S01]  /*3b90*/  IADD3 R20, P0, R247, UR20, RZ ;  /* 0x00000014f7147c10 */ /* 0x000fe2000ff1e0ff */
[----:B------:R-:W0:Y:S01]  /*3ba0*/  LDGDEPBAR ;  /* 0x00000000000079af */ /* 0x000e220000000000 */
[----:B------:R-:W-:Y:S01]  /*3bb0*/  IMAD.IADD R108, R158, 0x1, R152 ;  /* 0x000000019e6c7824 */ /* 0x000fe200078e0298 */
[----:B------:R-:W-:Y:S01]  /*3bc0*/  USHF.L.U32 UR10, UR8, 0x7, URZ ;  /* 0x00000007080a7899 */ /* 0x000fe2000800063f */
[----:B------:R-:W-:Y:S01]  /*3bd0*/  IADD3.X R21, R246, UR19, RZ, P0, !PT ;  /* 0x00000013f6157c10 */ /* 0x000fe200087fe4ff */
[----:B------:R-:W-:Y:S01]  /*3be0*/  IMAD.U32 R165, RZ, RZ, UR22 ;  /* 0x00000016ffa57e24 */ /* 0x000fe2000f8e00ff */
[----:B------:R-:W-:Y:S01]  /*3bf0*/  UMOV UR12, UR60 ;  /* 0x0000003c000c7c82 */ /* 0x000fe20008000000 */
[----:B------:R-:W-:Y:S01]  /*3c00*/  IMAD.MOV.U32 R207, RZ, RZ, R205 ;  /* 0x000000ffffcf7224 */ /* 0x000fe200078e00cd */
[----:B------:R-:W-:Y:S01]  /*3c10*/  UISETP.GE.AND UP0, UPT, UR10, UR40, UPT ;  /* 0x000000280a00728c */ /* 0x000fe2000bf06270 */
[----:B------:R-:W-:Y:S05]  /*3c20*/  IMAD R165, R165, 0x80, R249 ;  /* 0x00000080a5a57824 */ /* 0x000fea00078e02f9 */
[----:B------:R-:W-:Y:S05]  /*3c30*/  IADD3 R0, R243, -UR9, -R165 ;  /* 0x80000009f3007c10 */ /* 0x000fea000fffe8a5 */
[----:B------:R-:W-:Y:S04]  /*3c40*/  VIADD R0, R0, UR6 ;  /* 0x0000000600007c36 */ /* 0x000fe80008000000 */
[----:B------:R-:W-:Y:S01]  /*3c50*/  VIADD R0, R0, UR10 ;  /* 0x0000000a00007c36 */ /* 0x000fe20008000000 */
[----:B------:R-:W-:Y:S04]  /*3c60*/  DEPBAR.LE SB0, 0x0 ;  /* 0x000080000000791a */ /* 0x000fe80000000000 */
[----:B------:R-:W-:Y:S01]  /*3c70*/  IABS R116, R0 ;  /* 0x0000000000747213 */ /* 0x000fe20000000000 */
[----:B------:R-:W-:Y:S01]  /*3c80*/  BAR.SYNC.DEFER_BLOCKING 0x0 ;  /* 0x0000000000007b1d */ /* 0x000fe20000010000 */
[C---:B------:R-:W-:Y:S02]  /*3c90*/  VIADD R174, R0.reuse, 0xffffffff ;  /* 0xffffffff00ae7836 */ /* 0x040fe40000000000 */
[----:B------:R-:W-:Y:S02]  /*3ca0*/  VIADD R173, R0, 0x8 ;  /* 0x0000000800ad7836 */ /* 0x000fe40000000000 */
[----:B------:R-:W-:Y:S01]  /*3cb0*/  IMAD.MOV.U32 R193, RZ, RZ, R116 ;  /* 0x000000ffffc17224 */ /* 0x000fe200078e0074 */
[----:B------:R-:W-:Y:S01]  /*3cc0*/  ISETP.GE.AND P3, PT, R174, RZ, PT ;  /* 0x000000ffae00720c */ /* 0x000fe20003f66270 */
[C---:B------:R-:W-:Y:S01]  /*3cd0*/  VIADD R172, R0.reuse, 0x7 ;  /* 0x0000000700ac7836 */ /* 0x040fe20000000000 */
[----:B------:R-:W-:Y:S01]  /*3ce0*/  ISETP.GE.AND P2, PT, R173, RZ, PT ;  /* 0x000000ffad00720c */ /* 0x000fe20003f46270 */
[C---:B------:R-:W-:Y:S01]  /*3cf0*/  VIADD R170, R0.reuse, 0x47 ;  /* 0x0000004700aa7836 */ /* 0x040fe20000000000 */
[----:B------:R-:W-:Y:S01]  /*3d00*/  I2FP.F32.S32 R193, R193 ;  /* 0x000000c100c17245 */ /* 0x000fe20000201400 */
[----:B------:R-:W-:Y:S01]  /*3d10*/  VIADD R171, R0, 0x48 ;  /* 0x0000004800ab7836 */ /* 0x000fe20000000000 */
[----:B------:R-:W-:Y:S01]  /*3d20*/  ISETP.GE.AND P6, PT, R172, RZ, PT ;  /* 0x000000ffac00720c */ /* 0x000fe20003fc6270 */
[----:B------:R-:W-:Y:S01]  /*3d30*/  VIADD R176, R0, 0x40 ;  /* 0x0000004000b07836 */ /* 0x000fe20000000000 */
[----:B------:R-:W-:Y:S01]  /*3d40*/  ISETP.GE.AND P0, PT, R170, RZ, PT ;  /* 0x000000ffaa00720c */ /* 0x000fe20003f06270 */
[C---:B------:R-:W-:Y:S01]  /*3d50*/  VIADD R175, R0.reuse, 0x3f ;  /* 0x0000003f00af7836 */ /* 0x040fe20000000000 */
[----:B------:R-:W-:Y:S01]  /*3d60*/  ISETP.GE.AND P1, PT, R171, RZ, PT ;  /* 0x000000ffab00720c */ /* 0x000fe20003f26270 */
[----:B------:R-:W-:Y:S01]  /*3d70*/  VIADD R178, R0, 0x38 ;  /* 0x0000003800b27836 */ /* 0x000fe20000000000 */
[----:B------:R-:W-:Y:S01]  /*3d80*/  ISETP.GE.AND P5, PT, R176, RZ, PT ;  /* 0x000000ffb000720c */ /* 0x000fe20003fa6270 */
[C---:B------:R-:W-:Y:S01]  /*3d90*/  VIADD R177, R0.reuse, 0x37 ;  /* 0x0000003700b17836 */ /* 0x040fe20000000000 */
[C---:B------:R-:W-:Y:S01]  /*3da0*/  @!P3 IADD3 R174, -R0.reuse, 0x1, RZ ;  /* 0x0000000100aeb810 */ /* 0x040fe20007ffe1ff */
[C---:B------:R-:W-:Y:S01]  /*3db0*/  VIADD R180, R0.reuse, 0xfffffff8 ;  /* 0xfffffff800b47836 */ /* 0x040fe20000000000 */
[C---:B------:R-:W-:Y:S01]  /*3dc0*/  @!P2 IADD3 R173, -R0.reuse, -0x8, RZ ;  /* 0xfffffff800ada810 */ /* 0x040fe20007ffe1ff */
[C---:B------:R-:W-:Y:S01]  /*3dd0*/  VIADD R179, R0.reuse, 0xfffffff7 ;  /* 0xfffffff700b37836 */ /* 0x040fe20000000000 */
[----:B-----5:R-:W5:Y:S01]  /*3de0*/  LDG.E R169, desc[UR14][R20.64] ;  /* 0x0000000e14a97981 */ /* 0x020f62000c1e1900 */
[C---:B------:R-:W-:Y:S01]  /*3df0*/  VIADD R182, R0.reuse, 0xfffffff0 ;  /* 0xfffffff000b67836 */ /* 0x040fe20000000000 */
[C---:B------:R-:W-:Y:S01]  /*3e00*/  @!P6 IADD3 R172, -R0.reuse, -0x7, RZ ;  /* 0xfffffff900ace810 */ /* 0x040fe20007ffe1ff */
[C---:B------:R-:W-:Y:S01]  /*3e10*/  VIADD R181, R0.reuse, 0xffffffef ;  /* 0xffffffef00b57836 */ /* 0x040fe20000000000 */
[----:B------:R-:W5:Y:S01]  /*3e20*/  LDG.E R168, desc[UR14][R20.64+0x20] ;  /* 0x0000200e14a87981 */ /* 0x000f62000c1e1900 */
[C---:B------:R-:W-:Y:S01]  /*3e30*/  @!P0 IADD3 R170, -R0.reuse, -0x47, RZ ;  /* 0xffffffb900aa8810 */ /* 0x040fe20007ffe1ff */
[C---:B------:R-:W-:Y:S01]  /*3e40*/  VIADD R183, R0.reuse, 0x30 ;  /* 0x0000003000b77836 */ /* 0x040fe20000000000 */
[C---:B------:R-:W-:Y:S01]  /*3e50*/  @!P1 IADD3 R171, -R0.reuse, -0x48, RZ ;  /* 0xffffffb800ab9810 */ /* 0x040fe20007ffe1ff */
[----:B------:R-:W5:Y:S01]  /*3e60*/  LDG.E R167, desc[UR14][R20.64+0x100] ;  /* 0x0001000e14a77981 */ /* 0x000f62000c1e1900 */
[----:B------:R-:W-:Y:S01]  /*3e70*/  ISETP.GE.AND P4, PT, R175, RZ, PT ;  /* 0x000000ffaf00720c */ /* 0x000fe20003f86270 */
[----:B------:R-:W-:Y:S01]  /*3e80*/  VIADD R184, R0, 0x2f ;  /* 0x0000002f00b87836 */ /* 0x000fe20000000000 */
[----:B------:R-:W-:Y:S01]  /*3e90*/  ISETP.GE.AND P3, PT, R178, RZ, PT ;  /* 0x000000ffb200720c */ /* 0x000fe20003f66270 */
[----:B------:R1:W5:Y:S01]  /*3ea0*/  LDG.E R166, desc[UR14][R20.64+0x120] ;  /* 0x0001200e14a67981 */ /* 0x000362000c1e1900 */
[----:B------:R-:W-:Y:S01]  /*3eb0*/  ISETP.GE.AND P2, PT, R177, RZ, PT ;  /* 0x000000ffb100720c */ /* 0x000fe20003f46270 */
[----:B------:R-:W-:Y:S01]  /*3ec0*/  VIADD R185, R0, 0x28 ;  /* 0x0000002800b97836 */ /* 0x000fe20000000000 */
[----:B------:R-:W-:Y:S01]  /*3ed0*/  ISETP.GE.AND P6, PT, R180, RZ, PT ;  /* 0x000000ffb400720c */ /* 0x000fe20003fc6270 */
[----:B------:R-:W-:Y:S01]  /*3ee0*/  LDSM.16.M88.4 R64, [R152] ;  /* 0x000000009840783b */ /* 0x000fe20000000200 */
[----:B------:R-:W-:Y:S01]  /*3ef0*/  ISETP.GE.AND P0, PT, R179, RZ, PT ;  /* 0x000000ffb300720c */ /* 0x000fe20003f06270 */
[----:B------:R-:W-:Y:S01]  /*3f00*/  VIADD R186, R0, 0x27 ;  /* 0x0000002700ba7836 */ /* 0x000fe20000000000 */
[----:B------:R-:W-:Y:S01]  /*3f10*/  ISETP.GE.AND P1, PT, R182, RZ, PT ;  /* 0x000000ffb600720c */ /* 0x000fe20003f26270 */
[C---:B------:R-:W-:Y:S01]  /*3f20*/  VIADD R187, R0.reuse, 0xffffffe8 ;  /* 0xffffffe800bb7836 */ /* 0x040fe20000000000 */
[C---:B------:R-:W-:Y:S01]  /*3f30*/  @!P5 IADD3 R176, -R0.reuse, -0x40, RZ ;  /* 0xffffffc000b0d810 */ /* 0x040fe20007ffe1ff */
[C---:B------:R-:W-:Y:S01]  /*3f40*/  VIADD R188, R0.reuse, 0xffffffe7 ;  /* 0xffffffe700bc7836 */ /* 0x040fe20000000000 */
[C---:B------:R-:W-:Y:S01]  /*3f50*/  @!P4 IADD3 R175, -R0.reuse, -0x3f, RZ ;  /* 0xffffffc100afc810 */ /* 0x040fe20007ffe1ff */
[----:B------:R-:W2:Y:S01]  /*3f60*/  LDSM.16.M88.4 R16, [R153+0x6000] ;  /* 0x006000009910783b */ /* 0x000ea20000000200 */
[C---:B------:R-:W-:Y:S01]  /*3f70*/  @!P3 IADD3 R178, -R0.reuse, -0x38, RZ ;  /* 0xffffffc800b2b810 */ /* 0x040fe20007ffe1ff */
[C---:B------:R-:W-:Y:S01]  /*3f80*/  VIADD R189, R0.reuse, 0xffffffe0 ;  /* 0xffffffe000bd7836 */ /* 0x040fe20000000000 */
[C---:B------:R-:W-:Y:S01]  /*3f90*/  @!P2 IADD3 R177, -R0.reuse, -0x37, RZ ;  /* 0xffffffc900b1a810 */ /* 0x040fe20007ffe1ff */
[C---:B------:R-:W-:Y:S01]  /*3fa0*/  VIADD R190, R0.reuse, 0xffffffdf ;  /* 0xffffffdf00be7836 */ /* 0x040fe20000000000 */
[C---:B------:R-:W-:Y:S01]  /*3fb0*/  @!P6 IADD3 R180, -R0.reuse, 0x8, RZ ;  /* 0x0000000800b4e810 */ /* 0x040fe20007ffe1ff */
[C---:B------:R-:W-:Y:S01]  /*3fc0*/  VIADD R191, R0.reuse, 0x20 ;  /* 0x0000002000bf7836 */ /* 0x040fe20000000000 */
[C---:B------:R-:W-:Y:S01]  /*3fd0*/  @!P0 IADD3 R179, -R0.reuse, 0x9, RZ ;  /* 0x0000000900b38810 */ /* 0x040fe20007ffe1ff */
[----:B------:R-:W3:Y:S01]  /*3fe0*/  LDSM.16.M88.4 R60, [R152+0x1000] ;  /* 0x00100000983c783b */ /* 0x000ee20000000200 */
[C---:B------:R-:W-:Y:S01]  /*3ff0*/  @!P1 IADD3 R182, -R0.reuse, 0x10, RZ ;  /* 0x0000001000b69810 */ /* 0x040fe20007ffe1ff */
[C---:B------:R-:W-:Y:S01]  /*4000*/  VIADD R192, R0.reuse, 0x1f ;  /* 0x0000001f00c07836 */ /* 0x040fe20000000000 */
[----:B------:R-:W-:Y:S01]  /*4010*/  ISETP.GE.AND P5, PT, R181, RZ, PT ;  /* 0x000000ffb500720c */ /* 0x000fe20003fa6270 */
[C---:B------:R-:W-:Y:S01]  /*4020*/  VIADD R194, R0.reuse, 0x18 ;  /* 0x0000001800c27836 */ /* 0x040fe20000000000 */
[----:B------:R-:W-:Y:S01]  /*4030*/  ISETP.GE.AND P4, PT, R183, RZ, PT ;  /* 0x000000ffb700720c */ /* 0x000fe20003f86270 */
[----:B------:R-:W-:Y:S01]  /*4040*/  VIADD R195, R0, 0x17 ;  /* 0x0000001700c37836 */ /* 0x000fe20000000000 */
[----:B------:R-:W-:Y:S01]  /*4050*/  ISETP.GE.AND P3, PT, R184, RZ, PT ;  /* 0x000000ffb800720c */ /* 0x000fe20003f66270 */
[----:B------:R-:W1:Y:S01]  /*4060*/  LDSM.16.M88.4 R32, [R153+0x6400] ;  /* 0x006400009920783b */ /* 0x000e620000000200 */
[----:B------:R-:W-:Y:S01]  /*4070*/  ISETP.GE.AND P2, PT, R185, RZ, PT ;  /* 0x000000ffb900720c */ /* 0x000fe20003f46270 */
[----:B------:R-:W-:Y:S01]  /*4080*/  VIADD R196, R0, 0xffffffd8 ;  /* 0xffffffd800c47836 */ /* 0x000fe20000000000 */
[----:B------:R-:W-:Y:S01]  /*4090*/  ISETP.GE.AND P6, PT, R186, RZ, PT ;  /* 0x000000ffba00720c */ /* 0x000fe20003fc6270 */
[C---:B------:R-:W-:Y:S01]  /*40a0*/  VIADD R197, R0.reuse, 0xffffffd7 ;  /* 0xffffffd700c57836 */ /* 0x040fe20000000000 */
[----:B------:R-:W-:Y:S01]  /*40b0*/  ISETP.GE.AND P0, PT, R187, RZ, PT ;  /* 0x000000ffbb00720c */ /* 0x000fe20003f06270 */
[----:B------:R-:W-:Y:S01]  /*40c0*/  VIADD R198, R0, 0xffffffd0 ;  /* 0xffffffd000c67836 */ /* 0x000fe20000000000 */
[----:B------:R-:W-:Y:S01]  /*40d0*/  ISETP.GE.AND P1, PT, R188, RZ, PT ;  /* 0x000000ffbc00720c */ /* 0x000fe20003f26270 */
[----:B------:R-:W4:Y:S01]  /*40e0*/  LDSM.16.M88.4 R48, [R153+0x6800] ;  /* 0x006800009930783b */ /* 0x000f220000000200 */
[C---:B------:R-:W-:Y:S01]  /*40f0*/  @!P5 IADD3 R181, -R0.reuse, 0x11, RZ ;  /* 0x0000001100b5d810 */ /* 0x040fe20007ffe1ff */
[C---:B------:R-:W-:Y:S01]  /*4100*/  VIADD R199, R0.reuse, 0xffffffcf ;  /* 0xffffffcf00c77836 */ /* 0x040fe20000000000 */
[C---:B------:R-:W-:Y:S01]  /*4110*/  @!P4 IADD3 R183, -R0.reuse, -0x30, RZ ;  /* 0xffffffd000b7c810 */ /* 0x040fe20007ffe1ff */
[C---:B------:R-:W-:Y:S01]  /*4120*/  VIADD R200, R0.reuse, 0x10 ;  /* 0x0000001000c87836 */ /* 0x040fe20000000000 */
[C---:B------:R-:W-:Y:S01]  /*4130*/  @!P3 IADD3 R184, -R0.reuse, -0x2f, RZ ;  /* 0xffffffd100b8b810 */ /* 0x040fe20007ffe1ff */
[C---:B------:R-:W-:Y:S01]  /*4140*/  VIADD R201, R0.reuse, 0xf ;  /* 0x0000000f00c97836 */ /* 0x040fe20000000000 */
[C---:B------:R-:W-:Y:S01]  /*4150*/  @!P2 IADD3 R185, -R0.reuse, -0x28, RZ ;  /* 0xffffffd800b9a810 */ /* 0x040fe20007ffe1ff */
[----:B------:R-:W4:Y:S01]  /*4160*/  LDSM.16.M88.4 R100, [R153+0x6c00] ;  /* 0x006c00009964783b */ /* 0x000f220000000200 */
[C---:B------:R-:W-:Y:S01]  /*4170*/  @!P6 IADD3 R186, -R0.reuse, -0x27, RZ ;  /* 0xffffffd900bae810 */ /* 0x040fe20007ffe1ff */
[C---:B------:R-:W-:Y:S01]  /*4180*/  VIADD R202, R0.reuse, 0xffffffc8 ;  /* 0xffffffc800ca7836 */ /* 0x040fe20000000000 */
[C---:B------:R-:W-:Y:S01]  /*4190*/  @!P0 IADD3 R187, -R0.reuse, 0x18, RZ ;  /* 0x0000001800bb8810 */ /* 0x040fe20007ffe1ff */
[C---:B------:R-:W-:Y:S01]  /*41a0*/  VIADD R203, R0.reuse, 0xffffffc7 ;  /* 0xffffffc700cb7836 */ /* 0x040fe20000000000 */
[----:B------:R-:W-:Y:S02]  /*41b0*/  @!P1 IADD3 R188, -R0, 0x19, RZ ;  /* 0x0000001900bc9810 */ /* 0x000fe40007ffe1ff */
[----:B------:R-:W-:Y:S01]  /*41c0*/  ISETP.GE.AND P5, PT, R189, RZ, PT ;  /* 0x000000ffbd00720c */ /* 0x000fe20003fa6270 */
[-C--:B--2---:R-:W-:Y:S01]  /*41d0*/  HMMA.16816.F32.BF16 R4, R64, R16.reuse, RZ ;  /* 0x000000104004723c */ /* 0x084fe200000418ff */
[----:B------:R-:W-:Y:S02]  /*41e0*/  LDSM.16.M88.4 R104, [R154+0x6000] ;  /* 0x006000009a68783b */ /* 0x000fe40000000200 */
[----:B------:R-:W-:Y:S02]  /*41f0*/  ISETP.GE.AND P4, PT, R190, RZ, PT ;  /* 0x000000ffbe00720c */ /* 0x000fe40003f86270 */
[----:B------:R-:W-:Y:S02]  /*4200*/  ISETP.GE.AND P3, PT, R191, RZ, PT ;  /* 0x000000ffbf00720c */ /* 0x000fe40003f66270 */
[----:B------:R-:W-:Y:S01]  /*4210*/  ISETP.GE.AND P2, PT, R192, RZ, PT ;  /* 0x000000ffc000720c */ /* 0x000fe20003f46270 */
[C---:B---3--:R-:W-:Y:S01]  /*4220*/  HMMA.16816.F32.BF16 R8, R60.reuse, R16, RZ ;  /* 0x000000103c08723c */ /* 0x048fe200000418ff */
[----:B------:R-:W-:Y:S01]  /*4230*/  LDSM.16.M88.4 R112, [R154+0x6400] ;  /* 0x006400009a70783b */ /* 0x000fe20000000200 */
[----:B------:R-:W-:Y:S02]  /*4240*/  ISETP.GE.AND P6, PT, R194, RZ, PT ;  /* 0x000000ffc200720c */ /* 0x000fe40003fc6270 */
[----:B------:R-:W-:Y:S02]  /*4250*/  ISETP.GE.AND P0, PT, R195, RZ, PT ;  /* 0x000000ffc300720c */ /* 0x000fe40003f06270 */
[-C--:B------:R-:W-:Y:S01]  /*4260*/  HMMA.16816.F32.BF16 R12, R60, R18.reuse, RZ ;  /* 0x000000123c0c723c */ /* 0x080fe200000418ff */
[----:B------:R-:W-:Y:S02]  /*4270*/  ISETP.GE.AND P1, PT, R196, RZ, PT ;  /* 0x000000ffc400720c */ /* 0x000fe40003f26270 */
[----:B------:R-:W-:Y:S02]  /*4280*/  LDSM.16.M88.4 R116, [R154+0x6800] ;  /* 0x006800009a74783b */ /* 0x000fe40000000200 */
[C---:B------:R-:W-:Y:S01]  /*4290*/  @!P5 IADD3 R189, -R0.reuse, 0x20, RZ ;  /* 0x0000002000bdd810 */ /* 0x040fe20007ffe1ff */
[C---:B------:R-:W-:Y:S02]  /*42a0*/  HMMA.16816.F32.BF16 R16, R64.reuse, R18, RZ ;  /* 0x000000124010723c */ /* 0x040fe400000418ff */
[C---:B------:R-:W-:Y:S02]  /*42b0*/  @!P4 IADD3 R190, -R0.reuse, 0x21, RZ ;  /* 0x0000002100bec810 */ /* 0x040fe40007ffe1ff */
[----:B------:R-:W-:Y:S02]  /*42c0*/  ISETP.GE.AND P5, PT, R197, RZ, PT ;  /* 0x000000ffc500720c */ /* 0x000fe40003fa6270 */
[-C--:B-1----:R-:W-:Y:S01]  /*42d0*/  HMMA.16816.F32.BF16 R20, R64, R32.reuse, RZ ;  /* 0x000000204014723c */ /* 0x082fe200000418ff */
[----:B------:R-:W-:Y:S02]  /*42e0*/  @!P3 IADD3 R191, -R0, -0x20, RZ ;  /* 0xffffffe000bfb810 */ /* 0x000fe40007ffe1ff */
[----:B------:R-:W-:Y:S02]  /*42f0*/  ISETP.GE.AND P4, PT, R198, RZ, PT ;  /* 0x000000ffc600720c */ /* 0x000fe40003f86270 */
[C---:B------:R-:W-:Y:S01]  /*4300*/  @!P2 IADD3 R192, -R0.reuse, -0x1f, RZ ;  /* 0xffffffe100c0a810 */ /* 0x040fe20007ffe1ff */
[C---:B------:R-:W-:Y:S02]  /*4310*/  HMMA.16816.F32.BF16 R24, R60.reuse, R32, RZ ;  /* 0x000000203c18723c */ /* 0x040fe400000418ff */
[C---:B------:R-:W-:Y:S02]  /*4320*/  @!P6 IADD3 R194, -R0.reuse, -0x18, RZ ;  /* 0xffffffe800c2e810 */ /* 0x040fe40007ffe1ff */
[----:B------:R-:W-:Y:S02]  /*4330*/  ISETP.GE.AND P3, PT, R199, RZ, PT ;  /* 0x000000ffc700720c */ /* 0x000fe40003f66270 */
[-C--:B------:R-:W-:Y:S01]  /*4340*/  HMMA.16816.F32.BF16 R28, R60, R34.reuse, RZ ;  /* 0x000000223c1c723c */ /* 0x080fe200000418ff */
[----:B------:R-:W-:Y:S02]  /*4350*/  @!P0 IADD3 R195, -R0, -0x17, RZ ;  /* 0xffffffe900c38810 */ /* 0x000fe40007ffe1ff */
[----:B------:R-:W-:Y:S02]  /*4360*/  ISETP.GE.AND P2, PT, R200, RZ, PT ;  /* 0x000000ffc800720c */ /* 0x000fe40003f46270 */
[----:B------:R-:W-:Y:S01]  /*4370*/  @!P1 IADD3 R196, -R0, 0x28, RZ ;  /* 0x0000002800c49810 */ /* 0x000fe20007ffe1ff */
[C---:B------:R-:W-:Y:S02]  /*4380*/  HMMA.16816.F32.BF16 R32, R64.reuse, R34, RZ ;  /* 0x000000224020723c */ /* 0x040fe400000418ff */
[----:B------:R-:W-:Y:S02]  /*4390*/  ISETP.GE.AND P6, PT, R201, RZ, PT ;  /* 0x000000ffc900720c */ /* 0x000fe40003fc6270 */
[----:B------:R-:W-:Y:S02]  /*43a0*/  ISETP.GE.AND P0, PT, R202, RZ, PT ;  /* 0x000000ffca00720c */ /* 0x000fe40003f06270 */
[-C--:B----4-:R-:W-:Y:S01]  /*43b0*/  HMMA.16816.F32.BF16 R36, R64, R48.reuse, RZ ;  /* 0x000000304024723c */ /* 0x090fe200000418ff */
[----:B------:R-:W-:Y:S04]  /*43c0*/  ISETP.GE.AND P1, PT, R203, RZ, PT ;  /* 0x000000ffcb00720c */ /* 0x000fe80003f26270 */
[C---:B------:R-:W-:Y:S01]  /*43d0*/  @!P5 IADD3 R197, -R0.reuse, 0x29, RZ ;  /* 0x0000002900c5d810 */ /* 0x040fe20007ffe1ff */
[C---:B------:R-:W-:Y:S02]  /*43e0*/  HMMA.16816.F32.BF16 R40, R60.reuse, R48, RZ ;  /* 0x000000303c28723c */ /* 0x040fe400000418ff */
[C---:B------:R-:W-:Y:S03]  /*43f0*/  @!P4 IADD3 R198, -R0.reuse, 0x30, RZ ;  /* 0x0000003000c6c810 */ /* 0x040fe60007ffe1ff */
[C---:B------:R-:W-:Y:S01]  /*4400*/  @!P3 IADD3 R199, -R0.reuse, 0x31, RZ ;  /* 0x0000003100c7b810 */ /* 0x040fe20007ffe1ff */
[-C--:B------:R-:W-:Y:S01]  /*4410*/  HMMA.16816.F32.BF16 R44, R60, R50.reuse, RZ ;  /* 0x000000323c2c723c */ /* 0x080fe200000418ff */
[C---:B------:R-:W-:Y:S04]  /*4420*/  @!P2 IADD3 R200, -R0.reuse, -0x10, RZ ;  /* 0xfffffff000c8a810 */ /* 0x040fe80007ffe1ff */
[C---:B------:R-:W-:Y:S01]  /*4430*/  @!P6 IADD3 R201, -R0.reuse, -0xf, RZ ;  /* 0xfffffff100c9e810 */ /* 0x040fe20007ffe1ff */
[C---:B------:R-:W-:Y:S02]  /*4440*/  HMMA.16816.F32.BF16 R48, R64.reuse, R50, RZ ;  /* 0x000000324030723c */ /* 0x040fe400000418ff */
[C---:B------:R-:W-:Y:S02]  /*4450*/  @!P0 IADD3 R202, -R0.reuse, 0x38, RZ ;  /* 0x0000003800ca8810 */ /* 0x040fe40007ffe1ff */
[----:B------:R-:W-:Y:S02]  /*4460*/  PLOP3.LUT P0, PT, PT, PT, UP0, 0x80, 0x0 ;  /* 0x000000000000781c */ /* 0x000fe40003f0f008 */
[-C--:B------:R-:W-:Y:S01]  /*4470*/  HMMA.16816.F32.BF16 R52, R64, R100.reuse, RZ ;  /* 0x000000644034723c */ /* 0x080fe200000418ff */
[----:B------:R-:W-:Y:S04]  /*4480*/  @!P1 IADD3 R203, -R0, 0x39, RZ ;  /* 0x0000003900cb9810 */ /* 0x000fe80007ffe1ff */
[----:B------:R-:W-:Y:S01]  /*4490*/  I2FP.F32.S32 R0, R179 ;  /* 0x000000b300007245 */ /* 0x000fe20000201400 */
[C---:B------:R-:W-:Y:S02]  /*44a0*/  HMMA.16816.F32.BF16 R56, R60.reuse, R100, RZ ;  /* 0x000000643c38723c */ /* 0x040fe400000418ff */
[----:B------:R-:W-:Y:S03]  /*44b0*/  I2FP.F32.S32 R174, R174 ;  /* 0x000000ae00ae7245 */ /* 0x000fe60000201400 */
[----:B------:R-:W-:Y:S01]  /*44c0*/  I2FP.F32.S32 R173, R173 ;  /* 0x000000ad00ad7245 */ /* 0x000fe20000201400 */
[-C--:B------:R-:W-:Y:S01]  /*44d0*/  HMMA.16816.F32.BF16 R60, R60, R102.reuse, RZ ;  /* 0x000000663c3c723c */ /* 0x080fe200000418ff */
[----:B------:R-:W-:Y:S04]  /*44e0*/  I2FP.F32.S32 R172, R172 ;  /* 0x000000ac00ac7245 */ /* 0x000fe80000201400 */
[----:B------:R-:W-:Y:S01]  /*44f0*/  I2FP.F32.S32 R170, R170 ;  /* 0x000000aa00aa7245 */ /* 0x000fe20000201400 */
[----:B------:R-:W-:Y:S01]  /*4500*/  HMMA.16816.F32.BF16 R64, R64, R102, RZ ;  /* 0x000000664040723c */ /* 0x000fe200000418ff */
[----:B------:R-:W1:Y:S01]  /*4510*/  LDSM.16.M88.4 R100, [R108] ;  /* 0x000000006c64783b */ /* 0x000e620000000200 */
[----:B------:R-:W-:Y:S03]  /*4520*/  I2FP.F32.S32 R171, R171 ;  /* 0x000000ab00ab7245 */ /* 0x000fe60000201400 */
[----:B------:R-:W-:Y:S02]  /*4530*/  I2FP.F32.S32 R176, R176 ;  /* 0x000000b000b07245 */ /* 0x000fe40000201400 */
[----:B------:R-:W-:Y:S02]  /*4540*/  I2FP.F32.S32 R175, R175 ;  /* 0x000000af00af7245 */ /* 0x000fe40000201400 */
[----:B------:R-:W2:Y:S02]  /*4550*/  LDSM.16.M88.4 R108, [R108+0x1000] ;  /* 0x001000006c6c783b */ /* 0x000ea40000000200 */
[----:B------:R-:W-:Y:S02]  /*4560*/  I2FP.F32.S32 R178, R178 ;  /* 0x000000b200b27245 */ /* 0x000fe40000201400 */
[----:B------:R-:W-:Y:S02]  /*4570*/  I2FP.F32.S32 R177, R177 ;  /* 0x000000b100b17245 */ /* 0x000fe40000201400 */
[----:B------:R-:W-:Y:S02]  /*4580*/  I2FP.F32.S32 R180, R180 ;  /* 0x000000b400b47245 */ /* 0x000fe40000201400 */
[----:B------:R-:W-:Y:S02]  /*4590*/  I2FP.F32.S32 R182, R182 ;  /* 0x000000b600b67245 */ /* 0x000fe40000201400 */
[----:B------:R-:W-:Y:S01]  /*45a0*/  I2FP.F32.S32 R181, R181 ;  /* 0x000000b500b57245 */ /* 0x000fe20000201400 */
[-C--:B-1----:R-:W-:Y:S06]  /*45b0*/  HMMA.16816.F32.BF16 R4, R100, R104.reuse, R4 ;  /* 0x000000686404723c */ /* 0x082fec0000041804 */
[C---:B--2---:R-:W-:Y:S06]  /*45c0*/  HMMA.16816.F32.BF16 R8, R108.reuse, R104, R8 ;  /* 0x000000686c08723c */ /* 0x044fec0000041808 */
[-C--:B------:R-:W-:Y:S06]  /*45d0*/  HMMA.16816.F32.BF16 R12, R108, R106.reuse, R12 ;  /* 0x0000006a6c0c723c */ /* 0x080fec000004180c */
[C---:B------:R-:W-:Y:S01]  /*45e0*/  HMMA.16816.F32.BF16 R16, R100.reuse, R106, R16 ;  /* 0x0000006a6410723c */ /* 0x040fe20000041810 */
[----:B------:R-:W1:Y:S05]  /*45f0*/  LDSM.16.M88.4 R104, [R154+0x6c00] ;  /* 0x006c00009a68783b */ /* 0x000e6a0000000200 */
[----:B------:R-:W-:Y:S01]  /*4600*/  FFMA.FTZ R5, R174, -UR5, R5 ;  /* 0x80000005ae057c23 */ /* 0x000fe20008010005 */
[-C--:B------:R-:W-:Y:S04]  /*4610*/  HMMA.16816.F32.BF16 R20, R100, R112.reuse, R20 ;  /* 0x000000706414723c */ /* 0x080fe80000041814 */
[----:B------:R-:W-:Y:S02]  /*4620*/  FFMA.FTZ R6, R173, -UR5, R6 ;  /* 0x80000005ad067c23 */ /* 0x000fe40008010006 */
[C---:B------:R-:W-:Y:S05]  /*4630*/  HMMA.16816.F32.BF16 R24, R108.reuse, R112, R24 ;  /* 0x000000706c18723c */ /* 0x040fea0000041818 */
[----:B------:R-:W-:Y:S01]  /*4640*/  FFMA.FTZ R7, R172, -UR5, R7 ;  /* 0x80000005ac077c23 */ /* 0x000fe20008010007 */
[-C--:B------:R-:W-:Y:S05]  /*4650*/  HMMA.16816.F32.BF16 R28, R108, R114.reuse, R28 ;  /* 0x000000726c1c723c */ /* 0x080fea000004181c */
[----:B------:R-:W-:Y:S01]  /*4660*/  I2FP.F32.S32 R112, R183 ;  /* 0x000000b700707245 */ /* 0x000fe20000201400 */
[C---:B------:R-:W-:Y:S05]  /*4670*/  HMMA.16816.F32.BF16 R32, R100.reuse, R114, R32 ;  /* 0x000000726420723c */ /* 0x040fea0000041820 */
[C---:B------:R-:W-:Y:S01]  /*4680*/  FFMA.FTZ R17, R0.reuse, -UR5, R17 ;  /* 0x8000000500117c23 */ /* 0x040fe20008010011 */
[-C--:B------:R-:W-:Y:S05]  /*4690*/  HMMA.16816.F32.BF16 R36, R100, R116.reuse, R36 ;  /* 0x000000746424723c */ /* 0x080fea0000041824 */
[----:B------:R-:W-:Y:S01]  /*46a0*/  FFMA.FTZ R23, R0, -UR5, R23 ;  /* 0x8000000500177c23 */ /* 0x000fe20008010017 */
[C---:B------:R-:W-:Y:S05]  /*46b0*/  HMMA.16816.F32.BF16 R40, R108.reuse, R116, R40 ;  /* 0x000000746c28723c */ /* 0x040fea0000041828 */
[----:B------:R-:W-:Y:S01]  /*46c0*/  I2FP.F32.S32 R0, R184 ;  /* 0x000000b800007245 */ /* 0x000fe20000201400 */
[-C--:B------:R-:W-:Y:S05]  /*46d0*/  HMMA.16816.F32.BF16 R44, R108, R118.reuse, R44 ;  /* 0x000000766c2c723c */ /* 0x080fea000004182c */
[C---:B------:R-:W-:Y:S01]  /*46e0*/  FFMA.FTZ R25, R0.reuse, -UR5, R25 ;  /* 0x8000000500197c23 */ /* 0x040fe20008010019 */
[C---:B------:R-:W-:Y:S05]  /*46f0*/  HMMA.16816.F32.BF16 R48, R100.reuse, R118, R48 ;  /* 0x000000766430723c */ /* 0x040fea0000041830 */
[----:B------:R-:W-:Y:S01]  /*4700*/  FFMA.FTZ R31, R0, -UR5, R31 ;  /* 0x80000005001f7c23 */ /* 0x000fe2000801001f */
[-C--:B-1----:R-:W-:Y:S05]  /*4710*/  HMMA.16816.F32.BF16 R52, R100, R104.reuse, R52 ;  /* 0x000000686434723c */ /* 0x082fea0000041834 */
[----:B------:R-:W-:Y:S01]  /*4720*/  I2FP.F32.S32 R0, R188 ;  /* 0x000000bc00007245 */ /* 0x000fe20000201400 */
[C---:B------:R-:W-:Y:S05]  /*4730*/  HMMA.16816.F32.BF16 R56, R108.reuse, R104, R56 ;  /* 0x000000686c38723c */ /* 0x040fea0000041838 */
[C---:B------:R-:W-:Y:S01]  /*4740*/  FFMA.FTZ R33, R0.reuse, -UR5, R33 ;  /* 0x8000000500217c23 */ /* 0x040fe20008010021 */
[-C--:B------:R-:W-:Y:S05]  /*4750*/  HMMA.16816.F32.BF16 R60, R108, R106.reuse, R60 ;  /* 0x0000006a6c3c723c */ /* 0x080fea000004183c */
[----:B------:R-:W-:Y:S01]  /*4760*/  FFMA.FTZ R39, R0, -UR5, R39 ;  /* 0x8000000500277c23 */ /* 0x000fe20008010027 */
[----:B------:R-:W-:Y:S05]  /*4770*/  HMMA.16816.F32.BF16 R64, R100, R106, R64 ;  /* 0x0000006a6440723c */ /* 0x000fea0000041840 */
[----:B------:R-:W-:Y:S01]  /*4780*/  I2FP.F32.S32 R0, R192 ;  /* 0x000000c000007245 */ /* 0x000fe20000201400 */
[C---:B------:R-:W-:Y:S01]  /*4790*/  FFMA.FTZ R24, R112.reuse, -UR5, R24 ;  /* 0x8000000570187c23 */ /* 0x040fe20008010018 */
[----:B------:R-:W-:Y:S01]  /*47a0*/  FFMA.FTZ R30, R112, -UR5, R30 ;  /* 0x80000005701e7c23 */ /* 0x000fe2000801001e */
[----:B------:R-:W-:Y:S03]  /*47b0*/  I2FP.F32.S32 R112, R187 ;  /* 0x000000bb00707245 */ /* 0x000fe60000201400 */
[C---:B------:R-:W-:Y:S01]  /*47c0*/  FFMA.FTZ R41, R0.reuse, -UR5, R41 ;  /* 0x8000000500297c23 */ /* 0x040fe20008010029 */
[----:B------:R-:W-:Y:S01]  /*47d0*/  FFMA.FTZ R47, R0, -UR5, R47 ;  /* 0x80000005002f7c23 */ /* 0x000fe2000801002f */
[----:B------:R-:W-:Y:S01]  /*47e0*/  I2FP.F32.S32 R0, R196 ;  /* 0x000000c400007245 */ /* 0x000fe20000201400 */
[C---:B------:R-:W-:Y:S01]  /*47f0*/  FFMA.FTZ R32, R112.reuse, -UR5, R32 ;  /* 0x8000000570207c23 */ /* 0x040fe20008010020 */
[----:B------:R-:W-:Y:S01]  /*4800*/  I2FP.F32.S32 R100, R197 ;  /* 0x000000c500647245 */ /* 0x000fe20000201400 */
[----:B------:R-:W-:Y:S01]  /*4810*/  FFMA.FTZ R38, R112, -UR5, R38 ;  /* 0x8000000570267c23 */ /* 0x000fe20008010026 */
[----:B------:R-:W-:Y:S01]  /*4820*/  I2FP.F32.S32 R115, R185 ;  /* 0x000000b900737245 */ /* 0x000fe20000201400 */
[C---:B------:R-:W-:Y:S01]  /*4830*/  FFMA.FTZ R48, R0.reuse, -UR5, R48 ;  /* 0x8000000500307c23 */ /* 0x040fe20008010030 */
[----:B------:R-:W-:Y:S01]  /*4840*/  FFMA.FTZ R54, R0, -UR5, R54 ;  /* 0x8000000500367c23 */ /* 0x000fe20008010036 */
[----:B------:R-:W-:Y:S01]  /*4850*/  I2FP.F32.S32 R0, R200 ;  /* 0x000000c800007245 */ /* 0x000fe20000201400 */
[C---:B------:R-:W-:Y:S01]  /*4860*/  FFMA.FTZ R49, R100.reuse, -UR5, R49 ;  /* 0x8000000564317c23 */ /* 0x040fe20008010031 */
[----:B------:R-:W-:Y:S01]  /*4870*/  FFMA.FTZ R55, R100, -UR5, R55 ;  /* 0x8000000564377c23 */ /* 0x000fe20008010037 */
[----:B------:R-:W-:Y:S01]  /*4880*/  I2FP.F32.S32 R116, R186 ;  /* 0x000000ba00747245 */ /* 0x000fe20000201400 */
[----:B------:R-:W-:Y:S01]  /*4890*/  FFMA.FTZ R4, R193, -UR5, R4 ;  /* 0x80000005c1047c23 */ /* 0x000fe20008010004 */
[C---:B------:R-:W-:Y:S01]  /*48a0*/  FFMA.FTZ R56, R0.reuse, -UR5, R56 ;  /* 0x8000000500387c23 */ /* 0x040fe20008010038 */
[----:B------:R-:W-:Y:S01]  /*48b0*/  FFMA.FTZ R62, R0, -UR5, R62 ;  /* 0x80000005003e7c23 */ /* 0x000fe2000801003e */
[----:B------:R-:W-:Y:S01]  /*48c0*/  I2FP.F32.S32 R113, R189 ;  /* 0x000000bd00717245 */ /* 0x000fe20000201400 */
[----:B------:R-:W-:Y:S01]  /*48d0*/  FFMA.FTZ R11, R170, -UR5, R11 ;  /* 0x80000005aa0b7c23 */ /* 0x000fe2000801000b */
[----:B------:R-:W-:Y:S01]  /*48e0*/  I2FP.F32.S32 R114, R190 ;  /* 0x000000be00727245 */ /* 0x000fe20000201400 */
[----:B------:R-:W-:Y:S01]  /*48f0*/  FFMA.FTZ R10, R171, -UR5, R10 ;  /* 0x80000005ab0a7c23 */ /* 0x000fe2000801000a */
[----:B------:R-:W-:Y:S01]  /*4900*/  I2FP.F32.S32 R112, R191 ;  /* 0x000000bf00707245 */ /* 0x000fe20000201400 */
[C---:B------:R-:W-:Y:S01]  /*4910*/  FFMA.FTZ R8, R176.reuse, -UR5, R8 ;  /* 0x80000005b0087c23 */ /* 0x040fe20008010008 */
[----:B------:R-:W-:Y:S01]  /*4920*/  I2FP.F32.S32 R104, R194 ;  /* 0x000000c200687245 */ /* 0x000fe20000201400 */
[C---:B------:R-:W-:Y:S01]  /*4930*/  FFMA.FTZ R9, R175.reuse, -UR5, R9 ;  /* 0x80000005af097c23 */ /* 0x040fe20008010009 */
[----:B------:R-:W-:Y:S01]  /*4940*/  I2FP.F32.S32 R105, R195 ;  /* 0x000000c300697245 */ /* 0x000fe20000201400 */
[----:B------:R-:W-:Y:S01]  /*4950*/  FFMA.FTZ R14, R176, -UR5, R14 ;  /* 0x80000005b00e7c23 */ /* 0x000fe2000801000e */
        /* <DEDUP_REMOVED lines=10> */
[C---:B------:R-:W-:Y:S01]  /*4a00*/  FFMA.FTZ R16, R180.reuse, -UR5, R16 ;  /* 0x80000005b4107c23 */ /* 0x040fe20008010010 */
[----:B------:R-:W-:Y:S01]  /*4a10*/  FFMA.FTZ R22, R180, -UR5, R22 ;  /* 0x80000005b4167c23 */ /* 0x000fe20008010016 */
        /* <DEDUP_REMOVED lines=30> */
[----:B------:R-:W-:Y:S06]  /*4c00*/  @!P0 BRA `(.L_x_244) ;  /* 0x0000000000308947 */ /* 0x000fec0003800000 */
        /* <DEDUP_REMOVED lines=12> */
.L_x_244:
[----:B------:R-:W-:Y:S01]  /*4cd0*/  UIADD3 UR13, UR6, 0x1, -UR9 ;  /* 0x00000001060d7890 */ /* 0x000fe2000fffe809 */
[----:B------:R-:W-:Y:S01]  /*4ce0*/  VIADD R101, R243, UR10 ;  /* 0x0000000af3657c36 */ /* 0x000fe20008000000 */
[----:B------:R-:W-:Y:S01]  /*4cf0*/  UIADD3 UR11, -UR12, UR6, -UR9 ;  /* 0x000000060c0b7290 */ /* 0x000fe2000fffe909 */
[C---:B------:R-:W-:Y:S01]  /*4d00*/  VIADD R117, R165.reuse, 0x1 ;  /* 0x00000001a5757836 */ /* 0x040fe20000000000 */
[----:B------:R-:W-:Y:S01]  /*4d10*/  UIADD3 UR10, UR13, UR43, URZ ;  /* 0x0000002b0d0a7290 */ /* 0x000fe2000fffe03f */
[C---:B------:R-:W-:Y:S02]  /*4d20*/  VIADD R116, R165.reuse, 0x8 ;  /* 0x00000008a5747836 */ /* 0x040fe40000000000 */
[----:B------:R-:W-:Y:S01]  /*4d30*/  VIADD R115, R165, 0x9 ;  /* 0x00000009a5737836 */ /* 0x000fe20000000000 */
[----:B------:R-:W-:Y:S01]  /*4d40*/  VIADDMNMX R100, R101, UR11, RZ, !PT ;  /* 0x0000000b65647c46 */ /* 0x000fe2000f8001ff */
[C---:B------:R-:W-:Y:S01]  /*4d50*/  VIADD R114, R165.reuse, 0x10 ;  /* 0x00000010a5727836 */ /* 0x040fe20000000000 */
[----:B------:R-:W-:Y:S01]  /*4d60*/  UMOV UR13, UR12 ;  /* 0x0000000c000d7c82 */ /* 0x000fe20008000000 */
[----:B------:R-:W-:Y:S01]  /*4d70*/  IMAD.U32 R0, RZ, RZ, UR10 ;  /* 0x0000000aff007e24 */ /* 0x000fe2000f8e00ff */
[CC--:B------:R-:W-:Y:S01]  /*4d80*/  ISETP.GE.AND P0, PT, R165.reuse, R100.reuse, PT ;  /* 0x00000064a500720c */ /* 0x0c0fe20003f06270 */
[----:B------:R-:W-:Y:S01]  /*4d90*/  VIADD R113, R165, 0x11 ;  /* 0x00000011a5717836 */ /* 0x000fe20000000000 */
[----:B------:R-:W-:Y:S01]  /*4da0*/  ISETP.GE.AND P6, PT, R117, R100, PT ;  /* 0x000000647500720c */ /* 0x000fe20003fc6270 */
[----:B------:R-:W-:Y:S01]  /*4db0*/  VIADD R112, R165, 0x18 ;  /* 0x00000018a5707836 */ /* 0x000fe20000000000 */
[----:B------:R-:W-:Y:S01]  /*4dc0*/  VIADDMNMX R0, R101, R0, UR6, PT ;  /* 0x0000000665007e46 */ /* 0x000fe2000b800100 */
[C---:B------:R-:W-:Y:S01]  /*4dd0*/  VIADD R111, R165.reuse, 0x19 ;  /* 0x00000019a56f7836 */ /* 0x040fe20000000000 */
[----:B------:R-:W-:Y:S01]  /*4de0*/  ISETP.GE.AND P5, PT, R116, R100, PT ;  /* 0x000000647400720c */ /* 0x000fe20003fa6270 */
[C---:B------:R-:W-:Y:S01]  /*4df0*/  VIADD R110, R165.reuse, 0x20 ;  /* 0x00000020a56e7836 */ /* 0x040fe20000000000 */
[CC--:B------:R-:W-:Y:S01]  /*4e00*/  ISETP.GE.OR P0, PT, R165.reuse, R0.reuse, !P0 ;  /* 0x00000000a500720c */ /* 0x0c0fe20004706670 */
[----:B------:R-:W-:Y:S01]  /*4e10*/  VIADD R109, R165, 0x21 ;  /* 0x00000021a56d7836 */ /* 0x000fe20000000000 */
[----:B------:R-:W-:Y:S01]  /*4e20*/  ISETP.GE.OR P6, PT, R117, R0, !P6 ;  /* 0x000000007500720c */ /* 0x000fe200077c6670 */
        /* <DEDUP_REMOVED lines=9> */
[-C--:B------:R-:W-:Y:S01]  /*4ec0*/  ISETP.GE.AND P2, PT, R113, R100.reuse, PT ;  /* 0x000000647100720c */ /* 0x080fe20003f46270 */
[----:B------:R-:W-:Y:S01]  /*4ed0*/  VIADD R103, R165, 0x39 ;  /* 0x00000039a5677836 */ /* 0x000fe20000000000 */
[-C--:B------:R-:W-:Y:S01]  /*4ee0*/  ISETP.GE.AND P1, PT, R112, R100.reuse, PT ;  /* 0x000000647000720c */ /* 0x080fe20003f26270 */
[----:B------:R-:W-:Y:S01]  /*4ef0*/  IMAD.U32 R119, RZ, RZ, UR10 ;  /* 0x0000000aff777e24 */ /* 0x000fe2000f8e00ff */
[-C--:B------:R-:W-:Y:S01]  /*4f00*/  ISETP.GE.AND P0, PT, R111, R100.reuse, PT ;  /* 0x000000646f00720c */ /* 0x080fe20003f06270 */
[----:B------:R-:W-:Y:S01]  /*4f10*/  VIADD R102, R101, 0x40 ;  /* 0x0000004065667836 */ /* 0x000fe20000000000 */
[----:B------:R-:W-:Y:S01]  /*4f20*/  ISETP.GE.AND P6, PT, R110, R100, PT ;  /* 0x000000646e00720c */ /* 0x000fe20003fc6270 */
[----:B------:R-:W-:Y:S01]  /*4f30*/  IMAD.U32 R118, RZ, RZ, UR10 ;  /* 0x0000000aff767e24 */ /* 0x000fe2000f8e00ff */
        /* <DEDUP_REMOVED lines=191> */
.L_x_245:
        /* <DEDUP_REMOVED lines=440> */
.L_x_246:
        /* <DEDUP_REMOVED lines=119> */
.L_x_247:
        /* <DEDUP_REMOVED lines=290> */
.L_x_249:
        /* <DEDUP_REMOVED lines=19> */
.L_x_250:
        /* <DEDUP_REMOVED lines=43> */
.L_x_252:
[----:B------:R-:W-:Y:S05]  /*9420*/  BSYNC B0 ;  /* 0x0000000000007941 */ /* 0x000fea0003800000 */
.L_x_251:
        /* <DEDUP_REMOVED lines=13> */
.L_x_254:
[----:B------:R-:W-:Y:S05]  /*9500*/  BSYNC B0 ;  /* 0x0000000000007941 */ /* 0x000fea0003800000 */
.L_x_253:
[----:B-1----:R-:W1:Y:S01]  /*9510*/  LDS.128 R52, [R52+0x8000] ;  /* 0x0080000034347984 */ /* 0x002e620000000c00 */
        /* <DEDUP_REMOVED lines=26> */
.L_x_256:
[----:B------:R-:W-:Y:S05]  /*96c0*/  BSYNC B0 ;  /* 0x0000000000007941 */ /* 0x000fea0003800000 */
.L_x_255:
        /* <DEDUP_REMOVED lines=13> */
.L_x_227:
[----:B------:R-:W-:Y:S05]  /*97a0*/  BSYNC B1 ;  /* 0x0000000000017941 */ /* 0x000fea0003800000 */
.L_x_213:
        /* <DEDUP_REMOVED lines=11> */
.L_x_257:
[----:B------:R-:W-:Y:S05]  /*9860*/  EXIT ;  /* 0x000000000000794d */ /* 0x000fea0003800000 */
.L_x_259:
        /* <DEDUP_REMOVED lines=9> */
.L_x_1334:


//--------------------- .text._ZN5flash27flash_bwd_convert_dq_kernelI23Flash_bwd_kernel_traitsILi32ELi128ELi128ELi8ELi4ELi4ELi4ELb1ELb0EN7cutlass10bfloat16_tE19Flash_kernel_traitsILi32ELi128ELi128ELi8ES3_EEEEvNS_16Flash_bwd_paramsEi --------------------------
	.section	.text._ZN5flash27flash_bwd_convert_dq_kernelI23Flash_bwd_kernel_traitsILi32ELi128ELi128ELi8ELi4ELi4ELi4ELb1ELb0EN7cutlass10bfloat16_tE19Flash_kernel_traitsILi32ELi128ELi128ELi8ES3_EEEEvNS_16Flash_bwd_paramsEi,"ax",@progbits
	.align	128
        .global         _ZN5flash27flash_bwd_convert_dq_kernelI23Flash_bwd_kernel_traitsILi32ELi128ELi128ELi8ELi4ELi4ELi4ELb1ELb0EN7cutlass10bfloat16_tE19Flash_kernel_traitsILi32ELi128ELi128ELi8ES3_EEEEvNS_16Flash_bwd_paramsEi
        .type           _ZN5flash27flash_bwd_convert_dq_kernelI23Flash_bwd_kernel_traitsILi32ELi128ELi128ELi8ELi4ELi4ELi4ELb1ELb0EN7cutlass10bfloat16_tE19Flash_kernel_traitsILi32ELi128ELi128ELi8ES3_EEEEvNS_16Flash_bwd_paramsEi,@function
        .size           _ZN5flash27flash_bwd_convert_dq_kernelI23Flash_bwd_kernel_traitsILi32ELi128ELi128ELi8ELi4ELi4ELi4ELb1ELb0EN7cutlass10bfloat16_tE19Flash_kernel_traitsILi32ELi128ELi128ELi8ES3_EEEEvNS_16Flash_bwd_paramsEi,(.L_x_1335 - _ZN5flash27flash_bwd_convert_dq_kernelI23Flash_bwd_kernel_traitsILi32ELi128ELi128ELi8ELi4ELi4ELi4ELb1ELb0EN7cutlass10bfloat16_tE19Flash_kernel_traitsILi32ELi128ELi128ELi8ES3_EEEEvNS_16Flash_bwd_paramsEi)
        .other          _ZN5flash27flash_bwd_convert_dq_kernelI23Flash_bwd_kernel_traitsILi32ELi128ELi128ELi8ELi4ELi4ELi4ELb1ELb0EN7cutlass10bfloat16_tE19Flash_kernel_traitsILi32ELi128ELi128ELi8ES3_EEEEvNS_16Flash_bwd_paramsEi,@"STO_CUDA_ENTRY STV_DEFAULT"
_ZN5flash27flash_bwd_convert_dq_kernelI23Flash_bwd_kernel_traitsILi32ELi128ELi128ELi8ELi4ELi4ELi4ELb1ELb0EN7cutlass10bfloat16_tE19Flash_kernel_traitsILi32ELi128ELi128ELi8ES3_EEEEvNS_16Flash_bwd_paramsEi:
.text._ZN5flash27flash_bwd_convert_dq_kernelI23Flash_bwd_kernel_traitsILi32ELi128ELi128ELi8ELi4ELi4ELi4ELb1ELb0EN7cutlass10bfloat16_tE19Flash_kernel_traitsILi32ELi128ELi128ELi8ES3_EEEEvNS_16Flash_bwd_paramsEi:
[----:B------:R-:W-:Y:S01]  /*0000*/  LDC R1, c[0x0][0x28] ;  /* 0x00000a00ff017b82 */ /* 0x000fe20000000800 */
[----:B------:R-:W0:Y:S07]  /*0010*/  S2R R2, SR_CTAID.Y ;  /* 0x0000000000027919 */ /* 0x000e2e0000002600 */
[----:B------:R-:W0:Y:S01]  /*0020*/  LDC.64 R6, c[0x0][0x2f0] ;  /* 0x0000bc00ff067b82 */ /* 0x000e220000000a00 */
[----:B------:R-:W-:Y:S01]  /*0030*/  ULDC.64 UR4, c[0x0][0x2f0] ;  /* 0x0000bc0000047ab9 */ /* 0x000fe20000000a00 */
[----:B------:R-:W-:Y:S01]  /*0040*/  MOV R3, 0xffffffff ;  /* 0xffffffff00037802 */ /* 0x000fe20000000f00 */
[----:B------:R-:W-:Y:S01]  /*0050*/  ULDC.64 UR6, c[0x0][0x208] ;  /* 0x0000820000067ab9 */ /* 0x000fe20000000a00 */
[----:B------:R-:W-:-:S04]  /*0060*/  ISETP.NE.U32.AND P0, PT, RZ, UR4, PT ;  /* 0x00000004ff007c0c */ /* 0x000fc8000bf05070 */
[----:B------:R-:W-:Y:S01]  /*0070*/  ISETP.NE.AND.EX P0, PT, RZ, UR5, PT, P0 ;  /* 0x00000005ff007c0c */ /* 0x000fe2000bf05300 */
[----:B0-----:R-:W-:-:S12]  /*0080*/  IMAD.WIDE R6, R2, 0x4, R6 ;  /* 0x0000000402067825 */ /* 0x001fd800078e0206 */
[----:B------:R-:W2:Y:S04]  /*0090*/  @P0 LDG.E R3, desc[UR6][R6.64] ;  /* 0x0000000606030981 */ /* 0x000ea8000c1e1900 */
[----:B------:R-:W2:Y:S01]  /*00a0*/  @P0 LDG.E R0, desc[UR6][R6.64+0x4] ;  /* 0x0000040606000981 */ /* 0x000ea2000c1e1900 */
[----:B------:R-:W0:Y:S01]  /*00b0*/  S2R R4, SR_CTAID.X ;  /* 0x0000000000047919 */ /* 0x000e220000002500 */
[----:B--2---:R-:W-:Y:S02]  /*00c0*/  @P0 IADD3 R5, R0, -R3, RZ ;  /* 0x8000000300050210 */ /* 0x004fe40007ffe0ff */
[----:B0-----:R-:W-:-:S04]  /*00d0*/  SHF.L.U32 R0, R4, 0x7, RZ ;  /* 0x0000000704007819 */ /* 0x001fc800000006ff */
[----:B------:R-:W0:Y:S02]  /*00e0*/  @!P0 LDC R5, c[0x0][0x2c4] ;  /* 0x0000b100ff058b82 */ /* 0x000e240000000800 */
[----:B0-----:R-:W-:-:S13]  /*00f0*/  ISETP.GT.AND P1, PT, R5, R0, PT ;  /* 0x000000000500720c */ /* 0x001fda0003f24270 */
[----:B------:R-:W-:Y:S05]  /*0100*/  @!P1 EXIT ;  /* 0x000000000000994d */ /* 0x000fea0003800000 */
[----:B------:R-:W0:Y:S01]  /*0110*/  S2R R23, SR_TID.X ;  /* 0x0000000000177919 */ /* 0x000e220000002100 */
[----:B------:R-:W-:Y:S01]  /*0120*/  ISETP.NE.AND P1, PT, R3, -0x1, PT ;  /* 0xffffffff0300780c */ /* 0x000fe20003f25270 */
[----:B------:R-:W1:Y:S01]  /*0130*/  LDC R17, c[0x0][0x2d4] ;  /* 0x0000b500ff117b82 */ /* 0x000e620000000800 */
[----:B------:R-:W-:Y:S01]  /*0140*/  IMAD.WIDE R6, R2, 0x80, RZ ;  /* 0x0000008002067825 */ /* 0x000fe200078e02ff */
[----:B------:R-:W-:Y:S02]  /*0150*/  SHF.R.S32.HI R15, RZ, 0x1f, R0 ;  /* 0x0000001fff0f7819 */ /* 0x000fe40000011400 */
[----:B------:R-:W-:-:S04]  /*0160*/  SEL R13, R6, RZ, P0 ;  /* 0x000000ff060d7207 */ /* 0x000fc80000000000 */
[----:B------:R-:W2:Y:S01]  /*0170*/  LDC R14, c[0x0][0x270] ;  /* 0x00009c00ff0e7b82 */ /* 0x000ea20000000800 */
[----:B------:R-:W3:Y:S01]  /*0180*/  S2R R6, SR_CTAID.Z ;  /* 0x0000000000067919 */ /* 0x000ee20000002700 */
[----:B------:R-:W-:Y:S02]  /*0190*/  SEL R8, R7, RZ, P0 ;  /* 0x000000ff07087207 */ /* 0x000fe40000000000 */
[----:B------:R-:W-:-:S04]  /*01a0*/  IADD3 R13, P0, R0, R13, RZ ;  /* 0x0000000d000d7210 */ /* 0x000fc80007f1e0ff */
[----:B------:R-:W4:Y:S01]  /*01b0*/  @P1 LDC.64 R10, c[0x0][0x448] ;  /* 0x00011200ff0a1b82 */ /* 0x000f220000000a00 */
[----:B------:R-:W-:-:S07]  /*01c0*/  IADD3.X R15, R15, R8, RZ, P0, !PT ;  /* 0x000000080f0f7210 */ /* 0x000fce00007fe4ff */
[----:B------:R-:W3:Y:S01]  /*01d0*/  LDC R9, c[0x0][0x2dc] ;  /* 0x0000b700ff097b82 */ /* 0x000ee20000000800 */
[----:B-1----:R-:W-:Y:S01]  /*01e0*/  IMAD.WIDE R16, R2, R17, RZ ;  /* 0x0000001102107225 */ /* 0x002fe200078e02ff */
[----:B0-----:R-:W-:Y:S02]  /*01f0*/  SHF.R.S32.HI R0, RZ, 0x1f, R23 ;  /* 0x0000001fff007819 */ /* 0x001fe40000011417 */
[----:B--2---:R-:W-:Y:S02]  /*0200*/  SHF.R.S32.HI R25, RZ, 0x1f, R14 ;  /* 0x0000001fff197819 */ /* 0x004fe4000001140e */
[CC--:B------:R-:W-:Y:S02]  /*0210*/  LEA.HI R22, R0.reuse, R23.reuse, RZ, 0x2 ;  /* 0x0000001700167211 */ /* 0x0c0fe400078f10ff */
[----:B------:R-:W-:Y:S02]  /*0220*/  LEA.HI R19, R0, R23, RZ, 0x5 ;  /* 0x0000001700137211 */ /* 0x000fe400078f28ff */
[----:B------:R-:W-:-:S02]  /*0230*/  LOP3.LUT R18, R22, 0xfffffffc, RZ, 0xc0, !PT ;  /* 0xfffffffc16127812 */ /* 0x000fc400078ec0ff */
[----:B------:R-:W-:Y:S01]  /*0240*/  LOP3.LUT R12, R19, 0xffffffe0, RZ, 0xc0, !PT ;  /* 0xffffffe0130c7812 */ /* 0x000fe200078ec0ff */
[----:B----4-:R-:W-:Y:S01]  /*0250*/  @P1 IMAD.WIDE.U32 R20, R3, R10, RZ ;  /* 0x0000000a03141225 */ /* 0x010fe200078e00ff */
[-C--:B------:R-:W-:Y:S02]  /*0260*/  LEA.HI R0, R0, R23.reuse, RZ, 0x7 ;  /* 0x0000001700007211 */ /* 0x080fe400078f38ff */
[----:B------:R-:W-:Y:S01]  /*0270*/  IADD3 R12, -R12, R23, RZ ;  /* 0x000000170c0c7210 */ /* 0x000fe20007ffe1ff */
[----:B------:R-:W-:Y:S01]  /*0280*/  IMAD R10, R17, R14, RZ ;  /* 0x0000000e110a7224 */ /* 0x000fe200078e02ff */
[----:B------:R-:W-:Y:S01]  /*0290*/  @P1 MOV R8, R20 ;  /* 0x0000001400081202 */ /* 0x000fe20000000f00 */
[----:B------:R-:W-:Y:S01]  /*02a0*/  IMAD.IADD R18, R23, 0x1, -R18 ;  /* 0x0000000117127824 */ /* 0x000fe200078e0a12 */
[--C-:B------:R-:W-:Y:S01]  /*02b0*/  SHF.R.S32.HI R23, RZ, 0x1f, R22.reuse ;  /* 0x0000001fff177819 */ /* 0x100fe20000011416 */
[----:B------:R-:W-:Y:S01]  /*02c0*/  @P1 IMAD R7, R3, R11, R21 ;  /* 0x0000000b03071224 */ /* 0x000fe200078e0215 */
[----:B------:R-:W-:Y:S01]  /*02d0*/  SHF.R.S32.HI R22, RZ, 0x2, R22 ;  /* 0x00000002ff167819 */ /* 0x000fe20000011416 */
[C---:B------:R-:W-:Y:S01]  /*02e0*/  IMAD R27, R16.reuse, R25, R10 ;  /* 0x00000019101b7224 */ /* 0x040fe200078e020a */
[----:B------:R-:W-:Y:S01]  /*02f0*/  @P1 MOV R21, R3 ;  /* 0x0000000300151202 */ /* 0x000fe20000000f00 */
[----:B------:R-:W-:Y:S01]  /*0300*/  IMAD.WIDE.U32 R10, R16, R14, RZ ;  /* 0x0000000e100a7225 */ /* 0x000fe200078e00ff */
[----:B---3--:R-:W-:Y:S06]  /*0310*/  @P1 BRA `(.L_x_260) ;  /* 0x0000000000201947 */ /* 0x008fec0003800000 */
[----:B------:R-:W0:Y:S01]  /*0320*/  LDC.64 R20, c[0x0][0x430] ;  /* 0x00010c00ff147b82 */ /* 0x000e220000000a00 */
[----:B------:R-:W-:-:S05]  /*0330*/  SHF.R.S32.HI R3, RZ, 0x1f, R2 ;  /* 0x0000001fff037819 */ /* 0x000fca0000011402 */
[-C--:B0-----:R-:W-:Y:S02]  /*0340*/  IMAD R3, R3, R20.reuse, RZ ;  /* 0x0000001403037224 */ /* 0x081fe400078e02ff */
[----:B------:R-:W-:-:S04]  /*0350*/  IMAD.WIDE.U32 R16, R2, R20, RZ ;  /* 0x0000001402107225 */ /* 0x000fc800078e00ff */
[----:B------:R-:W-:Y:S01]  /*0360*/  IMAD R3, R2, R21, R3 ;  /* 0x0000001502037224 */ /* 0x000fe200078e0203 */
[----:B------:R-:W-:Y:S01]  /*0370*/  MOV R21, 0xffffffff ;  /* 0xffffffff00157802 */ /* 0x000fe20000000f00 */
[----:B------:R-:W-:-:S03]  /*0380*/  IMAD.MOV.U32 R8, RZ, RZ, R16 ;  /* 0x000000ffff087224 */ /* 0x000fc600078e0010 */
[----:B------:R-:W-:-:S07]  /*0390*/  IADD3 R7, R17, R3, RZ ;  /* 0x0000000311077210 */ /* 0x000fce0007ffe0ff */
.L_x_260:
[----:B------:R-:W-:Y:S01]  /*03a0*/  HFMA2.MMA R25, -RZ, RZ, 0, 0 ;  /* 0x00000000ff197435 */ /* 0x000fe200000001ff */
[----:B------:R-:W-:Y:S01]  /*03b0*/  IADD3 R16, R11, R27, RZ ;  /* 0x0000001b0b107210 */ /* 0x000fe20007ffe0ff */
[-C--:B------:R-:W-:Y:S01]  /*03c0*/  IMAD.WIDE R2, R14, R9.reuse, RZ ;  /* 0x000000090e027225 */ /* 0x080fe200078e02ff */
[----:B------:R-:W-:Y:S01]  /*03d0*/  LEA.HI R23, R23, R22, RZ, 0x3 ;  /* 0x0000001617177211 */ /* 0x000fe200078f18ff */
[----:B------:R-:W-:Y:S01]  /*03e0*/  ULDC.64 UR4, c[0x0][0x400] ;  /* 0x0001000000047ab9 */ /* 0x000fe20000000a00 */
[----:B------:R-:W-:Y:S01]  /*03f0*/  SHF.R.S32.HI R17, RZ, 0x1f, R9 ;  /* 0x0000001fff117819 */ /* 0x000fe20000011409 */
[----:B------:R-:W-:Y:S01]  /*0400*/  IMAD R16, R16, R9, RZ ;  /* 0x0000000910107224 */ /* 0x000fe200078e02ff */
[--C-:B------:R-:W-:Y:S01]  /*0410*/  SHF.R.S32.HI R20, RZ, 0x5, R19.reuse ;  /* 0x00000005ff147819 */ /* 0x100fe20000011413 */
[----:B------:R-:W-:Y:S01]  /*0420*/  IMAD R11, R3, R21, RZ ;  /* 0x00000015030b7224 */ /* 0x000fe200078e02ff */
[----:B------:R-:W-:Y:S01]  /*0430*/  SHF.R.S32.HI R19, RZ, 0x1f, R19 ;  /* 0x0000001fff137819 */ /* 0x000fe20000011413 */
[----:B------:R-:W-:Y:S01]  /*0440*/  IMAD R27, R17, R10, R16 ;  /* 0x0000000a111b7224 */ /* 0x000fe200078e0210 */
[----:B------:R-:W-:Y:S01]  /*0450*/  LOP3.LUT R23, R23, 0xfffffff8, RZ, 0xc0, !PT ;  /* 0xfffffff817177812 */ /* 0x000fe200078ec0ff */
[----:B------:R-:W-:Y:S01]  /*0460*/  IMAD R25, R2, R25, R11 ;  /* 0x0000001902197224 */ /* 0x000fe200078e020b */
[----:B------:R-:W-:Y:S01]  /*0470*/  LEA.HI R19, R19, R20, RZ, 0x2 ;  /* 0x0000001413137211 */ /* 0x000fe200078f10ff */
[----:B------:R-:W-:Y:S01]  /*0480*/  IMAD.WIDE.U32 R10, R10, R9, RZ ;  /* 0x000000090a0a7225 */ /* 0x000fe200078e00ff */
[----:B------:R-:W-:-:S02]  /*0490*/  IADD3 R22, R22, -R23, RZ ;  /* 0x8000001716167210 */ /* 0x000fc40007ffe0ff */
[----:B------:R-:W-:Y:S02]  /*04a0*/  CS2R R28, SRZ ;  /* 0x00000000001c7805 */ /* 0x000fe4000001ff00 */
[----:B------:R-:W-:Y:S01]  /*04b0*/  LOP3.LUT R23, R19, 0x7ffffc, RZ, 0xc0, !PT ;  /* 0x007ffffc13177812 */ /* 0x000fe200078ec0ff */
[----:B------:R-:W-:Y:S01]  /*04c0*/  IMAD.WIDE.U32 R16, R2, R21, RZ ;  /* 0x0000001502107225 */ /* 0x000fe200078e00ff */
[----:B------:R-:W-:Y:S02]  /*04d0*/  LEA.HI R21, R22, R22, RZ, 0x1 ;  /* 0x0000001616157211 */ /* 0x000fe400078f08ff */
[----:B------:R-:W-:Y:S01]  /*04e0*/  IADD3 R24, R11, R27, RZ ;  /* 0x0000001b0b187210 */ /* 0x000fe20007ffe0ff */
[-C--:B------:R-:W-:Y:S01]  /*04f0*/  IMAD R19, R6, R9.reuse, RZ ;  /* 0x0000000906137224 */ /* 0x080fe200078e02ff */
[----:B------:R-:W-:Y:S01]  /*0500*/  SEL R10, R10, R16, !P1 ;  /* 0x000000100a0a7207 */ /* 0x000fe20004800000 */
[----:B------:R-:W-:Y:S01]  /*0510*/  IMAD R9, R14, R9, RZ ;  /* 0x000000090e097224 */ /* 0x000fe200078e02ff */
[----:B------:R-:W-:Y:S01]  /*0520*/  LOP3.LUT R11, R21, 0x7fffffe, RZ, 0xc0, !PT ;  /* 0x07fffffe150b7812 */ /* 0x000fe200078ec0ff */
[----:B------:R-:W-:Y:S01]  /*0530*/  IMAD R14, R15, R2, RZ ;  /* 0x000000020f0e7224 */ /* 0x000fe200078e02ff */
[----:B------:R-:W-:Y:S01]  /*0540*/  @P1 IADD3 R24, R17, R25, RZ ;  /* 0x0000001911181210 */ /* 0x000fe20007ffe0ff */
[----:B------:R-:W-:Y:S01]  /*0550*/  IMAD R15, R9, R20, R12 ;  /* 0x00000014090f7224 */ /* 0x000fe200078e020c */
[----:B------:R-:W-:Y:S01]  /*0560*/  IADD3 R10, P0, R19, R10, RZ ;  /* 0x0000000a130a7210 */ /* 0x000fe20007f1e0ff */
[----:B------:R-:W-:Y:S01]  /*0570*/  IMAD R12, R3, R13, R14 ;  /* 0x0000000d030c7224 */ /* 0x000fe200078e020e */
[----:B------:R-:W-:Y:S01]  /*0580*/  IADD3 R17, R22, -R11, RZ ;  /* 0x8000000b16117210 */ /* 0x000fe20007ffe0ff */
[----:B------:R-:W-:Y:S01]  /*0590*/  IMAD.IADD R23, R20, 0x1, -R23 ;  /* 0x0000000114177824 */ /* 0x000fe200078e0a17 */
[----:B------:R-:W-:Y:S01]  /*05a0*/  LEA.HI.X.SX32 R11, R19, R24, 0x1, P0 ;  /* 0x00000018130b7211 */ /* 0x000fe200000f0eff */
[----:B------:R-:W-:Y:S01]  /*05b0*/  HFMA2.MMA R24, -RZ, RZ, 0, 0 ;  /* 0x00000000ff187435 */ /* 0x000fe200000001ff */
[----:B------:R-:W-:Y:S01]  /*05c0*/  SHF.R.S32.HI R21, RZ, 0x1, R21 ;  /* 0x00000001ff157819 */ /* 0x000fe20000011415 */
[----:B------:R-:W-:Y:S01]  /*05d0*/  IMAD.MOV.U32 R25, RZ, RZ, RZ ;  /* 0x000000ffff197224 */ /* 0x000fe200078e00ff */
[----:B------:R-:W-:Y:S01]  /*05e0*/  SHF.R.U32.HI R0, RZ, 0x4, R0 ;  /* 0x00000004ff007819 */ /* 0x000fe20000011600 */
[----:B------:R-:W-:Y:S01]  /*05f0*/  IMAD.WIDE.U32 R2, R2, R13, R10 ;  /* 0x0000000d02027225 */ /* 0x000fe200078e000a */
[----:B------:R-:W-:Y:S01]  /*0600*/  SHF.R.S32.HI R13, RZ, 0x1f, R15 ;  /* 0x0000001fff0d7819 */ /* 0x000fe2000001140f */
[----:B------:R-:W0:Y:S01]  /*0610*/  LDC R11, c[0x0][0x490] ;  /* 0x00012400ff0b7b82 */ /* 0x000e220000000800 */
[----:B------:R-:W-:Y:S01]  /*0620*/  LEA R18, R23, R18, 0x8 ;  /* 0x0000001217127211 */ /* 0x000fe200078e40ff */
[----:B------:R-:W-:Y:S01]  /*0630*/  IMAD.SHL.U32 R21, R21, 0x40, RZ ;  /* 0x0000004015157824 */ /* 0x000fe200078e00ff */
[----:B------:R-:W-:-:S02]  /*0640*/  IADD3 R15, P0, R15, R2, RZ ;  /* 0x000000020f0f7210 */ /* 0x000fc40007f1e0ff */
[----:B------:R-:W-:Y:S02]  /*0650*/  CS2R R22, SRZ ;  /* 0x0000000000167805 */ /* 0x000fe4000001ff00 */
[----:B------:R-:W-:Y:S02]  /*0660*/  LEA R17, R17, R18, 0x4 ;  /* 0x0000001211117211 */ /* 0x000fe400078e20ff */
[----:B------:R-:W-:Y:S02]  /*0670*/  CS2R R26, SRZ ;  /* 0x00000000001a7805 */ /* 0x000fe4000001ff00 */
[----:B------:R-:W-:Y:S02]  /*0680*/  IADD3.X R12, R13, R3, R12, P0, !PT ;  /* 0x000000030d0c7210 */ /* 0x000fe400007fe40c */
[----:B------:R-:W-:Y:S02]  /*0690*/  LEA R2, P0, R15, UR4, 0x2 ;  /* 0x000000040f027c11 */ /* 0x000fe4000f8010ff */
[----:B------:R-:W-:-:S02]  /*06a0*/  LOP3.LUT R21, R21, 0xc0, RZ, 0xc0, !PT ;  /* 0x000000c015157812 */ /* 0x000fc400078ec0ff */
[----:B------:R-:W-:Y:S02]  /*06b0*/  LEA.HI.X R3, R15, UR5, R12, 0x2, P0 ;  /* 0x000000050f037c11 */ /* 0x000fe400080f140c */
[----:B------:R-:W-:Y:S02]  /*06c0*/  CS2R R14, SRZ ;  /* 0x00000000000e7805 */ /* 0x000fe4000001ff00 */
[----:B------:R-:W-:Y:S02]  /*06d0*/  LOP3.LUT R0, R21, 0x8, R0, 0xf8, !PT ;  /* 0x0000000815007812 */ /* 0x000fe400078ef800 */
[----:B------:R-:W-:Y:S02]  /*06e0*/  SHF.R.U32.HI R21, RZ, 0x3, R21 ;  /* 0x00000003ff157819 */ /* 0x000fe40000011615 */
[----:B------:R-:W-:Y:S02]  /*06f0*/  MOV R12, RZ ;  /* 0x000000ff000c7202 */ /* 0x000fe40000000f00 */
[----:B------:R-:W-:-:S02]  /*0700*/  LOP3.LUT R0, R0, R21, RZ, 0x3c, !PT ;  /* 0x0000001500007212 */ /* 0x000fc400078e3cff */
[----:B------:R-:W-:Y:S02]  /*0710*/  CS2R R20, SRZ ;  /* 0x0000000000147805 */ /* 0x000fe4000001ff00 */
[----:B0-----:R-:W-:Y:S02]  /*0720*/  ISETP.GE.AND P0, PT, R11, 0x1, PT ;  /* 0x000000010b00780c */ /* 0x001fe40003f06270 */
[----:B------:R-:W-:Y:S02]  /*0730*/  LEA R10, R17, R0, 0x1 ;  /* 0x00000000110a7211 */ /* 0x000fe400078e08ff */
[----:B------:R-:W-:Y:S02]  /*0740*/  CS2R R16, SRZ ;  /* 0x0000000000107805 */ /* 0x000fe4000001ff00 */
[----:B------:R-:W-:-:S07]  /*0750*/  MOV R0, RZ ;  /* 0x000000ff00007202 */ /* 0x000fce0000000f00 */
[----:B------:R-:W-:Y:S05]  /*0760*/  @!P0 BRA `(.L_x_261) ;  /* 0x0000000800b88947 */ /* 0x000fea0003800000 */
[----:B------:R-:W0:Y:S01]  /*0770*/  LDC R13, c[0x0][0x490] ;  /* 0x00012400ff0d7b82 */ /* 0x000e220000000800 */
[----:B------:R-:W-:Y:S02]  /*0780*/  ISETP.NE.AND P1, PT, R11, 0x1, PT ;  /* 0x000000010b00780c */ /* 0x000fe40003f25270 */
[----:B------:R-:W-:Y:S02]  /*0790*/  MOV R20, RZ ;  /* 0x000000ff00147202 */ /* 0x000fe40000000f00 */
[----:B0-----:R-:W-:-:S09]  /*07a0*/  LOP3.LUT P0, RZ, R13, 0x1, RZ, 0xc0, !PT ;  /* 0x000000010dff7812 */ /* 0x001fd2000780c0ff */
[----:B------:R-:W-:Y:S05]  /*07b0*/  @!P1 BRA `(.L_x_262) ;  /* 0x0000000400e09947 */ /* 0x000fea0003800000 */
[----:B------:R-:W0:Y:S01]  /*07c0*/  LDC.64 R18, c[0x0][0x488] ;  /* 0x00012200ff127b82 */ /* 0x000e220000000a00 */
[----:B------:R-:W-:Y:S01]  /*07d0*/  LOP3.LUT R0, R11, 0x1, RZ, 0xc0, !PT ;  /* 0x000000010b007812 */ /* 0x000fe200078ec0ff */
[----:B------:R-:W-:Y:S01]  /*07e0*/  HFMA2.MMA R12, -RZ, RZ, 0, 0 ;  /* 0x00000000ff0c7435 */ /* 0x000fe200000001ff */
[----:B------:R-:W-:Y:S02]  /*07f0*/  CS2R R20, SRZ ;  /* 0x0000000000147805 */ /* 0x000fe4000001ff00 */
[----:B------:R-:W-:Y:S02]  /*0800*/  CS2R R16, SRZ ;  /* 0x0000000000107805 */ /* 0x000fe4000001ff00 */
[----:B------:R-:W-:Y:S02]  /*0810*/  IADD3 R11, -R0, R11, RZ ;  /* 0x0000000b000b7210 */ /* 0x000fe40007ffe1ff */
[----:B------:R-:W-:Y:S02]  /*0820*/  CS2R R14, SRZ ;  /* 0x00000000000e7805 */ /* 0x000fe4000001ff00 */
[----:B------:R-:W-:-:S02]  /*0830*/  CS2R R22, SRZ ;  /* 0x0000000000167805 */ /* 0x000fc4000001ff00 */
[----:B------:R-:W-:Y:S02]  /*0840*/  CS2R R24, SRZ ;  /* 0x0000000000187805 */ /* 0x000fe4000001ff00 */
[----:B------:R-:W-:Y:S02]  /*0850*/  CS2R R26, SRZ ;  /* 0x00000000001a7805 */ /* 0x000fe4000001ff00 */
[----:B------:R-:W-:Y:S01]  /*0860*/  CS2R R28, SRZ ;  /* 0x00000000001c7805 */ /* 0x000fe2000001ff00 */
[----:B------:R-:W-:-:S07]  /*0870*/  IMAD.MOV.U32 R0, RZ, RZ, RZ ;  /* 0x000000ffff007224 */ /* 0x000fce00078e00ff */
.L_x_263:
[----:B------:R-:W-:-:S04]  /*0880*/  SHF.L.U32 R13, R9, 0x3, RZ ;  /* 0x00000003090d7819 */ /* 0x000fc800000006ff */
[----:B------:R-:W-:Y:S02]  /*0890*/  SHF.R.S32.HI R30, RZ, 0x1f, R13 ;  /* 0x0000001fff1e7819 */ /* 0x000fe4000001140d */
[C---:B------:R-:W-:Y:S02]  /*08a0*/  LEA R34, P1, R13.reuse, R2, 0x2 ;  /* 0x000000020d227211 */ /* 0x040fe400078210ff */
[----:B------:R-:W-:-:S04]  /*08b0*/  SHF.L.U64.HI R30, R13, 0x2, R30 ;  /* 0x000000020d1e7819 */ /* 0x000fc8000001021e */
[----:B------:R-:W-:-:S03]  /*08c0*/  IADD3.X R35, R3, R30, RZ, P1, !PT ;  /* 0x0000001e03237210 */ /* 0x000fc60000ffe4ff */
[C---:B------:R-:W-:Y:S02]  /*08d0*/  IMAD.WIDE R36, R9.reuse, 0x20, R34 ;  /* 0x0000002009247825 */ /* 0x040fe400078e0222 */
[----:B------:R-:W2:Y:S04]  /*08e0*/  LDG.E R34, desc[UR6][R34.64] ;  /* 0x0000000622227981 */ /* 0x000ea8000c1e1900 */
[----:B------:R-:W3:Y:S01]  /*08f0*/  LDG.E R35, desc[UR6][R36.64] ;  /* 0x0000000624237981 */ /* 0x000ee2000c1e1900 */
[----:B------:R-:W-:-:S05]  /*0900*/  IMAD.WIDE R32, R9, 0x20, R36 ;  /* 0x0000002009207825 */ /* 0x000fca00078e0224 */
[----:B------:R1:W4:Y:S02]  /*0910*/  LDG.E R30, desc[UR6][R32.64] ;  /* 0x00000006201e7981 */ /* 0x000324000c1e1900 */
[----:B-1----:R-:W-:-:S05]  /*0920*/  IMAD.WIDE R32, R9, 0x20, R32 ;  /* 0x0000002009207825 */ /* 0x002fca00078e0220 */
[----:B------:R-:W5:Y:S01]  /*0930*/  LDG.E R31, desc[UR6][R32.64] ;  /* 0x00000006201f7981 */ /* 0x000f62000c1e1900 */
[----:B--2---:R-:W-:Y:S01]  /*0940*/  FADD.FTZ R29, R34, R29 ;  /* 0x0000001d221d7221 */ /* 0x004fe20000010000 */
[----:B---3--:R-:W-:Y:S01]  /*0950*/  FADD.FTZ R28, R35, R28 ;  /* 0x0000001c231c7221 */ /* 0x008fe20000010000 */
[----:B------:R-:W-:-:S04]  /*0960*/  IMAD.WIDE R34, R9, 0x20, R32 ;  /* 0x0000002009227825 */ /* 0x000fc800078e0220 */
[----:B----4-:R-:W-:Y:S01]  /*0970*/  FADD.FTZ R27, R30, R27 ;  /* 0x0000001b1e1b7221 */ /* 0x010fe20000010000 */
[----:B------:R-:W-:Y:S02]  /*0980*/  IMAD.WIDE R36, R9, 0x20, R34 ;  /* 0x0000002009247825 */ /* 0x000fe400078e0222 */
[----:B------:R-:W2:Y:S04]  /*0990*/  LDG.E R34, desc[UR6][R34.64] ;  /* 0x0000000622227981 */ /* 0x000ea8000c1e1900 */
[----:B------:R1:W3:Y:S01]  /*09a0*/  LDG.E R35, desc[UR6][R36.64] ;  /* 0x0000000624237981 */ /* 0x0002e2000c1e1900 */
[----:B-----5:R-:W-:Y:S01]  /*09b0*/  FADD.FTZ R26, R31, R26 ;  /* 0x0000001a1f1a7221 */ /* 0x020fe20000010000 */
[----:B-1----:R-:W-:-:S05]  /*09c0*/  IMAD.WIDE R36, R9, 0x20, R36 ;  /* 0x0000002009247825 */ /* 0x002fca00078e0224 */
[----:B------:R1:W4:Y:S01]  /*09d0*/  LDG.E R32, desc[UR6][R36.64] ;  /* 0x0000000624207981 */ /* 0x000322000c1e1900 */
[----:B------:R-:W-:-:S05]  /*09e0*/  IMAD.WIDE R30, R9, 0x20, R36 ;  /* 0x00000020091e7825 */ /* 0x000fca00078e0224 */
[----:B------:R5:W4:Y:S01]  /*09f0*/  LDG.E R33, desc[UR6][R30.64] ;  /* 0x000000061e217981 */ /* 0x000b22000c1e1900 */
[----:B-1----:R-:W-:-:S04]  /*0a00*/  IMAD.WIDE R36, R9, 0x20, R30 ;  /* 0x0000002009247825 */ /* 0x002fc800078e021e */
[----:B-----5:R-:W-:-:S04]  /*0a10*/  IMAD.WIDE R30, R9, 0x20, R36 ;  /* 0x00000020091e7825 */ /* 0x020fc800078e0224 */
[----:B--2---:R-:W-:Y:S02]  /*0a20*/  FADD.FTZ R25, R34, R25 ;  /* 0x0000001922197221 */ /* 0x004fe40000010000 */
[----:B------:R1:W2:Y:S01]  /*0a30*/  LDG.E R34, desc[UR6][R36.64] ;  /* 0x0000000624227981 */ /* 0x0002a2000c1e1900 */
[----:B---3--:R-:W-:-:S03]  /*0a40*/  FADD.FTZ R24, R35, R24 ;  /* 0x0000001823187221 */ /* 0x008fc60000010000 */
[----:B------:R3:W5:Y:S01]  /*0a50*/  LDG.E R35, desc[UR6][R30.64] ;  /* 0x000000061e237981 */ /* 0x000762000c1e1900 */
[----:B-1----:R-:W-:-:S04]  /*0a60*/  IMAD.WIDE R36, R9, 0x20, R30 ;  /* 0x0000002009247825 */ /* 0x002fc800078e021e */
[----:B----4-:R-:W-:Y:S02]  /*0a70*/  FADD.FTZ R22, R33, R22 ;  /* 0x0000001621167221 */ /* 0x010fe40000010000 */
[----:B------:R1:W4:Y:S01]  /*0a80*/  LDG.E R33, desc[UR6][R36.64] ;  /* 0x0000000624217981 */ /* 0x000322000c1e1900 */
[----:B---3--:R-:W-:-:S04]  /*0a90*/  IMAD.WIDE R30, R9, 0x20, R36 ;  /* 0x00000020091e7825 */ /* 0x008fc800078e0224 */
[----:B------:R-:W-:Y:S02]  /*0aa0*/  FADD.FTZ R23, R32, R23 ;  /* 0x0000001720177221 */ /* 0x000fe40000010000 */
[----:B------:R-:W3:Y:S01]  /*0ab0*/  LDG.E R32, desc[UR6][R30.64] ;  /* 0x000000061e207981 */ /* 0x000ee2000c1e1900 */
[----:B--2---:R-:W-:Y:S01]  /*0ac0*/  FADD.FTZ R21, R34, R21 ;  /* 0x0000001522157221 */ /* 0x004fe20000010000 */
[----:B-----5:R-:W-:Y:S01]  /*0ad0*/  FADD.FTZ R12, R35, R12 ;  /* 0x0000000c230c7221 */ /* 0x020fe20000010000 */
[C---:B------:R-:W-:Y:S02]  /*0ae0*/  IMAD.WIDE R34, R9.reuse, 0x20, R30 ;  /* 0x0000002009227825 */ /* 0x040fe400078e021e */
[----:B------:R-:W2:Y:S02]  /*0af0*/  LDG.E R31, desc[UR6][R2.64] ;  /* 0x00000006021f7981 */ /* 0x000ea4000c1e1900 */
[----:B-1----:R-:W-:-:S05]  /*0b00*/  IMAD.WIDE R36, R9, 0x20, R34 ;  /* 0x0000002009247825 */ /* 0x002fca00078e0222 */
[----:B------:R1:W5:Y:S01]  /*0b10*/  LDG.E R30, desc[UR6][R36.64] ;  /* 0x00000006241e7981 */ /* 0x000362000c1e1900 */
[----:B----4-:R-:W-:-:S03]  /*0b20*/  FADD.FTZ R14, R33, R14 ;  /* 0x0000000e210e7221 */ /* 0x010fc60000010000 */
[----:B------:R-:W4:Y:S01]  /*0b30*/  LDG.E R33, desc[UR6][R34.64] ;  /* 0x0000000622217981 */ /* 0x000f22000c1e1900 */
[----:B-1----:R-:W-:-:S05]  /*0b40*/  IMAD.WIDE R36, R9, 0x20, R36 ;  /* 0x0000002009247825 */ /* 0x002fca00078e0224 */
[----:B------:R1:W2:Y:S01]  /*0b50*/  LDG.E R35, desc[UR6][R36.64] ;  /* 0x0000000624237981 */ /* 0x0002a2000c1e1900 */
[----:B---3--:R-:W-:Y:S01]  /*0b60*/  FADD.FTZ R15, R32, R15 ;  /* 0x0000000f200f7221 */ /* 0x008fe20000010000 */
[----:B0-----:R-:W-:Y:S01]  /*0b70*/  LEA R32, P1, R18, R2, 0x2 ;  /* 0x0000000212207211 */ /* 0x001fe200078210ff */
[----:B-----5:R-:W-:Y:S01]  /*0b80*/  FADD.FTZ R17, R30, R17 ;  /* 0x000000111e117221 */ /* 0x020fe20000010000 */
[C---:B------:R-:W-:Y:S01]  /*0b90*/  SHF.L.U64.HI R30, R18.reuse, 0x1, R19 ;  /* 0x00000001121e7819 */ /* 0x040fe20000010213 */
[----:B----4-:R-:W-:Y:S01]  /*0ba0*/  FADD.FTZ R16, R33, R16 ;  /* 0x0000001021107221 */ /* 0x010fe20000010000 */
[----:B------:R-:W-:-:S04]  /*0bb0*/  SHF.L.U32 R33, R18, 0x1, RZ ;  /* 0x0000000112217819 */ /* 0x000fc800000006ff */
[C---:B------:R-:W-:Y:S02]  /*0bc0*/  LEA R2, P2, R33.reuse, R2, 0x2 ;  /* 0x0000000221027211 */ /* 0x040fe400078410ff */
[----:B------:R-:W-:Y:S02]  /*0bd0*/  SHF.L.U64.HI R30, R33, 0x2, R30 ;  /* 0x00000002211e7819 */ /* 0x000fe4000001021e */
[----:B------:R-:W-:-:S03]  /*0be0*/  LEA.HI.X R33, R18, R3, R19, 0x2, P1 ;  /* 0x0000000312217211 */ /* 0x000fc600008f1413 */
[----:B-1----:R-:W-:Y:S02]  /*0bf0*/  IMAD.WIDE R36, R13, 0x4, R32 ;  /* 0x000000040d247825 */ /* 0x002fe400078e0220 */
[----:B------:R-:W3:Y:S04]  /*0c00*/  LDG.E R32, desc[UR6][R32.64] ;  /* 0x0000000620207981 */ /* 0x000ee8000c1e1900 */
[----:B------:R0:W4:Y:S01]  /*0c10*/  LDG.E R33, desc[UR6][R36.64] ;  /* 0x0000000624217981 */ /* 0x000122000c1e1900 */
[----:B--2---:R-:W-:Y:S01]  /*0c20*/  FADD.FTZ R20, R35, R20 ;  /* 0x0000001423147221 */ /* 0x004fe20000010000 */
[----:B0-----:R-:W-:Y:S01]  /*0c30*/  IMAD.WIDE R36, R13, 0x4, R36 ;  /* 0x000000040d247825 */ /* 0x001fe200078e0224 */
[----:B------:R-:W-:-:S03]  /*0c40*/  IADD3.X R3, R3, R30, RZ, P2, !PT ;  /* 0x0000001e03037210 */ /* 0x000fc600017fe4ff */
[----:B------:R-:W-:Y:S02]  /*0c50*/  FADD.FTZ R0, R31, R0 ;  /* 0x000000001f007221 */ /* 0x000fe40000010000 */
[----:B------:R-:W2:Y:S01]  /*0c60*/  LDG.E R31, desc[UR6][R36.64] ;  /* 0x00000006241f7981 */ /* 0x000ea2000c1e1900 */
[----:B------:R-:W-:-:S05]  /*0c70*/  IMAD.WIDE R34, R13, 0x4, R36 ;  /* 0x000000040d227825 */ /* 0x000fca00078e0224 */
[----:B------:R0:W5:Y:S02]  /*0c80*/  LDG.E R30, desc[UR6][R34.64] ;  /* 0x00000006221e7981 */ /* 0x000164000c1e1900 */
[----:B0-----:R-:W-:-:S04]  /*0c90*/  IMAD.WIDE R34, R13, 0x4, R34 ;  /* 0x000000040d227825 */ /* 0x001fc800078e0222 */
[----:B------:R-:W-:-:S04]  /*0ca0*/  IMAD.WIDE R36, R13, 0x4, R34 ;  /* 0x000000040d247825 */ /* 0x000fc800078e0222 */
[----:B---3--:R-:W-:Y:S02]  /*0cb0*/  FADD.FTZ R0, R0, R32 ;  /* 0x0000002000007221 */ /* 0x008fe40000010000 */
[----:B------:R0:W3:Y:S01]  /*0cc0*/  LDG.E R32, desc[UR6][R36.64] ;  /* 0x0000000624207981 */ /* 0x0000e2000c1e1900 */
[----:B----4-:R-:W-:-:S03]  /*0cd0*/  FADD.FTZ R29, R29, R33 ;  /* 0x000000211d1d7221 */ /* 0x010fc60000010000 */
[----:B------:R1:W4:Y:S01]  /*0ce0*/  LDG.E R33, desc[UR6][R34.64] ;  /* 0x0000000622217981 */ /* 0x000322000c1e1900 */
[----:B0-----:R-:W-:-:S04]  /*0cf0*/  IMAD.WIDE R36, R13, 0x4, R36 ;  /* 0x000000040d247825 */ /* 0x001fc800078e0224 */
[----:B-1----:R-:W-:-:S04]  /*0d00*/  IMAD.WIDE R34, R13, 0x4, R36 ;  /* 0x000000040d227825 */ /* 0x002fc800078e0224 */
[----:B--2---:R-:W-:Y:S02]  /*0d10*/  FADD.FTZ R28, R28, R31 ;  /* 0x0000001f1c1c7221 */ /* 0x004fe40000010000 */
[----:B------:R-:W2:Y:S01]  /*0d20*/  LDG.E R31, desc[UR6][R36.64] ;  /* 0x00000006241f7981 */ /* 0x000ea2000c1e1900 */
[----:B-----5:R-:W-:-:S03]  /*0d30*/  FADD.FTZ R27, R27, R30 ;  /* 0x0000001e1b1b7221 */ /* 0x020fc60000010000 */
[----:B------:R0:W5:Y:S01]  /*0d40*/  LDG.E R30, desc[UR6][R34.64] ;  /* 0x00000006221e7981 */ /* 0x000162000c1e1900 */
[----:B---3--:R-:W-:Y:S01]  /*0d50*/  FADD.FTZ R25, R25, R32 ;  /* 0x0000002019197221 */ /* 0x008fe20000010000 */
[----:B----4-:R-:W-:Y:S01]  /*0d60*/  FADD.FTZ R26, R26, R33 ;  /* 0x000000211a1a7221 */ /* 0x010fe20000010000 */
[----:B------:R-:W-:-:S04]  /*0d70*/  IMAD.WIDE R32, R13, 0x4, R34 ;  /* 0x000000040d207825 */ /* 0x000fc800078e0222 */
[C---:B0-----:R-:W-:Y:S02]  /*0d80*/  IMAD.WIDE R34, R13.reuse, 0x4, R32 ;  /* 0x000000040d227825 */ /* 0x041fe400078e0220 */
[----:B------:R-:W3:Y:S02]  /*0d90*/  LDG.E R33, desc[UR6][R32.64] ;  /* 0x0000000620217981 */ /* 0x000ee4000c1e1900 */
[----:B------:R-:W-:-:S04]  /*0da0*/  IMAD.WIDE R36, R13, 0x4, R34 ;  /* 0x000000040d247825 */ /* 0x000fc800078e0222 */
[----:B--2---:R-:W-:Y:S02]  /*0db0*/  FADD.FTZ R24, R24, R31 ;  /* 0x0000001f18187221 */ /* 0x004fe40000010000 */
[----:B------:R0:W2:Y:S01]  /*0dc0*/  LDG.E R31, desc[UR6][R36.64] ;  /* 0x00000006241f7981 */ /* 0x0000a2000c1e1900 */
[----:B-----5:R-:W-:-:S03]  /*0dd0*/  FADD.FTZ R23, R23, R30 ;  /* 0x0000001e17177221 */ /* 0x020fc60000010000 */
[----:B------:R-:W4:Y:S01]  /*0de0*/  LDG.E R30, desc[UR6][R34.64] ;  /* 0x00000006221e7981 */ /* 0x000f22000c1e1900 */
[----:B0-----:R-:W-:-:S05]  /*0df0*/  IMAD.WIDE R36, R13, 0x4, R36 ;  /* 0x000000040d247825 */ /* 0x001fca00078e0224 */
[----:B------:R-:W5:Y:S01]  /*0e00*/  LDG.E R35, desc[UR6][R36.64] ;  /* 0x0000000624237981 */ /* 0x000f62000c1e1900 */
[----:B---3--:R-:W-:Y:S01]  /*0e10*/  FADD.FTZ R22, R22, R33 ;  /* 0x0000002116167221 */ /* 0x008fe20000010000 */
[----:B------:R-:W-:-:S04]  /*0e20*/  IMAD.WIDE R32, R13, 0x4, R36 ;  /* 0x000000040d207825 */ /* 0x000fc800078e0224 */
[----:B--2---:R-:W-:Y:S01]  /*0e30*/  FADD.FTZ R12, R12, R31 ;  /* 0x0000001f0c0c7221 */ /* 0x004fe20000010000 */
[----:B----4-:R-:W-:Y:S01]  /*0e40*/  FADD.FTZ R21, R21, R30 ;  /* 0x0000001e15157221 */ /* 0x010fe20000010000 */
[C---:B------:R-:W-:Y:S02]  /*0e50*/  IMAD.WIDE R30, R13.reuse, 0x4, R32 ;  /* 0x000000040d1e7825 */ /* 0x040fe400078e0220 */
[----:B------:R-:W2:Y:S02]  /*0e60*/  LDG.E R32, desc[UR6][R32.64] ;  /* 0x0000000620207981 */ /* 0x000ea4000c1e1900 */
[----:B-----5:R-:W-:Y:S01]  /*0e70*/  FADD.FTZ R14, R14, R35 ;  /* 0x000000230e0e7221 */ /* 0x020fe20000010000 */
[C---:B------:R-:W-:Y:S01]  /*0e80*/  IMAD.WIDE R34, R13.reuse, 0x4, R30 ;  /* 0x000000040d227825 */ /* 0x040fe200078e021e */
[----:B------:R0:W3:Y:S03]  /*0e90*/  LDG.E R33, desc[UR6][R30.64] ;  /* 0x000000061e217981 */ /* 0x0000e6000c1e1900 */
[----:B0-----:R-:W-:-:S02]  /*0ea0*/  IMAD.WIDE R30, R13, 0x4, R34 ;  /* 0x000000040d1e7825 */ /* 0x001fc400078e0222 */
[----:B------:R-:W4:Y:S04]  /*0eb0*/  LDG.E R34, desc[UR6][R34.64] ;  /* 0x0000000622227981 */ /* 0x000f28000c1e1900 */
[----:B------:R-:W5:Y:S01]  /*0ec0*/  LDG.E R13, desc[UR6][R30.64] ;  /* 0x000000061e0d7981 */ /* 0x000f62000c1e1900 */
[----:B------:R-:W-:-:S05]  /*0ed0*/  VIADD R11, R11, 0xfffffffe ;  /* 0xfffffffe0b0b7836 */ /* 0x000fca0000000000 */
[----:B------:R-:W-:Y:S01]  /*0ee0*/  ISETP.NE.AND P1, PT, R11, RZ, PT ;  /* 0x000000ff0b00720c */ /* 0x000fe20003f25270 */
[----:B--2---:R-:W-:Y:S01]  /*0ef0*/  FADD.FTZ R15, R15, R32 ;  /* 0x000000200f0f7221 */ /* 0x004fe20000010000 */
[----:B---3--:R-:W-:Y:S01]  /*0f00*/  FADD.FTZ R16, R16, R33 ;  /* 0x0000002110107221 */ /* 0x008fe20000010000 */
[----:B----4-:R-:W-:Y:S01]  /*0f10*/  FADD.FTZ R17, R17, R34 ;  /* 0x0000002211117221 */ /* 0x010fe20000010000 */
[----:B-----5:R-:W-:-:S09]  /*0f20*/  FADD.FTZ R20, R20, R13 ;  /* 0x0000000d14147221 */ /* 0x020fd20000010000 */
[----:B------:R-:W-:Y:S05]  /*0f30*/  @P1 BRA `(.L_x_263) ;  /* 0xfffffff800501947 */ /* 0x000fea000383ffff */
.L_x_262:
[----:B------:R-:W-:Y:S05]  /*0f40*/  @!P0 BRA `(.L_x_261) ;  /* 0x0000000000c08947 */ /* 0x000fea0003800000 */
[----:B------:R-:W-:Y:S01]  /*0f50*/  SHF.L.U32 R35, R9, 0x3, RZ ;  /* 0x0000000309237819 */ /* 0x000fe200000006ff */
[----:B------:R-:W2:Y:S04]  /*0f60*/  LDG.E R31, desc[UR6][R2.64] ;  /* 0x00000006021f7981 */ /* 0x000ea8000c1e1900 */
[----:B------:R-:W-:-:S05]  /*0f70*/  IMAD.WIDE R34, R35, 0x4, R2 ;  /* 0x0000000423227825 */ /* 0x000fca00078e0202 */
[----:B------:R0:W3:Y:S02]  /*0f80*/  LDG.E R30, desc[UR6][R34.64] ;  /* 0x00000006221e7981 */ /* 0x0000e4000c1e1900 */
[----:B0-----:R-:W-:-:S05]  /*0f90*/  IMAD.WIDE R34, R9, 0x20, R34 ;  /* 0x0000002009227825 */ /* 0x001fca00078e0222 */
[----:B------:R-:W4:Y:S01]  /*0fa0*/  LDG.E R13, desc[UR6][R34.64] ;  /* 0x00000006220d7981 */ /* 0x000f22000c1e1900 */
[----:B------:R-:W-:-:S05]  /*0fb0*/  IMAD.WIDE R18, R9, 0x20, R34 ;  /* 0x0000002009127825 */ /* 0x000fca00078e0222 */
[----:B------:R-:W5:Y:S01]  /*0fc0*/  LDG.E R37, desc[UR6][R18.64] ;  /* 0x0000000612257981 */ /* 0x000f62000c1e1900 */
[----:B------:R-:W-:-:S05]  /*0fd0*/  IMAD.WIDE R32, R9, 0x20, R18 ;  /* 0x0000002009207825 */ /* 0x000fca00078e0212 */
[----:B------:R0:W5:Y:S02]  /*0fe0*/  LDG.E R3, desc[UR6][R32.64] ;  /* 0x0000000620037981 */ /* 0x000164000c1e1900 */
[----:B0-----:R-:W-:-:S05]  /*0ff0*/  IMAD.WIDE R32, R9, 0x20, R32 ;  /* 0x0000002009207825 */ /* 0x001fca00078e0220 */
[----:B------:R0:W5:Y:S02]  /*1000*/  LDG.E R2, desc[UR6][R32.64] ;  /* 0x0000000620027981 */ /* 0x000164000c1e1900 */
[----:B0-----:R-:W-:-:S05]  /*1010*/  IMAD.WIDE R32, R9, 0x20, R32 ;  /* 0x0000002009207825 */ /* 0x001fca00078e0220 */
[----:B------:R-:W5:Y:S01]  /*1020*/  LDG.E R11, desc[UR6][R32.64] ;  /* 0x00000006200b7981 */ /* 0x000f62000c1e1900 */
[----:B------:R-:W-:-:S05]  /*1030*/  IMAD.WIDE R18, R9, 0x20, R32 ;  /* 0x0000002009127825 */ /* 0x000fca00078e0220 */
[----:B------:R0:W5:Y:S01]  /*1040*/  LDG.E R36, desc[UR6][R18.64] ;  /* 0x0000000612247981 */ /* 0x000162000c1e1900 */
[----:B------:R-:W-:-:S04]  /*1050*/  IMAD.WIDE R34, R9, 0x20, R18 ;  /* 0x0000002009227825 */ /* 0x000fc800078e0212 */
[----:B0-----:R-:W-:Y:S02]  /*1060*/  IMAD.WIDE R18, R9, 0x20, R34 ;  /* 0x0000002009127825 */ /* 0x001fe400078e0222 */
[----:B------:R-:W5:Y:S04]  /*1070*/  LDG.E R35, desc[UR6][R34.64] ;  /* 0x0000000622237981 */ /* 0x000f68000c1e1900 */
[----:B------:R-:W5:Y:S01]  /*1080*/  LDG.E R34, desc[UR6][R18.64] ;  /* 0x0000000612227981 */ /* 0x000f62000c1e1900 */
[----:B--2---:R-:W-:Y:S01]  /*1090*/  FADD.FTZ R0, R0, R31 ;  /* 0x0000001f00007221 */ /* 0x004fe20000010000 */
[----:B---3--:R-:W-:Y:S01]  /*10a0*/  FADD.FTZ R29, R29, R30 ;  /* 0x0000001e1d1d7221 */ /* 0x008fe20000010000 */
[----:B------:R-:W-:-:S04]  /*10b0*/  IMAD.WIDE R30, R9, 0x20, R18 ;  /* 0x00000020091e7825 */ /* 0x000fc800078e0212 */
[----:B------:R-:W-:-:S04]  /*10c0*/  IMAD.WIDE R32, R9, 0x20, R30 ;  /* 0x0000002009207825 */ /* 0x000fc800078e021e */
[----:B----4-:R-:W-:Y:S02]  /*10d0*/  FADD.FTZ R28, R28, R13 ;  /* 0x0000000d1c1c7221 */ /* 0x010fe40000010000 */
[----:B------:R0:W2:Y:S02]  /*10e0*/  LDG.E R13, desc[UR6][R30.64] ;  /* 0x000000061e0d7981 */ /* 0x0000a4000c1e1900 */
[----:B0-----:R-:W-:-:S04]  /*10f0*/  IMAD.WIDE R30, R9, 0x20, R32 ;  /* 0x00000020091e7825 */ /* 0x001fc800078e0220 */
[----:B-----5:R-:W-:Y:S01]  /*1100*/  FADD.FTZ R26, R26, R3 ;  /* 0x000000031a1a7221 */ /* 0x020fe20000010000 */
[----:B------:R-:W3:Y:S01]  /*1110*/  LDG.E R33, desc[UR6][R32.64] ;  /* 0x0000000620217981 */ /* 0x000ee2000c1e1900 */
[----:B------:R-:W-:-:S04]  /*1120*/  IMAD.WIDE R18, R9, 0x20, R30 ;  /* 0x0000002009127825 */ /* 0x000fc800078e021e */
[----:B------:R-:W-:Y:S02]  /*1130*/  FADD.FTZ R27, R27, R37 ;  /* 0x000000251b1b7221 */ /* 0x000fe40000010000 */
[----:B------:R-:W4:Y:S04]  /*1140*/  LDG.E R37, desc[UR6][R30.64] ;  /* 0x000000061e257981 */ /* 0x000f28000c1e1900 */
[----:B------:R0:W5:Y:S01]  /*1150*/  LDG.E R32, desc[UR6][R18.64] ;  /* 0x0000000612207981 */ /* 0x000162000c1e1900 */
[----:B------:R-:W-:Y:S01]  /*1160*/  FADD.FTZ R25, R25, R2 ;  /* 0x0000000219197221 */ /* 0x000fe20000010000 */
[----:B------:R-:W-:-:S04]  /*1170*/  IMAD.WIDE R2, R9, 0x20, R18 ;  /* 0x0000002009027825 */ /* 0x000fc800078e0212 */
[----:B0-----:R-:W-:Y:S02]  /*1180*/  IMAD.WIDE R18, R9, 0x20, R2 ;  /* 0x0000002009127825 */ /* 0x001fe400078e0202 */
[----:B------:R-:W5:Y:S04]  /*1190*/  LDG.E R2, desc[UR6][R2.64] ;  /* 0x0000000602027981 */ /* 0x000f68000c1e1900 */
[----:B------:R-:W5:Y:S01]  /*11a0*/  LDG.E R9, desc[UR6][R18.64] ;  /* 0x0000000612097981 */ /* 0x000f62000c1e1900 */
[----:B------:R-:W-:Y:S01]  /*11b0*/  FADD.FTZ R24, R24, R11 ;  /* 0x0000000b18187221 */ /* 0x000fe20000010000 */
[----:B------:R-:W-:Y:S01]  /*11c0*/  FADD.FTZ R23, R23, R36 ;  /* 0x0000002417177221 */ /* 0x000fe20000010000 */
[----:B------:R-:W-:Y:S01]  /*11d0*/  FADD.FTZ R22, R22, R35 ;  /* 0x0000002316167221 */ /* 0x000fe20000010000 */
[----:B------:R-:W-:Y:S01]  /*11e0*/  FADD.FTZ R21, R21, R34 ;  /* 0x0000002215157221 */ /* 0x000fe20000010000 */
[----:B--2---:R-:W-:Y:S01]  /*11f0*/  FADD.FTZ R12, R12, R13 ;  /* 0x0000000d0c0c7221 */ /* 0x004fe20000010000 */
[----:B---3--:R-:W-:Y:S01]  /*1200*/  FADD.FTZ R14, R14, R33 ;  /* 0x000000210e0e7221 */ /* 0x008fe20000010000 */
[----:B----4-:R-:W-:Y:S01]  /*1210*/  FADD.FTZ R15, R15, R37 ;  /* 0x000000250f0f7221 */ /* 0x010fe20000010000 */
[----:B-----5:R-:W-:Y:S01]  /*1220*/  FADD.FTZ R16, R16, R32 ;  /* 0x0000002010107221 */ /* 0x020fe20000010000 */
[----:B------:R-:W-:Y:S01]  /*1230*/  FADD.FTZ R17, R17, R2 ;  /* 0x0000000211117221 */ /* 0x000fe20000010000 */
[----:B------:R-:W-:-:S07]  /*1240*/  FADD.FTZ R20, R20, R9 ;  /* 0x0000000914147221 */ /* 0x000fce0000010000 */
.L_x_261:
[----:B------:R-:W0:Y:S01]  /*1250*/  S2R R3, SR_TID.X ;  /* 0x0000000000037919 */ /* 0x000e220000002100 */
[----:B------:R-:W-:Y:S01]  /*1260*/  ULDC UR8, c[0x0][0x390] ;  /* 0x0000e40000087ab9 */ /* 0x000fe20000000800 */
[----:B------:R-:W1:Y:S01]  /*1270*/  S2UR UR5, SR_CgaCtaId ;  /* 0x00000000000579c3 */ /* 0x000e620000008800 */
        /* <DEDUP_REMOVED lines=8> */
[----:B------:R-:W-:Y:S01]  /*1300*/  F2FP.BF16.F32.PACK_AB R18, R27, R18 ;  /* 0x000000121b12723e */ /* 0x000fe200000010ff */
[----:B------:R-:W-:Y:S01]  /*1310*/  FMUL.FTZ R24, R24, UR8 ;  /* 0x0000000818187c20 */ /* 0x000fe20008410000 */
[----:B------:R-:W-:Y:S01]  /*1320*/  FMUL.FTZ R23, R23, UR8 ;  /* 0x0000000817177c20 */ /* 0x000fe20008410000 */
[----:B------:R-:W-:Y:S01]  /*1330*/  FMUL.FTZ R12, R12, UR8 ;  /* 0x000000080c0c7c20 */ /* 0x000fe20008410000 */
[----:B------:R-:W-:Y:S01]  /*1340*/  UMOV UR4, 0x400 ;  /* 0x0000040000047882 */ /* 0x000fe20000000000 */
[----:B------:R-:W-:Y:S01]  /*1350*/  FMUL.FTZ R15, R15, UR8 ;  /* 0x000000080f0f7c20 */ /* 0x000fe20008410000 */
[----:B------:R-:W-:Y:S01]  /*1360*/  FMUL.FTZ R16, R16, UR8 ;  /* 0x0000000810107c20 */ /* 0x000fe20008410000 */
[----:B------:R-:W-:Y:S01]  /*1370*/  FMUL.FTZ R17, R17, UR8 ;  /* 0x0000000811117c20 */ /* 0x000fe20008410000 */
[----:B------:R-:W-:Y:S01]  /*1380*/  FMUL.FTZ R20, R20, UR8 ;  /* 0x0000000814147c20 */ /* 0x000fe20008410000 */
[----:B------:R-:W-:Y:S01]  /*1390*/  F2FP.BF16.F32.PACK_AB R19, R26, R19 ;  /* 0x000000131a13723e */ /* 0x000fe200000010ff */
[----:B------:R-:W-:Y:S01]  /*13a0*/  IMAD R5, R4, -0x80, R5 ;  /* 0xffffff8004057824 */ /* 0x000fe200078e0205 */
[----:B------:R-:W-:Y:S01]  /*13b0*/  F2FP.BF16.F32.PACK_AB R16, R16, R15 ;  /* 0x0000000f1010723e */ /* 0x000fe200000010ff */
[----:B------:R-:W-:Y:S01]  /*13c0*/  BSSY B0, `(.L_x_264) ;  /* 0x0000051000007945 */ /* 0x000fe20003800000 */
[----:B------:R-:W-:Y:S01]  /*13d0*/  F2FP.BF16.F32.PACK_AB R17, R20, R17 ;  /* 0x000000111411723e */ /* 0x000fe200000010ff */
[----:B-1----:R-:W-:Y:S01]  /*13e0*/  ULEA UR4, UR5, UR4, 0x18 ;  /* 0x0000000405047291 */ /* 0x002fe2000f8ec03f */
[----:B0-----:R-:W-:-:S04]  /*13f0*/  SHF.R.S32.HI R2, RZ, 0x1f, R3 ;  /* 0x0000001fff027819 */ /* 0x001fc80000011403 */
[----:B------:R-:W-:-:S04]  /*1400*/  LEA.HI R9, R2, R3, RZ, 0x2 ;  /* 0x0000000302097211 */ /* 0x000fc800078f10ff */
[--C-:B------:R-:W-:Y:S02]  /*1410*/  SHF.R.S32.HI R0, RZ, 0x2, R9.reuse ;  /* 0x00000002ff007819 */ /* 0x100fe40000011409 */
[----:B------:R-:W-:-:S04]  /*1420*/  SHF.R.S32.HI R13, RZ, 0x1f, R9 ;  /* 0x0000001fff0d7819 */ /* 0x000fc80000011409 */
[----:B------:R-:W-:-:S04]  /*1430*/  LEA.HI R13, R13, R0, RZ, 0x3 ;  /* 0x000000000d0d7211 */ /* 0x000fc800078f18ff */
[----:B------:R-:W-:Y:S01]  /*1440*/  LOP3.LUT R25, R13, 0xfffffff8, RZ, 0xc0, !PT ;  /* 0xfffffff80d197812 */ /* 0x000fe200078ec0ff */
[----:B------:R-:W-:Y:S01]  /*1450*/  FMUL.FTZ R13, R21, UR8 ;  /* 0x00000008150d7c20 */ /* 0x000fe20008410000 */
[----:B------:R-:W-:Y:S02]  /*1460*/  F2FP.BF16.F32.PACK_AB R21, R23, R24 ;  /* 0x000000181715723e */ /* 0x000fe400000010ff */
[----:B------:R-:W-:Y:S01]  /*1470*/  IADD3 R27, R0, -R25, RZ ;  /* 0x80000019001b7210 */ /* 0x000fe20007ffe0ff */
[----:B------:R-:W-:Y:S01]  /*1480*/  FMUL.FTZ R25, R14, UR8 ;  /* 0x000000080e197c20 */ /* 0x000fe20008410000 */
[----:B------:R-:W-:Y:S01]  /*1490*/  F2FP.BF16.F32.PACK_AB R22, R13, R22 ;  /* 0x000000160d16723e */ /* 0x000fe200000010ff */
[----:B------:R-:W-:Y:S01]  /*14a0*/  ULDC.64 UR8, c[0x0][0x448] ;  /* 0x0001120000087ab9 */ /* 0x000fe20000000a00 */
[----:B------:R-:W-:Y:S02]  /*14b0*/  LEA.HI R27, R27, R27, RZ, 0x1 ;  /* 0x0000001b1b1b7211 */ /* 0x000fe400078f08ff */
[----:B------:R-:W-:-:S02]  /*14c0*/  LEA.HI R13, R2, R3, RZ, 0x5 ;  /* 0x00000003020d7211 */ /* 0x000fc400078f28ff */
[----:B------:R-:W-:Y:S02]  /*14d0*/  F2FP.BF16.F32.PACK_AB R23, R25, R12 ;  /* 0x0000000c1917723e */ /* 0x000fe400000010ff */
[-C--:B------:R-:W-:Y:S02]  /*14e0*/  LEA.HI R2, R2, R3.reuse, RZ, 0x3 ;  /* 0x0000000302027211 */ /* 0x080fe400078f18ff */
[----:B------:R-:W-:Y:S02]  /*14f0*/  LOP3.LUT R12, R9, 0xfffffffc, RZ, 0xc0, !PT ;  /* 0xfffffffc090c7812 */ /* 0x000fe400078ec0ff */
[----:B------:R-:W-:Y:S02]  /*1500*/  SHF.R.S32.HI R27, RZ, 0x1, R27 ;  /* 0x00000001ff1b7819 */ /* 0x000fe4000001141b */
[----:B------:R-:W-:Y:S02]  /*1510*/  SHF.R.S32.HI R2, RZ, 0x3, R2 ;  /* 0x00000003ff027819 */ /* 0x000fe40000011402 */
[----:B------:R-:W-:-:S02]  /*1520*/  IADD3 R3, -R12, R3, RZ ;  /* 0x000000030c037210 */ /* 0x000fc40007ffe1ff */
[----:B------:R-:W-:Y:S02]  /*1530*/  LOP3.LUT P0, RZ, R27, 0x2, RZ, 0xc0, !PT ;  /* 0x000000021bff7812 */ /* 0x000fe4000780c0ff */
[----:B------:R-:W-:Y:S02]  /*1540*/  LEA.HI R12, R9, R0, RZ, 0x1 ;  /* 0x00000000090c7211 */ /* 0x000fe400078f08ff */
[----:B------:R-:W-:Y:S01]  /*1550*/  SHF.L.U32 R9, R2, 0x6, RZ ;  /* 0x0000000602097819 */ /* 0x000fe200000006ff */
[----:B------:R-:W-:Y:S01]  /*1560*/  IMAD.SHL.U32 R2, R3, 0x8, RZ ;  /* 0x0000000803027824 */ /* 0x000fe200078e00ff */
[----:B------:R-:W-:Y:S02]  /*1570*/  LOP3.LUT R3, R12, 0x7fffffe, RZ, 0xc0, !PT ;  /* 0x07fffffe0c037812 */ /* 0x000fe400078ec0ff */
[----:B------:R-:W-:Y:S02]  /*1580*/  LOP3.LUT R9, R9, 0xc0, RZ, 0xc0, !PT ;  /* 0x000000c009097812 */ /* 0x000fe400078ec0ff */
[----:B------:R-:W-:-:S02]  /*1590*/  LEA R24, R10, UR4, 0x1 ;  /* 0x000000040a187c11 */ /* 0x000fc4000f8e08ff */
[----:B------:R-:W-:Y:S02]  /*15a0*/  IADD3 R10, R0, -R3, RZ ;  /* 0x80000003000a7210 */ /* 0x000fe40007ffe0ff */
[----:B------:R-:W-:Y:S01]  /*15b0*/  LOP3.LUT R3, R9, 0x18, R2, 0xf8, !PT ;  /* 0x0000001809037812 */ /* 0x000fe200078ef802 */
[----:B------:R-:W-:Y:S01]  /*15c0*/  STS [R24], R11 ;  /* 0x0000000b18007388 */ /* 0x000fe20000000800 */
[----:B------:R-:W-:Y:S02]  /*15d0*/  SHF.R.U32.HI R12, RZ, 0x3, R9 ;  /* 0x00000003ff0c7819 */ /* 0x000fe40000011609 */
[C---:B------:R-:W-:Y:S01]  /*15e0*/  IADD3 R9, R24.reuse, 0x20, RZ ;  /* 0x0000002018097810 */ /* 0x040fe20007ffe0ff */
[----:B------:R0:W-:Y:S01]  /*15f0*/  STS [R24+0x200], R18 ;  /* 0x0002001218007388 */ /* 0x0001e20000000800 */
[----:B------:R-:W-:Y:S02]  /*1600*/  @P0 IADD3 R9, R24, -0x20, RZ ;  /* 0xffffffe018090810 */ /* 0x000fe40007ffe0ff */
[----:B------:R-:W-:-:S02]  /*1610*/  SHF.R.S32.HI R13, RZ, 0x5, R13 ;  /* 0x00000005ff0d7819 */ /* 0x000fc4000001140d */
[----:B------:R-:W-:Y:S01]  /*1620*/  LOP3.LUT R3, R3, R12, RZ, 0x3c, !PT ;  /* 0x0000000c03037212 */ /* 0x000fe200078e3cff */
[----:B------:R-:W-:Y:S01]  /*1630*/  STS [R9], R22 ;  /* 0x0000001609007388 */ /* 0x000fe20000000800 */
[----:B------:R-:W-:Y:S02]  /*1640*/  LEA R10, R13, R10, 0x3 ;  /* 0x0000000a0d0a7211 */ /* 0x000fe400078e18ff */
[----:B------:R-:W-:Y:S01]  /*1650*/  SHF.L.U32 R25, R4, 0x7, RZ ;  /* 0x0000000704197819 */ /* 0x000fe200000006ff */
[----:B------:R-:W-:Y:S02]  /*1660*/  STS [R9+0x200], R23 ;  /* 0x0002001709007388 */ /* 0x000fe40000000800 */
[----:B------:R-:W-:Y:S01]  /*1670*/  IMAD.U32 R3, R10, 0x20, R3 ;  /* 0x000000200a037824 */ /* 0x000fe200078e0003 */
[----:B0-----:R-:W-:Y:S01]  /*1680*/  SHF.R.S32.HI R18, RZ, 0x1f, R25 ;  /* 0x0000001fff127819 */ /* 0x001fe20000011419 */
[----:B------:R-:W-:Y:S03]  /*1690*/  STS [R24+0x1000], R19 ;  /* 0x0010001318007388 */ /* 0x000fe60000000800 */
[----:B------:R-:W-:Y:S01]  /*16a0*/  LEA R20, R3, UR4, 0x1 ;  /* 0x0000000403147c11 */ /* 0x000fe2000f8e08ff */
[----:B------:R-:W-:Y:S01]  /*16b0*/  STS [R24+0x1200], R21 ;  /* 0x0012001518007388 */ /* 0x000fe20000000800 */
[--C-:B------:R-:W-:Y:S01]  /*16c0*/  SHF.R.S32.HI R3, RZ, 0x1f, R2.reuse ;  /* 0x0000001fff037819 */ /* 0x100fe20000011402 */
[----:B------:R-:W-:Y:S01]  /*16d0*/  IMAD R18, R18, UR8, RZ ;  /* 0x0000000812127c24 */ /* 0x000fe2000f8e02ff */
[----:B------:R-:W-:Y:S01]  /*16e0*/  ULDC UR4, c[0x0][0x2d0] ;  /* 0x0000b40000047ab9 */ /* 0x000fe20000000800 */
[----:B------:R-:W-:Y:S01]  /*16f0*/  STS [R9+0x1000], R16 ;  /* 0x0010001009007388 */ /* 0x000fe20000000800 */
[----:B------:R-:W-:Y:S01]  /*1700*/  ISETP.GE.AND P0, PT, R2, UR4, PT ;  /* 0x0000000402007c0c */ /* 0x000fe2000bf06270 */
[C---:B------:R-:W-:Y:S01]  /*1710*/  IMAD.WIDE.U32 R10, R25.reuse, UR8, R2 ;  /* 0x00000008190a7c25 */ /* 0x040fe2000f8e0002 */
[----:B------:R-:W-:Y:S01]  /*1720*/  IADD3 R2, R0, 0x40, RZ ;  /* 0x0000004000027810 */ /* 0x000fe20007ffe0ff */
[----:B------:R0:W-:Y:S01]  /*1730*/  STS [R9+0x1200], R17 ;  /* 0x0012001109007388 */ /* 0x0001e20000000800 */
[----:B------:R-:W-:Y:S01]  /*1740*/  SHF.R.S32.HI R3, RZ, 0x1f, R6 ;  /* 0x0000001fff037819 */ /* 0x000fe20000011406 */
[----:B------:R-:W-:Y:S01]  /*1750*/  IMAD R18, R25, UR9, R18 ;  /* 0x0000000919127c24 */ /* 0x000fe2000f8e0212 */
[----:B------:R-:W-:Y:S01]  /*1760*/  BAR.SYNC.DEFER_BLOCKING 0x0 ;  /* 0x0000000000007b1d */ /* 0x000fe20000010000 */
[----:B------:R-:W-:-:S04]  /*1770*/  IADD3 R8, P1, R8, R10, RZ ;  /* 0x0000000a08087210 */ /* 0x000fc80007f3e0ff */
[----:B0-----:R-:W-:Y:S01]  /*1780*/  IADD3.X R9, R7, R11, R18, P1, !PT ;  /* 0x0000000b07097210 */ /* 0x001fe20000ffe412 */
[----:B------:R-:W-:Y:S01]  /*1790*/  ULDC.64 UR4, c[0x0][0x460] ;  /* 0x0001180000047ab9 */ /* 0x000fe20000000a00 */
[-C--:B------:R-:W-:Y:S01]  /*17a0*/  ISETP.GE.OR P1, PT, R2, R5.reuse, P0 ;  /* 0x000000050200720c */ /* 0x080fe20000726670 */
[----:B------:R-:W-:Y:S01]  /*17b0*/  IMAD R3, R3, UR4, RZ ;  /* 0x0000000403037c24 */ /* 0x000fe2000f8e02ff */
[----:B------:R-:W-:Y:S01]  /*17c0*/  ISETP.GE.OR P0, PT, R0, R5, P0 ;  /* 0x000000050000720c */ /* 0x000fe20000706670 */
[----:B------:R-:W-:Y:S01]  /*17d0*/  IMAD.WIDE.U32 R16, R6, UR4, R8 ;  /* 0x0000000406107c25 */ /* 0x000fe2000f8e0008 */
[----:B------:R-:W-:-:S03]  /*17e0*/  SHF.R.S32.HI R18, RZ, 0x1f, R0 ;  /* 0x0000001fff127819 */ /* 0x000fc60000011400 */
[----:B------:R-:W-:-:S05]  /*17f0*/  IMAD R3, R6, UR5, R3 ;  /* 0x0000000506037c24 */ /* 0x000fca000f8e0203 */
[----:B------:R-:W-:Y:S01]  /*1800*/  IADD3 R9, R17, R3, RZ ;  /* 0x0000000311097210 */ /* 0x000fe20007ffe0ff */
[----:B------:R0:W1:Y:S02]  /*1810*/  LDS.128 R12, [R20+0x1000] ;  /* 0x00100000140c7984 */ /* 0x0000640000000c00 */
[----:B------:R-:W-:Y:S05]  /*1820*/  @P0 BRA `(.L_x_265) ;  /* 0x0000000000280947 */ /* 0x000fea0003800000 */
[----:B------:R-:W2:Y:S01]  /*1830*/  LDS.128 R4, [R20] ;  /* 0x0000000014047984 */ /* 0x000ea20000000c00 */
[----:B------:R-:W-:Y:S01]  /*1840*/  MOV R8, R16 ;  /* 0x0000001000087202 */ /* 0x000fe20000000f00 */
[----:B------:R-:W-:Y:S01]  /*1850*/  IMAD R11, R18, UR8, RZ ;  /* 0x00000008120b7c24 */ /* 0x000fe2000f8e02ff */
[----:B------:R-:W-:-:S03]  /*1860*/  ULDC.64 UR4, c[0x0][0x3e8] ;  /* 0x0000fa0000047ab9 */ /* 0x000fc60000000a00 */
[----:B------:R-:W-:-:S04]  /*1870*/  IMAD.WIDE.U32 R2, R0, UR8, R8 ;  /* 0x0000000800027c25 */ /* 0x000fc8000f8e0008 */
[----:B------:R-:W-:Y:S01]  /*1880*/  IMAD R11, R0, UR9, R11 ;  /* 0x00000009000b7c24 */ /* 0x000fe2000f8e020b */
[----:B------:R-:W-:-:S03]  /*1890*/  LEA R10, P0, R2, UR4, 0x1 ;  /* 0x00000004020a7c11 */ /* 0x000fc6000f8008ff */
[----:B------:R-:W-:-:S05]  /*18a0*/  IMAD.IADD R3, R3, 0x1, R11 ;  /* 0x0000000103037824 */ /* 0x000fca00078e020b */
[----:B------:R-:W-:-:S05]  /*18b0*/  LEA.HI.X R11, R2, UR5, R3, 0x1, P0 ;  /* 0x00000005020b7c11 */ /* 0x000fca00080f0c03 */
[----:B--2---:R2:W-:Y:S02]  /*18c0*/  STG.E.128 desc[UR6][R10.64], R4 ;  /* 0x000000040a007986 */ /* 0x0045e4000c101d06 */
.L_x_265:
[----:B------:R-:W-:Y:S05]  /*18d0*/  BSYNC B0 ;  /* 0x0000000000007941 */ /* 0x000fea0003800000 */
.L_x_264:
[----:B------:R-:W-:Y:S05]  /*18e0*/  @P1 EXIT ;  /* 0x000000000000194d */ /* 0x000fea0003800000 */
[----:B--2---:R-:W-:Y:S01]  /*18f0*/  IADD3 R5, P0, R0, 0x40, RZ ;  /* 0x0000004000057810 */ /* 0x004fe20007f1e0ff */
[----:B------:R-:W-:Y:S01]  /*1900*/  ULDC.64 UR4, c[0x0][0x3e8] ;  /* 0x0000fa0000047ab9 */ /* 0x000fe20000000a00 */
[----:B------:R-:W-:Y:S02]  /*1910*/  MOV R2, R16 ;  /* 0x0000001000027202 */ /* 0x000fe40000000f00 */
[----:B------:R-:W-:Y:S02]  /*1920*/  IADD3.X R0, RZ, R18, RZ, P0, !PT ;  /* 0x00000012ff007210 */ /* 0x000fe400007fe4ff */
[----:B------:R-:W-:-:S03]  /*1930*/  MOV R3, R9 ;  /* 0x0000000900037202 */ /* 0x000fc60000000f00 */
[----:B------:R-:W-:Y:S02]  /*1940*/  IMAD R0, R0, UR8, RZ ;  /* 0x0000000800007c24 */ /* 0x000fe4000f8e02ff */
[----:B------:R-:W-:-:S04]  /*1950*/  IMAD.WIDE.U32 R2, R5, UR8, R2 ;  /* 0x0000000805027c25 */ /* 0x000fc8000f8e0002 */
[----:B------:R-:W-:Y:S01]  /*1960*/  IMAD R5, R5, UR9, R0 ;  /* 0x0000000905057c24 */ /* 0x000fe2000f8e0200 */
[----:B------:R-:W-:-:S04]  /*1970*/  LEA R4, P0, R2, UR4, 0x1 ;  /* 0x0000000402047c11 */ /* 0x000fc8000f8008ff */
[----:B------:R-:W-:-:S04]  /*1980*/  IADD3 R3, R3, R5, RZ ;  /* 0x0000000503037210 */ /* 0x000fc80007ffe0ff */
[----:B------:R-:W-:-:S05]  /*1990*/  LEA.HI.X R5, R2, UR5, R3, 0x1, P0 ;  /* 0x0000000502057c11 */ /* 0x000fca00080f0c03 */
[----:B-1----:R-:W-:Y:S01]  /*19a0*/  STG.E.128 desc[UR6][R4.64], R12 ;  /* 0x0000000c04007986 */ /* 0x002fe2000c101d06 */
[----:B------:R-:W-:Y:S05]  /*19b0*/  EXIT ;  /* 0x000000000000794d */ /* 0x000fea0003800000 */
.L_x_266:
        /* <DEDUP_REMOVED lines=12> */
.L_x_1335:


//--------------------- .text._ZN5flash44flash_bwd_dq_dk_dv_loop_seqk_parallel_kernelI23Flash_bwd_kernel_traitsILi32ELi128ELi128ELi8ELi4ELi4ELi4ELb1ELb0EN7cutlass10bfloat16_tE19Flash_kernel_traitsILi32ELi128ELi128ELi8ES3_EELb1ELb0ELb0ELb0ELb0ELb1ELb0EEEvNS_16Flash_bwd_paramsE --------------------------
	.section	.text._ZN5flash44flash_bwd_dq_dk_dv_loop_seqk_parallel_kernelI23Flash_bwd_kernel_traitsILi32ELi128ELi128ELi8ELi4ELi4ELi4ELb1ELb0EN7cutlass10bfloat16_tE19Flash_kernel_traitsILi32ELi128ELi128ELi8ES3_EELb1ELb0ELb0ELb0ELb0ELb1ELb0EEEvNS_16Flash_bwd_paramsE,"ax",@progbits
	.align	128
        .global         _ZN5flash44flash_bwd_dq_dk_dv_loop_seqk_parallel_kernelI23Flash_bwd_kernel_traitsILi32ELi128ELi128ELi8ELi4ELi4ELi4ELb1ELb0EN7cutlass10bfloat16_tE19Flash_kernel_traitsILi32ELi128ELi128ELi8ES3_EELb1ELb0ELb0ELb0ELb0ELb1ELb0EEEvNS_16Flash_bwd_paramsE
        .type           _ZN5flash44flash_bwd_dq_dk_dv_loop_seqk_parallel_kernelI23Flash_bwd_kernel_traitsILi32ELi128ELi128ELi8ELi4ELi4ELi4ELb1ELb0EN7cutlass10bfloat16_tE19Flash_kernel_traitsILi32ELi128ELi128ELi8ES3_EELb1ELb0ELb0ELb0ELb0ELb1ELb0EEEvNS_16Flash_bwd_paramsE,@function
        .size           _ZN5flash44flash_bwd_dq_dk_dv_loop_seqk_parallel_kernelI23Flash_bwd_kernel_traitsILi32ELi128ELi128ELi8ELi4ELi4ELi4ELb1ELb0EN7cutlass10bfloat16_tE19Flash_kernel_traitsILi32ELi128ELi128ELi8ES3_EELb1ELb0ELb0ELb0ELb0ELb1ELb0EEEvNS_16Flash_bwd_paramsE,(.L_x_1336 - _ZN5flash44flash_bwd_dq_dk_dv_loop_seqk_parallel_kernelI23Flash_bwd_kernel_traitsILi32ELi128ELi128ELi8ELi4ELi4ELi4ELb1ELb0EN7cutlass10bfloat16_tE19Flash_kernel_traitsILi32ELi128ELi128ELi8ES3_EELb1ELb0ELb0ELb0ELb0ELb1ELb0EEEvNS_16Flash_bwd_paramsE)
        .other          _ZN5flash44flash_bwd_dq_dk_dv_loop_seqk_parallel_kernelI23Flash_bwd_kernel_traitsILi32ELi128ELi128ELi8ELi4ELi4ELi4ELb1ELb0EN7cutlass10bfloat16_tE19Flash_kernel_traitsILi32ELi128ELi128ELi8ES3_EELb1ELb0ELb0ELb0ELb0ELb1ELb0EEEvNS_16Flash_bwd_paramsE,@"STO_CUDA_ENTRY STV_DEFAULT"
_ZN5flash44flash_bwd_dq_dk_dv_loop_seqk_parallel_kernelI23Flash_bwd_kernel_traitsILi32ELi128ELi128ELi8ELi4ELi4ELi4ELb1ELb0EN7cutlass10bfloat16_tE19Flash_kernel_traitsILi32ELi128ELi128ELi8ES3_EELb1ELb0ELb0ELb0ELb0ELb1ELb0EEEvNS_16Flash_bwd_paramsE:
.text._ZN5flash44flash_bwd_dq_dk_dv_loop_seqk_parallel_kernelI23Flash_bwd_kernel_traitsILi32ELi128ELi128ELi8ELi4ELi4ELi4ELb1ELb0EN7cutlass10bfloat16_tE19Flash_kernel_traitsILi32ELi128ELi128ELi8ES3_EELb1ELb0ELb0ELb0ELb0ELb1ELb0EEEvNS_16Flash_bwd_paramsE:
        /* <DEDUP_REMOVED lines=16> */
[----:B------:R-:W-:Y:S01]  /*0100*/  UMOV UR58, 0xffffe000 ;  /* 0xffffe000003a7882 */ /* 0x000fe20000000000 */
[----:B------:R-:W-:Y:S02]  /*0110*/  IMAD.MOV.U32 R151, RZ, RZ, 0x40 ;  /* 0x00000040ff977424 */ /* 0x000fe400078e00ff */
[----:B------:R-:W3:Y:S08]  /*0120*/  S2UR UR55, SR_CTAID.Z ;  /* 0x00000000003779c3 */ /* 0x000ef00000002700 */
[----:B------:R-:W4:Y:S01]  /*0130*/  S2UR UR43, SR_CTAID.Y ;  /* 0x00000000002b79c3 */ /* 0x000f220000002600 */
[----:B--2---:R-:W-:-:S04]  /*0140*/  ULEA UR4, UR4, UR5, 0x18 ;  /* 0x0000000504047291 */ /* 0x004fc8000f8ec03f */
[----:B------:R-:W-:Y:S01]  /*0150*/  UIADD3 UR5, UR4, 0x8000, URZ ;  /* 0x0000800004057890 */ /* 0x000fe2000fffe03f */
        /* <DEDUP_REMOVED lines=8> */
[----:B------:R-:W-:-:S02]  /*01e0*/  SHF.R.S32.HI R2, RZ, 0x4, R3 ;  /* 0x00000004ff027819 */ /* 0x000fc40000011403 */
[----:B------:R-:W-:Y:S02]  /*01f0*/  LOP3.LUT R9, R16, 0xfffffff8, RZ, 0xc0, !PT ;  /* 0xfffffff810097812 */ /* 0x000fe400078ec0ff */
[C---:B------:R-:W-:Y:S02]  /*0200*/  LOP3.LUT R0, R3.reuse, 0xfffffff0, RZ, 0xc0, !PT ;  /* 0xfffffff003007812 */ /* 0x040fe400078ec0ff */
[----:B------:R-:W-:Y:S01]  /*0210*/  LOP3.LUT R7, R6, 0xffffffe0, RZ, 0xc0, !PT ;  /* 0xffffffe006077812 */ /* 0x000fe200078ec0ff */
[C---:B------:R-:W-:Y:S01]  /*0220*/  IMAD.IADD R9, R8.reuse, 0x1, -R9 ;  /* 0x0000000108097824 */ /* 0x040fe200078e0a09 */
[----:B------:R-:W-:Y:S01]  /*0230*/  LEA.HI R4, R3, R2, RZ, 0x1 ;  /* 0x0000000203047211 */ /* 0x000fe200078f08ff */
[C---:B------:R-:W-:Y:S01]  /*0240*/  IMAD.IADD R3, R8.reuse, 0x1, -R0 ;  /* 0x0000000108037824 */ /* 0x040fe200078e0a00 */
[----:B------:R-:W-:Y:S01]  /*0250*/  SHF.R.S32.HI R243, RZ, 0x7, R243 ;  /* 0x00000007fff37819 */ /* 0x000fe200000114f3 */
[----:B------:R-:W-:Y:S01]  /*0260*/  IMAD.IADD R0, R8, 0x1, -R7 ;  /* 0x0000000108007824 */ /* 0x000fe200078e0a07 */
[----:B------:R-:W-:-:S02]  /*0270*/  LOP3.LUT R4, R4, 0xfffffffe, RZ, 0xc0, !PT ;  /* 0xfffffffe04047812 */ /* 0x000fc400078ec0ff */
[----:B------:R-:W-:Y:S02]  /*0280*/  LEA.HI R11, R9, R9, RZ, 0x1 ;  /* 0x00000009090b7211 */ /* 0x000fe400078f08ff */
[----:B------:R-:W-:Y:S01]  /*0290*/  SHF.R.S32.HI R7, RZ, 0x1f, R0 ;  /* 0x0000001fff077819 */ /* 0x000fe20000011400 */
[----:B------:R-:W-:Y:S01]  /*02a0*/  IMAD.IADD R12, R2, 0x1, -R4 ;  /* 0x00000001020c7824 */ /* 0x000fe200078e0a04 */
[----:B------:R-:W-:Y:S02]  /*02b0*/  LOP3.LUT R2, R11, 0x7fffffe, RZ, 0xc0, !PT ;  /* 0x07fffffe0b027812 */ /* 0x000fe400078ec0ff */
[----:B------:R-:W-:Y:S01]  /*02c0*/  LEA.HI R242, R7, R0, RZ, 0x2 ;  /* 0x0000000007f27211 */ /* 0x000fe200078f10ff */
[----:B------:R-:W-:Y:S01]  /*02d0*/  IMAD R0, R243, 0x8, R12 ;  /* 0x00000008f3007824 */ /* 0x000fe200078e020c */
[--C-:B------:R-:W-:Y:S01]  /*02e0*/  SHF.R.S32.HI R235, RZ, 0x2, R5.reuse ;  /* 0x00000002ffeb7819 */ /* 0x100fe20000011405 */
[----:B------:R-:W-:Y:S01]  /*02f0*/  IMAD.IADD R2, R9, 0x1, -R2 ;  /* 0x0000000109027824 */ /* 0x000fe200078e0a02 */
[----:B------:R-:W-:-:S02]  /*0300*/  SHF.R.S32.HI R4, RZ, 0x1f, R5 ;  /* 0x0000001fff047819 */ /* 0x000fc40000011405 */
[----:B------:R-:W-:Y:S01]  /*0310*/  SHF.R.S32.HI R13, RZ, 0x1f, R3 ;  /* 0x0000001fff0d7819 */ /* 0x000fe20000011403 */
[----:B------:R-:W-:Y:S01]  /*0320*/  IMAD R0, R0, 0x8, R2 ;  /* 0x0000000800007824 */ /* 0x000fe200078e0202 */
[----:B------:R-:W-:Y:S02]  /*0330*/  LOP3.LUT R10, R5, 0xfffffffc, RZ, 0xc0, !PT ;  /* 0xfffffffc050a7812 */ /* 0x000fe400078ec0ff */
[----:B------:R-:W-:Y:S02]  /*0340*/  LEA.HI R2, R4, R235, RZ, 0x3 ;  /* 0x000000eb04027211 */ /* 0x000fe400078f18ff */
[-C--:B------:R-:W-:Y:S01]  /*0350*/  LEA.HI R4, R3, R3.reuse, RZ, 0x1 ;  /* 0x0000000303047211 */ /* 0x080fe200078f08ff */
[----:B------:R-:W-:Y:S01]  /*0360*/  IMAD.IADD R244, R8, 0x1, -R10 ;  /* 0x0000000108f47824 */ /* 0x000fe200078e0a0a */
[----:B------:R-:W-:Y:S02]  /*0370*/  LEA.HI R13, R13, R3, RZ, 0x3 ;  /* 0x000000030d0d7211 */ /* 0x000fe400078f18ff */
[--C-:B------:R-:W-:Y:S01]  /*0380*/  SHF.R.S32.HI R247, RZ, 0x5, R6.reuse ;  /* 0x00000005fff77819 */ /* 0x100fe20000011406 */
[C---:B------:R-:W-:Y:S01]  /*0390*/  IMAD.SHL.U32 R18, R244.reuse, 0x2, RZ ;  /* 0x00000002f4127824 */ /* 0x040fe200078e00ff */
[----:B------:R-:W-:Y:S01]  /*03a0*/  SHF.R.S32.HI R6, RZ, 0x1f, R6 ;  /* 0x0000001fff067819 */ /* 0x000fe20000011406 */
[----:B------:R-:W-:Y:S01]  /*03b0*/  IMAD.SHL.U32 R244, R244, 0x8, RZ ;  /* 0x00000008f4f47824 */ /* 0x000fe200078e00ff */
[----:B------:R-:W-:-:S02]  /*03c0*/  SHF.R.S32.HI R5, RZ, 0x1, R4 ;  /* 0x00000001ff057819 */ /* 0x000fc40000011404 */
[----:B------:R-:W-:Y:S02]  /*03d0*/  SHF.R.S32.HI R7, RZ, 0x1f, R4 ;  /* 0x0000001fff077819 */ /* 0x000fe40000011404 */
[----:B------:R-:W-:Y:S02]  /*03e0*/  LOP3.LUT R8, R4, 0x7fffffe, RZ, 0xc0, !PT ;  /* 0x07fffffe04087812 */ /* 0x000fe400078ec0ff */
[----:B------:R-:W-:Y:S02]  /*03f0*/  LOP3.LUT R2, R2, 0xfffffff8, RZ, 0xc0, !PT ;  /* 0xfffffff802027812 */ /* 0x000fe400078ec0ff */
[----:B------:R-:W-:Y:S01]  /*0400*/  LOP3.LUT R4, R13, 0xfffffff8, RZ, 0xc0, !PT ;  /* 0xfffffff80d047812 */ /* 0x000fe200078ec0ff */
[----:B------:R-:W-:Y:S01]  /*0410*/  IMAD.IADD R17, R3, 0x1, -R8 ;  /* 0x0000000103117824 */ /* 0x000fe200078e0a08 */
[----:B------:R-:W-:Y:S01]  /*0420*/  LEA.HI R10, R6, R247, RZ, 0x2 ;  /* 0x000000f7060a7211 */ /* 0x000fe200078f10ff */
[----:B------:R-:W-:Y:S01]  /*0430*/  IMAD.IADD R2, R235, 0x1, -R2 ;  /* 0x00000001eb027824 */ /* 0x000fe200078e0a02 */
[----:B------:R-:W-:Y:S01]  /*0440*/  LEA.HI R7, R7, R5, RZ, 0x2 ;  /* 0x0000000507077211 */ /* 0x000fe200078f10ff */
[----:B------:R-:W-:Y:S01]  /*0450*/  IMAD.IADD R15, R3, 0x1, -R4 ;  /* 0x00000001030f7824 */ /* 0x000fe200078e0a04 */
[----:B------:R-:W-:Y:S01]  /*0460*/  LOP3.LUT R4, R10, 0xfffffffc, RZ, 0xc0, !PT ;  /* 0xfffffffc0a047812 */ /* 0x000fe200078ec0ff */
[----:B------:R-:W-:Y:S01]  /*0470*/  IMAD.SHL.U32 R3, R9, 0x40, RZ ;  /* 0x0000004009037824 */ /* 0x000fe200078e00ff */
[----:B------:R-:W-:Y:S01]  /*0480*/  LOP3.LUT R6, R2, 0x1, RZ, 0xc0, !PT ;  /* 0x0000000102067812 */ /* 0x000fe200078ec0ff */
[----:B------:R-:W-:Y:S01]  /*0490*/  IMAD R8, R243, 0x2000, R18 ;  /* 0x00002000f3087824 */ /* 0x000fe200078e0212 */
[----:B------:R-:W-:Y:S01]  /*04a0*/  LOP3.LUT R7, R7, 0xfffffffc, RZ, 0xc0, !PT ;  /* 0xfffffffc07077812 */ /* 0x000fe200078ec0ff */
[----:B------:R-:W-:Y:S01]  /*04b0*/  IMAD.IADD R248, R247, 0x1, -R4 ;  /* 0x00000001f7f87824 */ /* 0x000fe200078e0a04 */
[----:B------:R-:W-:-:S02]  /*04c0*/  SHF.R.S32.HI R4, RZ, 0x1, R11 ;  /* 0x00000001ff047819 */ /* 0x000fc4000001140b */
[----:B------:R-:W-:Y:S01]  /*04d0*/  ISETP.NE.U32.AND P6, PT, R6, 0x1, PT ;  /* 0x000000010600780c */ /* 0x000fe20003fc5070 */
[----:B------:R-:W-:Y:S01]  /*04e0*/  IMAD.IADD R14, R5, 0x1, -R7 ;  /* 0x00000001050e7824 */ /* 0x000fe200078e0a07 */
[----:B------:R-:W-:Y:S01]  /*04f0*/  LOP3.LUT R6, R3, 0x1c0, RZ, 0xc0, !PT ;  /* 0x000001c003067812 */ /* 0x000fe200078ec0ff */
[----:B------:R-:W-:Y:S01]  /*0500*/  IMAD.SHL.U32 R3, R248, 0x10, RZ ;  /* 0x00000010f8037824 */ /* 0x000fe200078e00ff */
[C---:B------:R-:W-:Y:S01]  /*0510*/  LOP3.LUT P0, RZ, R4.reuse, 0x2, RZ, 0xc0, !PT ;  /* 0x0000000204ff7812 */ /* 0x040fe2000780c0ff */
[----:B------:R-:W-:Y:S01]  /*0520*/  IMAD.SHL.U32 R5, R4, 0x40, RZ ;  /* 0x0000004004057824 */ /* 0x000fe200078e00ff */
[----:B------:R-:W-:Y:S02]  /*0530*/  LEA.HI R10, R2, R2, RZ, 0x1 ;  /* 0x00000002020a7211 */ /* 0x000fe400078f08ff */
[----:B------:R-:W-:Y:S02]  /*0540*/  LEA.HI.SX32 R242, R242, R3, 0x1e ;  /* 0x00000003f2f27211 */ /* 0x000fe400078ff2ff */
[----:B------:R-:W-:-:S02]  /*0550*/  LOP3.LUT R4, R6, 0x30, R3, 0xf8, !PT ;  /* 0x0000003006047812 */ /* 0x000fc400078ef803 */
[----:B------:R-:W-:Y:S01]  /*0560*/  LOP3.LUT R3, R5, 0xc0, RZ, 0xc0, !PT ;  /* 0x000000c005037812 */ /* 0x000fe200078ec0ff */
[----:B------:R-:W-:Y:S01]  /*0570*/  IMAD.SHL.U32 R5, R2, 0x40, RZ ;  /* 0x0000004002057824 */ /* 0x000fe200078e00ff */
[----:B------:R-:W-:Y:S02]  /*0580*/  LOP3.LUT R7, R10, 0x3fffffe, RZ, 0xc0, !PT ;  /* 0x03fffffe0a077812 */ /* 0x000fe400078ec0ff */
[--C-:B------:R-:W-:Y:S02]  /*0590*/  LOP3.LUT R11, R4, 0x8, R16.reuse, 0xf8, !PT ;  /* 0x00000008040b7812 */ /* 0x100fe400078ef810 */
[----:B------:R-:W-:Y:S01]  /*05a0*/  LOP3.LUT R4, R3, 0x8, R16, 0xf8, !PT ;  /* 0x0000000803047812 */ /* 0x000fe200078ef810 */
[C---:B------:R-:W-:Y:S01]  /*05b0*/  IMAD.IADD R9, R2.reuse, 0x1, -R7 ;  /* 0x0000000102097824 */ /* 0x040fe200078e0a07 */
[----:B------:R-:W-:Y:S02]  /*05c0*/  SHF.R.U32.HI R3, RZ, 0x3, R3 ;  /* 0x00000003ff037819 */ /* 0x000fe40000011603 */
[----:B------:R-:W-:-:S02]  /*05d0*/  LOP3.LUT P5, RZ, R2, 0x2, RZ, 0xc0, !PT ;  /* 0x0000000202ff7812 */ /* 0x000fc400078ac0ff */
[----:B------:R-:W-:Y:S02]  /*05e0*/  LOP3.LUT P4, RZ, R2, 0x4, RZ, 0xc0, !PT ;  /* 0x0000000402ff7812 */ /* 0x000fe4000788c0ff */
[----:B------:R-:W-:Y:S02]  /*05f0*/  LOP3.LUT R5, R5, 0x1c0, RZ, 0xc0, !PT ;  /* 0x000001c005057812 */ /* 0x000fe400078ec0ff */
[----:B------:R-:W-:Y:S01]  /*0600*/  LOP3.LUT R2, R4, R3, RZ, 0x3c, !PT ;  /* 0x0000000304027212 */ /* 0x000fe200078e3cff */
[----:B------:R-:W-:Y:S01]  /*0610*/  IMAD.SHL.U32 R3, R248, 0x400, RZ ;  /* 0x00000400f8037824 */ /* 0x000fe200078e00ff */
[----:B------:R-:W-:Y:S02]  /*0620*/  SHF.R.S32.HI R4, RZ, 0x3, R13 ;  /* 0x00000003ff047819 */ /* 0x000fe4000001140d */
[----:B------:R-:W-:Y:S01]  /*0630*/  SHF.R.U32.HI R7, RZ, 0x3, R6 ;  /* 0x00000003ff077819 */ /* 0x000fe20000011606 */
[----:B------:R-:W-:Y:S01]  /*0640*/  IMAD.U32 R156, R0, 0x20, R2 ;  /* 0x00000020009c7824 */ /* 0x000fe200078e0002 */
[----:B------:R-:W-:Y:S01]  /*0650*/  LEA.HI R6, R5, R5, RZ, 0x1d ;  /* 0x0000000505067211 */ /* 0x000fe200078fe8ff */
[----:B------:R-:W-:Y:S01]  /*0660*/  IMAD R5, R248, 0x200, R18 ;  /* 0x00000200f8057824 */ /* 0x000fe200078e0212 */
[----:B------:R-:W-:Y:S01]  /*0670*/  SHF.R.S32.HI R2, RZ, 0x1, R10 ;  /* 0x00000001ff027819 */ /* 0x000fe2000001140a */
[----:B------:R-:W-:Y:S01]  /*0680*/  IMAD R17, R4, 0x8, R17 ;  /* 0x0000000804117824 */ /* 0x000fe200078e0211 */
[--C-:B------:R-:W-:Y:S01]  /*0690*/  IADD3 R221, R6, R8, R3.reuse ;  /* 0x0000000806dd7210 */ /* 0x100fe20007ffe003 */
[----:B------:R-:W-:Y:S01]  /*06a0*/  IMAD R13, R4, 0x200, R3 ;  /* 0x00000200040d7824 */ /* 0x000fe200078e0203 */
[----:B------:R-:W-:Y:S01]  /*06b0*/  LOP3.LUT R4, R11, R7, RZ, 0x3c, !PT ;  /* 0x000000070b047212 */ /* 0x000fe200078e3cff */
[----:B------:R-:W-:Y:S01]  /*06c0*/  IMAD R11, R9, 0x20, R5 ;  /* 0x00000020090b7824 */ /* 0x000fe200078e0205 */
[----:B------:R-:W-:Y:S01]  /*06d0*/  LOP3.LUT P3, RZ, R2, 0x2, RZ, 0xc0, !PT ;  /* 0x0000000202ff7812 */ /* 0x000fe2000786c0ff */
[----:B------:R-:W-:Y:S01]  /*06e0*/  IMAD.SHL.U32 R5, R15, 0x40, RZ ;  /* 0x000000400f057824 */ /* 0x000fe200078e00ff */
[----:B------:R-:W-:Y:S01]  /*06f0*/  LEA R149, R156, UR5, 0x1 ;  /* 0x000000059c957c11 */ /* 0x000fe2000f8e08ff */
[----:B------:R-:W-:Y:S01]  /*0700*/  IMAD.SHL.U32 R0, R243, 0x8, RZ ;  /* 0x00000008f3007824 */ /* 0x000fe200078e00ff */
[----:B------:R-:W-:Y:S01]  /*0710*/  R2P PR, R15, 0x6 ;  /* 0x000000060f007804 */ /* 0x000fe20000000000 */
[----:B------:R-:W-:Y:S01]  /*0720*/  IMAD.SHL.U32 R7, R12, 0x8, RZ ;  /* 0x000000080c077824 */ /* 0x000fe200078e00ff */
[----:B------:R-:W-:Y:S01]  /*0730*/  LOP3.LUT R5, R5, 0x1c0, RZ, 0xc0, !PT ;  /* 0x000001c005057812 */ /* 0x000fe200078ec0ff */
[----:B------:R-:W-:Y:S01]  /*0740*/  IMAD.SHL.U32 R2, R2, 0x40, RZ ;  /* 0x0000004002027824 */ /* 0x000fe200078e00ff */
[----:B------:R-:W-:Y:S01]  /*0750*/  LOP3.LUT R8, R0, 0x8, RZ, 0xc0, !PT ;  /* 0x0000000800087812 */ /* 0x000fe200078ec0ff */
[----:B------:R-:W-:Y:S01]  /*0760*/  IMAD.SHL.U32 R3, R14, 0x40, RZ ;  /* 0x000000400e037824 */ /* 0x000fe200078e00ff */
[----:B------:R-:W-:Y:S01]  /*0770*/  SEL R0, R154, 0xffffffe0, !P0 ;  /* 0xffffffe09a007807 */ /* 0x000fe20004000000 */
[----:B------:R-:W-:Y:S01]  /*0780*/  IMAD.SHL.U32 R10, R12, 0x10, RZ ;  /* 0x000000100c0a7824 */ /* 0x000fe200078e00ff */
[----:B------:R-:W-:Y:S01]  /*0790*/  LOP3.LUT R2, R2, 0xc0, RZ, 0xc0, !PT ;  /* 0x000000c002027812 */ /* 0x000fe200078ec0ff */
[----:B------:R-:W-:Y:S01]  /*07a0*/  IMAD R4, R12, 0x200, R4 ;  /* 0x000002000c047824 */ /* 0x000fe200078e0204 */
[----:B------:R-:W-:Y:S01]  /*07b0*/  LOP3.LUT R7, R7, 0x8, RZ, 0xc0, !PT ;  /* 0x0000000807077812 */ /* 0x000fe200078ec0ff */
[----:B------:R-:W-:Y:S01]  /*07c0*/  IMAD.IADD R149, R149, 0x1, R0 ;  /* 0x0000000195957824 */ /* 0x000fe200078e0200 */
[----:B------:R-:W-:Y:S01]  /*07d0*/  SHF.R.U32.HI R150, RZ, 0x3, R5 ;  /* 0x00000003ff967819 */ /* 0x000fe20000011605 */
[----:B------:R-:W-:Y:S01]  /*07e0*/  IMAD.U32 R0, RZ, RZ, UR6 ;  /* 0x00000006ff007e24 */ /* 0x000fe2000f8e00ff */
[----:B------:R-:W-:Y:S01]  /*07f0*/  SHF.R.U32.HI R9, RZ, 0x3, R2 ;  /* 0x00000003ff097819 */ /* 0x000fe20000011602 */
[----:B------:R-:W-:Y:S01]  /*0800*/  USHF.R.S32.HI UR6, URZ, 0x1f, UR43 ;  /* 0x0000001f3f067899 */ /* 0x000fe2000801142b */
[----:B------:R-:W-:Y:S01]  /*0810*/  LOP3.LUT R150, R150, R5, R7, 0x1e, !PT ;  /* 0x0000000596967212 */ /* 0x000fe200078e1e07 */
[----:B------:R-:W-:Y:S01]  /*0820*/  IMAD.U32 R0, RZ, RZ, UR7 ;  /* 0x00000007ff007e24 */ /* 0x000fe2000f8e00ff */
[----:B------:R-:W-:Y:S01]  /*0830*/  LOP3.LUT R3, R3, 0xc0, RZ, 0xc0, !PT ;  /* 0x000000c003037812 */ /* 0x000fe200078ec0ff */
[----:B------:R-:W-:Y:S01]  /*0840*/  USHF.R.S32.HI UR7, URZ, 0x1f, UR55 ;  /* 0x0000001f3f077899 */ /* 0x000fe20008011437 */
[----:B------:R-:W-:Y:S01]  /*0850*/  LOP3.LUT R2, R9, R2, R8, 0x1e, !PT ;  /* 0x0000000209027212 */ /* 0x000fe200078e1e08 */
[----:B------:R-:W-:Y:S01]  /*0860*/  IMAD.IADD R150, R13, 0x1, R150 ;  /* 0x000000010d967824 */ /* 0x000fe200078e0296 */
[----:B------:R-:W-:Y:S01]  /*0870*/  LEA R221, R221, UR4, 0x1 ;  /* 0x00000004dddd7c11 */ /* 0x000fe2000f8e08ff */
[----:B------:R-:W-:Y:S01]  /*0880*/  IMAD.U32 R0, RZ, RZ, UR6 ;  /* 0x00000006ff007e24 */ /* 0x000fe2000f8e00ff */
[----:B------:R-:W-:Y:S01]  /*0890*/  SHF.R.U32.HI R6, RZ, 0x3, R3 ;  /* 0x00000003ff067819 */ /* 0x000fe20000011603 */
[----:B------:R-:W-:Y:S01]  /*08a0*/  UIADD3 UR6, UR4, 0x6000, URZ ;  /* 0x0000600004067890 */ /* 0x000fe2000fffe03f */
[----:B------:R-:W-:Y:S01]  /*08b0*/  LOP3.LUT R10, R8, 0x10, R10, 0xf8, !PT ;  /* 0x00000010080a7812 */ /* 0x000fe200078ef80a */
[----:B------:R-:W-:Y:S01]  /*08c0*/  IMAD.IADD R5, R2, 0x1, R11 ;  /* 0x0000000102057824 */ /* 0x000fe200078e020b */
[----:B------:R-:W-:Y:S01]  /*08d0*/  SEL R222, R222, 0x10, !P6 ;  /* 0x00000010dede7807 */ /* 0x000fe20007000000 */
[----:B------:R-:W-:Y:S01]  /*08e0*/  VIADD R220, R221, 0x40 ;  /* 0x00000040dddc7836 */ /* 0x000fe20000000000 */
[----:B------:R-:W-:Y:S01]  /*08f0*/  LEA R150, R150, UR5, 0x1 ;  /* 0x0000000596967c11 */ /* 0x000fe2000f8e08ff */
[----:B------:R-:W-:Y:S01]  /*0900*/  IMAD.SHL.U32 R2, R17, 0x20, RZ ;  /* 0x0000002011027824 */ /* 0x000fe200078e00ff */
[C---:B------:R-:W-:Y:S01]  /*0910*/  LOP3.LUT R7, R6.reuse, R3, R7, 0x1e, !PT ;  /* 0x0000000306077212 */ /* 0x040fe200078e1e07 */
[C---:B------:R-:W-:Y:S01]  /*0920*/  @P4 VIADD R220, R221.reuse, 0xffffffc0 ;  /* 0xffffffc0dddc4836 */ /* 0x040fe20000000000 */
[----:B------:R-:W-:Y:S01]  /*0930*/  LOP3.LUT R3, R6, R10, R3, 0x1e, !PT ;  /* 0x0000000a06037212 */ /* 0x000fe200078e1e03 */
[----:B------:R-:W-:Y:S01]  /*0940*/  IMAD.IADD R223, R221, 0x1, R222 ;  /* 0x00000001dddf7824 */ /* 0x000fe200078e02de */
[----:B------:R-:W-:Y:S01]  /*0950*/  SEL R224, R154, 0xffffffe0, !P5 ;  /* 0xffffffe09ae07807 */ /* 0x000fe20006800000 */
[----:B------:R-:W-:Y:S01]  /*0960*/  VIADD R157, R150, 0x20 ;  /* 0x00000020969d7836 */ /* 0x000fe20000000000 */
[----:B------:R-:W-:Y:S01]  /*0970*/  SEL R151, R151, 0xffffffc0, !P2 ;  /* 0xffffffc097977807 */ /* 0x000fe20005000000 */
[----:B------:R-:W-:Y:S01]  /*0980*/  IMAD R161, R248, 0x200, R2 ;  /* 0x00000200f8a17824 */ /* 0x000fe200078e0202 */
[----:B------:R-:W-:Y:S01]  /*0990*/  LEA R249, R5, UR6, 0x1 ;  /* 0x0000000605f97c11 */ /* 0x000fe2000f8e08ff */
[----:B------:R-:W-:Y:S01]  /*09a0*/  IMAD.IADD R222, R222, 0x1, R220 ;  /* 0x00000001dede7824 */ /* 0x000fe200078e02dc */
[----:B------:R-:W-:Y:S01]  /*09b0*/  LOP3.LUT P0, RZ, R14, 0x2, RZ, 0xc0, !PT ;  /* 0x000000020eff7812 */ /* 0x000fe2000780c0ff */
[----:B------:R-:W-:-:S02]  /*09c0*/  @P1 VIADD R157, R150, 0xffffffe0 ;  /* 0xffffffe0969d1836 */ /* 0x000fc40000000000 */
[----:B------:R-:W-:Y:S01]  /*09d0*/  IMAD.IADD R155, R2, 0x1, R3 ;  /* 0x00000001029b7824 */ /* 0x000fe200078e0203 */
[----:B------:R-:W-:Y:S01]  /*09e0*/  SEL R154, R154, 0xffffffe0, !P0 ;  /* 0xffffffe09a9a7807 */ /* 0x000fe20004000000 */
[----:B------:R-:W-:Y:S01]  /*09f0*/  IMAD.U32 R2, RZ, RZ, UR7 ;  /* 0x00000007ff027e24 */ /* 0x000fe2000f8e00ff */
[----:B------:R-:W-:Y:S01]  /*0a00*/  LEA R2, R4, UR4, 0x1 ;  /* 0x0000000404027c11 */ /* 0x000fe2000f8e08ff */
[--C-:B------:R-:W-:Y:S02]  /*0a10*/  IMAD.IADD R227, R221, 0x1, R224.reuse ;  /* 0x00000001dde37824 */ /* 0x100fe400078e02e0 */
[----:B------:R-:W-:Y:S02]  /*0a20*/  IMAD.IADD R226, R223, 0x1, R224 ;  /* 0x00000001dfe27824 */ /* 0x000fe400078e02e0 */
[----:B------:R-:W-:Y:S02]  /*0a30*/  IMAD.IADD R225, R224, 0x1, R220 ;  /* 0x00000001e0e17824 */ /* 0x000fe400078e02dc */
[----:B------:R-:W-:-:S02]  /*0a40*/  VIADD R250, R249, 0x20 ;  /* 0x00000020f9fa7836 */ /* 0x000fc40000000000 */
[----:B------:R-:W-:Y:S02]  /*0a50*/  IMAD.IADD R152, R150, 0x1, R151 ;  /* 0x0000000196987824 */ /* 0x000fe400078e0297 */
[----:B------:R-:W-:Y:S02]  /*0a60*/  IMAD.IADD R161, R161, 0x1, R7 ;  /* 0x00000001a1a17824 */ /* 0x000fe400078e0207 */
[----:B------:R-:W-:Y:S02]  /*0a70*/  IMAD.U32 R252, RZ, RZ, UR7 ;  /* 0x00000007fffc7e24 */ /* 0x000fe4000f8e00ff */
[----:B------:R-:W-:Y:S02]  /*0a80*/  IMAD.IADD R224, R224, 0x1, R222 ;  /* 0x00000001e0e07824 */ /* 0x000fe400078e02de */
[----:B------:R-:W-:Y:S02]  /*0a90*/  @P3 VIADD R250, R249, 0xffffffe0 ;  /* 0xffffffe0f9fa3836 */ /* 0x000fe40000000000 */
[----:B------:R-:W-:-:S02]  /*0aa0*/  IMAD.IADD R151, R151, 0x1, R157 ;  /* 0x0000000197977824 */ /* 0x000fc400078e029d */
[C---:B------:R-:W-:Y:S02]  /*0ab0*/  VIADD R160, R157.reuse, 0x2000 ;  /* 0x000020009da07836 */ /* 0x040fe40000000000 */
[C---:B------:R-:W-:Y:S02]  /*0ac0*/  VIADD R159, R157.reuse, 0x4000 ;  /* 0x000040009d9f7836 */ /* 0x040fe40000000000 */
[----:B------:R-:W-:-:S07]  /*0ad0*/  VIADD R158, R157, 0x6000 ;  /* 0x000060009d9e7836 */ /* 0x000fce0000000000 */
.L_x_295:
        /* <DEDUP_REMOVED lines=30> */
[----:B-1--4-:R-:W2:Y:S01]  /*0cc0*/  @P1 LDG.E R8, desc[UR14][R6.64] ;  /* 0x0000000e06081981 */ /* 0x012ea2000c1e1900 */
        /* <DEDUP_REMOVED lines=36> */
.L_x_267:
        /* <DEDUP_REMOVED lines=14> */
[----:B------:R-:W-:Y:S02]  /*0ff0*/  UISETP.NE.AND UP0, UPT, UR38, -0x1, UPT ;  /* 0xffffffff2600788c */ /* 0x000fe4000bf05270 */
[----:B------:R-:W-:-:S02]  /*1000*/  UIMAD UR24, UR43, UR9, UR8 ;  /* 0x000000092b1872a4 */ /* 0x000fc4000f8e0208 */
[----:B------:R-:W-:Y:S01]  /*1010*/  USHF.L.U32 UR7, UR43, 0x7, URZ ;  /* 0x000000072b077899 */ /* 0x000fe2000800063f */
[----:B------:R-:W-:Y:S01]  /*1020*/  @!UP1 ULDC.64 UR8, c[0x0][0x418] ;  /* 0x0001060000089ab9 */ /* 0x000fe20000000a00 */
[----:B------:R-:W-:Y:S01]  /*1030*/  ULDC UR57, c[0x0][0x2d4] ;  /* 0x0000b50000397ab9 */ /* 0x000fe20000000800 */
[----:B------:R-:W-:Y:S01]  /*1040*/  ULDC.64 UR32, c[0x0][0x240] ;  /* 0x0000900000207ab9 */ /* 0x000fe20000000a00 */
[----:B------:R-:W-:Y:S02]  /*1050*/  USHF.R.S32.HI UR42, URZ, 0x1f, UR57 ;  /* 0x0000001f3f2a7899 */ /* 0x000fe40008011439 */
[----:B------:R-:W-:Y:S01]  /*1060*/  USEL UR29, UR7, URZ, UP2 ;  /* 0x0000003f071d7287 */ /* 0x000fe20009000000 */
[----:B------:R-:W-:Y:S01]  /*1070*/  ULDC.U8 UR23, c[0x0][0x480] ;  /* 0x0001200000177ab9 */ /* 0x000fe20000000000 */
[----:B------:R-:W-:Y:S01]  /*1080*/  ULDC.U8 UR22, c[0x0][0x3d8] ;  /* 0x0000f60000167ab9 */ /* 0x000fe20000000000 */
[----:B-1----:R-:W-:Y:S01]  /*1090*/  IABS R6, R7 ;  /* 0x0000000700067213 */ /* 0x002fe20000000000 */
[----:B------:R-:W-:Y:S01]  /*10a0*/  UIMAD.WIDE.U32 UR12, UR18, UR32, URZ ;  /* 0x00000020120c72a5 */ /* 0x000fe2000f8e003f */
[----:B------:R-:W-:Y:S01]  /*10b0*/  ISETP.NE.AND P3, PT, R7, RZ, PT ;  /* 0x000000ff0700720c */ /* 0x000fe20003f65270 */
[----:B------:R-:W-:Y:S01]  /*10c0*/  @UP0 UIADD3 UR7, UR37, UR38, URZ ;  /* 0x0000002625070290 */ /* 0x000fe2000fffe03f */
[----:B------:R-:W1:Y:S01]  /*10d0*/  I2F.RP R4, R6 ;  /* 0x0000000600047306 */ /* 0x000e620000209400 */
[----:B------:R-:W-:-:S02]  /*10e0*/  UISETP.NE.AND UP4, UPT, UR23, URZ, UPT ;  /* 0x0000003f1700728c */ /* 0x000fc4000bf85270 */
[----:B------:R-:W-:Y:S02]  /*10f0*/  UISETP.NE.AND UP3, UPT, UR22, URZ, UPT ;  /* 0x0000003f1600728c */ /* 0x000fe4000bf65270 */
[----:B--2---:R-:W-:Y:S01]  /*1100*/  UIMAD.WIDE.U32 UR26, UR5, UR10, URZ ;  /* 0x0000000a051a72a5 */ /* 0x004fe2000f8e003f */
[----:B------:R-:W-:Y:S01]  /*1110*/  @UP0 ULDC.64 UR22, c[0x0][0x248] ;  /* 0x0000920000160ab9 */ /* 0x000fe20000000a00 */
[----:B------:R-:W-:Y:S02]  /*1120*/  USEL UR53, UR16, UR12, !UP1 ;  /* 0x0000000c10357287 */ /* 0x000fe4000c800000 */
[----:B------:R-:W-:Y:S02]  /*1130*/  UIMAD UR47, UR5, UR11, UR27 ;  /* 0x0000000b052f72a4 */ /* 0x000fe4000f8e021b */
[----:B------:R-:W-:Y:S01]  /*1140*/  @!UP1 UIMAD UR5, UR56, UR8, URZ ;  /* 0x00000008380592a4 */ /* 0x000fe2000f8e023f */
[----:B------:R-:W-:Y:S01]  /*1150*/  @UP1 ULDC.64 UR10, c[0x0][0x420] ;  /* 0x00010800000a1ab9 */ /* 0x000fe20000000a00 */
[----:B-1----:R-:W1:Y:S02]  /*1160*/  MUFU.RCP R4, R4 ;  /* 0x0000000400047308 */ /* 0x002e640000001000 */
[----:B------:R-:W-:-:S02]  /*1170*/  @!UP1 UIMAD UR28, UR43, UR9, UR5 ;  /* 0x000000092b1c92a4 */ /* 0x000fc4000f8e0205 */
[----:B------:R-:W-:Y:S02]  /*1180*/  UIADD3 UR5, UR30, 0x7f, URZ ;  /* 0x0000007f1e057890 */ /* 0x000fe4000fffe03f */
[----:B------:R-:W-:Y:S02]  /*1190*/  @UP1 UIMAD.WIDE.U32 UR40, UR18, UR10, URZ ;  /* 0x0000000a122812a5 */ /* 0x000fe4000f8e003f */
[----:B------:R-:W-:Y:S02]  /*11a0*/  USHF.R.S32.HI UR20, URZ, 0x1f, UR5 ;  /* 0x0000001f3f147899 */ /* 0x000fe40008011405 */
[----:B------:R-:W-:Y:S02]  /*11b0*/  UIADD3 UR39, UR17, UR24, URZ ;  /* 0x0000001811277290 */ /* 0x000fe4000fffe03f */
[----:B------:R-:W-:Y:S02]  /*11c0*/  ULEA.HI UR20, UR20, UR5, URZ, 0x7 ;  /* 0x0000000514147291 */ /* 0x000fe4000f8f383f */
[----:B------:R-:W-:Y:S01]  /*11d0*/  UIMAD UR5, UR42, UR43, URZ ;  /* 0x0000002b2a0572a4 */ /* 0x000fe2000f8e023f */
[----:B------:R-:W-:Y:S01]  /*11e0*/  ULDC UR60, c[0x0][0x2dc] ;  /* 0x0000b700003c7ab9 */ /* 0x000fe20000000800 */
[----:B------:R-:W-:Y:S01]  /*11f0*/  ULDC UR59, c[0x0][0x270] ;  /* 0x00009c00003b7ab9 */ /* 0x000fe20000000800 */
[----:B-1----:R-:W-:Y:S01]  /*1200*/  VIADD R4, R4, 0xffffffe ;  /* 0x0ffffffe04047836 */ /* 0x002fe20000000000 */
[----:B------:R-:W-:-:S02]  /*1210*/  @UP0 UIMAD.WIDE.U32 UR16, UR7, UR22, URZ ;  /* 0x00000016071002a5 */ /* 0x000fc4000f8e003f */
[----:B------:R-:W-:Y:S01]  /*1220*/  @UP1 UIMAD UR44, UR18, UR11, UR41 ;  /* 0x0000000b122c12a4 */ /* 0x000fe2000f8e0229 */
[----:B------:R-:W1:Y:S01]  /*1230*/  F2I.FTZ.U32.TRUNC.NTZ R5, R4 ;  /* 0x0000000400057305 */ /* 0x000e62000021f000 */
[----:B------:R-:W-:Y:S02]  /*1240*/  @!UP1 UIMAD.WIDE.U32 UR34, UR43, UR8, URZ ;  /* 0x000000082b2292a5 */ /* 0x000fe4000f8e003f */
[----:B------:R-:W-:Y:S02]  /*1250*/  @UP0 UIMAD UR7, UR7, UR23, URZ ;  /* 0x00000017070702a4 */ /* 0x000fe4000f8e023f */
[----:B------:R-:W-:Y:S02]  /*1260*/  UIMAD.WIDE UR8, UR60, UR59, URZ ;  /* 0x0000003b3c0872a5 */ /* 0x000fe4000f8e023f */
[----:B------:R-:W-:Y:S02]  /*1270*/  UIMAD.WIDE.U32 UR10, UR43, UR57, URZ ;  /* 0x000000392b0a72a5 */ /* 0x000fe4000f8e003f */
[----:B------:R-:W-:-:S02]  /*1280*/  UIMAD UR5, UR56, UR57, UR5 ;  /* 0x00000039380572a4 */ /* 0x000fc4000f8e0205 */
[----:B------:R-:W-:Y:S02]  /*1290*/  UIMAD UR21, UR18, UR33, URZ ;  /* 0x00000021121572a4 */ /* 0x000fe4000f8e023f */
[----:B------:R-:W-:Y:S01]  /*12a0*/  @UP0 UIADD3 UR46, UR17, UR7, URZ ;  /* 0x00000007112e0290 */ /* 0x000fe2000fffe03f */
[--C-:B-1----:R-:W-:Y:S01]  /*12b0*/  IMAD.MOV R0, RZ, RZ, -R5.reuse ;  /* 0x000000ffff007224 */ /* 0x102fe200078e0a05 */
[----:B------:R-:W-:Y:S01]  /*12c0*/  UIMAD UR7, UR9, UR10, URZ ;  /* 0x0000000a090772a4 */ /* 0x000fe2000f8e023f */
[----:B------:R-:W-:Y:S01]  /*12d0*/  IMAD.MOV.U32 R4, RZ, RZ, RZ ;  /* 0x000000ffff047224 */ /* 0x000fe200078e00ff */
[----:B------:R-:W-:Y:S01]  /*12e0*/  UIADD3 UR5, UR11, UR5, URZ ;  /* 0x000000050b057290 */ /* 0x000fe2000fffe03f */
[----:B------:R-:W-:Y:S01]  /*12f0*/  IMAD R0, R0, R6, RZ ;  /* 0x0000000600007224 */ /* 0x000fe200078e02ff */
[----:B------:R-:W-:Y:S02]  /*1300*/  @UP1 UIADD3 UR39, UR13, UR21, URZ ;  /* 0x000000150d271290 */ /* 0x000fe4000fffe03f */
[----:B------:R-:W-:Y:S01]  /*1310*/  UIMAD.WIDE.U32 UR12, UR8, UR10, URZ ;  /* 0x0000000a080c72a5 */ /* 0x000fe2000f8e003f */
[----:B------:R-:W-:Y:S01]  /*1320*/  IMAD.HI.U32 R0, R5, R0, R4 ;  /* 0x0000000005007227 */ /* 0x000fe200078e0004 */
[----:B------:R-:W-:-:S02]  /*1330*/  UIMAD UR5, UR8, UR5, UR7 ;  /* 0x00000005080572a4 */ /* 0x000fc4000f8e0207 */
[----:B------:R-:W-:Y:S02]  /*1340*/  UIMAD.WIDE.U32 UR10, UR8, UR18, URZ ;  /* 0x00000012080a72a5 */ /* 0x000fe4000f8e003f */
[----:B------:R-:W-:Y:S01]  /*1350*/  UIADD3 UR42, UR13, UR5, URZ ;  /* 0x000000050d2a7290 */ /* 0x000fe2000fffe03f */
[----:B------:R-:W-:Y:S01]  /*1360*/  IMAD.HI.U32 R0, R0, R3, RZ ;  /* 0x0000000300007227 */ /* 0x000fe200078e00ff */
[----:B------:R-:W-:Y:S01]  /*1370*/  ULDC UR50, c[0x0][0x2c4] ;  /* 0x0000b10000327ab9 */ /* 0x000fe20000000800 */
[----:B------:R-:W-:Y:S02]  /*1380*/  ULOP3.LUT UR5, UR20, 0xffffff80, URZ, 0xc0, !UPT ;  /* 0xffffff8014057892 */ /* 0x000fe4000f8ec03f */
[----:B------:R-:W-:Y:S01]  /*1390*/  IMAD.MOV R4, RZ, RZ, -R0 ;  /* 0x000000ffff047224 */ /* 0x000fe200078e0a00 */
[----:B------:R-:W-:Y:S02]  /*13a0*/  @UP3 UIMAD UR7, UR43, UR50, URZ ;  /* 0x000000322b0732a4 */ /* 0x000fe4000f8e023f */
[----:B------:R-:W-:Y:S01]  /*13b0*/  USHF.L.U64.HI UR19, UR43, 0x7, UR56 ;  /* 0x000000072b137899 */ /* 0x000fe20008010238 */
[----:B------:R-:W-:Y:S01]  /*13c0*/  IMAD R3, R6, R4, R3 ;  /* 0x0000000406037224 */ /* 0x000fe200078e0203 */
[----:B------:R-:W-:-:S02]  /*13d0*/  USEL UR54, UR12, UR10, !UP1 ;  /* 0x0000000a0c367287 */ /* 0x000fc4000c800000 */
[----:B------:R-:W-:Y:S02]  /*13e0*/  UIADD3 UR12, UR5, -0x80, URZ ;  /* 0xffffff80050c7890 */ /* 0x000fe4000fffe03f */
[----:B------:R-:W-:Y:S01]  /*13f0*/  ISETP.GT.U32.AND P1, PT, R6, R3, PT ;  /* 0x000000030600720c */ /* 0x000fe20003f24070 */
[----:B------:R-:W-:Y:S02]  /*1400*/  @UP3 USEL UR7, UR7, UR18, !UP1 ;  /* 0x0000001207073287 */ /* 0x000fe4000c800000 */
[----:B------:R-:W-:Y:S01]  /*1410*/  USEL UR31, UR19, URZ, UP2 ;  /* 0x0000003f131f7287 */ /* 0x000fe20009000000 */
[----:B------:R-:W-:Y:S01]  /*1420*/  @UP0 UMOV UR45, UR16 ;  /* 0x00000010002d0c82 */ /* 0x000fe20008000000 */
[----:B------:R-:W-:Y:S01]  /*1430*/  @!UP3 UIMAD UR10, UR43, UR59, UR55 ;  /* 0x0000003b2b0ab2a4 */ /* 0x000fe2000f8e0237 */
[----:B------:R-:W-:Y:S01]  /*1440*/  @UP3 ULDC UR16, c[0x0][0x2e4] ;  /* 0x0000b90000103ab9 */ /* 0x000fe20000000800 */
[----:B------:R-:W-:Y:S02]  /*1450*/  USHF.R.S32.HI UR13, URZ, 0x1f, UR12 ;  /* 0x0000001f3f0d7899 */ /* 0x000fe4000801140c */
[----:B------:R-:W-:-:S04]  /*1460*/  UIADD3 UR5, UP2, UR12, UR29, URZ ;  /* 0x0000001d0c057290 */ /* 0x000fc8000ff5e03f */
[-C--:B------:R-:W-:Y:S01]  /*1470*/  @!P1 IADD3 R3, R3, -R6.reuse, RZ ;  /* 0x8000000603039210 */ /* 0x080fe20007ffe0ff */
[----:B------:R-:W-:Y:S01]  /*1480*/  @UP3 UIMAD UR19, UR55, UR16, UR7 ;  /* 0x00000010371332a4 */ /* 0x000fe2000f8e0207 */
[----:B------:R-:W-:Y:S01]  /*1490*/  @!P1 VIADD R0, R0, 0x1 ;  /* 0x0000000100009836 */ /* 0x000fe20000000000 */
[----:B------:R-:W-:Y:S01]  /*14a0*/  @!UP3 UIMAD UR19, UR10, UR50, URZ ;  /* 0x000000320a13b2a4 */ /* 0x000fe2000f8e023f */
[----:B------:R-:W-:Y:S01]  /*14b0*/  ISETP.GE.U32.AND P0, PT, R3, R6, PT ;  /* 0x000000060300720c */ /* 0x000fe20003f06070 */
[----:B------:R-:W-:Y:S01]  /*14c0*/  UIMAD UR7, UR9, UR18, URZ ;  /* 0x00000012090772a4 */ /* 0x000fe2000f8e023f */
[----:B------:R-:W-:Y:S01]  /*14d0*/  LOP3.LUT R3, R7, UR55, RZ, 0x3c, !PT ;  /* 0x0000003707037c12 */ /* 0x000fe2000f8e3cff */
[----:B------:R-:W-:Y:S01]  /*14e0*/  UIADD3.X UR10, UR13, UR31, URZ, UP2, !UPT ;  /* 0x0000001f0d0a7290 */ /* 0x000fe200097fe43f */
[----:B------:R-:W-:Y:S01]  /*14f0*/  PLOP3.LUT P1, PT, PT, PT, UP0, 0x80, 0x0 ;  /* 0x000000000000781c */ /* 0x000fe20003f2f008 */
[----:B------:R-:W-:Y:S01]  /*1500*/  UIMAD UR9, UR9, UR5, URZ ;  /* 0x00000005090972a4 */ /* 0x000fe2000f8e023f */
[----:B------:R-:W-:Y:S01]  /*1510*/  ISETP.GE.AND P2, PT, R3, RZ, PT ;  /* 0x000000ff0300720c */ /* 0x000fe20003f46270 */
[----:B------:R-:W-:-:S02]  /*1520*/  @UP0 UIADD3 UR27, UR37, UR38, URZ ;  /* 0x00000026251b0290 */ /* 0x000fc4000fffe03f */
[----:B------:R-:W-:Y:S01]  /*1530*/  @!UP1 UIADD3 UR44, UR35, UR28, URZ ;  /* 0x0000001c232c9290 */ /* 0x000fe2000fffe03f */
[----:B------:R-:W-:Y:S01]  /*1540*/  @UP0 ULDC.64 UR16, c[0x0][0x250] ;  /* 0x0000940000100ab9 */ /* 0x000fe20000000a00 */
[----:B------:R-:W-:Y:S02]  /*1550*/  UIMAD.WIDE.U32 UR28, UR8, UR5, URZ ;  /* 0x00000005081c72a5 */ /* 0x000fe4000f8e003f */
[----:B------:R-:W-:Y:S01]  /*1560*/  @P0 VIADD R0, R0, 0x1 ;  /* 0x0000000100000836 */ /* 0x000fe20000000000 */
[----:B------:R-:W-:Y:S01]  /*1570*/  UIMAD UR5, UR8, UR10, UR9 ;  /* 0x0000000a080572a4 */ /* 0x000fe2000f8e0209 */
[----:B------:R-:W-:Y:S01]  /*1580*/  PLOP3.LUT P0, PT, PT, PT, UP3, 0x80, 0x0 ;  /* 0x000000000000781c */ /* 0x000fe20003f0f038 */
[----:B------:R-:W-:Y:S02]  /*1590*/  @UP0 UIMAD.WIDE.U32 UR8, UR27, UR16, URZ ;  /* 0x000000101b0802a5 */ /* 0x000fe4000f8e003f */
[----:B------:R-:W-:Y:S01]  /*15a0*/  @UP1 UIADD3 UR42, UR11, UR7, URZ ;  /* 0x000000070b2a1290 */ /* 0x000fe2000fffe03f */
[----:B------:R-:W-:Y:S01]  /*15b0*/  @!P2 IADD3 R0, -R0, RZ, RZ ;  /* 0x000000ff0000a210 */ /* 0x000fe20007ffe1ff */
[----:B------:R-:W-:Y:S01]  /*15c0*/  UIMAD UR49, UR55, UR60, URZ ;  /* 0x0000003c373172a4 */ /* 0x000fe2000f8e023f */
[----:B------:R-:W-:Y:S01]  /*15d0*/  @!P3 LOP3.LUT R0, RZ, R7, RZ, 0x33, !PT ;  /* 0x00000007ff00b212 */ /* 0x000fe200078e33ff */
[----:B------:R-:W-:-:S02]  /*15e0*/  @UP0 UIMAD UR7, UR27, UR17, URZ ;  /* 0x000000111b0702a4 */ /* 0x000fc4000f8e023f */
[----:B------:R-:W-:Y:S02]  /*15f0*/  USEL UR51, UR26, URZ, UP4 ;  /* 0x0000003f1a337287 */ /* 0x000fe4000a000000 */
[----:B------:R-:W-:Y:S02]  /*1600*/  USEL UR50, UR47, URZ, UP4 ;  /* 0x0000003f2f327287 */ /* 0x000fe4000a000000 */
[----:B------:R-:W-:Y:S02]  /*1610*/  USHF.R.S32.HI UR48, URZ, 0x1f, UR25 ;  /* 0x0000001f3f307899 */ /* 0x000fe40008011419 */
[----:B------:R-:W-:Y:S02]  /*1620*/  USHF.R.S32.HI UR52, URZ, 0x1f, UR49 ;  /* 0x0000001f3f347899 */ /* 0x000fe40008011431 */
[----:B------:R-:W-:Y:S02]  /*1630*/  @UP0 UIADD3 UR31, UR9, UR7, URZ ;  /* 0x00000007091f0290 */ /* 0x000fe4000fffe03f */
[----:B------:R-:W-:Y:S01]  /*1640*/  UIADD3 UR47, UR29, UR5, URZ ;  /* 0x000000051d2f7290 */ /* 0x000fe2000fffe03f */
        /* <DEDUP_REMOVED lines=14> */
.L_x_269:
        /* <DEDUP_REMOVED lines=13> */
.L_x_270:
        /* <DEDUP_REMOVED lines=11> */
.L_x_271:
[----:B------:R-:W-:-:S04]  /*18b0*/  UIMAD UR7, UR43, UR59, UR55 ;  /* 0x0000003b2b0772a4 */ /* 0x000fc8000f8e0237 */
[----:B------:R-:W-:-:S12]  /*18c0*/  UIMAD UR7, UR7, UR57, URZ ;  /* 0x00000039070772a4 */ /* 0x000fd8000f8e023f */
.L_x_272:
[----:B------:R-:W1:Y:S01]  /*18d0*/  LDC.64 R12, c[0x0][0x420] ;  /* 0x00010800ff0c7b82 */ /* 0x000e620000000a00 */
[----:B------:R-:W2:Y:S01]  /*18e0*/  S2R R15, SR_TID.X ;  /* 0x00000000000f7919 */ /* 0x000ea20000002100 */
[----:B------:R-:W-:Y:S01]  /*18f0*/  SHF.R.S32.HI R28, RZ, 0x1f, R235 ;  /* 0x0000001fff1c7819 */ /* 0x000fe200000114eb */
[----:B------:R-:W-:Y:S01]  /*1900*/  USHF.R.S32.HI UR10, URZ, 0x1f, UR55 ;  /* 0x0000001f3f0a7899 */ /* 0x000fe20008011437 */
[----:B------:R-:W-:Y:S01]  /*1910*/  IADD3 R6, P0, R235, UR12, RZ ;  /* 0x0000000ceb067c10 */ /* 0x000fe2000ff1e0ff */
[----:B------:R-:W-:Y:S01]  /*1920*/  ULDC.64 UR8, c[0x0][0x428] ;  /* 0x00010a0000087ab9 */ /* 0x000fe20000000a00 */
[----:B------:R-:W-:Y:S01]  /*1930*/  SHF.R.S32.HI R245, RZ, 0x1f, R244 ;  /* 0x0000001ffff57819 */ /* 0x000fe200000114f4 */
[----:B------:R-:W-:Y:S01]  /*1940*/  UIADD3 UR24, UR12, UR7, URZ ;  /* 0x000000070c187290 */ /* 0x000fe2000fffe03f */
[----:B------:R-:W-:Y:S01]  /*1950*/  IADD3.X R3, R28, UR13, RZ, P0, !PT ;  /* 0x0000000d1c037c10 */ /* 0x000fe200087fe4ff */
[----:B------:R-:W-:Y:S01]  /*1960*/  UIMAD UR21, UR60, UR59, URZ ;  /* 0x0000003b3c1572a4 */ /* 0x000fe2000f8e023f */
[----:B------:R-:W-:Y:S01]  /*1970*/  IADD3 R4, P0, R244, UR5, RZ ;  /* 0x00000005f4047c10 */ /* 0x000fe2000ff1e0ff */
[----:B------:R-:W-:Y:S01]  /*1980*/  UIMAD UR5, UR10, UR8, URZ ;  /* 0x000000080a0572a4 */ /* 0x000fe2000f8e023f */
[----:B------:R-:W-:Y:S01]  /*1990*/  BSSY B1, `(.L_x_268) ;  /* 0x0000860000017945 */ /* 0x000fe20003800000 */
[----:B------:R-:W-:Y:S01]  /*19a0*/  IMAD R7, R3, UR32, RZ ;  /* 0x0000002003077c24 */ /* 0x000fe2000f8e02ff */
[----:B------:R-:W-:Y:S01]  /*19b0*/  IADD3.X R5, R245, UR44, RZ, P0, !PT ;  /* 0x0000002cf5057c10 */ /* 0x000fe200087fe4ff */
[----:B------:R-:W-:-:S02]  /*19c0*/  UIMAD UR7, UR55, UR9, UR5 ;  /* 0x00000009370772a4 */ /* 0x000fc4000f8e0205 */
[C---:B------:R-:W-:Y:S01]  /*19d0*/  IMAD R8, R6.reuse, UR33, R7 ;  /* 0x0000002106087c24 */ /* 0x040fe2000f8e0207 */
[----:B------:R-:W-:Y:S01]  /*19e0*/  ULEA.HI.SX32 UR27, UR20, 0xffffffff, 0x19 ;  /* 0xffffffff141b7891 */ /* 0x000fe2000f8fca3f */
[----:B------:R-:W-:Y:S01]  /*19f0*/  IMAD.WIDE.U32 R6, R6, UR32, R244 ;  /* 0x0000002006067c25 */ /* 0x000fe2000f8e00f4 */
[----:B------:R-:W-:Y:S02]  /*1a00*/  USHF.L.U32 UR20, UR21, 0x7, URZ ;  /* 0x0000000715147899 */ /* 0x000fe4000800063f */
[----:B------:R-:W-:Y:S01]  /*1a10*/  UIADD3 UR11, UR12, UR19, URZ ;  /* 0x000000130c0b7290 */ /* 0x000fe2000fffe03f */
[----:B-1----:R-:W-:Y:S01]  /*1a20*/  IMAD R3, R12, UR13, RZ ;  /* 0x0000000d0c037c24 */ /* 0x002fe2000f8e02ff */
[----:B------:R-:W-:Y:S01]  /*1a30*/  IADD3 R6, P0, R6, UR53, RZ ;  /* 0x0000003506067c10 */ /* 0x000fe2000ff1e0ff */
[----:B------:R-:W-:Y:S01]  /*1a40*/  IMAD.WIDE.U32 R4, R12, UR12, R4 ;  /* 0x0000000c0c047c25 */ /* 0x000fe2000f8e0004 */
[----:B------:R-:W-:Y:S02]  /*1a50*/  UISETP.GE.AND UP2, UPT, UR30, 0x1, UPT ;  /* 0x000000011e00788c */ /* 0x000fe4000bf46270 */
[----:B------:R-:W-:Y:S01]  /*1a60*/  IADD3.X R7, R7, UR39, R8, P0, !PT ;  /* 0x0000002707077c10 */ /* 0x000fe200087fe408 */
[----:B------:R-:W-:Y:S01]  /*1a70*/  IMAD R3, R13, UR12, R3 ;  /* 0x0000000c0d037c24 */ /* 0x000fe2000f8e0203 */
[----:B------:R-:W-:Y:S01]  /*1a80*/  ULDC.64 UR12, c[0x0][0x210] ;  /* 0x00008400000c7ab9 */ /* 0x000fe20000000a00 */
[----:B------:R-:W-:Y:S01]  /*1a90*/  ULDC.64 UR18, c[0x0][0x3e0] ;  /* 0x0000f80000127ab9 */ /* 0x000fe20000000a00 */
[----:B--2---:R-:W-:Y:S01]  /*1aa0*/  SHF.R.S32.HI R14, RZ, 0x1f, R15 ;  /* 0x0000001fff0e7819 */ /* 0x004fe2000001140f */
[----:B------:R-:W-:Y:S01]  /*1ab0*/  IMAD.IADD R5, R5, 0x1, R3 ;  /* 0x0000000105057824 */ /* 0x000fe200078e0203 */
[----:B------:R-:W-:Y:S01]  /*1ac0*/  ULDC.64 UR34, c[0x0][0x2b0] ;  /* 0x0000ac0000227ab9 */ /* 0x000fe20000000a00 */
[----:B------:R-:W-:Y:S01]  /*1ad0*/  IMAD.U32 R3, RZ, RZ, UR8 ;  /* 0x00000008ff037e24 */ /* 0x000fe2000f8e00ff */
[----:B------:R-:W-:Y:S01]  /*1ae0*/  ULDC.64 UR8, c[0x0][0x258] ;  /* 0x0000960000087ab9 */ /* 0x000fe20000000a00 */
[----:B------:R-:W-:Y:S01]  /*1af0*/  LEA.HI R8, R14, R15, RZ, 0x5 ;  /* 0x0000000f0e087211 */ /* 0x000fe200078f28ff */
[----:B------:R-:W-:Y:S01]  /*1b00*/  UIMAD UR5, UR10, UR8, URZ ;  /* 0x000000080a0572a4 */ /* 0x000fe2000f8e023f */
[----:B------:R-:W-:Y:S01]  /*1b10*/  IMAD.WIDE.U32 R4, R3, UR55, R4 ;  /* 0x0000003703047c25 */ /* 0x000fe2000f8e0004 */
[----:B------:R-:W-:-:S02]  /*1b20*/  ULDC.64 UR40, c[0x0][0x478] ;  /* 0x00011e0000287ab9 */ /* 0x000fc40000000a00 */
[----:B------:R-:W-:Y:S01]  /*1b30*/  UIMAD UR10, UR55, UR9, UR5 ;  /* 0x00000009370a72a4 */ /* 0x000fe2000f8e0205 */
[----:B------:R-:W-:Y:S01]  /*1b40*/  IMAD.U32 R3, RZ, RZ, UR8 ;  /* 0x00000008ff037e24 */ /* 0x000fe2000f8e00ff */
[----:B------:R-:W-:Y:S01]  /*1b50*/  USHF.R.S32.HI UR5, URZ, 0x1f, UR20 ;  /* 0x0000001f3f057899 */ /* 0x000fe20008011414 */
[----:B------:R-:W-:Y:S01]  /*1b60*/  VIADD R5, R5, UR7 ;  /* 0x0000000705057c36 */ /* 0x000fe20008000000 */
[----:B------:R-:W-:Y:S01]  /*1b70*/  UIADD3 UR7, UP1, UP0, UR28, UR20, UR49 ;  /* 0x000000141c077290 */ /* 0x000fe2000f83e031 */
[----:B------:R-:W-:Y:S01]  /*1b80*/  IMAD.WIDE.U32 R6, R3, UR55, R6 ;  /* 0x0000003703067c25 */ /* 0x000fe2000f8e0006 */
[----:B------:R-:W-:Y:S01]  /*1b90*/  LOP3.LUT R3, R8, 0xffffffe0, RZ, 0xc0, !PT ;  /* 0xffffffe008037812 */ /* 0x000fe200078ec0ff */
[----:B------:R-:W-:Y:S01]  /*1ba0*/  ULDC.64 UR8, c[0x0][0x400] ;  /* 0x0001000000087ab9 */ /* 0x000fe20000000a00 */
[----:B------:R-:W-:Y:S01]  /*1bb0*/  UIADD3.X UR5, UR47, UR5, UR52, UP1, UP0 ;  /* 0x000000052f057290 */ /* 0x000fe20008fe0434 */
[----:B------:R-:W-:Y:S01]  /*1bc0*/  VIADD R9, R7, UR10 ;  /* 0x0000000a07097c36 */ /* 0x000fe20008000000 */
[----:B------:R-:W-:Y:S01]  /*1bd0*/  LEA R228, P0, R6, UR12, 0x1 ;  /* 0x0000000c06e47c11 */ /* 0x000fe2000f8008ff */
[----:B------:R-:W-:Y:S01]  /*1be0*/  IMAD.IADD R24, R15, 0x1, -R3 ;  /* 0x000000010f187824 */ /* 0x000fe200078e0a03 */
[----:B------:R-:W-:Y:S01]  /*1bf0*/  UIADD3 UR7, UP1, UP0, UR51, UR7, UR54 ;  /* 0x0000000733077290 */ /* 0x000fe2000f83e036 */
[-C--:B------:R-:W-:Y:S01]  /*1c00*/  IMAD R3, R28, R12.reuse, RZ ;  /* 0x0000000c1c037224 */ /* 0x080fe200078e02ff */
[----:B------:R-:W-:Y:S01]  /*1c10*/  LEA.HI.X R229, R6, UR13, R9, 0x1, P0 ;  /* 0x0000000d06e57c11 */ /* 0x000fe200080f0c09 */
[----:B------:R-:W-:Y:S01]  /*1c20*/  IMAD R7, R247, UR21, R24 ;  /* 0x00000015f7077c24 */ /* 0x000fe2000f8e0218 */
[----:B------:R-:W-:Y:S01]  /*1c30*/  PLOP3.LUT P0, PT, PT, PT, UP2, 0x80, 0x0 ;  /* 0x000000000000781c */ /* 0x000fe20003f0f028 */
[----:B------:R-:W-:Y:S01]  /*1c40*/  UIADD3.X UR5, UR50, UR5, UR42, UP1, UP0 ;  /* 0x0000000532057290 */ /* 0x000fe20008fe042a */
[C---:B------:R-:W-:Y:S01]  /*1c50*/  IMAD R8, R235.reuse, R13, R3 ;  /* 0x0000000deb087224 */ /* 0x040fe200078e0203 */
[----:B------:R-:W-:Y:S01]  /*1c60*/  UIMAD.WIDE UR28, UR11, 0x4, UR34 ;  /* 0x000000040b1c78a5 */ /* 0x000fe2000f8e0222 */
[----:B------:R-:W-:Y:S01]  /*1c70*/  IMAD.WIDE.U32 R4, R235, R12, R4 ;  /* 0x0000000ceb047225 */ /* 0x000fe200078e0004 */
[----:B------:R-:W-:Y:S01]  /*1c80*/  IADD3 R3, P2, R7, UR7, RZ ;  /* 0x0000000707037c10 */ /* 0x000fe2000ff5e0ff */
[----:B------:R-:W-:-:S02]  /*1c90*/  UIMAD.WIDE UR12, UR24, 0x4, UR40 ;  /* 0x00000004180c78a5 */ /* 0x000fc4000f8e0228 */
[----:B------:R-:W-:Y:S01]  /*1ca0*/  IMAD.IADD R5, R5, 0x1, R8 ;  /* 0x0000000105057824 */ /* 0x000fe200078e0208 */
[C---:B------:R-:W-:Y:S02]  /*1cb0*/  LEA R10, P3, R4.reuse, UR18, 0x1 ;  /* 0x00000012040a7c11 */ /* 0x040fe4000f8608ff */
[----:B------:R-:W-:Y:S02]  /*1cc0*/  LEA R233, P1, R3, UR8, 0x2 ;  /* 0x0000000803e97c11 */ /* 0x000fe4000f8210ff */
[----:B------:R-:W-:Y:S02]  /*1cd0*/  LEA.HI.X.SX32 R7, R7, UR5, 0x1, P2 ;  /* 0x0000000507077c11 */ /* 0x000fe400090f0eff */
[----:B------:R-:W-:Y:S02]  /*1ce0*/  LEA.HI.X R11, R4, UR19, R5, 0x1, P3 ;  /* 0x00000013040b7c11 */ /* 0x000fe400098f0c05 */
[----:B------:R-:W-:Y:S01]  /*1cf0*/  LEA.HI.X R232, R3, UR9, R7, 0x2, P1 ;  /* 0x0000000903e87c11 */ /* 0x000fe200088f1407 */
[----:B------:R-:W-:Y:S06]  /*1d00*/  @!P0 BRA `(.L_x_273) ;  /* 0x0000007800948947 */ /* 0x000fec0003800000 */
[----:B------:R-:W-:Y:S01]  /*1d10*/  UIMAD UR5, UR48, UR16, URZ ;  /* 0x00000010300572a4 */ /* 0x000fe2000f8e023f */
[----:B------:R-:W-:Y:S01]  /*1d20*/  IMAD.U32 R6, RZ, RZ, UR16 ;  /* 0x00000010ff067e24 */ /* 0x000fe2000f8e00ff */
[----:B------:R-:W-:Y:S01]  /*1d30*/  UIMAD UR7, UR36, -0x80, UR6 ;  /* 0xffffff80240778a4 */ /* 0x000fe2000f8e0206 */
[----:B------:R-:W-:Y:S01]  /*1d40*/  IMAD.U32 R4, RZ, RZ, UR22 ;  /* 0x00000016ff047e24 */ /* 0x000fe2000f8e00ff */
[----:B------:R-:W-:Y:S01]  /*1d50*/  UIMAD UR5, UR25, UR17, UR5 ;  /* 0x00000011190572a4 */ /* 0x000fe2000f8e0205 */
[--C-:B------:R-:W-:Y:S01]  /*1d60*/  IMAD.WIDE.U32 R6, R6, UR25, R244.reuse ;  /* 0x0000001906067c25 */ /* 0x100fe2000f8e00f4 */
[----:B------:R-:W-:Y:S01]  /*1d70*/  UMOV UR11, UR27 ;  /* 0x0000001b000b7c82 */ /* 0x000fe20008000000 */
[----:B------:R-:W-:Y:S01]  /*1d80*/  LEA.HI R17, R14, R15, RZ, 0x2 ;  /* 0x0000000f0e117211 */ /* 0x000fe200078f10ff */
[----:B------:R-:W-:Y:S01]  /*1d90*/  ULDC.64 UR8, c[0x0][0x268] ;  /* 0x00009a0000087ab9 */ /* 0x000fe20000000a00 */
[----:B------:R-:W-:Y:S01]  /*1da0*/  IMAD.WIDE.U32 R4, R4, UR25, R244 ;  /* 0x0000001904047c25 */ /* 0x000fe2000f8e00f4 */
[----:B------:R-:W-:-:S02]  /*1db0*/  IADD3 R8, P0, R6, UR26, RZ ;  /* 0x0000001a06087c10 */ /* 0x000fc4000ff1e0ff */
[----:B------:R-:W-:Y:S01]  /*1dc0*/  LEA.HI R6, R14, R15, RZ, 0x3 ;  /* 0x0000000f0e067211 */ /* 0x000fe200078f18ff */
[----:B------:R-:W-:Y:S01]  /*1dd0*/  IMAD.U32 R3, RZ, RZ, UR5 ;  /* 0x00000005ff037e24 */ /* 0x000fe2000f8e00ff */
[----:B------:R-:W-:Y:S01]  /*1de0*/  UIMAD UR5, UR48, UR22, URZ ;  /* 0x00000016300572a4 */ /* 0x000fe2000f8e023f */
[C---:B------:R-:W-:Y:S01]  /*1df0*/  VIADD R15, R235.reuse, 0x40 ;  /* 0x00000040eb0f7836 */ /* 0x040fe20000000000 */
[----:B------:R-:W-:Y:S01]  /*1e00*/  ISETP.GE.AND P4, PT, R235, UR7, PT ;  /* 0x00000007eb007c0c */ /* 0x000fe2000bf86270 */
[----:B------:R-:W-:Y:S01]  /*1e10*/  IMAD.MOV.U32 R230, RZ, RZ, R10 ;  /* 0x000000ffffe67224 */ /* 0x000fe200078e000a */
[----:B------:R-:W-:Y:S01]  /*1e20*/  IADD3.X R9, R7, UR31, R3, P0, !PT ;  /* 0x0000001f07097c10 */ /* 0x000fe200087fe403 */
[----:B------:R-:W-:Y:S01]  /*1e30*/  UIMAD UR10, UR25, UR23, UR5 ;  /* 0x00000017190a72a4 */ /* 0x000fe2000f8e0205 */
[----:B------:R-:W-:Y:S01]  /*1e40*/  SHF.R.S32.HI R3, RZ, 0x3, R6 ;  /* 0x00000003ff037819 */ /* 0x000fe20000011406 */
[----:B------:R-:W-:Y:S01]  /*1e50*/  UIMAD UR5, UR11, -0x80, UR30 ;  /* 0xffffff800b0578a4 */ /* 0x000fe2000f8e021e */
[----:B------:R-:W-:Y:S01]  /*1e60*/  IADD3 R6, P0, R4, UR45, RZ ;  /* 0x0000002d04067c10 */ /* 0x000fe2000ff1e0ff */
[----:B------:R-:W-:Y:S01]  /*1e70*/  IMAD R4, R16, UR8, RZ ;  /* 0x0000000810047c24 */ /* 0x000fe2000f8e02ff */
[----:B------:R-:W-:Y:S01]  /*1e80*/  ISETP.GE.AND P3, PT, R15, UR7, PT ;  /* 0x000000070f007c0c */ /* 0x000fe2000bf66270 */
[----:B------:R-:W-:Y:S01]  /*1e90*/  IMAD.SHL.U32 R3, R3, 0x40, RZ ;  /* 0x0000004003037824 */ /* 0x000fe200078e00ff */
[----:B------:R-:W-:Y:S01]  /*1ea0*/  PLOP3.LUT P2, PT, PT, PT, UP4, 0x80, 0x0 ;  /* 0x000000000000781c */ /* 0x000fe20003f4f048 */
[----:B------:R-:W-:Y:S01]  /*1eb0*/  IMAD.U32 R7, RZ, RZ, UR10 ;  /* 0x0000000aff077e24 */ /* 0x000fe2000f8e00ff */
[----:B------:R-:W-:Y:S01]  /*1ec0*/  ISETP.GE.AND P1, PT, R15, UR5, PT ;  /* 0x000000050f007c0c */ /* 0x000fe2000bf26270 */
[----:B------:R-:W-:Y:S01]  /*1ed0*/  IMAD.MOV.U32 R231, RZ, RZ, R11 ;  /* 0x000000ffffe77224 */ /* 0x000fe200078e000b */
[----:B------:R-:W-:Y:S01]  /*1ee0*/  LOP3.LUT R3, R3, 0xc0, RZ, 0xc0, !PT ;  /* 0x000000c003037812 */ /* 0x000fe200078ec0ff */
[----:B------:R-:W-:Y:S01]  /*1ef0*/  IMAD.WIDE.U32 R10, R12, 0x80, RZ ;  /* 0x000000800c0a7825 */ /* 0x000fe200078e00ff */
[----:B------:R-:W-:Y:S01]  /*1f00*/  IADD3.X R7, R5, UR46, R7, P0, !PT ;  /* 0x0000002e05077c10 */ /* 0x000fe200087fe407 */
[----:B------:R-:W1:Y:S01]  /*1f10*/  @!P4 LDC.64 R20, c[0x0][0x220] ;  /* 0x00008800ff14cb82 */ /* 0x000e620000000a00 */
[----:B------:R-:W-:Y:S01]  /*1f20*/  LOP3.LUT R14, R3, 0x18, R244, 0xf8, !PT ;  /* 0x00000018030e7812 */ /* 0x000fe200078ef8f4 */
[----:B------:R-:W-:Y:S01]  /*1f30*/  IMAD.SHL.U32 R13, R13, 0x80, RZ ;  /* 0x000000800d0d7824 */ /* 0x000fe200078e00ff */
[----:B------:R-:W-:Y:S01]  /*1f40*/  SHF.R.U32.HI R3, RZ, 0x3, R3 ;  /* 0x00000003ff037819 */ /* 0x000fe20000011603 */
[----:B------:R-:W-:Y:S01]  /*1f50*/  ULEA.HI UR7, UR11, UR11, URZ, 0x1 ;  /* 0x0000000b0b077291 */ /* 0x000fe2000f8f083f */
[----:B------:R-:W-:-:S02]  /*1f60*/  IMAD.MOV.U32 R238, RZ, RZ, 0x7f800000 ;  /* 0x7f800000ffee7424 */ /* 0x000fc400078e00ff */
[----:B------:R-:W-:Y:S01]  /*1f70*/  LOP3.LUT R15, R14, R3, RZ, 0x3c, !PT ;  /* 0x000000030e0f7212 */ /* 0x000fe200078e3cff */
[C---:B------:R-:W-:Y:S01]  /*1f80*/  IMAD R14, R0.reuse, UR9, R4 ;  /* 0x00000009000e7c24 */ /* 0x040fe2000f8e0204 */
[----:B------:R-:W-:Y:S01]  /*1f90*/  LEA.HI R3, R17, R235, RZ, 0x1 ;  /* 0x000000eb11037211 */ /* 0x000fe200078f08ff */
[----:B------:R-:W-:Y:S01]  /*1fa0*/  IMAD.WIDE.U32 R4, R0, UR8, R8 ;  /* 0x0000000800047c25 */ /* 0x000fe2000f8e0008 */
[----:B------:R-:W-:Y:S01]  /*1fb0*/  ULDC.64 UR8, c[0x0][0x260] ;  /* 0x0000980000087ab9 */ /* 0x000fe20000000a00 */
[----:B------:R-:W2:Y:S01]  /*1fc0*/  @!P3 LDC.64 R26, c[0x0][0x220] ;  /* 0x00008800ff1abb82 */ /* 0x000ea20000000a00 */
[----:B------:R-:W-:Y:S01]  /*1fd0*/  LOP3.LUT R3, R3, 0x7fffffe, RZ, 0xc0, !PT ;  /* 0x07fffffe03037812 */ /* 0x000fe200078ec0ff */
[----:B------:R-:W-:Y:S01]  /*1fe0*/  IMAD R8, R16, UR8, RZ ;  /* 0x0000000810087c24 */ /* 0x000fe2000f8e02ff */
[----:B------:R-:W-:Y:S01]  /*1ff0*/  @!P1 IADD3 R16, P0, R230, R10, RZ ;  /* 0x0000000ae6109210 */ /* 0x000fe20007f1e0ff */
[----:B------:R-:W-:Y:S01]  /*2000*/  IMAD.WIDE.U32 R6, R0, UR8, R6 ;  /* 0x0000000800067c25 */ /* 0x000fe2000f8e0006 */
[----:B------:R-:W-:-:S02]  /*2010*/  ULOP3.LUT UR7, UR7, 0xfffffffe, URZ, 0xc0, !UPT ;  /* 0xfffffffe07077892 */ /* 0x000fc4000f8ec03f */
[----:B------:R-:W-:Y:S01]  /*2020*/  @!P1 IADD3.X R17, R231, R11, R13, P0, !PT ;  /* 0x0000000be7119210 */ /* 0x000fe200007fe40d */
[----:B------:R-:W-:Y:S01]  /*2030*/  IMAD R8, R0, UR9, R8 ;  /* 0x0000000900087c24 */ /* 0x000fe2000f8e0208 */
[C---:B------:R-:W-:Y:S01]  /*2040*/  @!P3 IADD3 R0, P5, R235.reuse, 0x40, RZ ;  /* 0x00000040eb00b810 */ /* 0x040fe20007fbe0ff */
[----:B------:R-:W-:Y:S01]  /*2050*/  @!P4 IMAD R11, R28, UR16, RZ ;  /* 0x000000101c0bcc24 */ /* 0x000fe2000f8e02ff */
[----:B------:R-:W-:Y:S01]  /*2060*/  @!P3 IADD3 R10, P0, R235, 0x40, RZ ;  /* 0x00000040eb0ab810 */ /* 0x000fe20007f1e0ff */
[----:B------:R-:W-:Y:S01]  /*2070*/  IMAD.IADD R7, R7, 0x1, R8 ;  /* 0x0000000107077824 */ /* 0x000fe200078e0208 */
[----:B------:R-:W-:Y:S01]  /*2080*/  UIADD3 UR7, UR11, -UR7, URZ ;  /* 0x800000070b077290 */ /* 0x000fe2000fffe03f */
[--C-:B------:R-:W-:Y:S01]  /*2090*/  @!P3 IMAD.X R8, RZ, RZ, R28.reuse, P5 ;  /* 0x000000ffff08b224 */ /* 0x100fe200028e061c */
[----:B------:R-:W3:Y:S01]  /*20a0*/  @!P3 LDC.64 R22, c[0x0][0x218] ;  /* 0x00008600ff16bb82 */ /* 0x000ee20000000a00 */
[----:B------:R-:W-:Y:S01]  /*20b0*/  @!P3 IMAD.X R9, RZ, RZ, R28, P0 ;  /* 0x000000ffff09b224 */ /* 0x000fe200000e061c */
[----:B------:R-:W-:Y:S01]  /*20c0*/  UISETP.NE.AND UP0, UPT, UR7, 0x1, UPT ;  /* 0x000000010700788c */ /* 0x000fe2000bf05270 */
[----:B------:R-:W-:Y:S01]  /*20d0*/  @!P3 IMAD R8, R8, UR16, RZ ;  /* 0x000000100808bc24 */ /* 0x000fe2000f8e02ff */
[----:B------:R-:W-:Y:S01]  /*20e0*/  USHF.L.U32 UR7, UR33, 0x7, URZ ;  /* 0x0000000721077899 */ /* 0x000fe2000800063f */
[----:B------:R-:W-:Y:S01]  /*20f0*/  IMAD.IADD R5, R5, 0x1, R14 ;  /* 0x0000000105057824 */ /* 0x000fe200078e020e */
[----:B------:R-:W-:Y:S01]  /*2100*/  UIMAD.WIDE.U32 UR8, UR32, 0x80, URZ ;  /* 0x00000080200878a5 */ /* 0x000fe2000f8e003f */
[----:B------:R-:W-:Y:S01]  /*2110*/  @!P4 IMAD R18, R235, UR17, R11 ;  /* 0x00000011eb12cc24 */ /* 0x000fe2000f8e020b */
[----:B------:R-:W-:Y:S01]  /*2120*/  PLOP3.LUT P0, PT, PT, PT, UP0, 0x80, 0x0 ;  /* 0x000000000000781c */ /* 0x000fe20003f0f008 */
[----:B------:R-:W-:-:S02]  /*2130*/  @!P3 IMAD R11, R9, UR22, RZ ;  /* 0x00000016090bbc24 */ /* 0x000fc4000f8e02ff */
[----:B------:R-:W-:Y:S01]  /*2140*/  @!P3 IMAD R19, R0, UR17, R8 ;  /* 0x000000110013bc24 */ /* 0x000fe2000f8e0208 */
[----:B------:R-:W-:Y:S01]  /*2150*/  UMOV UR17, UR29 ;  /* 0x0000001d00117c82 */ /* 0x000fe20008000000 */
[--C-:B------:R-:W-:Y:S02]  /*2160*/  @!P3 IMAD.MOV.U32 R12, RZ, RZ, R4.reuse ;  /* 0x000000ffff0cb224 */ /* 0x100fe400078e0004 */
[--C-:B------:R-:W-:Y:S02]  /*2170*/  @!P3 IMAD.MOV.U32 R13, RZ, RZ, R5.reuse ;  /* 0x000000ffff0db224 */ /* 0x100fe400078e0005 */
[----:B------:R-:W-:-:S04]  /*2180*/  @!P4 IMAD.WIDE.U32 R8, R235, UR16, R4 ;  /* 0x00000010eb08cc25 */ /* 0x000fc8000f8e0004 */
[----:B------:R-:W-:Y:S02]  /*2190*/  IMAD.IADD R3, R235, 0x1, -R3 ;  /* 0x00000001eb037824 */ /* 0x000fe400078e0a03 */
[----:B------:R-:W-:Y:S01]  /*21a0*/  @!P3 IMAD.WIDE.U32 R4, R0, UR16, R12 ;  /* 0x000000100004bc25 */ /* 0x000fe2000f8e000c */
[C---:B-1----:R-:W-:Y:S01]  /*21b0*/  @!P4 LEA R12, P5, R8.reuse, R20, 0x1 ;  /* 0x00000014080cc211 */ /* 0x042fe200078a08ff */
[----:B------:R-:W-:Y:S02]  /*21c0*/  UMOV UR16, UR28 ;  /* 0x0000001c00107c82 */ /* 0x000fe40008000000 */
[----:B------:R-:W-:Y:S02]  /*21d0*/  @!P4 IMAD.IADD R9, R9, 0x1, R18 ;  /* 0x000000010909c824 */ /* 0x000fe400078e0212 */
[----:B------:R-:W-:Y:S02]  /*21e0*/  IMAD R3, R247, 0x8, R3 ;  /* 0x00000008f7037824 */ /* 0x000fe400078e0203 */
[----:B------:R-:W-:Y:S01]  /*21f0*/  @!P3 IMAD.MOV.U32 R14, RZ, RZ, R6 ;  /* 0x000000ffff0eb224 */ /* 0x000fe200078e0006 */
[----:B------:R-:W-:Y:S01]  /*2200*/  @!P4 LEA.HI.X R13, R8, R21, R9, 0x1, P5 ;  /* 0x00000015080dc211 */ /* 0x000fe200028f0c09 */
[----:B------:R-:W-:Y:S01]  /*2210*/  IMAD.U32 R3, R3, 0x20, R15 ;  /* 0x0000002003037824 */ /* 0x000fe200078e000f */
[----:B------:R-:W1:Y:S01]  /*2220*/  @!P4 LDC.64 R20, c[0x0][0x218] ;  /* 0x00008600ff14cb82 */ /* 0x000e620000000a00 */
[----:B------:R-:W-:Y:S01]  /*2230*/  @!P3 IMAD.MOV.U32 R15, RZ, RZ, R7 ;  /* 0x000000ffff0fb224 */ /* 0x000fe200078e0007 */
[----:B------:R-:W-:Y:S01]  /*2240*/  @!P1 IADD3 R8, P5, R228, UR8, RZ ;  /* 0x00000008e4089c10 */ /* 0x000fe2000ffbe0ff */
[----:B------:R-:W-:-:S02]  /*2250*/  @!P3 IMAD R25, R10, UR23, R11 ;  /* 0x000000170a19bc24 */ /* 0x000fc4000f8e020b */
[----:B------:R-:W-:Y:S02]  /*2260*/  VIADD R0, R3, 0x1000 ;  /* 0x0000100003007836 */ /* 0x000fe40000000000 */
[----:B------:R-:W-:Y:S01]  /*2270*/  @!P3 IMAD.WIDE.U32 R10, R10, UR22, R14 ;  /* 0x000000160a0abc25 */ /* 0x000fe2000f8e000e */
[----:B------:R-:W-:Y:S01]  /*2280*/  @P2 BAR.SYNC.DEFER_BLOCKING 0x0 ;  /* 0x0000000000002b1d */ /* 0x000fe20000010000 */
[----:B--2---:R-:W-:Y:S02]  /*2290*/  @!P3 LEA R14, P2, R4, R26, 0x1 ;  /* 0x0000001a040eb211 */ /* 0x004fe400078408ff */
[----:B------:R-:W-:Y:S01]  /*22a0*/  @!P3 IMAD.IADD R5, R5, 0x1, R19 ;  /* 0x000000010505b824 */ /* 0x000fe200078e0213 */
[----:B------:R-:W-:Y:S01]  /*22b0*/  SEL R234, R0, R3, !P0 ;  /* 0x0000000300ea7207 */ /* 0x000fe20004000000 */
[----:B------:R-:W-:Y:S01]  /*22c0*/  @!P4 IMAD.WIDE.U32 R6, R235, UR22, R6 ;  /* 0x00000016eb06cc25 */ /* 0x000fe2000f8e0006 */
[----:B------:R-:W-:Y:S02]  /*22d0*/  LEA R0, R3, UR4, 0x1 ;  /* 0x0000000403007c11 */ /* 0x000fe4000f8e08ff */
[----:B------:R-:W-:Y:S01]  /*22e0*/  @!P3 LEA.HI.X R15, R4, R27, R5, 0x1, P2 ;  /* 0x0000001b040fb211 */ /* 0x000fe200010f0c05 */
[----:B------:R-:W-:Y:S01]  /*22f0*/  @!P4 IMAD R3, R28, UR22, RZ ;  /* 0x000000161c03cc24 */ /* 0x000fe2000f8e02ff */
[C---:B------:R-:W-:Y:S01]  /*2300*/  ISETP.GE.AND P2, PT, R235.reuse, UR5, PT ;  /* 0x00000005eb007c0c */ /* 0x040fe2000bf46270 */
[----:B------:R-:W-:Y:S01]  /*2310*/  IMAD.MOV.U32 R239, RZ, RZ, 0x7f800000 ;  /* 0x7f800000ffef7424 */ /* 0x000fe200078e00ff */
[----:B------:R-:W-:Y:S01]  /*2320*/  LEA R234, R234, UR4, 0x1 ;  /* 0x00000004eaea7c11 */ /* 0x000fe2000f8e08ff */
[----:B------:R-:W-:-:S02]  /*2330*/  @!P4 IMAD R4, R235, UR23, R3 ;  /* 0x00000017eb04cc24 */ /* 0x000fc4000f8e0203 */
[----:B------:R-:W-:Y:S02]  /*2340*/  IMAD.U32 R3, RZ, RZ, UR7 ;  /* 0x00000007ff037e24 */ /* 0x000fe4000f8e00ff */
[----:B------:R-:W-:Y:S02]  /*2350*/  IMAD.MOV.U32 R236, RZ, RZ, 0x7f800000 ;  /* 0x7f800000ffec7424 */ /* 0x000fe400078e00ff */
[----:B------:R-:W-:Y:S01]  /*2360*/  IMAD.MOV.U32 R237, RZ, RZ, 0x7f800000 ;  /* 0x7f800000ffed7424 */ /* 0x000fe200078e00ff */
[----:B------:R-:W-:Y:S01]  /*2370*/  @!P1 IADD3.X R9, R229, UR9, R3, P5, !PT ;  /* 0x00000009e5099c10 */ /* 0x000fe2000affe403 */
[----:B------:R-:W-:Y:S01]  /*2380*/  @!P4 IMAD.IADD R3, R7, 0x1, R4 ;  /* 0x000000010703c824 */ /* 0x000fe200078e0204 */
[C---:B-1----:R-:W-:Y:S01]  /*2390*/  @!P4 LEA R4, P6, R6.reuse, R20, 0x1 ;  /* 0x000000140604c211 */ /* 0x042fe200078c08ff */
[----:B------:R-:W-:Y:S01]  /*23a0*/  @!P3 IMAD.IADD R7, R11, 0x1, R25 ;  /* 0x000000010b07b824 */ /* 0x000fe200078e0219 */
[----:B------:R-:W-:Y:S04]  /*23b0*/  @P4 STS [R0+0x8000], RZ ;  /* 0x008000ff00004388 */ /* 0x000fe80000000800 */
[----:B------:R-:W-:Y:S01]  /*23c0*/  @P4 STS [R0+0x8004], RZ ;  /* 0x008004ff00004388 */ /* 0x000fe20000000800 */
[----:B------:R-:W-:Y:S01]  /*23d0*/  @!P4 LEA.HI.X R5, R6, R21, R3, 0x1, P6 ;  /* 0x000000150605c211 */ /* 0x000fe200030f0c03 */
[----:B------:R-:W-:-:S02]  /*23e0*/  VIADD R3, R242, 0x48 ;  /* 0x00000048f2037836 */ /* 0x000fc40000000000 */
[----:B------:R-:W-:Y:S01]  /*23f0*/  @P4 STS.64 [R0+0x8008], RZ ;  /* 0x008008ff00004388 */ /* 0x000fe20000000a00 */
[----:B------:R-:W-:Y:S01]  /*2400*/  VIADD R6, R242, 0x8 ;  /* 0x00000008f2067836 */ /* 0x000fe20000000000 */
[----:B------:R-:W-:Y:S01]  /*2410*/  LEA R128, R156, UR4, 0x1 ;  /* 0x000000049c807c11 */ /* 0x000fe2000f8e08ff */
[----:B------:R-:W-:Y:S01]  /*2420*/  UMOV UR19, UR12 ;  /* 0x0000000c00137c82 */ /* 0x000fe20008000000 */
[----:B------:R-:W-:Y:S01]  /*2430*/  @!PT LDS RZ, [RZ] ;  /* 0x00000000fffff984 */ /* 0x000fe20000000800 */
[----:B------:R-:W-:Y:S01]  /*2440*/  @!PT LDS RZ, [RZ] ;  /* 0x00000000fffff984 */ /* 0x000fe20000000800 */
[----:B------:R-:W-:Y:S01]  /*2450*/  @!PT LDS RZ, [RZ] ;  /* 0x00000000fffff984 */ /* 0x000fe20000000800 */
[----:B------:R3:W-:Y:S01]  /*2460*/  @!P4 LDGSTS.E.BYPASS.LTC128B.128 [R0+0x8000], desc[UR14][R12.64] ;  /* 0x080000000c00cfae */ /* 0x0007e2000b901d4e */
[----:B------:R-:W-:Y:S01]  /*2470*/  UMOV UR18, UR13 ;  /* 0x0000000d00127c82 */ /* 0x000fe20008000000 */
[----:B------:R-:W-:Y:S02]  /*2480*/  UIADD3 UR8, UR25, 0x80, URZ ;  /* 0x0000008019087890 */ /* 0x000fe4000fffe03f */
[----:B------:R-:W-:Y:S01]  /*2490*/  @P3 STS.128 [R0+0x9000], RZ ;  /* 0x009000ff00003388 */ /* 0x000fe20000000c00 */
[----:B------:R-:W-:Y:S01]  /*24a0*/  IMAD.SHL.U32 R153, R161, 0x2, RZ ;  /* 0x00000002a1997824 */ /* 0x000fe200078e00ff */
[----:B------:R-:W-:Y:S01]  /*24b0*/  CS2R R94, SRZ ;  /* 0x00000000005e7805 */ /* 0x000fe2000001ff00 */
[----:B------:R-:W-:Y:S01]  /*24c0*/  IMAD.MOV.U32 R251, RZ, RZ, 0x4 ;  /* 0x00000004fffb7424 */ /* 0x000fe200078e00ff */
[----:B------:R-:W-:Y:S01]  /*24d0*/  @!PT LDS RZ, [RZ] ;  /* 0x00000000fffff984 */ /* 0x000fe20000000800 */
[----:B------:R-:W-:Y:S01]  /*24e0*/  @!PT LDS RZ, [RZ] ;  /* 0x00000000fffff984 */ /* 0x000fe20000000800 */
[----:B------:R-:W-:Y:S01]  /*24f0*/  @!PT LDS RZ, [RZ] ;  /* 0x00000000fffff984 */ /* 0x000fe20000000800 */
[----:B------:R-:W-:Y:S01]  /*2500*/  @!P3 LDGSTS.E.BYPASS.LTC128B.128 [R0+0x9000], desc[UR14][R14.64] ;  /* 0x090000000e00bfae */ /* 0x000fe2000b901d4e */
[----:B------:R-:W-:-:S02]  /*2510*/  CS2R R92, SRZ ;  /* 0x00000000005c7805 */ /* 0x000fc4000001ff00 */
[----:B------:R-:W-:Y:S02]  /*2520*/  CS2R R98, SRZ ;  /* 0x0000000000627805 */ /* 0x000fe4000001ff00 */
[----:B------:R-:W-:Y:S01]  /*2530*/  CS2R R96, SRZ ;  /* 0x0000000000607805 */ /* 0x000fe2000001ff00 */
[----:B------:R-:W0:Y:S01]  /*2540*/  LDGDEPBAR ;  /* 0x00000000000079af */ /* 0x000e220000000000 */
[----:B------:R-:W-:Y:S02]  /*2550*/  CS2R R90, SRZ ;  /* 0x00000000005a7805 */ /* 0x000fe4000001ff00 */
[----:B------:R-:W-:Y:S02]  /*2560*/  CS2R R88, SRZ ;  /* 0x0000000000587805 */ /* 0x000fe4000001ff00 */
[----:B------:R-:W-:Y:S01]  /*2570*/  CS2R R86, SRZ ;  /* 0x0000000000567805 */ /* 0x000fe2000001ff00 */
[----:B------:R-:W-:Y:S01]  /*2580*/  @P2 STS [R0+0x4000], RZ ;  /* 0x004000ff00002388 */ /* 0x000fe20000000800 */
[----:B------:R-:W-:-:S02]  /*2590*/  CS2R R84, SRZ ;  /* 0x0000000000547805 */ /* 0x000fc4000001ff00 */
[----:B------:R-:W-:Y:S02]  /*25a0*/  CS2R R78, SRZ ;  /* 0x00000000004e7805 */ /* 0x000fe4000001ff00 */
[----:B------:R-:W-:Y:S01]  /*25b0*/  CS2R R76, SRZ ;  /* 0x00000000004c7805 */ /* 0x000fe2000001ff00 */
[----:B------:R-:W-:Y:S01]  /*25c0*/  @P2 STS [R0+0x4004], RZ ;  /* 0x004004ff00002388 */ /* 0x000fe20000000800 */
[----:B------:R-:W-:Y:S02]  /*25d0*/  CS2R R82, SRZ ;  /* 0x0000000000527805 */ /* 0x000fe4000001ff00 */
[----:B------:R-:W-:Y:S02]  /*25e0*/  CS2R R80, SRZ ;  /* 0x0000000000507805 */ /* 0x000fe4000001ff00 */
[----:B------:R-:W-:Y:S01]  /*25f0*/  CS2R R74, SRZ ;  /* 0x00000000004a7805 */ /* 0x000fe2000001ff00 */
[----:B------:R-:W-:Y:S01]  /*2600*/  @P2 STS.64 [R0+0x4008], RZ ;  /* 0x004008ff00002388 */ /* 0x000fe20000000a00 */
[----:B------:R-:W-:-:S02]  /*2610*/  CS2R R72, SRZ ;  /* 0x0000000000487805 */ /* 0x000fc4000001ff00 */
[----:B------:R-:W-:Y:S02]  /*2620*/  CS2R R70, SRZ ;  /* 0x0000000000467805 */ /* 0x000fe4000001ff00 */
[C---:B---3--:R-:W-:Y:S01]  /*2630*/  @!P3 LEA R12, P5, R10.reuse, R22, 0x1 ;  /* 0x000000160a0cb211 */ /* 0x048fe200078a08ff */
[----:B------:R-:W-:Y:S01]  /*2640*/  @!PT LDS RZ, [RZ] ;  /* 0x00000000fffff984 */ /* 0x000fe20000000800 */
[----:B------:R-:W-:Y:S01]  /*2650*/  @!PT LDS RZ, [RZ] ;  /* 0x00000000fffff984 */ /* 0x000fe20000000800 */
[----:B------:R-:W-:Y:S01]  /*2660*/  @!PT LDS RZ, [RZ] ;  /* 0x00000000fffff984 */ /* 0x000fe20000000800 */
[----:B------:R-:W-:Y:S01]  /*2670*/  @!P2 LDGSTS.E.BYPASS.LTC128B.128 [R0+0x4000], desc[UR14][R230.64] ;  /* 0x04000000e600afae */ /* 0x000fe2000b901d4e */
[----:B------:R-:W-:Y:S01]  /*2680*/  CS2R R68, SRZ ;  /* 0x0000000000447805 */ /* 0x000fe2000001ff00 */
[----:B------:R-:W-:Y:S01]  /*2690*/  USHF.L.U32 UR35, UR21, 0x3, URZ ;  /* 0x0000000315237899 */ /* 0x000fe2000800063f */
[----:B------:R-:W-:Y:S01]  /*26a0*/  @!P3 LEA.HI.X R13, R10, R23, R7, 0x1, P5 ;  /* 0x000000170a0db211 */ /* 0x000fe200028f0c07 */
[----:B------:R-:W-:Y:S01]  /*26b0*/  @P1 STS.128 [R0+0x5000], RZ ;  /* 0x005000ff00001388 */ /* 0x000fe20000000c00 */
[----:B------:R-:W-:Y:S02]  /*26c0*/  USHF.L.U32 UR34, UR21, 0x4, URZ ;  /* 0x0000000415227899 */ /* 0x000fe4000800063f */
[----:B------:R-:W-:Y:S01]  /*26d0*/  UIMAD UR33, UR21, 0x18, URZ ;  /* 0x00000018152178a4 */ /* 0x000fe2000f8e023f */
[----:B------:R-:W-:Y:S01]  /*26e0*/  @!PT LDS RZ, [RZ] ;  /* 0x00000000fffff984 */ /* 0x000fe20000000800 */
[----:B------:R-:W-:Y:S01]  /*26f0*/  @!PT LDS RZ, [RZ] ;  /* 0x00000000fffff984 */ /* 0x000fe20000000800 */
[----:B------:R-:W-:Y:S01]  /*2700*/  @!PT LDS RZ, [RZ] ;  /* 0x00000000fffff984 */ /* 0x000fe20000000800 */
[----:B------:R-:W-:Y:S01]  /*2710*/  @!P1 LDGSTS.E.BYPASS.LTC128B.128 [R0+0x5000], desc[UR14][R16.64] ;  /* 0x0500000010009fae */ /* 0x000fe2000b901d4e */
[----:B------:R-:W-:-:S02]  /*2720*/  USHF.L.U32 UR32, UR21, 0x5, URZ ;  /* 0x0000000515207899 */ /* 0x000fc4000800063f */
[----:B------:R-:W-:Y:S01]  /*2730*/  UIMAD UR31, UR21, 0x28, URZ ;  /* 0x00000028151f78a4 */ /* 0x000fe2000f8e023f */
[----:B------:R-:W-:Y:S01]  /*2740*/  @P2 STS [R234], RZ ;  /* 0x000000ffea002388 */ /* 0x000fe20000000800 */
[----:B------:R-:W-:Y:S02]  /*2750*/  UIMAD UR30, UR21, 0x30, URZ ;  /* 0x00000030151e78a4 */ /* 0x000fe4000f8e023f */
[----:B------:R-:W-:Y:S01]  /*2760*/  UIMAD UR29, UR21, 0x38, URZ ;  /* 0x00000038151d78a4 */ /* 0x000fe2000f8e023f */
[----:B------:R-:W-:Y:S01]  /*2770*/  @P2 STS [R234+0x4], RZ ;  /* 0x000004ffea002388 */ /* 0x000fe20000000800 */
[----:B------:R-:W-:Y:S02]  /*2780*/  USHF.L.U32 UR28, UR21, 0x6, URZ ;  /* 0x00000006151c7899 */ /* 0x000fe4000800063f */
[----:B------:R-:W-:Y:S01]  /*2790*/  UIMAD UR27, UR21, 0x48, URZ ;  /* 0x00000048151b78a4 */ /* 0x000fe2000f8e023f */
[----:B------:R-:W-:Y:S01]  /*27a0*/  @P2 STS [R234+0x8], RZ ;  /* 0x000008ffea002388 */ /* 0x000fe20000000800 */
[----:B------:R-:W-:-:S02]  /*27b0*/  UIMAD UR26, UR21, 0x50, URZ ;  /* 0x00000050151a78a4 */ /* 0x000fc4000f8e023f */
[----:B------:R-:W-:Y:S01]  /*27c0*/  UIMAD UR24, UR21, 0x60, URZ ;  /* 0x00000060151878a4 */ /* 0x000fe2000f8e023f */
[----:B------:R-:W-:Y:S01]  /*27d0*/  @P2 STS [R234+0xc], RZ ;  /* 0x00000cffea002388 */ /* 0x000fe20000000800 */
[----:B------:R-:W-:Y:S02]  /*27e0*/  UIMAD UR23, UR21, 0x68, URZ ;  /* 0x00000068151778a4 */ /* 0x000fe4000f8e023f */
[----:B------:R-:W-:Y:S01]  /*27f0*/  UIMAD UR22, UR21, 0x70, URZ ;  /* 0x00000070151678a4 */ /* 0x000fe2000f8e023f */
[----:B------:R-:W-:Y:S01]  /*2800*/  @!PT LDS RZ, [RZ] ;  /* 0x00000000fffff984 */ /* 0x000fe20000000800 */
[----:B------:R-:W-:Y:S01]  /*2810*/  @!PT LDS RZ, [RZ] ;  /* 0x00000000fffff984 */ /* 0x000fe20000000800 */
[----:B------:R-:W-:Y:S01]  /*2820*/  @!PT LDS RZ, [RZ] ;  /* 0x00000000fffff984 */ /* 0x000fe20000000800 */
[----:B------:R-:W-:Y:S01]  /*2830*/  @!P2 LDGSTS.E.BYPASS.LTC128B.128 [R234], desc[UR14][R228.64] ;  /* 0x00000000e4eaafae */ /* 0x000fe2000b901d4e */
[----:B------:R-:W-:Y:S01]  /*2840*/  UIADD3 UR20, -UR20, URZ, URZ ;  /* 0x0000003f14147290 */ /* 0x000fe2000fffe13f */
[----:B------:R-:W-:Y:S02]  /*2850*/  ULDC.U8 UR9, c[0x0][0x388] ;  /* 0x0000e20000097ab9 */ /* 0x000fe40000000000 */
[----:B------:R-:W-:Y:S04]  /*2860*/  @P1 STS [R234+0x1000], RZ ;  /* 0x001000ffea001388 */ /* 0x000fe80000000800 */
[----:B------:R-:W-:Y:S04]  /*2870*/  @P1 STS [R234+0x1004], RZ ;  /* 0x001004ffea001388 */ /* 0x000fe80000000800 */
[----:B------:R-:W-:Y:S04]  /*2880*/  @P1 STS [R234+0x1008], RZ ;  /* 0x001008ffea001388 */ /* 0x000fe80000000800 */
[----:B------:R-:W-:Y:S04]  /*2890*/  @P1 STS [R234+0x100c], RZ ;  /* 0x00100cffea001388 */ /* 0x000fe80000000800 */
[----:B------:R-:W-:Y:S01]  /*28a0*/  @!PT LDS RZ, [RZ] ;  /* 0x00000000fffff984 */ /* 0x000fe20000000800 */
[----:B------:R-:W-:Y:S01]  /*28b0*/  @!PT LDS RZ, [RZ] ;  /* 0x00000000fffff984 */ /* 0x000fe20000000800 */
[----:B------:R-:W-:Y:S01]  /*28c0*/  @!PT LDS RZ, [RZ] ;  /* 0x00000000fffff984 */ /* 0x000fe20000000800 */
[----:B------:R1:W-:Y:S01]  /*28d0*/  @!P1 LDGSTS.E.BYPASS.LTC128B.128 [R234+0x1000], desc[UR14][R8.64] ;  /* 0x0100000008ea9fae */ /* 0x0003e2000b901d4e */
[----:B------:R-:W-:-:S03]  /*28e0*/  ISETP.GE.AND P1, PT, R3, UR5, PT ;  /* 0x0000000503007c0c */ /* 0x000fc6000bf26270 */
[----:B------:R-:W-:Y:S04]  /*28f0*/  @P4 STS [R0+0x6000], RZ ;  /* 0x006000ff00004388 */ /* 0x000fe80000000800 */
[----:B------:R-:W-:Y:S04]  /*2900*/  @P4 STS [R0+0x6004], RZ ;  /* 0x006004ff00004388 */ /* 0x000fe80000000800 */
[----:B------:R-:W-:Y:S04]  /*2910*/  @P4 STS.64 [R0+0x6008], RZ ;  /* 0x006008ff00004388 */ /* 0x000fe80000000a00 */
[----:B------:R-:W-:Y:S01]  /*2920*/  @!PT LDS RZ, [RZ] ;  /* 0x00000000fffff984 */ /* 0x000fe20000000800 */
[----:B------:R-:W-:Y:S01]  /*2930*/  @!PT LDS RZ, [RZ] ;  /* 0x00000000fffff984 */ /* 0x000fe20000000800 */
[----:B------:R-:W-:Y:S01]  /*2940*/  @!PT LDS RZ, [RZ] ;  /* 0x00000000fffff984 */ /* 0x000fe20000000800 */
[----:B------:R2:W-:Y:S01]  /*2950*/  @!P4 LDGSTS.E.BYPASS.LTC128B.128 [R0+0x6000], desc[UR14][R4.64] ;  /* 0x060000000400cfae */ /* 0x0005e2000b901d4e */
[----:B------:R-:W-:-:S03]  /*2960*/  ISETP.GE.AND P4, PT, R242, UR5, PT ;  /* 0x00000005f2007c0c */ /* 0x000fc6000bf86270 */
[----:B------:R3:W-:Y:S04]  /*2970*/  @P3 STS.128 [R0+0x7000], RZ ;  /* 0x007000ff00003388 */ /* 0x0007e80000000c00 */
[----:B------:R-:W-:Y:S01]  /*2980*/  @!PT LDS RZ, [RZ] ;  /* 0x00000000fffff984 */ /* 0x000fe20000000800 */
[----:B------:R-:W-:Y:S01]  /*2990*/  @!PT LDS RZ, [RZ] ;  /* 0x00000000fffff984 */ /* 0x000fe20000000800 */
[----:B------:R-:W-:Y:S01]  /*29a0*/  @!PT LDS RZ, [RZ] ;  /* 0x00000000fffff984 */ /* 0x000fe20000000800 */
[----:B------:R3:W-:Y:S01]  /*29b0*/  @!P3 LDGSTS.E.BYPASS.LTC128B.128 [R0+0x7000], desc[UR14][R12.64] ;  /* 0x070000000c00bfae */ /* 0x0007e2000b901d4e */
[----:B------:R-:W-:Y:S01]  /*29c0*/  ISETP.GE.AND P3, PT, R6, UR5, PT ;  /* 0x0000000506007c0c */ /* 0x000fe2000bf66270 */
[----:B------:R-:W-:Y:S01]  /*29d0*/  IMAD.MOV.U32 R6, RZ, RZ, 0x4 ;  /* 0x00000004ff067424 */ /* 0x000fe200078e00ff */
[----:B-1----:R-:W1:Y:S01]  /*29e0*/  LDC.64 R8, c[0x0][0x3b8] ;  /* 0x0000ee00ff087b82 */ /* 0x002e620000000a00 */
[----:B------:R-:W0:Y:S02]  /*29f0*/  LDGDEPBAR ;  /* 0x00000000000079af */ /* 0x000e240000000000 */
[----:B------:R-:W-:-:S05]  /*2a00*/  @!P1 IMAD.WIDE R6, R3, R6, UR16 ;  /* 0x0000001003069e25 */ /* 0x000fca000f8e0206 */
[----:B------:R4:W5:Y:S01]  /*2a10*/  @!P1 LDG.E R237, desc[UR14][R6.64] ;  /* 0x0000000e06ed9981 */ /* 0x000962000c1e1900 */
[----:B--2---:R-:W-:-:S04]  /*2a20*/  IMAD.MOV.U32 R4, RZ, RZ, 0x4 ;  /* 0x00000004ff047424 */ /* 0x004fc800078e00ff */
[----:B------:R-:W-:-:S04]  /*2a30*/  IMAD.WIDE R4, R242, R4, UR16 ;  /* 0x00000010f2047e25 */ /* 0x000fc8000f8e0204 */
[----:B---3--:R-:W-:Y:S01]  /*2a40*/  VIADD R0, R242, 0x40 ;  /* 0x00000040f2007836 */ /* 0x008fe20000000000 */
[----:B------:R4:W5:Y:S01]  /*2a50*/  @!P4 LDG.E R238, desc[UR14][R4.64] ;  /* 0x0000000e04eec981 */ /* 0x000962000c1e1900 */
[----:B------:R-:W-:-:S04]  /*2a60*/  DEPBAR.LE SB0, 0x1 ;  /* 0x000080400000791a */ /* 0x000fc80000000000 */
[----:B------:R-:W-:Y:S01]  /*2a70*/  ISETP.GE.AND P2, PT, R0, UR5, PT ;  /* 0x0000000500007c0c */ /* 0x000fe2000bf46270 */
[----:B------:R4:W5:-:S12]  /*2a80*/  @!P3 LDG.E R239, desc[UR14][R4.64+0x20] ;  /* 0x0000200e04efb981 */ /* 0x000958000c1e1900 */
[----:B------:R4:W5:Y:S01]  /*2a90*/  @!P2 LDG.E R236, desc[UR14][R4.64+0x100] ;  /* 0x0001000e04eca981 */ /* 0x000962000c1e1900 */
[----:B------:R-:W-:Y:S06]  /*2aa0*/  BAR.SYNC.DEFER_BLOCKING 0x0 ;  /* 0x0000000000007b1d */ /* 0x000fec0000010000 */
[----:B-1----:R-:W2:Y:S04]  /*2ab0*/  LDG.E.64 R4, desc[UR14][R8.64+0x8] ;  /* 0x0000080e08047981 */ /* 0x002ea8000c1e1b00 */
[----:B------:R-:W3:Y:S04]  /*2ac0*/  LDG.E.64 R6, desc[UR14][R8.64] ;  /* 0x0000000e08067981 */ /* 0x000ee8000c1e1b00 */
[----:B------:R4:W1:Y:S04]  /*2ad0*/  LDSM.16.M88.4 R116, [R128+0x8000] ;  /* 0x008000008074783b */ /* 0x0008680000000200 */
[----:B------:R4:W1:Y:S04]  /*2ae0*/  LDSM.16.M88.4 R120, [R128+0x8400] ;  /* 0x008400008078783b */ /* 0x0008680000000200 */
[----:B------:R4:W1:Y:S04]  /*2af0*/  LDSM.16.M88.4 R124, [R128+0x8800] ;  /* 0x00880000807c783b */ /* 0x0008680000000200 */
[----:B------:R-:W1:Y:S04]  /*2b00*/  LDSM.16.M88.4 R128, [R128+0x8c00] ;  /* 0x008c00008080783b */ /* 0x000e680000000200 */
[----:B------:R4:W1:Y:S04]  /*2b10*/  LDSM.16.M88.4 R132, [R149] ;  /* 0x000000009584783b */ /* 0x0008680000000200 */
[----:B------:R4:W1:Y:S04]  /*2b20*/  LDSM.16.M88.4 R136, [R149+0x400] ;  /* 0x000400009588783b */ /* 0x0008680000000200 */
[----:B------:R4:W1:Y:S04]  /*2b30*/  LDSM.16.M88.4 R140, [R149+0x800] ;  /* 0x00080000958c783b */ /* 0x0008680000000200 */
[----:B------:R4:W1:Y:S01]  /*2b40*/  LDSM.16.M88.4 R144, [R149+0xc00] ;  /* 0x000c00009590783b */ /* 0x0008620000000200 */
[----:B------:R-:W-:-:S04]  /*2b50*/  UIMAD UR5, UR43, UR59, UR55 ;  /* 0x0000003b2b0572a4 */ /* 0x000fc8000f8e0237 */
[----:B------:R-:W-:Y:S01]  /*2b60*/  USHF.L.U32 UR5, UR5, 0x5, URZ ;  /* 0x0000000505057899 */ /* 0x000fe2000800063f */
[----:B------:R-:W-:-:S03]  /*2b70*/  SHF.R.S32.HI R0, RZ, 0x1f, R24 ;  /* 0x0000001fff007819 */ /* 0x000fc60000011418 */
[----:B------:R-:W-:Y:S01]  /*2b80*/  USHF.R.S32.HI UR7, URZ, 0x1f, UR5 ;  /* 0x0000001f3f077899 */ /* 0x000fe20008011405 */
[----:B------:R-:W-:-:S05]  /*2b90*/  VIADD R3, R155, 0x1000 ;  /* 0x000010009b037836 */ /* 0x000fca0000000000 */
[----:B------:R-:W-:Y:S01]  /*2ba0*/  SEL R3, R3, R155, !P0 ;  /* 0x0000009b03037207 */ /* 0x000fe20004000000 */
[----:B------:R-:W-:-:S03]  /*2bb0*/  UIMAD UR25, UR21, 0x58, URZ ;  /* 0x00000058151978a4 */ /* 0x000fc6000f8e023f */
[----:B------:R-:W-:Y:S01]  /*2bc0*/  LEA R3, R3, UR4, 0x1 ;  /* 0x0000000403037c11 */ /* 0x000fe2000f8e08ff */
[----:B------:R-:W-:Y:S02]  /*2bd0*/  UISETP.GE.AND UP0, UPT, UR8, UR6, UPT ;  /* 0x000000060800728c */ /* 0x000fe4000bf06270 */
[----:B------:R-:W-:Y:S01]  /*2be0*/  UIMAD UR21, UR21, 0x78, URZ ;  /* 0x00000078151578a4 */ /* 0x000fe2000f8e023f */
[----:B------:R-:W-:Y:S01]  /*2bf0*/  ULDC UR8, c[0x0][0x2ec] ;  /* 0x0000bb0000087ab9 */ /* 0x000fe20000000800 */
[----:B--2---:R-:W-:-:S04]  /*2c00*/  IADD3 R240, P2, P1, R4, UR5, R24 ;  /* 0x0000000504f07c10 */ /* 0x004fc8000f95e018 */
[----:B------:R-:W-:Y:S01]  /*2c10*/  IADD3.X R246, R5, UR7, R0, P2, P1 ;  /* 0x0000000705f67c10 */ /* 0x000fe200097e2400 */
[----:B------:R-:W-:Y:S01]  /*2c20*/  VIADD R0, R161, 0x1000 ;  /* 0x00001000a1007836 */ /* 0x000fe20000000000 */
[----:B---3--:R-:W-:Y:S02]  /*2c30*/  R2UR UR12, R7 ;  /* 0x00000000070c72ca */ /* 0x008fe400000e0000 */
[----:B------:R-:W-:Y:S02]  /*2c40*/  R2UR UR13, R6 ;  /* 0x00000000060d72ca */ /* 0x000fe400000e0000 */
[----:B------:R-:W-:Y:S01]  /*2c50*/  SEL R0, R0, R161, !P0 ;  /* 0x000000a100007207 */ /* 0x000fe20004000000 */
[----:B------:R-:W-:-:S03]  /*2c60*/  IMAD.WIDE.U32 R240, R240, -0x2daee0ad, RZ ;  /* 0xd2511f53f0f07825 */ /* 0x000fc600078e00ff */
[----:B-1--4-:R-:W-:-:S09]  /*2c70*/  LEA R148, R0, UR4, 0x1 ;  /* 0x0000000400947c11 */ /* 0x012fd2000f8e08ff */
.L_x_276:
[----:B------:R-:W-:Y:S01]  /*2c80*/  LEA R100, R156, UR4, 0x1 ;  /* 0x000000049c647c11 */ /* 0x000fe2000f8e08ff */
[----:B------:R-:W0:Y:S01]  /*2c90*/  LDGDEPBAR ;  /* 0x00000000000079af */ /* 0x000e220000000000 */
[----:B------:R-:W-:Y:S01]  /*2ca0*/  PLOP3.LUT P0, PT, PT, PT, UP0, 0x80, 0x0 ;  /* 0x000000000000781c */ /* 0x000fe20003f0f008 */
[----:B------:R-:W-:Y:S01]  /*2cb0*/  IMAD.IADD R112, R154, 0x1, R148 ;  /* 0x000000019a707824 */ /* 0x000fe200078e0294 */
[----:B------:R-:W-:Y:S01]  /*2cc0*/  PLOP3.LUT P3, PT, PT, PT, UP0, 0x80, 0x0 ;  /* 0x000000000000781c */ /* 0x000fe20003f6f008 */
[----:B------:R-:W-:Y:S01]  /*2cd0*/  UIADD3 UR10, UR12, -0x56f99767, URZ ;  /* 0xa90668990c0a7890 */ /* 0x000fe2000fffe03f */
[----:B------:R-:W-:Y:S01]  /*2ce0*/  PLOP3.LUT P2, PT, PT, PT, UP0, 0x80, 0x0 ;  /* 0x000000000000781c */ /* 0x000fe20003f4f008 */
[----:B------:R-:W-:Y:S01]  /*2cf0*/  UIADD3 UR5, UR13, -0x61c88647, URZ ;  /* 0x9e3779b90d057890 */ /* 0x000fe2000fffe03f */
[----:B------:R-:W-:Y:S01]  /*2d00*/  PLOP3.LUT P1, PT, PT, PT, UP0, 0x80, 0x0 ;  /* 0x000000000000781c */ /* 0x000fe20003f2f008 */
[----:B------:R-:W-:Y:S01]  /*2d10*/  UIADD3 UR7, UR12, -0x4498517b, URZ ;  /* 0xbb67ae850c077890 */ /* 0x000fe2000fffe03f */
[----:B------:R-:W-:Y:S01]  /*2d20*/  PLOP3.LUT P5, PT, PT, PT, UP0, 0x80, 0x0 ;  /* 0x000000000000781c */ /* 0x000fe20003faf008 */
[----:B------:R-:W-:Y:S01]  /*2d30*/  IMAD.U32 R162, RZ, RZ, UR11 ;  /* 0x0000000bffa27e24 */ /* 0x000fe2000f8e00ff */
[----:B------:R-:W-:Y:S01]  /*2d40*/  PLOP3.LUT P4, PT, PT, PT, UP0, 0x80, 0x0 ;  /* 0x000000000000781c */ /* 0x000fe20003f8f008 */
[----:B------:R-:W-:Y:S01]  /*2d50*/  UISETP.GE.AND UP3, UPT, UR11, 0x1, UPT ;  /* 0x000000010b00788c */ /* 0x000fe2000bf66270 */
[----:B------:R-:W-:Y:S01]  /*2d60*/  PLOP3.LUT P6, PT, PT, PT, UP0, 0x80, 0x0 ;  /* 0x000000000000781c */ /* 0x000fe20003fcf008 */
[----:B------:R-:W1:Y:S01]  /*2d70*/  @P0 S2R R0, SR_TID.X ;  /* 0x0000000000000919 */ /* 0x000e620000002100 */
[----:B------:R-:W-:Y:S01]  /*2d80*/  PLOP3.LUT P0, PT, PT, PT, UP0, 0x80, 0x0 ;  /* 0x000000000000781c */ /* 0x000fe20003f0f008 */
[----:B------:R-:W-:Y:S01]  /*2d90*/  IMAD R162, R162, 0x8, R248 ;  /* 0x00000008a2a27824 */ /* 0x000fe200078e02f8 */
[----:B------:R-:W-:Y:S01]  /*2da0*/  LOP3.LUT R163, R246, UR13, RZ, 0x3c, !PT ;  /* 0x0000000df6a37c12 */ /* 0x000fe2000f8e3cff */
[----:B-1----:R-:W-:Y:S01]  /*2db0*/  @P3 IMAD.SHL.U32 R0, R0, 0x2, RZ ;  /* 0x0000000200003824 */ /* 0x002fe200078e00ff */
[----:B------:R-:W-:Y:S01]  /*2dc0*/  PLOP3.LUT P3, PT, PT, PT, UP0, 0x80, 0x0 ;  /* 0x000000000000781c */ /* 0x000fe20003f6f008 */
[----:B------:R-:W-:Y:S04]  /*2dd0*/  DEPBAR.LE SB0, 0x0 ;  /* 0x000080000000791a */ /* 0x000fe80000000000 */
[----:B------:R-:W-:Y:S01]  /*2de0*/  @P2 LOP3.LUT R0, R0, 0x6, RZ, 0xc0, !PT ;  /* 0x0000000600002812 */ /* 0x000fe200078ec0ff */
[----:B------:R-:W-:Y:S01]  /*2df0*/  BAR.SYNC.DEFER_BLOCKING 0x0 ;  /* 0x0000000000007b1d */ /* 0x000fe20000010000 */
[----:B------:R-:W-:Y:S03]  /*2e00*/  PLOP3.LUT P2, PT, PT, PT, UP0, 0x80, 0x0 ;  /* 0x000000000000781c */ /* 0x000fe60003f4f008 */
[----:B------:R-:W-:Y:S01]  /*2e10*/  @P0 IMAD R0, R243, 0x40, R0 ;  /* 0x00000040f3000824 */ /* 0x000fe200078e0200 */
[----:B------:R-:W-:Y:S01]  /*2e20*/  PLOP3.LUT P0, PT, PT, PT, UP0, 0x80, 0x0 ;  /* 0x000000000000781c */ /* 0x000fe20003f0f008 */
        /* <DEDUP_REMOVED lines=9> */
[----:B------:R-:W1:Y:S01]  /*2ec0*/  LDSM.16.M88.4 R108, [R149+-0x2000] ;  /* 0xffe00000956c783b */ /* 0x000e620000000200 */
        /* <DEDUP_REMOVED lines=14> */
[----:B------:R-:W-:Y:S04]  /*2fb0*/  IMAD.U32 R100, RZ, RZ, UR36 ;  /* 0x00000024ff647e24 */ /* 0x000fe8000f8e00ff */
[----:B------:R-:W-:Y:S01]  /*2fc0*/  @P1 IMAD R0, R100, 0x80, R0 ;  /* 0x0000008064001824 */ /* 0x000fe200078e0200 */
[----:B------:R-:W-:Y:S01]  /*2fd0*/  PLOP3.LUT P1, PT, PT, PT, UP0, 0x80, 0x0 ;  /* 0x000000000000781c */ /* 0x000fe20003f2f008 */
[----:B------:R-:W-:Y:S01]  /*2fe0*/  HMMA.16816.F32.BF16 R64, R64, R102, RZ ;  /* 0x000000664040723c */ /* 0x000fe200000418ff */
[----:B------:R-:W3:Y:S02]  /*2ff0*/  LDSM.16.M88.4 R100, [R149+-0x1c00] ;  /* 0xffe400009564783b */ /* 0x000ee40000000200 */
[C---:B------:R-:W-:Y:S03]  /*3000*/  @P5 ISETP.GE.AND P5, PT, R0.reuse, UR6, PT ;  /* 0x0000000600005c0c */ /* 0x040fe6000bfa6270 */
[-C--:B-1----:R-:W-:Y:S06]  /*3010*/  HMMA.16816.F32.BF16 R4, R104, R108.reuse, R4 ;  /* 0x0000006c6804723c */ /* 0x082fec0000041804 */
[C---:B--2---:R-:W-:Y:S06]  /*3020*/  HMMA.16816.F32.BF16 R8, R112.reuse, R108, R8 ;  /* 0x0000006c7008723c */ /* 0x044fec0000041808 */
[-C--:B------:R-:W-:Y:S05]  /*3030*/  HMMA.16816.F32.BF16 R12, R112, R110.reuse, R12 ;  /* 0x0000006e700c723c */ /* 0x080fea000004180c */
[----:B------:R-:W-:Y:S01]  /*3040*/  @P4 VIADD R108, R0, 0x1 ;  /* 0x00000001006c4836 */ /* 0x000fe20000000000 */
[----:B------:R-:W-:Y:S01]  /*3050*/  PLOP3.LUT P4, PT, PT, PT, UP0, 0x80, 0x0 ;  /* 0x000000000000781c */ /* 0x000fe20003f8f008 */
[C---:B------:R-:W-:Y:S04]  /*3060*/  HMMA.16816.F32.BF16 R16, R104.reuse, R110, R16 ;  /* 0x0000006e6810723c */ /* 0x040fe80000041810 */
[----:B------:R-:W-:Y:S02]  /*3070*/  @P6 ISETP.GE.AND P6, PT, R108, UR6, PT ;  /* 0x000000066c006c0c */ /* 0x000fe4000bfc6270 */
[----:B------:R-:W-:Y:S02]  /*3080*/  @P0 FSEL R4, R4, -INF , !P5 ;  /* 0xff80000004040808 */ /* 0x000fe40006800000 */
[----:B------:R-:W-:Y:S03]  /*3090*/  PLOP3.LUT P0, PT, PT, PT, UP0, 0x80, 0x0 ;  /* 0x000000000000781c */ /* 0x000fe60003f0f008 */
[----:B------:R-:W-:Y:S01]  /*30a0*/  @P3 FSEL R6, R6, -INF , !P5 ;  /* 0xff80000006063808 */ /* 0x000fe20006800000 */
[----:B------:R-:W-:Y:S01]  /*30b0*/  @P4 VIADD R108, R0, 0x8 ;  /* 0x00000008006c4836 */ /* 0x000fe20000000000 */
[----:B------:R-:W-:Y:S02]  /*30c0*/  @P2 FSEL R8, R8, -INF , !P5 ;  /* 0xff80000008082808 */ /* 0x000fe40006800000 */
[----:B------:R-:W-:Y:S01]  /*30d0*/  @P1 FSEL R10, R10, -INF , !P5 ;  /* 0xff8000000a0a1808 */ /* 0x000fe20006800000 */
[-C--:B---3--:R-:W-:Y:S01]  /*30e0*/  HMMA.16816.F32.BF16 R20, R104, R100.reuse, R20 ;  /* 0x000000646814723c */ /* 0x088fe20000041814 */
[----:B------:R-:W-:Y:S02]  /*30f0*/  PLOP3.LUT P3, PT, PT, PT, UP0, 0x80, 0x0 ;  /* 0x000000000000781c */ /* 0x000fe40003f6f008 */
[----:B------:R-:W-:Y:S02]  /*3100*/  PLOP3.LUT P2, PT, PT, PT, UP0, 0x80, 0x0 ;  /* 0x000000000000781c */ /* 0x000fe40003f4f008 */
[----:B------:R-:W-:Y:S01]  /*3110*/  PLOP3.LUT P1, PT, PT, PT, UP0, 0x80, 0x0 ;  /* 0x000000000000781c */ /* 0x000fe20003f2f008 */
[C---:B------:R-:W-:Y:S01]  /*3120*/  HMMA.16816.F32.BF16 R24, R112.reuse, R100, R24 ;  /* 0x000000647018723c */ /* 0x040fe20000041818 */
[----:B------:R-:W-:Y:S02]  /*3130*/  PLOP3.LUT P5, PT, PT, PT, UP0, 0x80, 0x0 ;  /* 0x000000000000781c */ /* 0x000fe40003faf008 */
[----:B------:R-:W-:Y:S02]  /*3140*/  PLOP3.LUT P4, PT, PT, PT, UP0, 0x80, 0x0 ;  /* 0x000000000000781c */ /* 0x000fe40003f8f008 */
[----:B------:R-:W-:Y:S01]  /*3150*/  @P0 FSEL R5, R5, -INF , !P6 ;  /* 0xff80000005050808 */ /* 0x000fe20007000000 */
[-C--:B------:R-:W-:Y:S01]  /*3160*/  HMMA.16816.F32.BF16 R28, R112, R102.reuse, R28 ;  /* 0x00000066701c723c */ /* 0x080fe2000004181c */
[----:B------:R-:W-:Y:S04]  /*3170*/  PLOP3.LUT P0, PT, PT, PT, UP0, 0x80, 0x0 ;  /* 0x000000000000781c */ /* 0x000fe80003f0f008 */
[----:B------:R-:W-:Y:S01]  /*3180*/  @P3 FSEL R7, R7, -INF , !P6 ;  /* 0xff80000007073808 */ /* 0x000fe20007000000 */
[C---:B------:R-:W-:Y:S01]  /*3190*/  HMMA.16816.F32.BF16 R32, R104.reuse, R102, R32 ;  /* 0x000000666820723c */ /* 0x040fe20000041820 */
[----:B------:R-:W-:Y:S03]  /*31a0*/  PLOP3.LUT P3, PT, PT, PT, UP0, 0x80, 0x0 ;  /* 0x000000000000781c */ /* 0x000fe60003f6f008 */
[----:B------:R-:W-:Y:S02]  /*31b0*/  @P5 ISETP.GE.AND P5, PT, R108, UR6, PT ;  /* 0x000000066c005c0c */ /* 0x000fe4000bfa6270 */
[----:B------:R-:W-:Y:S02]  /*31c0*/  @P2 FSEL R9, R9, -INF , !P6 ;  /* 0xff80000009092808 */ /* 0x000fe40007000000 */
[----:B------:R-:W-:Y:S02]  /*31d0*/  @P1 FSEL R11, R11, -INF , !P6 ;  /* 0xff8000000b0b1808 */ /* 0x000fe40007000000 */
[----:B------:R-:W-:Y:S02]  /*31e0*/  PLOP3.LUT P2, PT, PT, PT, UP0, 0x80, 0x0 ;  /* 0x000000000000781c */ /* 0x000fe40003f4f008 */
[----:B------:R-:W-:Y:S02]  /*31f0*/  PLOP3.LUT P1, PT, PT, PT, UP0, 0x80, 0x0 ;  /* 0x000000000000781c */ /* 0x000fe40003f2f008 */
[----:B------:R-:W-:Y:S02]  /*3200*/  PLOP3.LUT P6, PT, PT, PT, UP0, 0x80, 0x0 ;  /* 0x000000000000781c */ /* 0x000fe40003fcf008 */
[----:B------:R-:W-:Y:S02]  /*3210*/  @P4 FSEL R12, R12, -INF , !P5 ;  /* 0xff8000000c0c4808 */ /* 0x000fe40006800000 */
[----:B------:R-:W-:Y:S02]  /*3220*/  PLOP3.LUT P4, PT, PT, PT, UP0, 0x80, 0x0 ;  /* 0x000000000000781c */ /* 0x000fe40003f8f008 */
[----:B------:R-:W-:Y:S02]  /*3230*/  @P0 FSEL R14, R14, -INF , !P5 ;  /* 0xff8000000e0e0808 */ /* 0x000fe40006800000 */
[----:B------:R-:W-:Y:S02]  /*3240*/  PLOP3.LUT P0, PT, PT, PT, UP0, 0x80, 0x0 ;  /* 0x000000000000781c */ /* 0x000fe40003f0f008 */
[----:B------:R-:W-:Y:S01]  /*3250*/  @P3 FSEL R16, R16, -INF , !P5 ;  /* 0xff80000010103808 */ /* 0x000fe20006800000 */
[----:B------:R-:W-:Y:S01]  /*3260*/  @P1 VIADD R108, R0, 0x9 ;  /* 0x00000009006c1836 */ /* 0x000fe20000000000 */
[----:B------:R-:W-:Y:S02]  /*3270*/  @P2 FSEL R18, R18, -INF , !P5 ;  /* 0xff80000012122808 */ /* 0x000fe40006800000 */
[----:B------:R-:W-:Y:S02]  /*3280*/  PLOP3.LUT P5, PT, PT, PT, UP0, 0x80, 0x0 ;  /* 0x000000000000781c */ /* 0x000fe40003faf008 */
[----:B------:R-:W-:Y:S01]  /*3290*/  PLOP3.LUT P1, PT, PT, PT, UP0, 0x80, 0x0 ;  /* 0x000000000000781c */ /* 0x000fe20003f2f008 */
[----:B------:R-:W-:Y:S01]  /*32a0*/  @P4 VIADD R100, R0, 0x10 ;  /* 0x0000001000644836 */ /* 0x000fe20000000000 */
[----:B------:R-:W-:Y:S02]  /*32b0*/  PLOP3.LUT P2, PT, PT, PT, UP0, 0x80, 0x0 ;  /* 0x000000000000781c */ /* 0x000fe40003f4f008 */
[----:B------:R-:W-:Y:S02]  /*32c0*/  @P6 ISETP.GE.AND P6, PT, R108, UR6, PT ;  /* 0x000000066c006c0c */ /* 0x000fe4000bfc6270 */
[----:B------:R-:W-:Y:S01]  /*32d0*/  PLOP3.LUT P3, PT, PT, PT, UP0, 0x80, 0x0 ;  /* 0x000000000000781c */ /* 0x000fe20003f6f008 */
[----:B------:R-:W1:Y:S01]  /*32e0*/  LDSM.16.M88.4 R108, [R149+-0x1800] ;  /* 0xffe80000956c783b */ /* 0x000e620000000200 */
[----:B------:R-:W-:Y:S02]  /*32f0*/  PLOP3.LUT P4, PT, PT, PT, UP0, 0x80, 0x0 ;  /* 0x000000000000781c */ /* 0x000fe40003f8f008 */
[----:B------:R-:W-:Y:S02]  /*3300*/  @P0 FSEL R13, R13, -INF , !P6 ;  /* 0xff8000000d0d0808 */ /* 0x000fe40007000000 */
[----:B------:R-:W-:Y:S02]  /*3310*/  PLOP3.LUT P0, PT, PT, PT, UP0, 0x80, 0x0 ;  /* 0x000000000000781c */ /* 0x000fe40003f0f008 */
[----:B------:R-:W-:Y:S02]  /*3320*/  @P5 FSEL R15, R15, -INF , !P6 ;  /* 0xff8000000f0f5808 */ /* 0x000fe40007000000 */
[----:B------:R-:W-:Y:S02]  /*3330*/  @P1 FSEL R19, R19, -INF , !P6 ;  /* 0xff80000013131808 */ /* 0x000fe40007000000 */
[----:B------:R-:W-:Y:S02]  /*3340*/  PLOP3.LUT P5, PT, PT, PT, UP0, 0x80, 0x0 ;  /* 0x000000000000781c */ /* 0x000fe40003faf008 */
[----:B------:R-:W-:Y:S02]  /*3350*/  @P2 FSEL R17, R17, -INF , !P6 ;  /* 0xff80000011112808 */ /* 0x000fe40007000000 */
[----:B------:R-:W-:Y:S02]  /*3360*/  PLOP3.LUT P1, PT, PT, PT, UP0, 0x80, 0x0 ;  /* 0x000000000000781c */ /* 0x000fe40003f2f008 */
[----:B------:R-:W-:Y:S02]  /*3370*/  PLOP3.LUT P2, PT, PT, PT, UP0, 0x80, 0x0 ;  /* 0x000000000000781c */ /* 0x000fe40003f4f008 */
[----:B------:R-:W-:Y:S01]  /*3380*/  @P3 ISETP.GE.AND P3, PT, R100, UR6, PT ;  /* 0x0000000664003c0c */ /* 0x000fe2000bf66270 */
[----:B------:R-:W-:Y:S01]  /*3390*/  @P4 VIADD R100, R0, 0x11 ;  /* 0x0000001100644836 */ /* 0x000fe20000000000 */
[----:B------:R-:W-:Y:S02]  /*33a0*/  PLOP3.LUT P6, PT, PT, PT, UP0, 0x80, 0x0 ;  /* 0x000000000000781c */ /* 0x000fe40003fcf008 */
        /* <DEDUP_REMOVED lines=8> */
[----:B------:R-:W-:Y:S01]  /*3430*/  PLOP3.LUT P2, PT, PT, PT, UP0, 0x80, 0x0 ;  /* 0x000000000000781c */ /* 0x000fe20003f4f008 */
[-C--:B-1----:R-:W-:Y:S01]  /*3440*/  HMMA.16816.F32.BF16 R36, R104, R108.reuse, R36 ;  /* 0x0000006c6824723c */ /* 0x082fe20000041824 */
[----:B------:R-:W-:Y:S02]  /*3450*/  PLOP3.LUT P3, PT, PT, PT, UP0, 0x80, 0x0 ;  /* 0x000000000000781c */ /* 0x000fe40003f6f008 */
[----:B------:R-:W-:Y:S01]  /*3460*/  @P6 ISETP.GE.AND P6, PT, R100, UR6, PT ;  /* 0x0000000664006c0c */ /* 0x000fe2000bfc6270 */
[----:B------:R-:W-:Y:S01]  /*3470*/  @P4 VIADD R100, R0, 0x18 ;  /* 0x0000001800644836 */ /* 0x000fe20000000000 */
[----:B------:R-:W-:Y:S01]  /*3480*/  PLOP3.LUT P4, PT, PT, PT, UP0, 0x80, 0x0 ;  /* 0x000000000000781c */ /* 0x000fe20003f8f008 */
[C---:B------:R-:W-:Y:S05]  /*3490*/  HMMA.16816.F32.BF16 R40, R112.reuse, R108, R40 ;  /* 0x0000006c7028723c */ /* 0x040fea0000041828 */
[----:B------:R-:W-:Y:S01]  /*34a0*/  @P0 FSEL R21, R21, -INF , !P6 ;  /* 0xff80000015150808 */ /* 0x000fe20007000000 */
[-C--:B------:R-:W-:Y:S01]  /*34b0*/  HMMA.16816.F32.BF16 R44, R112, R110.reuse, R44 ;  /* 0x0000006e702c723c */ /* 0x080fe2000004182c */
[----:B------:R-:W-:Y:S02]  /*34c0*/  PLOP3.LUT P0, PT, PT, PT, UP0, 0x80, 0x0 ;  /* 0x000000000000781c */ /* 0x000fe40003f0f008 */
[----:B------:R-:W-:Y:S02]  /*34d0*/  @P3 ISETP.GE.AND P3, PT, R100, UR6, PT ;  /* 0x0000000664003c0c */ /* 0x000fe4000bf66270 */
[----:B------:R-:W-:Y:S01]  /*34e0*/  @P5 FSEL R23, R23, -INF , !P6 ;  /* 0xff80000017175808 */ /* 0x000fe20007000000 */
[C---:B------:R-:W-:Y:S01]  /*34f0*/  HMMA.16816.F32.BF16 R48, R104.reuse, R110, R48 ;  /* 0x0000006e6830723c */ /* 0x040fe20000041830 */
[----:B------:R-:W-:Y:S04]  /*3500*/  PLOP3.LUT P5, PT, PT, PT, UP0, 0x80, 0x0 ;  /* 0x000000000000781c */ /* 0x000fe80003faf008 */
[----:B------:R-:W-:Y:S01]  /*3510*/  @P1 FSEL R27, R27, -INF , !P6 ;  /* 0xff8000001b1b1808 */ /* 0x000fe20007000000 */
[----:B------:R-:W-:Y:S01]  /*3520*/  IMAD.WIDE.U32 R108, R162, -0x326172a9, RZ ;  /* 0xcd9e8d57a26c7825 */ /* 0x000fe200078e00ff */
[----:B------:R-:W-:Y:S02]  /*3530*/  @P2 FSEL R25, R25, -INF , !P6 ;  /* 0xff80000019192808 */ /* 0x000fe40007000000 */
[----:B------:R-:W-:Y:S02]  /*3540*/  PLOP3.LUT P1, PT, PT, PT, UP0, 0x80, 0x0 ;  /* 0x000000000000781c */ /* 0x000fe40003f2f008 */
[----:B------:R-:W-:Y:S02]  /*3550*/  PLOP3.LUT P2, PT, PT, PT, UP0, 0x80, 0x0 ;  /* 0x000000000000781c */ /* 0x000fe40003f4f008 */
[----:B------:R-:W-:Y:S02]  /*3560*/  PLOP3.LUT P6, PT, PT, PT, UP0, 0x80, 0x0 ;  /* 0x000000000000781c */ /* 0x000fe40003fcf008 */
[----:B------:R-:W-:Y:S02]  /*3570*/  @P4 FSEL R28, R28, -INF , !P3 ;  /* 0xff8000001c1c4808 */ /* 0x000fe40005800000 */
[----:B------:R-:W-:Y:S02]  /*3580*/  PLOP3.LUT P4, PT, PT, PT, UP0, 0x80, 0x0 ;  /* 0x000000000000781c */ /* 0x000fe40003f8f008 */
[----:B------:R-:W-:Y:S02]  /*3590*/  @P0 FSEL R30, R30, -INF , !P3 ;  /* 0xff8000001e1e0808 */ /* 0x000fe40005800000 */
[----:B------:R-:W-:Y:S01]  /*35a0*/  PLOP3.LUT P0, PT, PT, PT, UP0, 0x80, 0x0 ;  /* 0x000000000000781c */ /* 0x000fe20003f0f008 */
[----:B------:R-:W-:Y:S01]  /*35b0*/  @P1 VIADD R100, R0, 0x20 ;  /* 0x0000002000641836 */ /* 0x000fe20000000000 */
[----:B------:R-:W-:Y:S02]  /*35c0*/  @P5 FSEL R32, R32, -INF , !P3 ;  /* 0xff80000020205808 */ /* 0x000fe40005800000 */
[----:B------:R-:W-:Y:S01]  /*35d0*/  PLOP3.LUT P5, PT, PT, PT, UP0, 0x80, 0x0 ;  /* 0x000000000000781c */ /* 0x000fe20003faf008 */
[----:B------:R-:W-:Y:S01]  /*35e0*/  @P6 VIADD R101, R0, 0x19 ;  /* 0x0000001900656836 */ /* 0x000fe20000000000 */
[----:B------:R-:W-:Y:S02]  /*35f0*/  @P2 FSEL R34, R34, -INF , !P3 ;  /* 0xff80000022222808 */ /* 0x000fe40005800000 */
[----:B------:R-:W-:Y:S02]  /*3600*/  PLOP3.LUT P1, PT, PT, PT, UP0, 0x80, 0x0 ;  /* 0x000000000000781c */ /* 0x000fe40003f2f008 */
[----:B------:R-:W-:Y:S02]  /*3610*/  PLOP3.LUT P3, PT, PT, PT, UP0, 0x80, 0x0 ;  /* 0x000000000000781c */ /* 0x000fe40003f6f008 */
[----:B------:R-:W-:Y:S02]  /*3620*/  PLOP3.LUT P6, PT, PT, PT, UP0, 0x80, 0x0 ;  /* 0x000000000000781c */ /* 0x000fe40003fcf008 */
[----:B------:R-:W-:Y:S01]  /*3630*/  @P4 ISETP.GE.AND P4, PT, R101, UR6, PT ;  /* 0x0000000665004c0c */ /* 0x000fe2000bf86270 */
[----:B------:R-:W-:Y:S01]  /*3640*/  @P0 VIADD R101, R0, 0x21 ;  /* 0x0000002100650836 */ /* 0x000fe20000000000 */
[----:B------:R-:W-:Y:S02]  /*3650*/  PLOP3.LUT P0, PT, PT, PT, UP0, 0x80, 0x0 ;  /* 0x000000000000781c */ /* 0x000fe40003f0f008 */
[----:B------:R-:W-:Y:S02]  /*3660*/  PLOP3.LUT P2, PT, PT, PT, UP0, 0x80, 0x0 ;  /* 0x000000000000781c */ /* 0x000fe40003f4f008 */
[----:B------:R-:W-:Y:S01]  /*3670*/  @P5 ISETP.GE.AND P5, PT, R100, UR6, PT ;  /* 0x0000000664005c0c */ /* 0x000fe2000bfa6270 */
[----:B------:R-:W-:Y:S01]  /*3680*/  IMAD.U32 R100, RZ, RZ, UR36 ;  /* 0x00000024ff647e24 */ /* 0x000fe2000f8e00ff */
[----:B------:R-:W-:Y:S02]  /*3690*/  @P1 FSEL R33, R33, -INF , !P4 ;  /* 0xff80000021211808 */ /* 0x000fe40006000000 */
[----:B------:R-:W-:Y:S01]  /*36a0*/  @P3 FSEL R29, R29, -INF , !P4 ;  /* 0xff8000001d1d3808 */ /* 0x000fe20006000000 */
[----:B------:R-:W-:Y:S01]  /*36b0*/  IMAD R100, R100, 0x2, R243 ;  /* 0x0000000264647824 */ /* 0x000fe200078e02f3 */
[----:B------:R-:W-:Y:S02]  /*36c0*/  PLOP3.LUT P1, PT, PT, PT, UP0, 0x80, 0x0 ;  /* 0x000000000000781c */ /* 0x000fe40003f2f008 */
[----:B------:R-:W-:Y:S01]  /*36d0*/  PLOP3.LUT P3, PT, PT, PT, UP0, 0x80, 0x0 ;  /* 0x000000000000781c */ /* 0x000fe20003f6f008 */
[----:B------:R-:W-:Y:S01]  /*36e0*/  IMAD.SHL.U32 R100, R100, 0x2, RZ ;  /* 0x0000000264647824 */ /* 0x000fe200078e00ff */
[----:B------:R-:W-:Y:S02]  /*36f0*/  @P6 FSEL R31, R31, -INF , !P4 ;  /* 0xff8000001f1f6808 */ /* 0x000fe40006000000 */
[----:B------:R-:W-:Y:S02]  /*3700*/  PLOP3.LUT P6, PT, PT, PT, UP0, 0x80, 0x0 ;  /* 0x000000000000781c */ /* 0x000fe40003fcf008 */
[----:B------:R-:W-:Y:S02]  /*3710*/  @P0 FSEL R35, R35, -INF , !P4 ;  /* 0xff80000023230808 */ /* 0x000fe40006000000 */
[----:B------:R-:W-:Y:S02]  /*3720*/  PLOP3.LUT P4, PT, PT, PT, UP0, 0x80, 0x0 ;  /* 0x000000000000781c */ /* 0x000fe40003f8f008 */
[----:B------:R-:W-:Y:S01]  /*3730*/  @P2 ISETP.GE.AND P2, PT, R101, UR6, PT ;  /* 0x0000000665002c0c */ /* 0x000fe2000bf46270 */
[----:B------:R-:W-:Y:S01]  /*3740*/  VIADD R101, R100, 0x1 ;  /* 0x0000000164657836 */ /* 0x000fe20000000000 */
[----:B------:R-:W-:Y:S02]  /*3750*/  @P1 FSEL R40, R40, -INF , !P5 ;  /* 0xff80000028281808 */ /* 0x000fe40006800000 */
[----:B------:R-:W-:Y:S02]  /*3760*/  @P3 FSEL R36, R36, -INF , !P5 ;  /* 0xff80000024243808 */ /* 0x000fe40006800000 */
[----:B------:R-:W-:Y:S02]  /*3770*/  PLOP3.LUT P1, PT, PT, PT, UP0, 0x80, 0x0 ;  /* 0x000000000000781c */ /* 0x000fe40003f2f008 */
[----:B------:R-:W-:Y:S02]  /*3780*/  PLOP3.LUT P3, PT, PT, PT, UP0, 0x80, 0x0 ;  /* 0x000000000000781c */ /* 0x000fe40003f6f008 */
[C---:B------:R-:W-:Y:S02]  /*3790*/  LOP3.LUT R102, R241.reuse, UR12, R100, 0x96, !PT ;  /* 0x0000000cf1667c12 */ /* 0x040fe4000f8e9664 */
[----:B------:R-:W-:Y:S02]  /*37a0*/  LOP3.LUT R101, R241, UR12, R101, 0x96, !PT ;  /* 0x0000000cf1657c12 */ /* 0x000fe4000f8e9665 */
[----:B------:R-:W-:Y:S01]  /*37b0*/  PLOP3.LUT P0, PT, PT, PT, UP0, 0x80, 0x0 ;  /* 0x000000000000781c */ /* 0x000fe20003f0f008 */
[----:B------:R-:W-:Y:S01]  /*37c0*/  IMAD.WIDE.U32 R102, R102, -0x326172a9, RZ ;  /* 0xcd9e8d5766667825 */ /* 0x000fe200078e00ff */
[----:B------:R-:W-:Y:S02]  /*37d0*/  @P6 FSEL R38, R38, -INF , !P5 ;  /* 0xff80000026266808 */ /* 0x000fe40006800000 */
[----:B------:R-:W-:Y:S01]  /*37e0*/  PLOP3.LUT P6, PT, PT, PT, UP0, 0x80, 0x0 ;  /* 0x000000000000781c */ /* 0x000fe20003fcf008 */
[----:B------:R-:W-:Y:S01]  /*37f0*/  IMAD.WIDE.U32 R100, R101, -0x326172a9, RZ ;  /* 0xcd9e8d5765647825 */ /* 0x000fe200078e00ff */
[----:B------:R-:W-:Y:S02]  /*3800*/  @P4 FSEL R42, R42, -INF , !P5 ;  /* 0xff8000002a2a4808 */ /* 0x000fe40006800000 */
[----:B------:R-:W-:Y:S02]  /*3810*/  PLOP3.LUT P4, PT, PT, PT, UP0, 0x80, 0x0 ;  /* 0x000000000000781c */ /* 0x000fe40003f8f008 */
[--C-:B------:R-:W-:Y:S02]  /*3820*/  LOP3.LUT R171, R103, UR5, R108.reuse, 0x96, !PT ;  /* 0x0000000567ab7c12 */ /* 0x100fe4000f8e966c */
[----:B------:R-:W-:Y:S01]  /*3830*/  LOP3.LUT R172, R101, UR5, R108, 0x96, !PT ;  /* 0x0000000565ac7c12 */ /* 0x000fe2000f8e966c */
[----:B------:R-:W-:Y:S01]  /*3840*/  VIADD R108, R162, 0x4 ;  /* 0x00000004a26c7836 */ /* 0x000fe20000000000 */
[----:B------:R-:W-:Y:S02]  /*3850*/  @P1 FSEL R43, R43, -INF , !P2 ;  /* 0xff8000002b2b1808 */ /* 0x000fe40005000000 */
[----:B------:R-:W-:Y:S02]  /*3860*/  PLOP3.LUT P5, PT, PT, PT, UP0, 0x80, 0x0 ;  /* 0x000000000000781c */ /* 0x000fe40003faf008 */
[----:B------:R-:W-:Y:S02]  /*3870*/  @P3 FSEL R39, R39, -INF , !P2 ;  /* 0xff80000027273808 */ /* 0x000fe40005000000 */
[----:B------:R-:W-:Y:S01]  /*3880*/  PLOP3.LUT P1, PT, PT, PT, UP0, 0x80, 0x0 ;  /* 0x000000000000781c */ /* 0x000fe20003f2f008 */
[----:B------:R-:W-:Y:S01]  /*3890*/  @P4 VIADD R165, R0, 0x28 ;  /* 0x0000002800a54836 */ /* 0x000fe20000000000 */
[----:B------:R-:W-:Y:S02]  /*38a0*/  PLOP3.LUT P3, PT, PT, PT, UP0, 0x80, 0x0 ;  /* 0x000000000000781c */ /* 0x000fe40003f6f008 */
[-C--:B------:R-:W-:Y:S01]  /*38b0*/  LOP3.LUT R166, R109, R163.reuse, RZ, 0x3c, !PT ;  /* 0x000000a36da67212 */ /* 0x080fe200078e3cff */
[----:B------:R-:W-:Y:S01]  /*38c0*/  IMAD.WIDE.U32 R108, R108, -0x326172a9, RZ ;  /* 0xcd9e8d576c6c7825 */ /* 0x000fe200078e00ff */
[----:B------:R-:W-:Y:S02]  /*38d0*/  @P0 FSEL R37, R37, -INF , !P2 ;  /* 0xff80000025250808 */ /* 0x000fe40005000000 */
[----:B------:R-:W-:Y:S01]  /*38e0*/  PLOP3.LUT P0, PT, PT, PT, UP0, 0x80, 0x0 ;  /* 0x000000000000781c */ /* 0x000fe20003f0f008 */
[----:B------:R-:W-:Y:S01]  /*38f0*/  @P5 VIADD R162, R0, 0x29 ;  /* 0x0000002900a25836 */ /* 0x000fe20000000000 */
[----:B------:R-:W-:Y:S01]  /*3900*/  PLOP3.LUT P5, PT, PT, PT, UP0, 0x80, 0x0 ;  /* 0x000000000000781c */ /* 0x000fe20003faf008 */
[----:B------:R-:W-:Y:S01]  /*3910*/  IMAD.WIDE.U32 R166, R166, -0x2daee0ad, RZ ;  /* 0xd2511f53a6a67825 */ /* 0x000fe200078e00ff */
[----:B------:R-:W-:Y:S02]  /*3920*/  @P6 FSEL R41, R41, -INF , !P2 ;  /* 0xff80000029296808 */ /* 0x000fe40005000000 */
[----:B------:R-:W-:Y:S01]  /*3930*/  PLOP3.LUT P2, PT, PT, PT, UP0, 0x80, 0x0 ;  /* 0x000000000000781c */ /* 0x000fe20003f4f008 */
[C---:B------:R-:W-:Y:S01]  /*3940*/  @P3 VIADD R168, R0.reuse, 0x31 ;  /* 0x0000003100a83836 */ /* 0x040fe20000000000 */
[----:B------:R-:W-:Y:S02]  /*3950*/  LOP3.LUT R164, R109, R163, RZ, 0x3c, !PT ;  /* 0x000000a36da47212 */ /* 0x000fe400078e3cff */
[----:B------:R-:W-:Y:S02]  /*3960*/  PLOP3.LUT P6, PT, PT, PT, UP0, 0x80, 0x0 ;  /* 0x000000000000781c */ /* 0x000fe40003fcf008 */
[--C-:B------:R-:W-:Y:S01]  /*3970*/  LOP3.LUT R173, R103, UR5, R108.reuse, 0x96, !PT ;  /* 0x0000000567ad7c12 */ /* 0x100fe2000f8e966c */
[----:B------:R-:W-:Y:S01]  /*3980*/  @P0 VIADD R169, R0, 0x30 ;  /* 0x0000003000a90836 */ /* 0x000fe20000000000 */
[----:B------:R-:W-:Y:S01]  /*3990*/  @P1 ISETP.GE.AND P1, PT, R165, UR6, PT ;  /* 0x00000006a5001c0c */ /* 0x000fe2000bf26270 */
[----:B------:R-:W-:Y:S01]  /*39a0*/  IMAD.WIDE.U32 R164, R164, -0x2daee0ad, RZ ;  /* 0xd2511f53a4a47825 */ /* 0x000fe200078e00ff */
[----:B------:R-:W-:Y:S02]  /*39b0*/  @P5 ISETP.GE.AND P5, PT, R168, UR6, PT ;  /* 0x00000006a8005c0c */ /* 0x000fe4000bfa6270 */
[----:B------:R-:W-:Y:S01]  /*39c0*/  LOP3.LUT R103, R101, UR5, R108, 0x96, !PT ;  /* 0x0000000565677c12 */ /* 0x000fe2000f8e966c */
[----:B------:R-:W-:Y:S01]  /*39d0*/  UIADD3 UR5, UR13, 0x3c6ef372, URZ ;  /* 0x3c6ef3720d057890 */ /* 0x000fe2000fffe03f */
[----:B------:R-:W-:Y:S02]  /*39e0*/  PLOP3.LUT P4, PT, PT, PT, UP0, 0x80, 0x0 ;  /* 0x000000000000781c */ /* 0x000fe40003f8f008 */
[----:B------:R-:W-:Y:S01]  /*39f0*/  PLOP3.LUT P3, PT, PT, PT, UP0, 0x80, 0x0 ;  /* 0x000000000000781c */ /* 0x000fe20003f6f008 */
[----:B------:R-:W-:Y:S01]  /*3a00*/  @P6 VIADD R170, R0, 0x38 ;  /* 0x0000003800aa6836 */ /* 0x000fe20000000000 */
[----:B------:R-:W-:Y:S01]  /*3a10*/  LOP3.LUT R101, R240, UR7, RZ, 0x3c, !PT ;  /* 0x00000007f0657c12 */ /* 0x000fe2000f8e3cff */
[----:B------:R-:W-:Y:S01]  /*3a20*/  UIADD3 UR7, UR12, 0x76cf5d0a, URZ ;  /* 0x76cf5d0a0c077890 */ /* 0x000fe2000fffe03f */
[----:B------:R-:W-:Y:S02]  /*3a30*/  PLOP3.LUT P0, PT, PT, PT, UP0, 0x80, 0x0 ;  /* 0x000000000000781c */ /* 0x000fe40003f0f008 */
[----:B------:R-:W-:Y:S02]  /*3a40*/  @P2 ISETP.GE.AND P2, PT, R162, UR6, PT ;  /* 0x00000006a2002c0c */ /* 0x000fe4000bf46270 */
[C---:B------:R-:W-:Y:S02]  /*3a50*/  LOP3.LUT R162, R101.reuse, R167, RZ, 0x3c, !PT ;  /* 0x000000a765a27212 */ /* 0x040fe400078e3cff */
[----:B------:R-:W-:Y:S02]  /*3a60*/  LOP3.LUT R108, R101, R165, RZ, 0x3c, !PT ;  /* 0x000000a5656c7212 */ /* 0x000fe400078e3cff */
[----:B------:R-:W-:Y:S01]  /*3a70*/  @P4 ISETP.GE.AND P4, PT, R169, UR6, PT ;  /* 0x00000006a9004c0c */ /* 0x000fe2000bf86270 */
[----:B------:R-:W-:Y:S01]  /*3a80*/  IMAD.WIDE.U32 R162, R162, -0x326172a9, RZ ;  /* 0xcd9e8d57a2a27825 */ /* 0x000fe200078e00ff */
[----:B------:R-:W-:Y:S02]  /*3a90*/  @P3 ISETP.GE.AND P3, PT, R170, UR6, PT ;  /* 0x00000006aa003c0c */ /* 0x000fe4000bf66270 */
[----:B------:R-:W-:Y:S01]  /*3aa0*/  PLOP3.LUT P6, PT, PT, PT, UP0, 0x80, 0x0 ;  /* 0x000000000000781c */ /* 0x000fe20003fcf008 */
[----:B------:R-:W-:Y:S01]  /*3ab0*/  IMAD.WIDE.U32 R108, R108, -0x326172a9, RZ ;  /* 0xcd9e8d576c6c7825 */ /* 0x000fe200078e00ff */
[C---:B------:R-:W-:Y:S02]  /*3ac0*/  LOP3.LUT R180, R163.reuse, UR5, R100, 0x96, !PT ;  /* 0x00000005a3b47c12 */ /* 0x040fe4000f8e9664 */
[----:B------:R-:W-:Y:S01]  /*3ad0*/  LOP3.LUT R176, R163, UR5, R102, 0x96, !PT ;  /* 0x00000005a3b07c12 */ /* 0x000fe2000f8e9666 */
[----:B------:R-:W-:Y:S01]  /*3ae0*/  IMAD.WIDE.U32 R170, R171, -0x2daee0ad, RZ ;  /* 0xd2511f53abaa7825 */ /* 0x000fe200078e00ff */
[C---:B------:R-:W-:Y:S03]  /*3af0*/  LOP3.LUT R178, R109.reuse, UR5, R100, 0x96, !PT ;  /* 0x000000056db27c12 */ /* 0x040fe6000f8e9664 */
[----:B------:R-:W-:Y:S01]  /*3b00*/  IMAD.WIDE.U32 R168, R172, -0x2daee0ad, RZ ;  /* 0xd2511f53aca87825 */ /* 0x000fe200078e00ff */
[----:B------:R-:W-:Y:S01]  /*3b10*/  LOP3.LUT R172, R109, UR5, R102, 0x96, !PT ;  /* 0x000000056dac7c12 */ /* 0x000fe2000f8e9666 */
[----:B------:R-:W-:Y:S01]  /*3b20*/  UIADD3 UR5, UR12, 0x32370b8f, URZ ;  /* 0x32370b8f0c057890 */ /* 0x000fe2000fffe03f */
[--C-:B------:R-:W-:Y:S01]  /*3b30*/  LOP3.LUT R163, R171, UR7, R166.reuse, 0x96, !PT ;  /* 0x00000007aba37c12 */ /* 0x100fe2000f8e96a6 */
[----:B------:R-:W-:Y:S01]  /*3b40*/  IMAD.WIDE.U32 R100, R103, -0x2daee0ad, RZ ;  /* 0xd2511f5367647825 */ /* 0x000fe200078e00ff */
[----:B------:R-:W-:Y:S03]  /*3b50*/  LOP3.LUT R169, R169, UR7, R166, 0x96, !PT ;  /* 0x00000007a9a97c12 */ /* 0x000fe6000f8e96a6 */
[----:B-----5:R-:W-:Y:S01]  /*3b60*/  FMUL.FTZ R102, R238, 1.4426950216293334961 ;  /* 0x3fb8aa3bee667820 */ /* 0x020fe20000410000 */
[----:B------:R-:W-:Y:S01]  /*3b70*/  @P0 VIADD R0, R0, 0x39 ;  /* 0x0000003900000836 */ /* 0x000fe20000000000 */
[----:B------:R-:W-:Y:S01]  /*3b80*/  FSETP.NEU.FTZ.AND P0, PT, R238, -INF , PT ;  /* 0xff800000ee00780b */ /* 0x000fe20003f1d000 */
[----:B------:R-:W-:Y:S01]  /*3b90*/  IMAD.WIDE.U32 R176, R176, -0x2daee0ad, RZ ;  /* 0xd2511f53b0b07825 */ /* 0x000fe200078e00ff */
[--C-:B------:R-:W-:Y:S02]  /*3ba0*/  LOP3.LUT R171, R101, UR7, R164.reuse, 0x96, !PT ;  /* 0x0000000765ab7c12 */ /* 0x100fe4000f8e96a4 */
[----:B------:R-:W-:Y:S01]  /*3bb0*/  FSEL R102, R102, RZ, P0 ;  /* 0x000000ff66667208 */ /* 0x000fe20000000000 */
[C---:B------:R-:W-:Y:S01]  /*3bc0*/  FMUL.FTZ R101, R239.reuse, 1.4426950216293334961 ;  /* 0x3fb8aa3bef657820 */ /* 0x040fe20000410000 */
[----:B------:R-:W-:Y:S01]  /*3bd0*/  FSETP.NEU.FTZ.AND P0, PT, R239, -INF , PT ;  /* 0xff800000ef00780b */ /* 0x000fe20003f1d000 */
[----:B------:R-:W-:Y:S01]  /*3be0*/  IMAD.WIDE.U32 R166, R173, -0x2daee0ad, RZ ;  /* 0xd2511f53ada67825 */ /* 0x000fe200078e00ff */
[----:B------:R-:W-:Y:S02]  /*3bf0*/  @P6 ISETP.GE.AND P6, PT, R0, UR6, PT ;  /* 0x0000000600006c0c */ /* 0x000fe4000bfc6270 */
[----:B------:R-:W-:Y:S01]  /*3c00*/  FSEL R101, R101, RZ, P0 ;  /* 0x000000ff65657208 */ /* 0x000fe20000000000 */
[----:B------:R-:W-:Y:S01]  /*3c10*/  IMAD.WIDE.U32 R178, R178, -0x2daee0ad, RZ ;  /* 0xd2511f53b2b27825 */ /* 0x000fe200078e00ff */
[C---:B------:R-:W-:Y:S02]  /*3c20*/  FSETP.NEU.FTZ.AND P0, PT, R236.reuse, -INF , PT ;  /* 0xff800000ec00780b */ /* 0x040fe40003f1d000 */
[----:B------:R-:W-:Y:S01]  /*3c30*/  LOP3.LUT R109, R167, UR7, R164, 0x96, !PT ;  /* 0x00000007a76d7c12 */ /* 0x000fe2000f8e96a4 */
[----:B------:R-:W-:Y:S01]  /*3c40*/  FMUL.FTZ R0, R236, 1.4426950216293334961 ;  /* 0x3fb8aa3bec007820 */ /* 0x000fe20000410000 */
[----:B------:R-:W-:Y:S01]  /*3c50*/  LOP3.LUT R179, R179, UR5, R100, 0x96, !PT ;  /* 0x00000005b3b37c12 */ /* 0x000fe2000f8e9664 */
[--C-:B------:R-:W-:Y:S01]  /*3c60*/  FFMA.FTZ R6, R6, UR8, -R101.reuse ;  /* 0x0000000806067c23 */ /* 0x100fe20008010865 */
[----:B------:R-:W-:Y:S01]  /*3c70*/  LOP3.LUT R174, R177, UR5, R170, 0x96, !PT ;  /* 0x00000005b1ae7c12 */ /* 0x000fe2000f8e96aa */
[--C-:B------:R-:W-:Y:S01]  /*3c80*/  FFMA.FTZ R4, R4, UR8, -R102.reuse ;  /* 0x0000000804047c23 */ /* 0x100fe20008010866 */
[----:B------:R-:W-:Y:S01]  /*3c90*/  FSEL R100, R0, RZ, P0 ;  /* 0x000000ff00647208 */ /* 0x000fe20000000000 */
[----:B------:R-:W-:Y:S01]  /*3ca0*/  FFMA.FTZ R5, R5, UR8, -R102 ;  /* 0x0000000805057c23 */ /* 0x000fe20008010866 */
[C---:B------:R-:W-:Y:S01]  /*3cb0*/  FSETP.NEU.FTZ.AND P0, PT, R237.reuse, -INF , PT ;  /* 0xff800000ed00780b */ /* 0x040fe20003f1d000 */
[----:B------:R1:W-:Y:S01]  /*3cc0*/  MUFU.EX2 R212, R6 ;  /* 0x0000000600d47308 */ /* 0x0003e20000000800 */
[----:B------:R-:W-:Y:S01]  /*3cd0*/  FMUL.FTZ R0, R237, 1.4426950216293334961 ;  /* 0x3fb8aa3bed007820 */ /* 0x000fe20000410000 */
[--C-:B------:R-:W-:Y:S01]  /*3ce0*/  FFMA.FTZ R8, R8, UR8, -R100.reuse ;  /* 0x0000000808087c23 */ /* 0x100fe20008010864 */
[--C-:B------:R-:W-:Y:S01]  /*3cf0*/  FFMA.FTZ R9, R9, UR8, -R100.reuse ;  /* 0x0000000809097c23 */ /* 0x100fe20008010864 */
[--C-:B------:R-:W-:Y:S01]  /*3d00*/  FFMA.FTZ R103, R7, UR8, -R101.reuse ;  /* 0x0000000807677c23 */ /* 0x100fe20008010865 */
[----:B------:R-:W-:Y:S01]  /*3d10*/  IMAD.WIDE.U32 R170, R171, -0x326172a9, RZ ;  /* 0xcd9e8d57abaa7825 */ /* 0x000fe200078e00ff */
[----:B------:R-:W-:Y:S01]  /*3d20*/  FSEL R0, R0, RZ, P0 ;  /* 0x000000ff00007208 */ /* 0x000fe20000000000 */
[----:B------:R-:W-:Y:S01]  /*3d30*/  UIADD3 UR7, UR13, 0x78dde6e4, URZ ;  /* 0x78dde6e40d077890 */ /* 0x000fe2000fffe03f */
[----:B------:R-:W-:Y:S02]  /*3d40*/  PLOP3.LUT P0, PT, PT, PT, UP0, 0x80, 0x0 ;  /* 0x000000000000781c */ /* 0x000fe40003f0f008 */
[----:B------:R-:W2:Y:S01]  /*3d50*/  MUFU.EX2 R207, R4 ;  /* 0x0000000400cf7308 */ /* 0x000ea20000000800 */
[----:B------:R-:W-:Y:S04]  /*3d60*/  IMAD.WIDE.U32 R180, R180, -0x2daee0ad, RZ ;  /* 0xd2511f53b4b47825 */ /* 0x000fe800078e00ff */
[----:B------:R-:W-:Y:S01]  /*3d70*/  FFMA.FTZ R12, R12, UR8, -R100 ;  /* 0x000000080c0c7c23 */ /* 0x000fe20008010864 */
[----:B------:R-:W-:Y:S01]  /*3d80*/  FFMA.FTZ R10, R10, UR8, -R0 ;  /* 0x000000080a0a7c23 */ /* 0x000fe20008010800 */
[----:B------:R-:W-:Y:S01]  /*3d90*/  IMAD.WIDE.U32 R172, R172, -0x2daee0ad, RZ ;  /* 0xd2511f53acac7825 */ /* 0x000fe200078e00ff */
[----:B------:R-:W-:Y:S02]  /*3da0*/  LOP3.LUT R167, R181, UR5, R168, 0x96, !PT ;  /* 0x00000005b5a77c12 */ /* 0x000fe4000f8e96a8 */
[----:B------:R3:W4:Y:S01]  /*3db0*/  MUFU.EX2 R206, R5 ;  /* 0x0000000500ce7308 */ /* 0x0007220000000800 */
[----:B-1----:R-:W-:Y:S01]  /*3dc0*/  IMAD.WIDE.U32 R6, R109, -0x326172a9, RZ ;  /* 0xcd9e8d576d067825 */ /* 0x002fe200078e00ff */
[----:B------:R-:W-:Y:S01]  /*3dd0*/  LOP3.LUT R177, R173, UR5, R166, 0x96, !PT ;  /* 0x00000005adb17c12 */ /* 0x000fe2000f8e96a6 */
[----:B------:R-:W-:Y:S01]  /*3de0*/  UIADD3 UR5, UR13, -0x255992d5, URZ ;  /* 0xdaa66d2b0d057890 */ /* 0x000fe2000fffe03f */
[----:B------:R-:W-:Y:S01]  /*3df0*/  @P0 FSEL R44, R44, -INF , !P1 ;  /* 0xff8000002c2c0808 */ /* 0x000fe20004800000 */
[----:B------:R-:W-:Y:S01]  /*3e00*/  IMAD.WIDE.U32 R168, R169, -0x326172a9, RZ ;  /* 0xcd9e8d57a9a87825 */ /* 0x000fe200078e00ff */
[----:B------:R-:W-:Y:S04]  /*3e10*/  PLOP3.LUT P0, PT, PT, PT, UP0, 0x80, 0x0 ;  /* 0x000000000000781c */ /* 0x000fe80003f0f008 */
[----:B------:R-:W1:Y:S01]  /*3e20*/  MUFU.EX2 R216, R8 ;  /* 0x0000000800d87308 */ /* 0x000e620000000800 */
[----:B------:R-:W-:Y:S01]  /*3e30*/  LOP3.LUT R164, R7, UR5, R108, 0x96, !PT ;  /* 0x0000000507a47c12 */ /* 0x000fe2000f8e966c */
[----:B------:R-:W-:Y:S01]  /*3e40*/  IMAD.WIDE.U32 R174, R174, -0x326172a9, RZ ;  /* 0xcd9e8d57aeae7825 */ /* 0x000fe200078e00ff */
[----:B------:R-:W-:Y:S02]  /*3e50*/  LOP3.LUT R169, R169, UR5, R162, 0x96, !PT ;  /* 0x00000005a9a97c12 */ /* 0x000fe4000f8e96a2 */
[----:B------:R-:W-:Y:S01]  /*3e60*/  LOP3.LUT R7, R171, UR5, R108, 0x96, !PT ;  /* 0x00000005ab077c12 */ /* 0x000fe2000f8e966c */
[----:B------:R-:W-:Y:S04]  /*3e70*/  IMAD.WIDE.U32 R164, R164, -0x2daee0ad, RZ ;  /* 0xd2511f53a4a47825 */ /* 0x000fe800078e00ff */
[--C-:B------:R-:W-:Y:S01]  /*3e80*/  FFMA.FTZ R11, R11, UR8, -R0.reuse ;  /* 0x000000080b0b7c23 */ /* 0x100fe20008010800 */
[----:B------:R2:W1:Y:S01]  /*3e90*/  MUFU.EX2 R214, R9 ;  /* 0x0000000900d67308 */ /* 0x0004620000000800 */
[----:B------:R-:W-:Y:S01]  /*3ea0*/  FFMA.FTZ R14, R14, UR8, -R0 ;  /* 0x000000080e0e7c23 */ /* 0x000fe20008010800 */
[----:B---3--:R-:W-:Y:S01]  /*3eb0*/  IMAD.WIDE.U32 R4, R163, -0x326172a9, RZ ;  /* 0xcd9e8d57a3047825 */ /* 0x008fe200078e00ff */
[----:B------:R-:W-:Y:S02]  /*3ec0*/  @P0 FSEL R46, R46, -INF , !P1 ;  /* 0xff8000002e2e0808 */ /* 0x000fe40004800000 */
[----:B------:R-:W-:Y:S01]  /*3ed0*/  PLOP3.LUT P0, PT, PT, PT, UP0, 0x80, 0x0 ;  /* 0x000000000000781c */ /* 0x000fe20003f0f008 */
[----:B------:R-:W-:Y:S01]  /*3ee0*/  IMAD.WIDE.U32 R110, R7, -0x2daee0ad, RZ ;  /* 0xd2511f53076e7825 */ /* 0x000fe200078e00ff */
[----:B------:R-:W-:Y:S01]  /*3ef0*/  LOP3.LUT R5, R5, UR5, R162, 0x96, !PT ;  /* 0x0000000505057c12 */ /* 0x000fe2000f8e96a2 */
[----:B------:R-:W-:Y:S01]  /*3f00*/  UIADD3 UR5, UR12, -0x126145ec, URZ ;  /* 0xed9eba140c057890 */ /* 0x000fe2000fffe03f */
[----:B------:R-:W-:Y:S01]  /*3f10*/  LOP3.LUT R173, R175, UR7, R4, 0x96, !PT ;  /* 0x00000007afad7c12 */ /* 0x000fe2000f8e9604 */
[----:B------:R-:W-:Y:S04]  /*3f20*/  IMAD.WIDE.U32 R166, R167, -0x326172a9, RZ ;  /* 0xcd9e8d57a7a67825 */ /* 0x000fe800078e00ff */
[----:B------:R-:W-:Y:S01]  /*3f30*/  FFMA.FTZ R13, R13, UR8, -R100 ;  /* 0x000000080d0d7c23 */ /* 0x000fe20008010864 */
[----:B------:R-:W-:Y:S01]  /*3f40*/  MUFU.EX2 R213, R12 ;  /* 0x0000000c00d57308 */ /* 0x000fe20000000800 */
[----:B------:R-:W-:Y:S01]  /*3f50*/  FFMA.FTZ R15, R15, UR8, -R0 ;  /* 0x000000080f0f7c23 */ /* 0x000fe20008010800 */
[----:B------:R-:W-:Y:S01]  /*3f60*/  LOP3.LUT R171, R165, UR5, R172, 0x96, !PT ;  /* 0x00000005a5ab7c12 */ /* 0x000fe2000f8e96ac */
[----:B------:R-:W-:Y:S01]  /*3f70*/  IMAD.WIDE.U32 R162, R177, -0x326172a9, RZ ;  /* 0xcd9e8d57b1a27825 */ /* 0x000fe200078e00ff */
[----:B------:R-:W-:Y:S02]  /*3f80*/  LOP3.LUT R165, R111, UR5, R178, 0x96, !PT ;  /* 0x000000056fa57c12 */ /* 0x000fe4000f8e96b2 */
[----:B------:R-:W-:Y:S01]  /*3f90*/  LOP3.LUT R186, R167, UR7, R168, 0x96, !PT ;  /* 0x00000007a7ba7c12 */ /* 0x000fe2000f8e96a8 */
[----:B--2---:R-:W-:Y:S01]  /*3fa0*/  IMAD.WIDE.U32 R8, R169, -0x2daee0ad, RZ ;  /* 0xd2511f53a9087825 */ /* 0x004fe200078e00ff */
[----:B------:R-:W-:Y:S02]  /*3fb0*/  LOP3.LUT R168, R163, UR7, R6, 0x96, !PT ;  /* 0x00000007a3a87c12 */ /* 0x000fe4000f8e9606 */
[----:B------:R-:W-:Y:S01]  /*3fc0*/  MUFU.EX2 R210, R103 ;  /* 0x0000006700d27308 */ /* 0x000fe20000000800 */
[----:B------:R-:W-:Y:S01]  /*3fd0*/  @P0 FSEL R48, R48, -INF , !P1 ;  /* 0xff80000030300808 */ /* 0x000fe20004800000 */
[----:B------:R-:W-:Y:S01]  /*3fe0*/  IMAD.WIDE.U32 R4, R5, -0x2daee0ad, RZ ;  /* 0xd2511f5305047825 */ /* 0x000fe200078e00ff */
[----:B------:R-:W-:Y:S02]  /*3ff0*/  LOP3.LUT R163, R9, UR5, R180, 0x96, !PT ;  /* 0x0000000509a37c12 */ /* 0x000fe4000f8e96b4 */
[----:B------:R-:W-:Y:S01]  /*4000*/  PLOP3.LUT P0, PT, PT, PT, UP0, 0x80, 0x0 ;  /* 0x000000000000781c */ /* 0x000fe20003f0f008 */
[----:B------:R-:W-:Y:S01]  /*4010*/  IMAD.WIDE.U32 R172, R173, -0x2daee0ad, RZ ;  /* 0xd2511f53adac7825 */ /* 0x000fe200078e00ff */
[----:B------:R-:W-:Y:S03]  /*4020*/  LOP3.LUT R176, R5, UR5, R176, 0x96, !PT ;  /* 0x0000000505b07c12 */ /* 0x000fe6000f8e96b0 */
[----:B------:R-:W2:Y:S01]  /*4030*/  MUFU.EX2 R219, R10 ;  /* 0x0000000a00db7308 */ /* 0x000ea20000000800 */
[--C-:B------:R-:W-:Y:S01]  /*4040*/  FFMA.FTZ R16, R16, UR8, -R102.reuse ;  /* 0x0000000810107c23 */ /* 0x100fe20008010866 */
[----:B------:R-:W-:Y:S01]  /*4050*/  FFMA.FTZ R17, R17, UR8, -R102 ;  /* 0x0000000811117c23 */ /* 0x000fe20008010866 */
[----:B------:R-:W-:Y:S01]  /*4060*/  LOP3.LUT R9, R173, UR10, R4, 0x96, !PT ;  /* 0x0000000aad097c12 */ /* 0x000fe2000f8e9604 */
[--C-:B------:R-:W-:Y:S01]  /*4070*/  FFMA.FTZ R18, R18, UR8, -R101.reuse ;  /* 0x0000000812127c23 */ /* 0x100fe20008010865 */
[----:B------:R-:W3:Y:S01]  /*4080*/  LDSM.16.M88.4 R4, [R149+-0x1400] ;  /* 0xffec00009504783b */ /* 0x000ee20000000200 */
[--C-:B------:R-:W-:Y:S01]  /*4090*/  FFMA.FTZ R19, R19, UR8, -R101.reuse ;  /* 0x0000000813137c23 */ /* 0x100fe20008010865 */
[--C-:B------:R-:W-:Y:S01]  /*40a0*/  FFMA.FTZ R20, R20, UR8, -R102.reuse ;  /* 0x0000000814147c23 */ /* 0x100fe20008010866 */
[----:B------:R-:W-:Y:S01]  /*40b0*/  FFMA.FTZ R21, R21, UR8, -R102 ;  /* 0x0000000815157c23 */ /* 0x000fe20008010866 */
[----:B------:R-:W-:Y:S01]  /*40c0*/  FFMA.FTZ R24, R24, UR8, -R100 ;  /* 0x0000000818187c23 */ /* 0x000fe20008010864 */
[----:B------:R-:W-:Y:S01]  /*40d0*/  @P0 FSEL R50, R50, -INF , !P1 ;  /* 0xff80000032320808 */ /* 0x000fe20004800000 */
[--C-:B------:R-:W-:Y:S01]  /*40e0*/  FFMA.FTZ R22, R22, UR8, -R101.reuse ;  /* 0x0000000816167c23 */ /* 0x100fe20008010865 */
[----:B------:R-:W-:Y:S01]  /*40f0*/  PLOP3.LUT P0, PT, PT, PT, UP0, 0x80, 0x0 ;  /* 0x000000000000781c */ /* 0x000fe20003f0f008 */
[--C-:B------:R-:W-:Y:S01]  /*4100*/  FFMA.FTZ R23, R23, UR8, -R101.reuse ;  /* 0x0000000817177c23 */ /* 0x100fe20008010865 */
[----:B------:R-:W-:Y:S01]  /*4110*/  PLOP3.LUT P1, PT, PT, PT, UP0, 0x80, 0x0 ;  /* 0x000000000000781c */ /* 0x000fe20003f2f008 */
[----:B------:R-:W-:Y:S01]  /*4120*/  FFMA.FTZ R27, R27, UR8, -R0 ;  /* 0x000000081b1b7c23 */ /* 0x000fe20008010800 */
[----:B------:R-:W-:Y:S01]  /*4130*/  FFMA.FTZ R28, R28, UR8, -R100 ;  /* 0x000000081c1c7c23 */ /* 0x000fe20008010864 */
[----:B------:R-:W-:Y:S01]  /*4140*/  FFMA.FTZ R26, R26, UR8, -R0 ;  /* 0x000000081a1a7c23 */ /* 0x000fe20008010800 */
[--C-:B------:R-:W-:Y:S01]  /*4150*/  FFMA.FTZ R25, R25, UR8, -R100.reuse ;  /* 0x0000000819197c23 */ /* 0x100fe20008010864 */
[----:B------:R-:W-:Y:S01]  /*4160*/  FFMA.FTZ R29, R29, UR8, -R100 ;  /* 0x000000081d1d7c23 */ /* 0x000fe20008010864 */
[--C-:B------:R-:W-:Y:S01]  /*4170*/  FFMA.FTZ R30, R30, UR8, -R0.reuse ;  /* 0x000000081e1e7c23 */ /* 0x100fe20008010800 */
[----:B------:R-:W-:Y:S01]  /*4180*/  FFMA.FTZ R31, R31, UR8, -R0 ;  /* 0x000000081f1f7c23 */ /* 0x000fe20008010800 */
[--C-:B------:R-:W-:Y:S01]  /*4190*/  FFMA.FTZ R32, R32, UR8, -R102.reuse ;  /* 0x0000000820207c23 */ /* 0x100fe20008010866 */
[--C-:B------:R-:W-:Y:S01]  /*41a0*/  FFMA.FTZ R34, R34, UR8, -R101.reuse ;  /* 0x0000000822227c23 */ /* 0x100fe20008010865 */
[--C-:B------:R-:W-:Y:S01]  /*41b0*/  FFMA.FTZ R35, R35, UR8, -R101.reuse ;  /* 0x0000000823237c23 */ /* 0x100fe20008010865 */
[----:B------:R-:W-:Y:S01]  /*41c0*/  @P0 FSEL R45, R45, -INF , !P2 ;  /* 0xff8000002d2d0808 */ /* 0x000fe20005000000 */
[--C-:B------:R-:W-:Y:S01]  /*41d0*/  FFMA.FTZ R36, R36, UR8, -R102.reuse ;  /* 0x0000000824247c23 */ /* 0x100fe20008010866 */
[----:B------:R-:W-:Y:S01]  /*41e0*/  PLOP3.LUT P0, PT, PT, PT, UP0, 0x80, 0x0 ;  /* 0x000000000000781c */ /* 0x000fe20003f0f008 */
[----:B------:R-:W-:Y:S01]  /*41f0*/  FFMA.FTZ R37, R37, UR8, -R102 ;  /* 0x0000000825257c23 */ /* 0x000fe20008010866 */
[----:B------:R-:W-:Y:S01]  /*4200*/  @P1 FSEL R47, R47, -INF , !P2 ;  /* 0xff8000002f2f1808 */ /* 0x000fe20005000000 */
[--C-:B------:R-:W-:Y:S01]  /*4210*/  FFMA.FTZ R38, R38, UR8, -R101.reuse ;  /* 0x0000000826267c23 */ /* 0x100fe20008010865 */
[----:B------:R-:W-:Y:S01]  /*4220*/  PLOP3.LUT P1, PT, PT, PT, UP0, 0x80, 0x0 ;  /* 0x000000000000781c */ /* 0x000fe20003f2f008 */
[--C-:B------:R-:W-:Y:S01]  /*4230*/  FFMA.FTZ R39, R39, UR8, -R101.reuse ;  /* 0x0000000827277c23 */ /* 0x100fe20008010865 */
[----:B------:R-:W-:Y:S01]  /*4240*/  FFMA.FTZ R41, R41, UR8, -R100 ;  /* 0x0000000829297c23 */ /* 0x000fe20008010864 */
[----:B------:R-:W-:Y:S01]  /*4250*/  FFMA.FTZ R42, R42, UR8, -R0 ;  /* 0x000000082a2a7c23 */ /* 0x000fe20008010800 */
[----:B------:R-:W-:Y:S01]  /*4260*/  FFMA.FTZ R40, R40, UR8, -R100 ;  /* 0x0000000828287c23 */ /* 0x000fe20008010864 */
[--C-:B------:R-:W-:Y:S01]  /*4270*/  FFMA.FTZ R43, R43, UR8, -R0.reuse ;  /* 0x000000082b2b7c23 */ /* 0x100fe20008010800 */
[--C-:B------:R-:W-:Y:S01]  /*4280*/  FFMA.FTZ R46, R46, UR8, -R0.reuse ;  /* 0x000000082e2e7c23 */ /* 0x100fe20008010800 */
[----:B------:R-:W-:Y:S01]  /*4290*/  FFMA.FTZ R47, R47, UR8, -R0 ;  /* 0x000000082f2f7c23 */ /* 0x000fe20008010800 */
[--C-:B------:R-:W-:Y:S01]  /*42a0*/  FFMA.FTZ R48, R48, UR8, -R102.reuse ;  /* 0x0000000830307c23 */ /* 0x100fe20008010866 */
[----:B------:R-:W-:Y:S01]  /*42b0*/  @P0 FSEL R49, R49, -INF , !P2 ;  /* 0xff80000031310808 */ /* 0x000fe20005000000 */
[--C-:B------:R-:W-:Y:S01]  /*42c0*/  FFMA.FTZ R50, R50, UR8, -R101.reuse ;  /* 0x0000000832327c23 */ /* 0x100fe20008010865 */
[----:B------:R-:W-:Y:S01]  /*42d0*/  PLOP3.LUT P0, PT, PT, PT, UP0, 0x80, 0x0 ;  /* 0x000000000000781c */ /* 0x000fe20003f0f008 */
[--C-:B------:R-:W-:Y:S01]  /*42e0*/  FFMA.FTZ R33, R33, UR8, -R102.reuse ;  /* 0x0000000821217c23 */ /* 0x100fe20008010866 */
[----:B------:R-:W-:Y:S01]  /*42f0*/  @P1 FSEL R51, R51, -INF , !P2 ;  /* 0xff80000033331808 */ /* 0x000fe20005000000 */
[-C--:B---3--:R-:W-:Y:S01]  /*4300*/  HMMA.16816.F32.BF16 R52, R104, R4.reuse, R52 ;  /* 0x000000046834723c */ /* 0x088fe20000041834 */
[----:B------:R-:W-:Y:S01]  /*4310*/  PLOP3.LUT P1, PT, PT, PT, UP0, 0x80, 0x0 ;  /* 0x000000000000781c */ /* 0x000fe20003f2f008 */
[----:B------:R-:W-:Y:S01]  /*4320*/  MUFU.EX2 R202, R24 ;  /* 0x0000001800ca7308 */ /* 0x000fe20000000800 */
[----:B------:R-:W-:Y:S01]  /*4330*/  PLOP3.LUT P2, PT, PT, PT, UP0, 0x80, 0x0 ;  /* 0x000000000000781c */ /* 0x000fe20003f4f008 */
[----:B------:R-:W-:Y:S01]  /*4340*/  FFMA.FTZ R49, R49, UR8, -R102 ;  /* 0x0000000831317c23 */ /* 0x000fe20008010866 */
[--C-:B------:R-:W-:Y:S01]  /*4350*/  FFMA.FTZ R51, R51, UR8, -R101.reuse ;  /* 0x0000000833337c23 */ /* 0x100fe20008010865 */
[C---:B------:R-:W-:Y:S01]  /*4360*/  HMMA.16816.F32.BF16 R56, R112.reuse, R4, R56 ;  /* 0x000000047038723c */ /* 0x040fe20000041838 */
[----:B------:R-:W-:Y:S05]  /*4370*/  UIADD3 UR5, UR13, 0x1715609d, URZ ;  /* 0x1715609d0d057890 */ /* 0x000fea000fffe03f */
[----:B------:R3:W-:Y:S01]  /*4380*/  MUFU.EX2 R218, R11 ;  /* 0x0000000b00da7308 */ /* 0x0007e20000000800 */
[--C-:B------:R-:W-:Y:S01]  /*4390*/  FFMA.FTZ R44, R44, UR8, -R100.reuse ;  /* 0x000000082c2c7c23 */ /* 0x100fe20008010864 */
[-C--:B------:R-:W-:Y:S03]  /*43a0*/  HMMA.16816.F32.BF16 R60, R112, R6.reuse, R60 ;  /* 0x00000006703c723c */ /* 0x080fe6000004183c */
[----:B------:R-:W-:Y:S03]  /*43b0*/  FFMA.FTZ R45, R45, UR8, -R100 ;  /* 0x000000082d2d7c23 */ /* 0x000fe60008010864 */
[----:B------:R-:W-:Y:S02]  /*43c0*/  HMMA.16816.F32.BF16 R64, R104, R6, R64 ;  /* 0x000000066840723c */ /* 0x000fe40000041840 */
[----:B------:R-:W-:Y:S03]  /*43d0*/  MUFU.EX2 R192, R23 ;  /* 0x0000001700c07308 */ /* 0x000fe60000000800 */
[----:B------:R-:W-:Y:S01]  /*43e0*/  IMAD.WIDE.U32 R186, R186, -0x2daee0ad, RZ ;  /* 0xd2511f53baba7825 */ /* 0x000fe200078e00ff */
[----:B------:R-:W-:Y:S02]  /*43f0*/  @P0 FSEL R52, R52, -INF , !P4 ;  /* 0xff80000034340808 */ /* 0x000fe40006000000 */
[----:B------:R-:W-:Y:S04]  /*4400*/  PLOP3.LUT P0, PT, PT, PT, UP0, 0x80, 0x0 ;  /* 0x000000000000781c */ /* 0x000fe80003f0f008 */
[----:B------:R4:W-:Y:S01]  /*4410*/  MUFU.EX2 R217, R14 ;  /* 0x0000000e00d97308 */ /* 0x0009e20000000800 */
[----:B------:R-:W-:Y:S01]  /*4420*/  @P1 FSEL R54, R54, -INF , !P4 ;  /* 0xff80000036361808 */ /* 0x000fe20006000000 */
[----:B------:R-:W-:Y:S01]  /*4430*/  FFMA.FTZ R52, R52, UR8, -R102 ;  /* 0x0000000834347c23 */ /* 0x000fe20008010866 */
[----:B------:R-:W-:Y:S01]  /*4440*/  PLOP3.LUT P1, PT, PT, PT, UP0, 0x80, 0x0 ;  /* 0x000000000000781c */ /* 0x000fe20003f2f008 */
[----:B------:R-:W-:Y:S01]  /*4450*/  IMAD.WIDE.U32 R108, R179, -0x326172a9, RZ ;  /* 0xcd9e8d57b36c7825 */ /* 0x000fe200078e00ff */
[----:B------:R-:W-:Y:S02]  /*4460*/  @P2 FSEL R56, R56, -INF , !P4 ;  /* 0xff80000038382808 */ /* 0x000fe40006000000 */
[----:B------:R-:W-:Y:S01]  /*4470*/  PLOP3.LUT P2, PT, PT, PT, UP0, 0x80, 0x0 ;  /* 0x000000000000781c */ /* 0x000fe20003f4f008 */
[--C-:B------:R-:W-:Y:S01]  /*4480*/  FFMA.FTZ R54, R54, UR8, -R101.reuse ;  /* 0x0000000836367c23 */ /* 0x100fe20008010865 */
[----:B------:R-:W-:Y:S01]  /*4490*/  LOP3.LUT R179, R109, UR7, R170, 0x96, !PT ;  /* 0x000000076db37c12 */ /* 0x000fe2000f8e96aa */
[----:B------:R-:W-:Y:S01]  /*44a0*/  FFMA.FTZ R56, R56, UR8, -R100 ;  /* 0x0000000838387c23 */ /* 0x000fe20008010864 */
[----:B------:R-:W-:Y:S01]  /*44b0*/  @P0 FSEL R58, R58, -INF , !P4 ;  /* 0xff8000003a3a0808 */ /* 0x000fe20006000000 */
[----:B---3--:R-:W-:Y:S01]  /*44c0*/  IMAD.WIDE.U32 R10, R176, -0x326172a9, RZ ;  /* 0xcd9e8d57b00a7825 */ /* 0x008fe200078e00ff */
[----:B------:R-:W-:Y:S01]  /*44d0*/  PLOP3.LUT P0, PT, PT, PT, UP0, 0x80, 0x0 ;  /* 0x000000000000781c */ /* 0x000fe20003f0f008 */
[----:B------:R3:W2:Y:S01]  /*44e0*/  MUFU.EX2 R211, R13 ;  /* 0x0000000d00d37308 */ /* 0x0006a20000000800 */
[----:B------:R-:W-:Y:S01]  /*44f0*/  LOP3.LUT R103, R187, UR10, R8, 0x96, !PT ;  /* 0x0000000abb677c12 */ /* 0x000fe2000f8e9608 */
[----:B------:R-:W-:Y:S01]  /*4500*/  IMAD.WIDE.U32 R170, R171, -0x326172a9, RZ ;  /* 0xcd9e8d57abaa7825 */ /* 0x000fe200078e00ff */
[----:B------:R-:W-:Y:S01]  /*4510*/  @P1 FSEL R53, R53, -INF , !P5 ;  /* 0xff80000035351808 */ /* 0x000fe20006800000 */
[----:B------:R-:W-:Y:S01]  /*4520*/  UIADD3 UR7, UR13, -0x4ab325aa, URZ ;  /* 0xb54cda560d077890 */ /* 0x000fe2000fffe03f */
[----:B------:R-:W-:Y:S01]  /*4530*/  PLOP3.LUT P1, PT, PT, PT, UP0, 0x80, 0x0 ;  /* 0x000000000000781c */ /* 0x000fe20003f2f008 */
[----:B------:R-:W-:Y:S01]  /*4540*/  IMAD.WIDE.U32 R168, R168, -0x2daee0ad, RZ ;  /* 0xd2511f53a8a87825 */ /* 0x000fe200078e00ff */
[----:B------:R-:W-:Y:S03]  /*4550*/  LOP3.LUT R12, R171, UR5, R162, 0x96, !PT ;  /* 0x00000005ab0c7c12 */ /* 0x000fe6000f8e96a2 */
[----:B------:R1:W-:Y:S01]  /*4560*/  MUFU.EX2 R215, R15 ;  /* 0x0000000f00d77308 */ /* 0x0003e20000000800 */
[----:B------:R-:W-:Y:S01]  /*4570*/  @P2 FSEL R55, R55, -INF , !P5 ;  /* 0xff80000037372808 */ /* 0x000fe20006800000 */
[----:B------:R-:W-:Y:S01]  /*4580*/  IMAD.WIDE.U32 R162, R163, -0x326172a9, RZ ;  /* 0xcd9e8d57a3a27825 */ /* 0x000fe200078e00ff */
[----:B------:R-:W-:Y:S02]  /*4590*/  LOP3.LUT R109, R169, UR10, R164, 0x96, !PT ;  /* 0x0000000aa96d7c12 */ /* 0x000fe4000f8e96a4 */
[----:B------:R-:W-:Y:S01]  /*45a0*/  @P0 FSEL R59, R59, -INF , !P5 ;  /* 0xff8000003b3b0808 */ /* 0x000fe20006800000 */
[----:B------:R-:W-:Y:S01]  /*45b0*/  IMAD.WIDE.U32 R178, R179, -0x2daee0ad, RZ ;  /* 0xd2511f53b3b27825 */ /* 0x000fe200078e00ff */
[----:B------:R-:W-:Y:S03]  /*45c0*/  PLOP3.LUT P2, PT, PT, PT, UP0, 0x80, 0x0 ;  /* 0x000000000000781c */ /* 0x000fe60003f4f008 */
[----:B------:R2:W2:Y:S01]  /*45d0*/  MUFU.EX2 R191, R16 ;  /* 0x0000001000bf7308 */ /* 0x0004a20000000800 */
[----:B------:R-:W-:Y:S01]  /*45e0*/  PLOP3.LUT P0, PT, PT, PT, UP0, 0x80, 0x0 ;  /* 0x000000000000781c */ /* 0x000fe20003f0f008 */
[----:B------:R-:W-:Y:S01]  /*45f0*/  IMAD.WIDE.U32 R164, R165, -0x326172a9, RZ ;  /* 0xcd9e8d57a5a47825 */ /* 0x000fe200078e00ff */
[----:B------:R-:W-:Y:S02]  /*4600*/  LOP3.LUT R11, R11, UR5, R174, 0x96, !PT ;  /* 0x000000050b0b7c12 */ /* 0x000fe4000f8e96ae */
[----:B------:R-:W-:Y:S01]  /*4610*/  LOP3.LUT R167, R179, UR10, R110, 0x96, !PT ;  /* 0x0000000ab3a77c12 */ /* 0x000fe2000f8e966e */
[----:B------:R-:W-:Y:S01]  /*4620*/  IMAD.WIDE.U32 R8, R9, -0x326172a9, RZ ;  /* 0xcd9e8d5709087825 */ /* 0x000fe200078e00ff */
[----:B------:R-:W-:Y:S03]  /*4630*/  LOP3.LUT R171, R165, UR5, R108, 0x96, !PT ;  /* 0x00000005a5ab7c12 */ /* 0x000fe6000f8e966c */
[----:B------:R-:W-:Y:S01]  /*4640*/  MUFU.EX2 R190, R17 ;  /* 0x0000001100be7308 */ /* 0x000fe20000000800 */
[----:B------:R-:W-:Y:S01]  /*4650*/  LOP3.LUT R169, R163, UR5, R166, 0x96, !PT ;  /* 0x00000005a3a97c12 */ /* 0x000fe2000f8e96a6 */
[----:B------:R-:W-:Y:S01]  /*4660*/  FFMA.FTZ R53, R53, UR8, -R102 ;  /* 0x0000000835357c23 */ /* 0x000fe20008010866 */
[C---:B------:R-:W-:Y:S01]  /*4670*/  LOP3.LUT R108, R8.reuse, 0xff, RZ, 0xc0, !PT ;  /* 0x000000ff086c7812 */ /* 0x040fe200078ec0ff */
[--C-:B------:R-:W-:Y:S01]  /*4680*/  FFMA.FTZ R55, R55, UR8, -R101.reuse ;  /* 0x0000000837377c23 */ /* 0x100fe20008010865 */
[----:B----4-:R-:W-:Y:S01]  /*4690*/  LOP3.LUT R14, R9, UR7, R10, 0x96, !PT ;  /* 0x00000007090e7c12 */ /* 0x010fe2000f8e960a */
[----:B------:R-:W-:Y:S01]  /*46a0*/  IMAD.WIDE.U32 R10, R11, -0x2daee0ad, RZ ;  /* 0xd2511f530b0a7825 */ /* 0x000fe200078e00ff */
[----:B------:R-:W-:Y:S03]  /*46b0*/  LOP3.LUT R111, R8, 0xffff, RZ, 0xc0, !PT ;  /* 0x0000ffff086f7812 */ /* 0x000fe600078ec0ff */
[----:B------:R-:W4:Y:S01]  /*46c0*/  MUFU.EX2 R199, R18 ;  /* 0x0000001200c77308 */ /* 0x000f220000000800 */
[----:B------:R-:W-:Y:S01]  /*46d0*/  SHF.R.U32.HI R110, RZ, 0x18, R8 ;  /* 0x00000018ff6e7819 */ /* 0x000fe20000011608 */
[----:B------:R-:W-:Y:S01]  /*46e0*/  FFMA.FTZ R58, R58, UR8, -R0 ;  /* 0x000000083a3a7c23 */ /* 0x000fe20008010800 */
[----:B------:R-:W-:Y:S01]  /*46f0*/  SHF.R.U32.HI R163, RZ, 0x10, R8 ;  /* 0x00000010ffa37819 */ /* 0x000fe20000011608 */
[----:B------:R-:W-:Y:S01]  /*4700*/  UIADD3 UR5, UR12, 0x646e171e, URZ ;  /* 0x646e171e0c057890 */ /* 0x000fe2000fffe03f */
[----:B------:R-:W-:Y:S01]  /*4710*/  @P1 FSEL R60, R60, -INF , !P3 ;  /* 0xff8000003c3c1808 */ /* 0x000fe20005800000 */
[----:B------:R-:W-:Y:S01]  /*4720*/  IMAD.WIDE.U32 R8, R12, -0x2daee0ad, RZ ;  /* 0xd2511f530c087825 */ /* 0x000fe200078e00ff */
[----:B------:R-:W-:Y:S03]  /*4730*/  PLOP3.LUT P1, PT, PT, PT, UP0, 0x80, 0x0 ;  /* 0x000000000000781c */ /* 0x000fe60003f2f008 */
[----:B------:R4:W4:Y:S01]  /*4740*/  MUFU.EX2 R197, R19 ;  /* 0x0000001300c57308 */ /* 0x0009220000000800 */
[----:B------:R-:W-:Y:S01]  /*4750*/  @P2 FSEL R62, R62, -INF , !P3 ;  /* 0xff8000003e3e2808 */ /* 0x000fe20005800000 */
[----:B------:R-:W-:Y:S01]  /*4760*/  FFMA.FTZ R60, R60, UR8, -R100 ;  /* 0x000000083c3c7c23 */ /* 0x000fe20008010864 */
[----:B---3--:R-:W-:Y:S01]  /*4770*/  LOP3.LUT R13, R9, UR5, R168, 0x96, !PT ;  /* 0x00000005090d7c12 */ /* 0x008fe2000f8e96a8 */
[----:B------:R-:W-:Y:S01]  /*4780*/  FFMA.FTZ R59, R59, UR8, -R0 ;  /* 0x000000083b3b7c23 */ /* 0x000fe20008010800 */
[----:B------:R-:W-:Y:S01]  /*4790*/  SHF.R.U32.HI R168, RZ, 0x10, R10 ;  /* 0x00000010ffa87819 */ /* 0x000fe2000001160a */
[----:B------:R-:W-:Y:S01]  /*47a0*/  FFMA.FTZ R62, R62, UR8, -R0 ;  /* 0x000000083e3e7c23 */ /* 0x000fe20008010800 */
[C---:B-1----:R-:W-:Y:S03]  /*47b0*/  LOP3.LUT R15, R8.reuse, 0xff, RZ, 0xc0, !PT ;  /* 0x000000ff080f7812 */ /* 0x042fe600078ec0ff */
[----:B------:R1:W-:Y:S01]  /*47c0*/  MUFU.EX2 R189, R20 ;  /* 0x0000001400bd7308 */ /* 0x0003e20000000800 */
[--C-:B--2---:R-:W-:Y:S01]  /*47d0*/  SHF.R.U32.HI R16, RZ, 0x18, R8.reuse ;  /* 0x00000018ff107819 */ /* 0x104fe20000011608 */
[----:B------:R-:W-:Y:S01]  /*47e0*/  IMAD.U32 R104, RZ, RZ, UR4 ;  /* 0x00000004ff687e24 */ /* 0x000fe2000f8e00ff */
[----:B------:R-:W-:Y:S01]  /*47f0*/  LOP3.LUT R165, R8, 0xffff, RZ, 0xc0, !PT ;  /* 0x0000ffff08a57812 */ /* 0x000fe200078ec0ff */
[----:B------:R-:W-:Y:S01]  /*4800*/  IMAD.WIDE.U32 R4, R109, -0x326172a9, RZ ;  /* 0xcd9e8d576d047825 */ /* 0x000fe200078e00ff */
[----:B------:R-:W-:Y:S02]  /*4810*/  SHF.R.U32.HI R166, RZ, 0x10, R8 ;  /* 0x00000010ffa67819 */ /* 0x000fe40000011608 */
[----:B------:R-:W-:Y:S01]  /*4820*/  LOP3.LUT R12, R11, UR5, R172, 0x96, !PT ;  /* 0x000000050b0c7c12 */ /* 0x000fe2000f8e96ac */
[----:B------:R-:W-:Y:S01]  /*4830*/  IMAD.WIDE.U32 R8, R103, -0x326172a9, RZ ;  /* 0xcd9e8d5767087825 */ /* 0x000fe200078e00ff */
[----:B------:R-:W-:Y:S01]  /*4840*/  LOP3.LUT R103, R10, 0xffff, RZ, 0xc0, !PT ;  /* 0x0000ffff0a677812 */ /* 0x000fe200078ec0ff */
[----:B------:R-:W-:Y:S01]  /*4850*/  MUFU.EX2 R114, R60 ;  /* 0x0000003c00727308 */ /* 0x000fe20000000800 */
[----:B------:R-:W-:Y:S02]  /*4860*/  @P0 FSEL R66, R66, -INF , !P3 ;  /* 0xff80000042420808 */ /* 0x000fe40005800000 */
[----:B----4-:R-:W-:Y:S02]  /*4870*/  LOP3.LUT R19, R8, 0xff, RZ, 0xc0, !PT ;  /* 0x000000ff08137812 */ /* 0x010fe400078ec0ff */
[----:B------:R-:W-:Y:S01]  /*4880*/  LOP3.LUT R17, R10, 0xff, RZ, 0xc0, !PT ;  /* 0x000000ff0a117812 */ /* 0x000fe200078ec0ff */
[--C-:B------:R-:W-:Y:S01]  /*4890*/  FFMA.FTZ R66, R66, UR8, -R101.reuse ;  /* 0x0000000842427c23 */ /* 0x100fe20008010865 */
[----:B-1----:R-:W-:Y:S03]  /*48a0*/  SHF.R.U32.HI R20, RZ, 0x18, R8 ;  /* 0x00000018ff147819 */ /* 0x002fe60000011608 */
[----:B------:R-:W-:Y:S01]  /*48b0*/  MUFU.EX2 R173, R62 ;  /* 0x0000003e00ad7308 */ /* 0x000fe20000000800 */
[----:B------:R-:W-:Y:S02]  /*48c0*/  SHF.R.U32.HI R18, RZ, 0x18, R10 ;  /* 0x00000018ff127819 */ /* 0x000fe4000001160a */
[----:B------:R-:W-:Y:S02]  /*48d0*/  SHF.R.U32.HI R10, RZ, 0x18, R4 ;  /* 0x00000018ff0a7819 */ /* 0x000fe40000011604 */
[----:B------:R-:W-:Y:S02]  /*48e0*/  LOP3.LUT R11, R9, UR7, R162, 0x96, !PT ;  /* 0x00000007090b7c12 */ /* 0x000fe4000f8e96a2 */
[----:B------:R-:W-:Y:S03]  /*48f0*/  SHF.R.U32.HI R109, RZ, 0x10, R8 ;  /* 0x00000010ff6d7819 */ /* 0x000fe60000011608 */
[----:B------:R-:W-:Y:S01]  /*4900*/  MUFU.EX2 R208, R27 ;  /* 0x0000001b00d07308 */ /* 0x000fe20000000800 */
[----:B------:R-:W-:Y:S02]  /*4910*/  LOP3.LUT R112, R8, 0xffff, RZ, 0xc0, !PT ;  /* 0x0000ffff08707812 */ /* 0x000fe400078ec0ff */
[----:B------:R-:W-:Y:S02]  /*4920*/  SHF.R.U32.HI R9, RZ, 0x10, R4 ;  /* 0x00000010ff097819 */ /* 0x000fe40000011604 */
[----:B------:R-:W-:Y:S02]  /*4930*/  PLOP3.LUT P2, PT, PT, PT, UP0, 0x80, 0x0 ;  /* 0x000000000000781c */ /* 0x000fe40003f4f008 */
[----:B------:R-:W-:Y:S03]  /*4940*/  PLOP3.LUT P0, PT, PT, PT, UP0, 0x80, 0x0 ;  /* 0x000000000000781c */ /* 0x000fe60003f0f008 */
[----:B------:R1:W2:Y:S01]  /*4950*/  MUFU.EX2 R184, R21 ;  /* 0x0000001500b87308 */ /* 0x0002a20000000800 */
[C---:B------:R-:W-:Y:S02]  /*4960*/  LOP3.LUT R6, R4.reuse, 0xffff, RZ, 0xc0, !PT ;  /* 0x0000ffff04067812 */ /* 0x040fe400078ec0ff */
[----:B------:R-:W-:Y:S02]  /*4970*/  LOP3.LUT R7, R4, 0xff, RZ, 0xc0, !PT ;  /* 0x000000ff04077812 */ /* 0x000fe400078ec0ff */
[C---:B------:R-:W-:Y:S02]  /*4980*/  LOP3.LUT R4, R14.reuse, 0xffff, RZ, 0xc0, !PT ;  /* 0x0000ffff0e047812 */ /* 0x040fe400078ec0ff */
[----:B------:R-:W-:Y:S03]  /*4990*/  @P1 FSEL R61, R61, -INF , !P6 ;  /* 0xff8000003d3d1808 */ /* 0x000fe60007000000 */
[----:B------:R-:W3:Y:S01]  /*49a0*/  MUFU.EX2 R201, R28 ;  /* 0x0000001c00c97308 */ /* 0x000ee20000000800 */
[----:B------:R-:W-:Y:S02]  /*49b0*/  SHF.R.U32.HI R4, RZ, 0x8, R4 ;  /* 0x00000008ff047819 */ /* 0x000fe40000011604 */
[----:B------:R-:W-:Y:S02]  /*49c0*/  LOP3.LUT R8, R5, UR7, R170, 0x96, !PT ;  /* 0x0000000705087c12 */ /* 0x000fe4000f8e96aa */
[----:B------:R-:W-:Y:S02]  /*49d0*/  PLOP3.LUT P1, PT, PT, PT, UP0, 0x80, 0x0 ;  /* 0x000000000000781c */ /* 0x000fe40003f2f008 */
[----:B------:R-:W-:Y:S03]  /*49e0*/  LOP3.LUT R5, R14, 0xff, RZ, 0xc0, !PT ;  /* 0x000000ff0e057812 */ /* 0x000fe600078ec0ff */
[----:B------:R-:W4:Y:S01]  /*49f0*/  MUFU.EX2 R193, R22 ;  /* 0x0000001600c17308 */ /* 0x000f220000000800 */
[----:B------:R-:W-:Y:S02]  /*4a00*/  LOP3.LUT R4, R4, 0xffff, RZ, 0xc0, !PT ;  /* 0x0000ffff04047812 */ /* 0x000fe400078ec0ff */
[----:B------:R-:W-:Y:S02]  /*4a10*/  @P2 FSEL R63, R63, -INF , !P6 ;  /* 0xff8000003f3f2808 */ /* 0x000fe40007000000 */
[----:B------:R-:W-:Y:S02]  /*4a20*/  @P0 FSEL R65, R65, -INF , !P6 ;  /* 0xff80000041410808 */ /* 0x000fe40007000000 */
[----:B------:R-:W-:Y:S01]  /*4a30*/  ISETP.LE.U32.AND P2, PT, R5, UR9, PT ;  /* 0x0000000905007c0c */ /* 0x000fe2000bf43070 */
[----:B------:R-:W-:Y:S01]  /*4a40*/  FFMA.FTZ R0, R63, UR8, -R0 ;  /* 0x000000083f007c23 */ /* 0x000fe20008010800 */
[----:B------:R-:W-:Y:S01]  /*4a50*/  ISETP.LE.U32.AND P0, PT, R4, UR9, PT ;  /* 0x0000000904007c0c */ /* 0x000fe2000bf03070 */
[----:B------:R-:W-:Y:S01]  /*4a60*/  MUFU.EX2 R209, R26 ;  /* 0x0000001a00d17308 */ /* 0x000fe20000000800 */
[----:B------:R-:W-:Y:S02]  /*4a70*/  LOP3.LUT R4, R8, 0xffff, RZ, 0xc0, !PT ;  /* 0x0000ffff08047812 */ /* 0x000fe400078ec0ff */
[----:B------:R-:W-:Y:S02]  /*4a80*/  SHF.R.U32.HI R5, RZ, 0x10, R14 ;  /* 0x00000010ff057819 */ /* 0x000fe4000001160e */
[----:B------:R-:W-:Y:S02]  /*4a90*/  SHF.R.U32.HI R4, RZ, 0x8, R4 ;  /* 0x00000008ff047819 */ /* 0x000fe40000011604 */
[----:B------:R-:W-:Y:S03]  /*4aa0*/  LOP3.LUT R5, R5, 0xff, RZ, 0xc0, !PT ;  /* 0x000000ff05057812 */ /* 0x000fe600078ec0ff */
[----:B------:R-:W4:Y:S01]  /*4ab0*/  MUFU.EX2 R180, R32 ;  /* 0x0000002000b47308 */ /* 0x000f220000000800 */
[----:B------:R-:W-:Y:S01]  /*4ac0*/  @P1 FSEL R67, R67, -INF , !P6 ;  /* 0xff80000043431808 */ /* 0x000fe20007000000 */
[----:B------:R-:W-:Y:S01]  /*4ad0*/  @!P2 FADD.FTZ R207, -R207, -RZ ;  /* 0x800000ffcfcfa221 */ /* 0x000fe20000010100 */
[----:B------:R-:W-:Y:S01]  /*4ae0*/  ISETP.LE.U32.AND P6, PT, R5, UR9, PT ;  /* 0x0000000905007c0c */ /* 0x000fe2000bfc3070 */
[----:B------:R-:W-:Y:S01]  /*4af0*/  @!P0 FADD.FTZ R206, -R206, -RZ ;  /* 0x800000ffcece8221 */ /* 0x000fe20000010100 */
[----:B------:R-:W-:Y:S01]  /*4b00*/  LOP3.LUT R5, R8, 0xff, RZ, 0xc0, !PT ;  /* 0x000000ff08057812 */ /* 0x000fe200078ec0ff */
[----:B------:R-:W-:Y:S01]  /*4b10*/  FFMA.FTZ R101, R67, UR8, -R101 ;  /* 0x0000000843657c23 */ /* 0x000fe20008010865 */
[----:B------:R-:W-:Y:S03]  /*4b20*/  LOP3.LUT R4, R4, 0xffff, RZ, 0xc0, !PT ;  /* 0x0000ffff04047812 */ /* 0x000fe600078ec0ff */
[----:B------:R-:W-:Y:S01]  /*4b30*/  MUFU.EX2 R203, R25 ;  /* 0x0000001900cb7308 */ /* 0x000fe20000000800 */
[----:B------:R-:W-:Y:S02]  /*4b40*/  ISETP.LE.U32.AND P2, PT, R5, UR9, PT ;  /* 0x0000000905007c0c */ /* 0x000fe4000bf43070 */
[----:B------:R-:W-:Y:S02]  /*4b50*/  SHF.R.U32.HI R5, RZ, 0x10, R8 ;  /* 0x00000010ff057819 */ /* 0x000fe40000011608 */
[----:B------:R-:W-:Y:S02]  /*4b60*/  ISETP.LE.U32.AND P0, PT, R4, UR9, PT ;  /* 0x0000000904007c0c */ /* 0x000fe4000bf03070 */
[----:B------:R-:W-:Y:S01]  /*4b70*/  LOP3.LUT R5, R5, 0xff, RZ, 0xc0, !PT ;  /* 0x000000ff05057812 */ /* 0x000fe200078ec0ff */
[----:B------:R-:W-:Y:S01]  /*4b80*/  @!P6 FADD.FTZ R212, -R212, -RZ ;  /* 0x800000ffd4d4e221 */ /* 0x000fe20000010100 */
[----:B------:R-:W-:Y:S01]  /*4b90*/  PLOP3.LUT P4, PT, PT, PT, UP0, 0x80, 0x0 ;  /* 0x000000000000781c */ /* 0x000fe20003f8f008 */
[----:B------:R-:W-:Y:S01]  /*4ba0*/  MUFU.EX2 R182, R34 ;  /* 0x0000002200b67308 */ /* 0x000fe20000000800 */
[----:B------:R-:W-:Y:S02]  /*4bb0*/  SHF.R.U32.HI R4, RZ, 0x8, R6 ;  /* 0x00000008ff047819 */ /* 0x000fe40000011606 */
[----:B------:R-:W-:Y:S01]  /*4bc0*/  ISETP.LE.U32.AND P6, PT, R5, UR9, PT ;  /* 0x0000000905007c0c */ /* 0x000fe2000bfc3070 */
[----:B------:R-:W-:Y:S01]  /*4bd0*/  @!P2 FADD.FTZ R216, -R216, -RZ ;  /* 0x800000ffd8d8a221 */ /* 0x000fe20000010100 */
[----:B------:R-:W-:Y:S02]  /*4be0*/  LOP3.LUT R4, R4, 0xffff, RZ, 0xc0, !PT ;  /* 0x0000ffff04047812 */ /* 0x000fe400078ec0ff */
[----:B------:R-:W-:Y:S01]  /*4bf0*/  SHF.R.U32.HI R14, RZ, 0x18, R14 ;  /* 0x00000018ff0e7819 */ /* 0x000fe2000001160e */
[----:B------:R-:W-:Y:S01]  /*4c00*/  @!P0 FADD.FTZ R214, -R214, -RZ ;  /* 0x800000ffd6d68221 */ /* 0x000fe20000010100 */
[----:B------:R-:W-:Y:S01]  /*4c10*/  LOP3.LUT R5, R9, 0xff, RZ, 0xc0, !PT ;  /* 0x000000ff09057812 */ /* 0x000fe200078ec0ff */
[----:B------:R-:W-:Y:S01]  /*4c20*/  MUFU.EX2 R200, R29 ;  /* 0x0000001d00c87308 */ /* 0x000fe20000000800 */
[----:B------:R-:W-:Y:S02]  /*4c30*/  ISETP.LE.U32.AND P0, PT, R4, UR9, PT ;  /* 0x0000000904007c0c */ /* 0x000fe4000bf03070 */
[----:B------:R-:W-:Y:S02]  /*4c40*/  SHF.R.U32.HI R8, RZ, 0x18, R8 ;  /* 0x00000018ff087819 */ /* 0x000fe40000011608 */
[----:B------:R-:W-:Y:S01]  /*4c50*/  ISETP.LE.U32.AND P1, PT, R14, UR9, PT ;  /* 0x000000090e007c0c */ /* 0x000fe2000bf23070 */
[----:B------:R-:W-:Y:S01]  /*4c60*/  @!P6 FADD.FTZ R219, -R219, -RZ ;  /* 0x800000ffdbdbe221 */ /* 0x000fe20000010100 */
[----:B------:R-:W-:Y:S03]  /*4c70*/  SHF.R.U32.HI R4, RZ, 0x8, R111 ;  /* 0x00000008ff047819 */ /* 0x000fe6000001166f */
[----:B------:R-:W-:Y:S01]  /*4c80*/  MUFU.EX2 R181, R35 ;  /* 0x0000002300b57308 */ /* 0x000fe20000000800 */
[----:B------:R-:W-:Y:S02]  /*4c90*/  @P4 FSEL R57, R57, -INF , !P5 ;  /* 0xff80000039394808 */ /* 0x000fe40006800000 */
[----:B------:R-:W-:Y:S02]  /*4ca0*/  LOP3.LUT R4, R4, 0xffff, RZ, 0xc0, !PT ;  /* 0x0000ffff04047812 */ /* 0x000fe400078ec0ff */
[----:B------:R-:W-:Y:S01]  /*4cb0*/  PLOP3.LUT P4, PT, PT, PT, UP0, 0x80, 0x0 ;  /* 0x000000000000781c */ /* 0x000fe20003f8f008 */
[----:B------:R-:W-:Y:S01]  /*4cc0*/  @!P0 FADD.FTZ R211, -R211, -RZ ;  /* 0x800000ffd3d38221 */ /* 0x000fe20000010100 */
[----:B------:R-:W-:Y:S01]  /*4cd0*/  ISETP.LE.U32.AND P5, PT, R108, UR9, PT ;  /* 0x000000096c007c0c */ /* 0x000fe2000bfa3070 */
[----:B------:R-:W-:Y:S01]  /*4ce0*/  IMAD.U32 R108, RZ, RZ, UR19 ;  /* 0x00000013ff6c7e24 */ /* 0x000fe2000f8e00ff */
[----:B------:R-:W-:Y:S01]  /*4cf0*/  ISETP.LE.U32.AND P6, PT, R5, UR9, PT ;  /* 0x0000000905007c0c */ /* 0x000fe2000bfc3070 */
[----:B------:R-:W-:Y:S01]  /*4d00*/  @!P1 FADD.FTZ R210, -R210, -RZ ;  /* 0x800000ffd2d29221 */ /* 0x000fe20000010100 */
[----:B------:R-:W-:Y:S01]  /*4d10*/  LOP3.LUT R5, R163, 0xff, RZ, 0xc0, !PT ;  /* 0x000000ffa3057812 */ /* 0x000fe200078ec0ff */
[--C-:B------:R-:W-:Y:S01]  /*4d20*/  FFMA.FTZ R57, R57, UR8, -R100.reuse ;  /* 0x0000000839397c23 */ /* 0x100fe20008010864 */
[----:B------:R-:W-:Y:S01]  /*4d30*/  LOP3.LUT R6, R12, 0xffff, RZ, 0xc0, !PT ;  /* 0x0000ffff0c067812 */ /* 0x000fe200078ec0ff */
[----:B------:R-:W-:Y:S01]  /*4d40*/  FFMA.FTZ R100, R61, UR8, -R100 ;  /* 0x000000083d647c23 */ /* 0x000fe20008010864 */
[----:B------:R-:W-:Y:S01]  /*4d50*/  ISETP.LE.U32.AND P0, PT, R5, UR9, PT ;  /* 0x0000000905007c0c */ /* 0x000fe2000bf03070 */
[----:B------:R-:W-:Y:S01]  /*4d60*/  MUFU.EX2 R111, R0 ;  /* 0x00000000006f7308 */ /* 0x000fe20000000800 */
[----:B------:R-:W-:Y:S02]  /*4d70*/  ISETP.LE.U32.AND P1, PT, R8, UR9, PT ;  /* 0x0000000908007c0c */ /* 0x000fe4000bf23070 */
[----:B------:R-:W-:Y:S01]  /*4d80*/  ISETP.LE.U32.AND P2, PT, R7, UR9, PT ;  /* 0x0000000907007c0c */ /* 0x000fe2000bf43070 */
[----:B------:R-:W-:Y:S01]  /*4d90*/  @!P5 FADD.FTZ R191, -R191, -RZ ;  /* 0x800000ffbfbfd221 */ /* 0x000fe20000010100 */
[----:B------:R-:W-:Y:S01]  /*4da0*/  SHF.R.U32.HI R6, RZ, 0x8, R6 ;  /* 0x00000008ff067819 */ /* 0x000fe20000011606 */
[----:B------:R-:W-:Y:S01]  /*4db0*/  @!P6 FADD.FTZ R217, -R217, -RZ ;  /* 0x800000ffd9d9e221 */ /* 0x000fe20000010100 */
[----:B------:R-:W-:Y:S03]  /*4dc0*/  @P4 FSEL R64, R64, -INF , !P3 ;  /* 0xff80000040404808 */ /* 0x000fe60005800000 */
[----:B------:R-:W-:Y:S01]  /*4dd0*/  MUFU.EX2 R113, R100 ;  /* 0x0000006400717308 */ /* 0x000fe20000000800 */
[----:B------:R-:W-:Y:S02]  /*4de0*/  ISETP.LE.U32.AND P3, PT, R15, UR9, PT ;  /* 0x000000090f007c0c */ /* 0x000fe4000bf63070 */
[----:B------:R-:W-:Y:S01]  /*4df0*/  ISETP.LE.U32.AND P4, PT, R110, UR9, PT ;  /* 0x000000096e007c0c */ /* 0x000fe2000bf83070 */
[--C-:B------:R-:W-:Y:S01]  /*4e00*/  FFMA.FTZ R64, R64, UR8, -R102.reuse ;  /* 0x0000000840407c23 */ /* 0x100fe20008010866 */
[----:B------:R-:W-:Y:S01]  /*4e10*/  LOP3.LUT R6, R6, 0xffff, RZ, 0xc0, !PT ;  /* 0x0000ffff06067812 */ /* 0x000fe200078ec0ff */
[----:B------:R-:W-:Y:S01]  /*4e20*/  FFMA.FTZ R102, R65, UR8, -R102 ;  /* 0x0000000841667c23 */ /* 0x000fe20008010866 */
[----:B------:R-:W-:Y:S01]  /*4e30*/  ISETP.LE.U32.AND P6, PT, R4, UR9, PT ;  /* 0x0000000904007c0c */ /* 0x000fe2000bfc3070 */
[----:B------:R-:W-:Y:S01]  /*4e40*/  @!P0 FADD.FTZ R199, -R199, -RZ ;  /* 0x800000ffc7c78221 */ /* 0x000fe20000010100 */
[----:B------:R-:W-:Y:S01]  /*4e50*/  ISETP.LE.U32.AND P0, PT, R6, UR9, PT ;  /* 0x0000000906007c0c */ /* 0x000fe2000bf03070 */
[----:B------:R-:W-:Y:S01]  /*4e60*/  IMAD.WIDE.U32 R4, R167, -0x326172a9, RZ ;  /* 0xcd9e8d57a7047825 */ /* 0x000fe200078e00ff */
[----:B------:R-:W-:Y:S01]  /*4e70*/  SHF.R.U32.HI R6, RZ, 0x10, R12 ;  /* 0x00000010ff067819 */ /* 0x000fe2000001160c */
[----:B------:R-:W-:Y:S01]  /*4e80*/  MUFU.EX2 R162, R64 ;  /* 0x0000004000a27308 */ /* 0x000fe20000000800 */
[----:B------:R-:W-:Y:S01]  /*4e90*/  LOP3.LUT R7, R12, 0xff, RZ, 0xc0, !PT ;  /* 0x000000ff0c077812 */ /* 0x000fe200078ec0ff */
[----:B------:R-:W-:Y:S01]  /*4ea0*/  @!P1 FADD.FTZ R218, -R218, -RZ ;  /* 0x800000ffdada9221 */ /* 0x000fe20000010100 */
[----:B------:R-:W-:Y:S01]  /*4eb0*/  LOP3.LUT R15, R4, 0xff, RZ, 0xc0, !PT ;  /* 0x000000ff040f7812 */ /* 0x000fe200078ec0ff */
[----:B------:R-:W-:Y:S01]  /*4ec0*/  @!P2 FADD.FTZ R213, -R213, -RZ ;  /* 0x800000ffd5d5a221 */ /* 0x000fe20000010100 */
[----:B------:R-:W-:Y:S01]  /*4ed0*/  ISETP.LE.U32.AND P1, PT, R10, UR9, PT ;  /* 0x000000090a007c0c */ /* 0x000fe2000bf23070 */
[----:B------:R-:W-:Y:S01]  /*4ee0*/  @!P4 FADD.FTZ R197, -R197, -RZ ;  /* 0x800000ffc5c5c221 */ /* 0x000fe20000010100 */
[----:B------:R-:W-:Y:S03]  /*4ef0*/  LOP3.LUT R10, R5, UR7, R164, 0x96, !PT ;  /* 0x00000007050a7c12 */ /* 0x000fe6000f8e96a4 */
[----:B------:R-:W-:Y:S01]  /*4f00*/  MUFU.EX2 R115, R102 ;  /* 0x0000006600737308 */ /* 0x000fe20000000800 */
[----:B------:R-:W-:Y:S01]  /*4f10*/  ISETP.LE.U32.AND P2, PT, R16, UR9, PT ;  /* 0x0000000910007c0c */ /* 0x000fe2000bf43070 */
[----:B------:R-:W-:Y:S01]  /*4f20*/  @!P6 FADD.FTZ R190, -R190, -RZ ;  /* 0x800000ffbebee221 */ /* 0x000fe20000010100 */
[----:B-1----:R-:W-:Y:S01]  /*4f30*/  SHF.R.U32.HI R21, RZ, 0x18, R4 ;  /* 0x00000018ff157819 */ /* 0x002fe20000011604 */
[----:B--2---:R-:W-:Y:S01]  /*4f40*/  @!P0 FADD.FTZ R184, -R184, -RZ ;  /* 0x800000ffb8b88221 */ /* 0x004fe20000010100 */
[----:B------:R-:W-:Y:S01]  /*4f50*/  LOP3.LUT R16, R4, 0xffff, RZ, 0xc0, !PT ;  /* 0x0000ffff04107812 */ /* 0x000fe200078ec0ff */
[----:B---3--:R-:W-:Y:S01]  /*4f60*/  @!P3 FADD.FTZ R201, -R201, -RZ ;  /* 0x800000ffc9c9b221 */ /* 0x008fe20000010100 */
[----:B------:R-:W-:Y:S03]  /*4f70*/  LOP3.LUT R5, R6, 0xff, RZ, 0xc0, !PT ;  /* 0x000000ff06057812 */ /* 0x000fe600078ec0ff */
[----:B------:R-:W-:Y:S01]  /*4f80*/  MUFU.EX2 R110, R101 ;  /* 0x00000065006e7308 */ /* 0x000fe20000000800 */
[----:B------:R-:W-:Y:S01]  /*4f90*/  ISETP.LE.U32.AND P6, PT, R7, UR9, PT ;  /* 0x0000000907007c0c */ /* 0x000fe2000bfc3070 */
[----:B------:R-:W-:Y:S01]  /*4fa0*/  IMAD.WIDE.U32 R6, R169, -0x2daee0ad, RZ ;  /* 0xd2511f53a9067825 */ /* 0x000fe200078e00ff */
[----:B------:R-:W-:Y:S02]  /*4fb0*/  ISETP.LE.U32.AND P4, PT, R5, UR9, PT ;  /* 0x0000000905007c0c */ /* 0x000fe4000bf83070 */
[----:B------:R-:W-:Y:S01]  /*4fc0*/  LOP3.LUT R5, R13, 0xff, RZ, 0xc0, !PT ;  /* 0x000000ff0d057812 */ /* 0x000fe200078ec0ff */
[----:B------:R-:W-:Y:S01]  /*4fd0*/  @!P1 FADD.FTZ R215, -R215, -RZ ;  /* 0x800000ffd7d79221 */ /* 0x000fe20000010100 */
[----:B------:R-:W-:Y:S03]  /*4fe0*/  LOP3.LUT R9, R7, UR5, R186, 0x96, !PT ;  /* 0x0000000507097c12 */ /* 0x000fe6000f8e96ba */
[----:B------:R-:W-:Y:S01]  /*4ff0*/  MUFU.EX2 R205, R30 ;  /* 0x0000001e00cd7308 */ /* 0x000fe20000000800 */
[----:B------:R-:W-:Y:S02]  /*5000*/  ISETP.LE.U32.AND P0, PT, R5, UR9, PT ;  /* 0x0000000905007c0c */ /* 0x000fe4000bf03070 */
[----:B------:R-:W-:Y:S02]  /*5010*/  ISETP.LE.U32.AND P1, PT, R17, UR9, PT ;  /* 0x0000000911007c0c */ /* 0x000fe4000bf23070 */
[----:B------:R-:W-:Y:S01]  /*5020*/  SHF.R.U32.HI R17, RZ, 0x10, R4 ;  /* 0x00000010ff117819 */ /* 0x000fe20000011604 */
[----:B------:R-:W-:Y:S01]  /*5030*/  @!P6 FADD.FTZ R189, -R189, -RZ ;  /* 0x800000ffbdbde221 */ /* 0x000fe20000010100 */
[----:B------:R-:W-:Y:S01]  /*5040*/  SHF.R.U32.HI R12, RZ, 0x18, R12 ;  /* 0x00000018ff0c7819 */ /* 0x000fe2000001160c */
[----:B----4-:R-:W-:Y:S01]  /*5050*/  @!P4 FADD.FTZ R193, -R193, -RZ ;  /* 0x800000ffc1c1c221 */ /* 0x010fe20000010100 */
[----:B------:R-:W-:Y:S01]  /*5060*/  LOP3.LUT R4, R13, 0xffff, RZ, 0xc0, !PT ;  /* 0x0000ffff0d047812 */ /* 0x000fe200078ec0ff */
[----:B------:R-:W-:Y:S01]  /*5070*/  MUFU.EX2 R170, R49 ;  /* 0x0000003100aa7308 */ /* 0x000fe20000000800 */
[--C-:B------:R-:W-:Y:S02]  /*5080*/  SHF.R.U32.HI R5, RZ, 0x10, R13.reuse ;  /* 0x00000010ff057819 */ /* 0x100fe4000001160d */
[----:B------:R-:W-:Y:S01]  /*5090*/  SHF.R.U32.HI R13, RZ, 0x18, R13 ;  /* 0x00000018ff0d7819 */ /* 0x000fe2000001160d */
[----:B------:R-:W-:Y:S01]  /*50a0*/  @!P0 FADD.FTZ R202, -R202, -RZ ;  /* 0x800000ffcaca8221 */ /* 0x000fe20000010100 */
[----:B------:R-:W-:Y:S01]  /*50b0*/  ISETP.LE.U32.AND P6, PT, R12, UR9, PT ;  /* 0x000000090c007c0c */ /* 0x000fe2000bfc3070 */
[----:B------:R-:W-:Y:S01]  /*50c0*/  @!P1 FADD.FTZ R180, -R180, -RZ ;  /* 0x800000ffb4b49221 */ /* 0x000fe20000010100 */
[----:B------:R-:W-:Y:S03]  /*50d0*/  SHF.R.U32.HI R12, RZ, 0x8, R165 ;  /* 0x00000008ff0c7819 */ /* 0x000fe600000116a5 */
[----:B------:R-:W1:Y:S01]  /*50e0*/  MUFU.EX2 R204, R31 ;  /* 0x0000001f00cc7308 */ /* 0x000e620000000800 */
[----:B------:R-:W-:Y:S02]  /*50f0*/  SHF.R.U32.HI R4, RZ, 0x8, R4 ;  /* 0x00000008ff047819 */ /* 0x000fe40000011604 */
[----:B------:R-:W-:Y:S02]  /*5100*/  LOP3.LUT R12, R12, 0xffff, RZ, 0xc0, !PT ;  /* 0x0000ffff0c0c7812 */ /* 0x000fe400078ec0ff */
[----:B------:R-:W-:Y:S02]  /*5110*/  ISETP.LE.U32.AND P0, PT, R13, UR9, PT ;  /* 0x000000090d007c0c */ /* 0x000fe4000bf03070 */
[----:B------:R-:W-:Y:S03]  /*5120*/  LOP3.LUT R4, R4, 0xffff, RZ, 0xc0, !PT ;  /* 0x0000ffff04047812 */ /* 0x000fe600078ec0ff */
[----:B------:R-:W-:Y:S01]  /*5130*/  MUFU.EX2 R169, R50 ;  /* 0x0000003200a97308 */ /* 0x000fe20000000800 */
[----:B------:R-:W-:Y:S01]  /*5140*/  ISETP.LE.U32.AND P5, PT, R18, UR9, PT ;  /* 0x0000000912007c0c */ /* 0x000fe2000bfa3070 */
[----:B------:R-:W-:Y:S01]  /*5150*/  @!P6 FADD.FTZ R192, -R192, -RZ ;  /* 0x800000ffc0c0e221 */ /* 0x000fe20000010100 */
[----:B------:R-:W-:Y:S02]  /*5160*/  ISETP.LE.U32.AND P4, PT, R4, UR9, PT ;  /* 0x0000000904007c0c */ /* 0x000fe4000bf83070 */
[----:B------:R-:W-:Y:S02]  /*5170*/  LOP3.LUT R4, R5, 0xff, RZ, 0xc0, !PT ;  /* 0x000000ff05047812 */ /* 0x000fe400078ec0ff */
[----:B------:R-:W-:Y:S03]  /*5180*/  LOP3.LUT R13, R6, 0xff, RZ, 0xc0, !PT ;  /* 0x000000ff060d7812 */ /* 0x000fe600078ec0ff */
[----:B------:R-:W-:Y:S01]  /*5190*/  MUFU.EX2 R176, R36 ;  /* 0x0000002400b07308 */ /* 0x000fe20000000800 */
[----:B------:R-:W-:Y:S01]  /*51a0*/  ISETP.LE.U32.AND P6, PT, R4, UR9, PT ;  /* 0x0000000904007c0c */ /* 0x000fe2000bfc3070 */
[----:B------:R-:W-:Y:S01]  /*51b0*/  @!P0 FADD.FTZ R208, -R208, -RZ ;  /* 0x800000ffd0d08221 */ /* 0x000fe20000010100 */
[----:B------:R-:W-:Y:S01]  /*51c0*/  ISETP.LE.U32.AND P0, PT, R12, UR9, PT ;  /* 0x000000090c007c0c */ /* 0x000fe2000bf03070 */
[----:B-1----:R-:W-:Y:S01]  /*51d0*/  @!P2 FADD.FTZ R204, -R204, -RZ ;  /* 0x800000ffcccca221 */ /* 0x002fe20000010100 */
[----:B------:R-:W-:Y:S01]  /*51e0*/  LOP3.LUT R12, R166, 0xff, RZ, 0xc0, !PT ;  /* 0x000000ffa60c7812 */ /* 0x000fe200078ec0ff */
[----:B------:R-:W-:Y:S01]  /*51f0*/  @!P5 FADD.FTZ R181, -R181, -RZ ;  /* 0x800000ffb5b5d221 */ /* 0x000fe20000010100 */
[--C-:B------:R-:W-:Y:S01]  /*5200*/  SHF.R.U32.HI R14, RZ, 0x18, R6.reuse ;  /* 0x00000018ff0e7819 */ /* 0x100fe20000011606 */
[----:B------:R-:W-:Y:S01]  /*5210*/  @!P4 FADD.FTZ R203, -R203, -RZ ;  /* 0x800000ffcbcbc221 */ /* 0x000fe20000010100 */
[----:B------:R-:W-:Y:S01]  /*5220*/  ISETP.LE.U32.AND P3, PT, R12, UR9, PT ;  /* 0x000000090c007c0c */ /* 0x000fe2000bf63070 */
[----:B------:R-:W-:Y:S01]  /*5230*/  IMAD.WIDE.U32 R4, R171, -0x2daee0ad, RZ ;  /* 0xd2511f53ab047825 */ /* 0x000fe200078e00ff */
[----:B------:R-:W-:Y:S01]  /*5240*/  LOP3.LUT R18, R6, 0xffff, RZ, 0xc0, !PT ;  /* 0x0000ffff06127812 */ /* 0x000fe200078ec0ff */
[----:B------:R-:W1:Y:S01]  /*5250*/  MUFU.EX2 R171, R48 ;  /* 0x0000003000ab7308 */ /* 0x000e620000000800 */
[----:B------:R-:W-:Y:S01]  /*5260*/  SHF.R.U32.HI R22, RZ, 0x10, R6 ;  /* 0x00000010ff167819 */ /* 0x000fe20000011606 */
[----:B------:R-:W-:Y:S01]  /*5270*/  @!P6 FADD.FTZ R209, -R209, -RZ ;  /* 0x800000ffd1d1e221 */ /* 0x000fe20000010100 */
[----:B------:R-:W-:Y:S01]  /*5280*/  LOP3.LUT R8, R5, UR5, R178, 0x96, !PT ;  /* 0x0000000505087c12 */ /* 0x000fe2000f8e96b2 */
[----:B------:R-:W-:Y:S01]  /*5290*/  @!P0 FADD.FTZ R200, -R200, -RZ ;  /* 0x800000ffc8c88221 */ /* 0x000fe20000010100 */
[----:B------:R-:W-:Y:S02]  /*52a0*/  SHF.R.U32.HI R6, RZ, 0x8, R103 ;  /* 0x00000008ff067819 */ /* 0x000fe40000011667 */
[----:B------:R-:W-:Y:S03]  /*52b0*/  LOP3.LUT R12, R4, 0xff, RZ, 0xc0, !PT ;  /* 0x000000ff040c7812 */ /* 0x000fe600078ec0ff */
[----:B------:R-:W-:Y:S01]  /*52c0*/  MUFU.EX2 R175, R37 ;  /* 0x0000002500af7308 */ /* 0x000fe20000000800 */
[----:B------:R-:W-:Y:S01]  /*52d0*/  ISETP.LE.U32.AND P6, PT, R20, UR9, PT ;  /* 0x0000000914007c0c */ /* 0x000fe2000bfc3070 */
[----:B------:R-:W-:Y:S01]  /*52e0*/  @!P3 FADD.FTZ R205, -R205, -RZ ;  /* 0x800000ffcdcdb221 */ /* 0x000fe20000010100 */
[----:B------:R-:W-:Y:S02]  /*52f0*/  LOP3.LUT R20, R4, 0xffff, RZ, 0xc0, !PT ;  /* 0x0000ffff04147812 */ /* 0x000fe400078ec0ff */
[----:B------:R-:W-:Y:S02]  /*5300*/  ISETP.LE.U32.AND P4, PT, R19, UR9, PT ;  /* 0x0000000913007c0c */ /* 0x000fe4000bf83070 */
[--C-:B------:R-:W-:Y:S03]  /*5310*/  SHF.R.U32.HI R19, RZ, 0x18, R4.reuse ;  /* 0x00000018ff137819 */ /* 0x100fe60000011604 */
[----:B------:R-:W2:Y:S01]  /*5320*/  MUFU.EX2 R179, R33 ;  /* 0x0000002100b37308 */ /* 0x000ea20000000800 */
[----:B------:R-:W-:Y:S02]  /*5330*/  SHF.R.U32.HI R7, RZ, 0x10, R4 ;  /* 0x00000010ff077819 */ /* 0x000fe40000011604 */
[----:B------:R-:W-:Y:S02]  /*5340*/  LOP3.LUT R5, R6, 0xffff, RZ, 0xc0, !PT ;  /* 0x0000ffff06057812 */ /* 0x000fe400078ec0ff */
[----:B------:R-:W-:Y:S02]  /*5350*/  IADD3 R104, R153, 0x4000, R104 ;  /* 0x0000400099687810 */ /* 0x000fe40007ffe068 */
[----:B------:R-:W-:Y:S03]  /*5360*/  LOP3.LUT R4, R168, 0xff, RZ, 0xc0, !PT ;  /* 0x000000ffa8047812 */ /* 0x000fe600078ec0ff */
[----:B------:R-:W-:Y:S01]  /*5370*/  MUFU.EX2 R177, R38 ;  /* 0x0000002600b17308 */ /* 0x000fe20000000800 */
[----:B------:R-:W-:Y:S01]  /*5380*/  ISETP.LE.U32.AND P0, PT, R5, UR9, PT ;  /* 0x0000000905007c0c */ /* 0x000fe2000bf03070 */
[----:B------:R-:W-:Y:S01]  /*5390*/  IMAD.IADD R104, R104, 0x1, R154 ;  /* 0x0000000168687824 */ /* 0x000fe200078e029a */
[----:B------:R-:W-:Y:S01]  /*53a0*/  LOP3.LUT R5, R11, 0xff, RZ, 0xc0, !PT ;  /* 0x000000ff0b057812 */ /* 0x000fe200078ec0ff */
[----:B-1----:R-:W-:Y:S01]  /*53b0*/  @!P4 FADD.FTZ R171, -R171, -RZ ;  /* 0x800000ffababc221 */ /* 0x002fe20000010100 */
[----:B------:R-:W-:Y:S02]  /*53c0*/  ISETP.LE.U32.AND P3, PT, R4, UR9, PT ;  /* 0x0000000904007c0c */ /* 0x000fe4000bf63070 */
[----:B------:R-:W-:Y:S03]  /*53d0*/  LOP3.LUT R4, R11, 0xffff, RZ, 0xc0, !PT ;  /* 0x0000ffff0b047812 */ /* 0x000fe600078ec0ff */
[----:B------:R-:W1:Y:S01]  /*53e0*/  MUFU.EX2 R168, R51 ;  /* 0x0000003300a87308 */ /* 0x000e620000000800 */
[----:B------:R-:W-:Y:S02]  /*53f0*/  ISETP.LE.U32.AND P2, PT, R5, UR9, PT ;  /* 0x0000000905007c0c */ /* 0x000fe4000bf43070 */
[--C-:B------:R-:W-:Y:S02]  /*5400*/  SHF.R.U32.HI R5, RZ, 0x18, R11.reuse ;  /* 0x00000018ff057819 */ /* 0x100fe4000001160b */
[----:B------:R-:W-:Y:S01]  /*5410*/  SHF.R.U32.HI R4, RZ, 0x8, R4 ;  /* 0x00000008ff047819 */ /* 0x000fe20000011604 */
[----:B--2---:R-:W-:Y:S01]  /*5420*/  @!P0 FADD.FTZ R179, -R179, -RZ ;  /* 0x800000ffb3b38221 */ /* 0x004fe20000010100 */
[----:B------:R-:W-:Y:S03]  /*5430*/  ISETP.LE.U32.AND P1, PT, R5, UR9, PT ;  /* 0x0000000905007c0c */ /* 0x000fe6000bf23070 */
[----:B------:R-:W2:Y:S01]  /*5440*/  MUFU.EX2 R174, R39 ;  /* 0x0000002700ae7308 */ /* 0x000ea20000000800 */
[----:B------:R-:W-:Y:S01]  /*5450*/  LOP3.LUT R4, R4, 0xffff, RZ, 0xc0, !PT ;  /* 0x0000ffff04047812 */ /* 0x000fe200078ec0ff */
[----:B------:R-:W-:Y:S01]  /*5460*/  @!P3 FADD.FTZ R182, -R182, -RZ ;  /* 0x800000ffb6b6b221 */ /* 0x000fe20000010100 */
[----:B------:R-:W-:Y:S02]  /*5470*/  SHF.R.U32.HI R5, RZ, 0x10, R11 ;  /* 0x00000010ff057819 */ /* 0x000fe4000001160b */
[----:B------:R-:W-:Y:S01]  /*5480*/  ISETP.LE.U32.AND P3, PT, R4, UR9, PT ;  /* 0x0000000904007c0c */ /* 0x000fe2000bf63070 */
[----:B------:R-:W-:Y:S01]  /*5490*/  @!P2 FADD.FTZ R176, -R176, -RZ ;  /* 0x800000ffb0b0a221 */ /* 0x000fe20000010100 */
[----:B------:R-:W-:Y:S03]  /*54a0*/  LOP3.LUT R5, R5, 0xff, RZ, 0xc0, !PT ;  /* 0x000000ff05057812 */ /* 0x000fe600078ec0ff */
[----:B------:R-:W3:Y:S01]  /*54b0*/  MUFU.EX2 R187, R41 ;  /* 0x0000002900bb7308 */ /* 0x000ee20000000800 */
[----:B------:R-:W-:Y:S01]  /*54c0*/  LOP3.LUT R4, R10, 0xffff, RZ, 0xc0, !PT ;  /* 0x0000ffff0a047812 */ /* 0x000fe200078ec0ff */
[----:B-1----:R-:W-:Y:S01]  /*54d0*/  @!P6 FADD.FTZ R168, -R168, -RZ ;  /* 0x800000ffa8a8e221 */ /* 0x002fe20000010100 */
[----:B------:R-:W-:Y:S02]  /*54e0*/  ISETP.LE.U32.AND P5, PT, R5, UR9, PT ;  /* 0x0000000905007c0c */ /* 0x000fe4000bfa3070 */
[----:B------:R-:W-:Y:S02]  /*54f0*/  LOP3.LUT R5, R10, 0xff, RZ, 0xc0, !PT ;  /* 0x000000ff0a057812 */ /* 0x000fe400078ec0ff */
[----:B------:R-:W-:Y:S03]  /*5500*/  SHF.R.U32.HI R4, RZ, 0x8, R4 ;  /* 0x00000008ff047819 */ /* 0x000fe60000011604 */
[----:B------:R-:W1:Y:S01]  /*5510*/  MUFU.EX2 R198, R42 ;  /* 0x0000002a00c67308 */ /* 0x000e620000000800 */
[----:B------:R-:W-:Y:S01]  /*5520*/  ISETP.LE.U32.AND P2, PT, R5, UR9, PT ;  /* 0x0000000905007c0c */ /* 0x000fe2000bf43070 */
[----:B------:R-:W-:Y:S01]  /*5530*/  @!P3 FADD.FTZ R175, -R175, -RZ ;  /* 0x800000ffafafb221 */ /* 0x000fe20000010100 */
[----:B------:R-:W-:Y:S01]  /*5540*/  LOP3.LUT R5, R4, 0xffff, RZ, 0xc0, !PT ;  /* 0x0000ffff04057812 */ /* 0x000fe200078ec0ff */
[----:B--2---:R-:W-:Y:S01]  /*5550*/  @!P1 FADD.FTZ R174, -R174, -RZ ;  /* 0x800000ffaeae9221 */ /* 0x004fe20000010100 */
[--C-:B------:R-:W-:Y:S02]  /*5560*/  SHF.R.U32.HI R6, RZ, 0x10, R10.reuse ;  /* 0x00000010ff067819 */ /* 0x100fe4000001160a */
[----:B------:R-:W-:Y:S01]  /*5570*/  ISETP.LE.U32.AND P3, PT, R5, UR9, PT ;  /* 0x0000000905007c0c */ /* 0x000fe2000bf63070 */
[----:B------:R-:W-:Y:S01]  /*5580*/  @!P5 FADD.FTZ R177, -R177, -RZ ;  /* 0x800000ffb1b1d221 */ /* 0x000fe20000010100 */
[----:B------:R-:W-:Y:S01]  /*5590*/  LOP3.LUT R4, R6, 0xff, RZ, 0xc0, !PT ;  /* 0x000000ff06047812 */ /* 0x000fe200078ec0ff */
[----:B------:R-:W2:Y:S01]  /*55a0*/  MUFU.EX2 R188, R40 ;  /* 0x0000002800bc7308 */ /* 0x000ea20000000800 */
[----:B------:R-:W-:Y:S02]  /*55b0*/  SHF.R.U32.HI R10, RZ, 0x18, R10 ;  /* 0x00000018ff0a7819 */ /* 0x000fe4000001160a */
[----:B------:R-:W-:Y:S02]  /*55c0*/  ISETP.LE.U32.AND P5, PT, R4, UR9, PT ;  /* 0x0000000904007c0c */ /* 0x000fe4000bfa3070 */
[----:B------:R-:W-:Y:S02]  /*55d0*/  SHF.R.U32.HI R4, RZ, 0x8, R16 ;  /* 0x00000008ff047819 */ /* 0x000fe40000011610 */
[----:B------:R-:W-:Y:S03]  /*55e0*/  ISETP.LE.U32.AND P1, PT, R10, UR9, PT ;  /* 0x000000090a007c0c */ /* 0x000fe6000bf23070 */
[----:B------:R-:W4:Y:S01]  /*55f0*/  MUFU.EX2 R196, R43 ;  /* 0x0000002b00c47308 */ /* 0x000f220000000800 */
[----:B------:R-:W-:Y:S01]  /*5600*/  LOP3.LUT R4, R4, 0xffff, RZ, 0xc0, !PT ;  /* 0x0000ffff04047812 */ /* 0x000fe200078ec0ff */
[----:B---3--:R-:W-:Y:S01]  /*5610*/  @!P3 FADD.FTZ R187, -R187, -RZ ;  /* 0x800000ffbbbbb221 */ /* 0x008fe20000010100 */
[----:B------:R-:W-:Y:S01]  /*5620*/  LOP3.LUT R5, R109, 0xff, RZ, 0xc0, !PT ;  /* 0x000000ff6d057812 */ /* 0x000fe200078ec0ff */
[----:B------:R-:W-:Y:S01]  /*5630*/  IMAD.U32 R109, RZ, RZ, UR18 ;  /* 0x00000012ff6d7e24 */ /* 0x000fe2000f8e00ff */
[----:B------:R-:W-:Y:S02]  /*5640*/  ISETP.LE.U32.AND P3, PT, R4, UR9, PT ;  /* 0x0000000904007c0c */ /* 0x000fe4000bf63070 */
[----:B------:R-:W-:Y:S03]  /*5650*/  LOP3.LUT R4, R17, 0xff, RZ, 0xc0, !PT ;  /* 0x000000ff11047812 */ /* 0x000fe600078ec0ff */
[----:B------:R-:W3:Y:S01]  /*5660*/  MUFU.EX2 R195, R46 ;  /* 0x0000002e00c37308 */ /* 0x000ee20000000800 */
[----:B------:R-:W-:Y:S01]  /*5670*/  ISETP.LE.U32.AND P0, PT, R15, UR9, PT ;  /* 0x000000090f007c0c */ /* 0x000fe2000bf03070 */
[----:B-1----:R-:W-:Y:S01]  /*5680*/  @!P5 FADD.FTZ R198, -R198, -RZ ;  /* 0x800000ffc6c6d221 */ /* 0x002fe20000010100 */
[----:B------:R-:W-:Y:S01]  /*5690*/  ISETP.LE.U32.AND P5, PT, R4, UR9, PT ;  /* 0x0000000904007c0c */ /* 0x000fe2000bfa3070 */
[----:B--2---:R-:W-:Y:S01]  /*56a0*/  @!P2 FADD.FTZ R188, -R188, -RZ ;  /* 0x800000ffbcbca221 */ /* 0x004fe20000010100 */
[----:B------:R-:W-:Y:S02]  /*56b0*/  ISETP.LE.U32.AND P2, PT, R21, UR9, PT ;  /* 0x0000000915007c0c */ /* 0x000fe4000bf43070 */
[----:B------:R-:W-:Y:S03]  /*56c0*/  SHF.R.U32.HI R4, RZ, 0x8, R112 ;  /* 0x00000008ff047819 */ /* 0x000fe60000011670 */
[----:B------:R-:W1:Y:S01]  /*56d0*/  MUFU.EX2 R194, R47 ;  /* 0x0000002f00c27308 */ /* 0x000e620000000800 */
[----:B----4-:R-:W-:Y:S01]  /*56e0*/  @!P1 FADD.FTZ R196, -R196, -RZ ;  /* 0x800000ffc4c49221 */ /* 0x010fe20000010100 */
[----:B------:R-:W-:Y:S02]  /*56f0*/  ISETP.LE.U32.AND P1, PT, R5, UR9, PT ;  /* 0x0000000905007c0c */ /* 0x000fe4000bf23070 */
[----:B------:R-:W-:Y:S02]  /*5700*/  LOP3.LUT R5, R4, 0xffff, RZ, 0xc0, !PT ;  /* 0x0000ffff04057812 */ /* 0x000fe400078ec0ff */
[----:B------:R-:W-:Y:S04]  /*5710*/  LOP3.LUT R4, R9, 0xff, RZ, 0xc0, !PT ;  /* 0x000000ff09047812 */ /* 0x000fe800078ec0ff */
[----:B------:R-:W2:Y:S01]  /*5720*/  MUFU.EX2 R167, R52 ;  /* 0x0000003400a77308 */ /* 0x000ea20000000800 */
[----:B---3--:R-:W-:Y:S01]  /*5730*/  @!P5 FADD.FTZ R195, -R195, -RZ ;  /* 0x800000ffc3c3d221 */ /* 0x008fe20000010100 */
[----:B------:R-:W-:Y:S02]  /*5740*/  ISETP.LE.U32.AND P5, PT, R5, UR9, PT ;  /* 0x0000000905007c0c */ /* 0x000fe4000bfa3070 */
[----:B------:R-:W-:Y:S01]  /*5750*/  LOP3.LUT R5, R9, 0xffff, RZ, 0xc0, !PT ;  /* 0x0000ffff09057812 */ /* 0x000fe200078ec0ff */
[----:B------:R-:W-:Y:S03]  /*5760*/  @!P1 FADD.FTZ R169, -R169, -RZ ;  /* 0x800000ffa9a99221 */ /* 0x000fe60000010100 */
[----:B------:R-:W-:Y:S01]  /*5770*/  SHF.R.U32.HI R6, RZ, 0x8, R5 ;  /* 0x00000008ff067819 */ /* 0x000fe20000011605 */
[----:B-1----:R-:W-:Y:S01]  /*5780*/  @!P2 FADD.FTZ R194, -R194, -RZ ;  /* 0x800000ffc2c2a221 */ /* 0x002fe20000010100 */
[----:B------:R-:W-:Y:S01]  /*5790*/  ISETP.LE.U32.AND P2, PT, R4, UR9, PT ;  /* 0x0000000904007c0c */ /* 0x000fe2000bf43070 */
[----:B------:R-:W-:Y:S01]  /*57a0*/  MUFU.EX2 R112, R66 ;  /* 0x0000004200707308 */ /* 0x000fe20000000800 */
[--C-:B------:R-:W-:Y:S02]  /*57b0*/  SHF.R.U32.HI R4, RZ, 0x18, R9.reuse ;  /* 0x00000018ff047819 */ /* 0x100fe40000011609 */
[----:B------:R-:W-:Y:S01]  /*57c0*/  SHF.R.U32.HI R5, RZ, 0x10, R9 ;  /* 0x00000010ff057819 */ /* 0x000fe20000011609 */
[----:B------:R-:W-:Y:S01]  /*57d0*/  @!P5 FADD.FTZ R170, -R170, -RZ ;  /* 0x800000ffaaaad221 */ /* 0x000fe20000010100 */
[----:B------:R-:W-:Y:S02]  /*57e0*/  ISETP.LE.U32.AND P4, PT, R4, UR9, PT ;  /* 0x0000000904007c0c */ /* 0x000fe4000bf83070 */
[----:B------:R-:W-:Y:S03]  /*57f0*/  LOP3.LUT R5, R5, 0xff, RZ, 0xc0, !PT ;  /* 0x000000ff05057812 */ /* 0x000fe600078ec0ff */
[----:B------:R-:W1:Y:S01]  /*5800*/  MUFU.EX2 R166, R53 ;  /* 0x0000003500a67308 */ /* 0x000e620000000800 */
[----:B------:R-:W-:Y:S02]  /*5810*/  LOP3.LUT R4, R8, 0xff, RZ, 0xc0, !PT ;  /* 0x000000ff08047812 */ /* 0x000fe400078ec0ff */
[----:B------:R-:W-:Y:S01]  /*5820*/  ISETP.LE.U32.AND P6, PT, R5, UR9, PT ;  /* 0x0000000905007c0c */ /* 0x000fe2000bfc3070 */
[----:B--2---:R-:W-:Y:S01]  /*5830*/  @!P2 FADD.FTZ R167, -R167, -RZ ;  /* 0x800000ffa7a7a221 */ /* 0x004fe20000010100 */
[----:B------:R-:W-:Y:S02]  /*5840*/  SHF.R.U32.HI R5, RZ, 0x10, R8 ;  /* 0x00000010ff057819 */ /* 0x000fe40000011608 */
[----:B------:R-:W-:Y:S03]  /*5850*/  ISETP.LE.U32.AND P5, PT, R4, UR9, PT ;  /* 0x0000000904007c0c */ /* 0x000fe6000bfa3070 */
[----:B------:R-:W2:Y:S01]  /*5860*/  MUFU.EX2 R164, R55 ;  /* 0x0000003700a47308 */ /* 0x000ea20000000800 */
[----:B------:R-:W-:Y:S02]  /*5870*/  LOP3.LUT R4, R6, 0xffff, RZ, 0xc0, !PT ;  /* 0x0000ffff06047812 */ /* 0x000fe400078ec0ff */
[----:B------:R-:W-:Y:S02]  /*5880*/  LOP3.LUT R6, R8, 0xffff, RZ, 0xc0, !PT ;  /* 0x0000ffff08067812 */ /* 0x000fe400078ec0ff */
[----:B------:R-:W-:Y:S02]  /*5890*/  ISETP.LE.U32.AND P1, PT, R4, UR9, PT ;  /* 0x0000000904007c0c */ /* 0x000fe4000bf23070 */
[----:B------:R-:W-:Y:S03]  /*58a0*/  SHF.R.U32.HI R4, RZ, 0x8, R6 ;  /* 0x00000008ff047819 */ /* 0x000fe60000011606 */
[----:B------:R-:W-:Y:S01]  /*58b0*/  MUFU.EX2 R183, R58 ;  /* 0x0000003a00b77308 */ /* 0x000fe20000000800 */
[----:B------:R-:W-:Y:S02]  /*58c0*/  SHF.R.U32.HI R8, RZ, 0x18, R8 ;  /* 0x00000018ff087819 */ /* 0x000fe40000011608 */
[----:B------:R-:W-:Y:S02]  /*58d0*/  LOP3.LUT R4, R4, 0xffff, RZ, 0xc0, !PT ;  /* 0x0000ffff04047812 */ /* 0x000fe400078ec0ff */
[----:B------:R-:W-:Y:S02]  /*58e0*/  LOP3.LUT R6, R7, 0xff, RZ, 0xc0, !PT ;  /* 0x000000ff07067812 */ /* 0x000fe400078ec0ff */
[----:B------:R-:W-:Y:S03]  /*58f0*/  ISETP.LE.U32.AND P2, PT, R4, UR9, PT ;  /* 0x0000000904007c0c */ /* 0x000fe6000bf43070 */
[----:B------:R-:W3:Y:S01]  /*5900*/  MUFU.EX2 R185, R44 ;  /* 0x0000002c00b97308 */ /* 0x000ee20000000800 */
[----:B------:R-:W-:Y:S01]  /*5910*/  LOP3.LUT R4, R5, 0xff, RZ, 0xc0, !PT ;  /* 0x000000ff05047812 */ /* 0x000fe200078ec0ff */
[----:B-1----:R-:W-:Y:S01]  /*5920*/  @!P1 FADD.FTZ R166, -R166, -RZ ;  /* 0x800000ffa6a69221 */ /* 0x002fe20000010100 */
[----:B------:R-:W-:Y:S01]  /*5930*/  SHF.R.U32.HI R5, RZ, 0x8, R18 ;  /* 0x00000008ff057819 */ /* 0x000fe20000011612 */
[----:B--2---:R-:W-:Y:S01]  /*5940*/  @!P4 FADD.FTZ R164, -R164, -RZ ;  /* 0x800000ffa4a4c221 */ /* 0x004fe20000010100 */
[----:B------:R-:W-:Y:S02]  /*5950*/  ISETP.LE.U32.AND P1, PT, R4, UR9, PT ;  /* 0x0000000904007c0c */ /* 0x000fe4000bf23070 */
[----:B------:R-:W-:Y:S03]  /*5960*/  LOP3.LUT R4, R5, 0xffff, RZ, 0xc0, !PT ;  /* 0x0000ffff05047812 */ /* 0x000fe600078ec0ff */
[----:B------:R-:W1:Y:S01]  /*5970*/  MUFU.EX2 R163, R57 ;  /* 0x0000003900a37308 */ /* 0x000e620000000800 */
[----:B------:R-:W-:Y:S02]  /*5980*/  LOP3.LUT R5, R22, 0xff, RZ, 0xc0, !PT ;  /* 0x000000ff16057812 */ /* 0x000fe400078ec0ff */
[----:B------:R-:W-:Y:S02]  /*5990*/  ISETP.LE.U32.AND P4, PT, R4, UR9, PT ;  /* 0x0000000904007c0c */ /* 0x000fe4000bf83070 */
[----:B------:R-:W-:Y:S02]  /*59a0*/  SHF.R.U32.HI R4, RZ, 0x8, R20 ;  /* 0x00000008ff047819 */ /* 0x000fe40000011614 */
[----:B------:R-:W-:Y:S03]  /*59b0*/  F2FP.RELU.BF16.F32.PACK_AB R7, R214, R216 ;  /* 0x000000d8d607723e */ /* 0x000fe600000018ff */
[----:B------:R-:W2:Y:S01]  /*59c0*/  MUFU.EX2 R186, R45 ;  /* 0x0000002d00ba7308 */ /* 0x000ea20000000800 */
[----:B---3--:R-:W-:Y:S01]  /*59d0*/  @!P0 FADD.FTZ R185, -R185, -RZ ;  /* 0x800000ffb9b98221 */ /* 0x008fe20000010100 */
[----:B------:R-:W-:Y:S01]  /*59e0*/  @!P1 FADD.FTZ R183, -R183, -RZ ;  /* 0x800000ffb7b79221 */ /* 0x000fe20000010100 */
[----:B------:R-:W-:Y:S02]  /*59f0*/  ISETP.LE.U32.AND P1, PT, R5, UR9, PT ;  /* 0x0000000905007c0c */ /* 0x000fe4000bf23070 */
[----:B------:R-:W-:Y:S02]  /*5a00*/  LOP3.LUT R5, R4, 0xffff, RZ, 0xc0, !PT ;  /* 0x0000ffff04057812 */ /* 0x000fe400078ec0ff */
[----:B------:R-:W-:Y:S01]  /*5a10*/  F2FP.RELU.BF16.F32.PACK_AB R4, R206, R207 ;  /* 0x000000cfce04723e */ /* 0x000fe200000018ff */
[----:B------:R-:W-:Y:S01]  /*5a20*/  @!P4 FADD.FTZ R115, -R115, -RZ ;  /* 0x800000ff7373c221 */ /* 0x000fe20000010100 */
[----:B------:R-:W-:Y:S01]  /*5a30*/  ISETP.LE.U32.AND P0, PT, R13, UR9, PT ;  /* 0x000000090d007c0c */ /* 0x000fe2000bf03070 */
[----:B-1----:R-:W-:Y:S01]  /*5a40*/  @!P2 FADD.FTZ R163, -R163, -RZ ;  /* 0x800000ffa3a3a221 */ /* 0x002fe20000010100 */
[----:B------:R-:W-:Y:S01]  /*5a50*/  ISETP.LE.U32.AND P4, PT, R5, UR9, PT ;  /* 0x0000000905007c0c */ /* 0x000fe2000bf83070 */
[----:B------:R1:W-:Y:S01]  /*5a60*/  STS [R221+0x10000], R4 ;  /* 0x01000004dd007388 */ /* 0x0003e20000000800 */
[----:B------:R-:W-:Y:S01]  /*5a70*/  F2FP.RELU.BF16.F32.PACK_AB R5, R190, R191 ;  /* 0x000000bfbe05723e */ /* 0x000fe200000018ff */
[----:B------:R-:W3:Y:S01]  /*5a80*/  MUFU.EX2 R165, R54 ;  /* 0x0000003600a57308 */ /* 0x000ee20000000800 */
[----:B------:R-:W-:Y:S01]  /*5a90*/  ISETP.LE.U32.AND P2, PT, R8, UR9, PT ;  /* 0x0000000908007c0c */ /* 0x000fe2000bf43070 */
[----:B------:R-:W-:Y:S01]  /*5aa0*/  @!P1 FADD.FTZ R112, -R112, -RZ ;  /* 0x800000ff70709221 */ /* 0x000fe20000010100 */
[----:B------:R-:W-:Y:S01]  /*5ab0*/  F2FP.RELU.BF16.F32.PACK_AB R8, R174, R177 ;  /* 0x000000b1ae08723e */ /* 0x000fe200000018ff */
[----:B--2---:R-:W-:Y:S01]  /*5ac0*/  @!P3 FADD.FTZ R186, -R186, -RZ ;  /* 0x800000ffbabab221 */ /* 0x004fe20000010100 */
[----:B------:R-:W-:Y:S02]  /*5ad0*/  ISETP.LE.U32.AND P3, PT, R14, UR9, PT ;  /* 0x000000090e007c0c */ /* 0x000fe4000bf63070 */
[----:B------:R-:W-:Y:S01]  /*5ae0*/  FSETP.GE.FTZ.AND P1, PT, R189, RZ, PT ;  /* 0x000000ffbd00720b */ /* 0x000fe20003f36000 */
[----:B------:R-:W-:Y:S01]  /*5af0*/  @!P0 FADD.FTZ R162, -R162, -RZ ;  /* 0x800000ffa2a28221 */ /* 0x000fe20000010100 */
[----:B------:R-:W-:Y:S01]  /*5b00*/  ISETP.LE.U32.AND P0, PT, R6, UR9, PT ;  /* 0x0000000906007c0c */ /* 0x000fe2000bf03070 */
[----:B------:R-:W2:Y:S01]  /*5b10*/  MUFU.EX2 R172, R56 ;  /* 0x0000003800ac7308 */ /* 0x000ea20000000800 */
[----:B------:R-:W-:Y:S01]  /*5b20*/  F2FP.RELU.BF16.F32.PACK_AB R6, R210, R212 ;  /* 0x000000d4d206723e */ /* 0x000fe200000018ff */
[----:B------:R-:W-:Y:S01]  /*5b30*/  @!P4 FADD.FTZ R113, -R113, -RZ ;  /* 0x800000ff7171c221 */ /* 0x000fe20000010100 */
[----:B------:R-:W-:Y:S02]  /*5b40*/  F2FP.RELU.BF16.F32.PACK_AB R0, R115, R162 ;  /* 0x000000a27300723e */ /* 0x000fe400000018ff */
[----:B------:R-:W-:Y:S01]  /*5b50*/  FSETP.GE.FTZ.AND P4, PT, R206, RZ, PT ;  /* 0x000000ffce00720b */ /* 0x000fe20003f96000 */
[----:B------:R4:W-:Y:S01]  /*5b60*/  STS [R221+0x10400], R6 ;  /* 0x01040006dd007388 */ /* 0x0009e20000000800 */
[----:B---3--:R-:W-:Y:S03]  /*5b70*/  @!P6 FADD.FTZ R165, -R165, -RZ ;  /* 0x800000ffa5a5e221 */ /* 0x008fe60000010100 */
[----:B------:R-:W3:Y:S01]  /*5b80*/  MUFU.EX2 R178, R59 ;  /* 0x0000003b00b27308 */ /* 0x000ee20000000800 */
[----:B------:R-:W-:Y:S01]  /*5b90*/  ISETP.LE.U32.AND P6, PT, R12, UR9, PT ;  /* 0x000000090c007c0c */ /* 0x000fe2000bfc3070 */
[----:B------:R4:W-:Y:S01]  /*5ba0*/  STS [R223+0x10000], R5 ;  /* 0x01000005df007388 */ /* 0x0009e20000000800 */
[----:B------:R-:W-:Y:S01]  /*5bb0*/  @!P3 FADD.FTZ R110, -R110, -RZ ;  /* 0x800000ff6e6eb221 */ /* 0x000fe20000010100 */
[----:B------:R-:W-:Y:S01]  /*5bc0*/  @!P0 FADD.FTZ R173, -R173, -RZ ;  /* 0x800000ffadad8221 */ /* 0x000fe20000010100 */
[----:B-1----:R-:W-:Y:S02]  /*5bd0*/  F2FP.RELU.BF16.F32.PACK_AB R4, R197, R199 ;  /* 0x000000c7c504723e */ /* 0x002fe400000018ff */
[----:B------:R-:W-:Y:S01]  /*5be0*/  LEA R108, P0, R242, R108, 0x2 ;  /* 0x0000006cf26c7211 */ /* 0x000fe200078010ff */
[----:B--2---:R-:W-:Y:S02]  /*5bf0*/  @!P5 FADD.FTZ R172, -R172, -RZ ;  /* 0x800000ffacacd221 */ /* 0x004fe40000010100 */
[----:B------:R1:W-:Y:S01]  /*5c00*/  STS [R223+0x10400], R4 ;  /* 0x01040004df007388 */ /* 0x0003e20000000800 */
[----:B------:R-:W-:Y:S02]  /*5c10*/  ISETP.LE.U32.AND P5, PT, R19, UR9, PT ;  /* 0x0000000913007c0c */ /* 0x000fe4000bfa3070 */
[----:B------:R-:W-:Y:S01]  /*5c20*/  LEA.HI.X.SX32 R109, R242, R109, 0x2, P0 ;  /* 0x0000006df26d7211 */ /* 0x000fe200000f16ff */
[----:B------:R2:W-:Y:S01]  /*5c30*/  STS [R221+0x12000], R7 ;  /* 0x01200007dd007388 */ /* 0x0005e20000000800 */
[----:B------:R-:W-:Y:S01]  /*5c40*/  @!P6 FADD.FTZ R114, -R114, -RZ ;  /* 0x800000ff7272e221 */ /* 0x000fe20000010100 */
[----:B------:R-:W-:Y:S01]  /*5c50*/  FSETP.GE.FTZ.AND P0, PT, R207, RZ, PT ;  /* 0x000000ffcf00720b */ /* 0x000fe20003f16000 */
[----:B---3--:R-:W-:Y:S01]  /*5c60*/  @!P2 FADD.FTZ R178, -R178, -RZ ;  /* 0x800000ffb2b2a221 */ /* 0x008fe20000010100 */
[----:B------:R-:W-:Y:S02]  /*5c70*/  FSETP.GE.FTZ.AND P3, PT, R191, RZ, PT ;  /* 0x000000ffbf00720b */ /* 0x000fe40003f76000 */
[----:B------:R-:W-:Y:S02]  /*5c80*/  FSETP.GE.FTZ.AND P2, PT, R190, RZ, PT ;  /* 0x000000ffbe00720b */ /* 0x000fe40003f56000 */
[----:B----4-:R-:W-:Y:S02]  /*5c90*/  F2FP.RELU.BF16.F32.PACK_AB R6, R218, R219 ;  /* 0x000000dbda06723e */ /* 0x010fe400000018ff */
[----:B------:R-:W-:Y:S01]  /*5ca0*/  @!P5 FADD.FTZ R111, -R111, -RZ ;  /* 0x800000ff6f6fd221 */ /* 0x000fe20000010100 */
[----:B------:R-:W-:Y:S02]  /*5cb0*/  F2FP.RELU.BF16.F32.PACK_AB R5, R211, R213 ;  /* 0x000000d5d305723e */ /* 0x000fe400000018ff */
[----:B------:R3:W-:Y:S04]  /*5cc0*/  STS [R221+0x12400], R6 ;  /* 0x01240006dd007388 */ /* 0x0007e80000000800 */
[----:B------:R4:W-:Y:S01]  /*5cd0*/  STS [R223+0x12000], R5 ;  /* 0x01200005df007388 */ /* 0x0009e20000000800 */
[----:B-1----:R-:W-:Y:S02]  /*5ce0*/  F2FP.RELU.BF16.F32.PACK_AB R4, R215, R217 ;  /* 0x000000d9d704723e */ /* 0x002fe400000018ff */
[----:B--2---:R-:W-:Y:S03]  /*5cf0*/  F2FP.RELU.BF16.F32.PACK_AB R7, R184, R189 ;  /* 0x000000bdb807723e */ /* 0x004fe600000018ff */
[----:B------:R1:W-:Y:S04]  /*5d00*/  STS [R223+0x12400], R4 ;  /* 0x01240004df007388 */ /* 0x0003e80000000800 */
[----:B------:R2:W-:Y:S01]  /*5d10*/  STS [R227+0x10000], R7 ;  /* 0x01000007e3007388 */ /* 0x0005e20000000800 */
[----:B---3--:R-:W-:Y:S02]  /*5d20*/  F2FP.RELU.BF16.F32.PACK_AB R6, R192, R193 ;  /* 0x000000c1c006723e */ /* 0x008fe400000018ff */
[----:B----4-:R-:W-:Y:S03]  /*5d30*/  F2FP.RELU.BF16.F32.PACK_AB R5, R179, R180 ;  /* 0x000000b4b305723e */ /* 0x010fe600000018ff */
[----:B------:R3:W-:Y:S04]  /*5d40*/  STS [R227+0x10400], R6 ;  /* 0x01040006e3007388 */ /* 0x0007e80000000800 */
[----:B------:R4:W-:Y:S01]  /*5d50*/  STS [R226+0x10000], R5 ;  /* 0x01000005e2007388 */ /* 0x0009e20000000800 */
[----:B-1----:R-:W-:Y:S02]  /*5d60*/  F2FP.RELU.BF16.F32.PACK_AB R4, R181, R182 ;  /* 0x000000b6b504723e */ /* 0x002fe400000018ff */
[----:B--2---:R-:W-:Y:S03]  /*5d70*/  F2FP.RELU.BF16.F32.PACK_AB R7, R187, R188 ;  /* 0x000000bcbb07723e */ /* 0x004fe600000018ff */
[----:B------:R1:W-:Y:S01]  /*5d80*/  STS [R226+0x10400], R4 ;  /* 0x01040004e2007388 */ /* 0x0003e20000000800 */
[----:B---3--:R-:W-:Y:S02]  /*5d90*/  F2FP.RELU.BF16.F32.PACK_AB R6, R203, R202 ;  /* 0x000000cacb06723e */ /* 0x008fe400000018ff */
[----:B----4-:R-:W-:Y:S03]  /*5da0*/  F2FP.RELU.BF16.F32.PACK_AB R5, R204, R205 ;  /* 0x000000cdcc05723e */ /* 0x010fe600000018ff */
[----:B------:R2:W-:Y:S01]  /*5db0*/  STS [R227+0x12000], R6 ;  /* 0x01200006e3007388 */ /* 0x0005e20000000800 */
[----:B-1----:R-:W-:Y:S05]  /*5dc0*/  F2FP.RELU.BF16.F32.PACK_AB R4, R208, R209 ;  /* 0x000000d1d004723e */ /* 0x002fea00000018ff */
[----:B------:R1:W-:Y:S04]  /*5dd0*/  STS [R227+0x12400], R4 ;  /* 0x01240004e3007388 */ /* 0x0003e80000000800 */
[----:B------:R3:W-:Y:S01]  /*5de0*/  STS [R226+0x12400], R5 ;  /* 0x01240005e2007388 */ /* 0x0007e20000000800 */
[----:B--2---:R-:W-:Y:S05]  /*5df0*/  F2FP.RELU.BF16.F32.PACK_AB R6, R200, R201 ;  /* 0x000000c9c806723e */ /* 0x004fea00000018ff */
[----:B------:R2:W-:Y:S04]  /*5e00*/  STS [R226+0x12000], R6 ;  /* 0x01200006e2007388 */ /* 0x0005e80000000800 */
[----:B------:R-:W-:Y:S01]  /*5e10*/  STS [R220+0x10400], R8 ;  /* 0x01040008dc007388 */ /* 0x000fe20000000800 */
[----:B-1----:R-:W-:Y:S02]  /*5e20*/  F2FP.RELU.BF16.F32.PACK_AB R4, R175, R176 ;  /* 0x000000b0af04723e */ /* 0x002fe400000018ff */
[----:B---3--:R-:W-:Y:S03]  /*5e30*/  F2FP.RELU.BF16.F32.PACK_AB R5, R170, R171 ;  /* 0x000000abaa05723e */ /* 0x008fe600000018ff */
[----:B------:R1:W-:Y:S04]  /*5e40*/  STS [R220+0x10000], R4 ;  /* 0x01000004dc007388 */ /* 0x0003e80000000800 */
[----:B------:R3:W-:Y:S01]  /*5e50*/  STS [R222+0x10000], R5 ;  /* 0x01000005de007388 */ /* 0x0007e20000000800 */
[----:B--2---:R-:W-:Y:S02]  /*5e60*/  F2FP.RELU.BF16.F32.PACK_AB R6, R196, R198 ;  /* 0x000000c6c406723e */ /* 0x004fe400000018ff */
[----:B-1----:R-:W-:Y:S02]  /*5e70*/  F2FP.RELU.BF16.F32.PACK_AB R4, R168, R169 ;  /* 0x000000a9a804723e */ /* 0x002fe400000018ff */
[----:B---3--:R-:W-:Y:S03]  /*5e80*/  F2FP.RELU.BF16.F32.PACK_AB R5, R166, R167 ;  /* 0x000000a7a605723e */ /* 0x008fe600000018ff */
[----:B------:R1:W-:Y:S04]  /*5e90*/  STS [R222+0x10400], R4 ;  /* 0x01040004de007388 */ /* 0x0003e80000000800 */
[----:B------:R2:W-:Y:S04]  /*5ea0*/  STS [R220+0x12000], R7 ;  /* 0x01200007dc007388 */ /* 0x0005e80000000800 */
[----:B------:R3:W-:Y:S01]  /*5eb0*/  STS [R220+0x12400], R6 ;  /* 0x01240006dc007388 */ /* 0x0007e20000000800 */
[----:B-1----:R-:W-:Y:S02]  /*5ec0*/  F2FP.RELU.BF16.F32.PACK_AB R4, R164, R165 ;  /* 0x000000a5a404723e */ /* 0x002fe400000018ff */
[----:B--2---:R-:W-:Y:S02]  /*5ed0*/  F2FP.RELU.BF16.F32.PACK_AB R7, R186, R185 ;  /* 0x000000b9ba07723e */ /* 0x004fe400000018ff */
[----:B---3--:R-:W-:Y:S03]  /*5ee0*/  F2FP.RELU.BF16.F32.PACK_AB R6, R194, R195 ;  /* 0x000000c3c206723e */ /* 0x008fe600000018ff */
[----:B------:R1:W-:Y:S04]  /*5ef0*/  STS [R222+0x12000], R7 ;  /* 0x01200007de007388 */ /* 0x0003e80000000800 */
[----:B------:R2:W-:Y:S04]  /*5f00*/  STS [R222+0x12400], R6 ;  /* 0x01240006de007388 */ /* 0x0005e80000000800 */
[----:B------:R3:W-:Y:S04]  /*5f10*/  STS [R225+0x10000], R5 ;  /* 0x01000005e1007388 */ /* 0x0007e80000000800 */
[----:B------:R4:W-:Y:S04]  /*5f20*/  STS [R225+0x10400], R4 ;  /* 0x01040004e1007388 */ /* 0x0009e80000000800 */
[----:B------:R4:W-:Y:S01]  /*5f30*/  STS [R224+0x10000], R0 ;  /* 0x01000000e0007388 */ /* 0x0009e20000000800 */
[----:B-1----:R-:W-:Y:S02]  /*5f40*/  F2FP.RELU.BF16.F32.PACK_AB R7, R163, R172 ;  /* 0x000000aca307723e */ /* 0x002fe400000018ff */
[----:B--2---:R-:W-:Y:S02]  /*5f50*/  F2FP.RELU.BF16.F32.PACK_AB R6, R178, R183 ;  /* 0x000000b7b206723e */ /* 0x004fe400000018ff */
[----:B---3--:R-:W-:Y:S02]  /*5f60*/  F2FP.RELU.BF16.F32.PACK_AB R5, R110, R112 ;  /* 0x000000706e05723e */ /* 0x008fe400000018ff */
[----:B----4-:R-:W-:Y:S03]  /*5f70*/  F2FP.RELU.BF16.F32.PACK_AB R4, R113, R114 ;  /* 0x000000727104723e */ /* 0x010fe600000018ff */
[----:B------:R-:W-:Y:S01]  /*5f80*/  STS [R224+0x10400], R5 ;  /* 0x01040005e0007388 */ /* 0x000fe20000000800 */
[----:B------:R-:W-:Y:S03]  /*5f90*/  F2FP.RELU.BF16.F32.PACK_AB R0, R111, R173 ;  /* 0x000000ad6f00723e */ /* 0x000fe600000018ff */
[----:B------:R-:W-:Y:S04]  /*5fa0*/  STS [R225+0x12000], R7 ;  /* 0x01200007e1007388 */ /* 0x000fe80000000800 */
[----:B------:R-:W-:Y:S04]  /*5fb0*/  STS [R225+0x12400], R6 ;  /* 0x01240006e1007388 */ /* 0x000fe80000000800 */
[----:B------:R1:W-:Y:S04]  /*5fc0*/  STS [R224+0x12400], R0 ;  /* 0x01240000e0007388 */ /* 0x0003e80000000800 */
[----:B------:R-:W-:Y:S04]  /*5fd0*/  STS [R224+0x12000], R4 ;  /* 0x01200004e0007388 */ /* 0x000fe80000000800 */
[----:B------:R-:W2:Y:S08]  /*5fe0*/  LDSM.16.M88.4 R64, [R153+UR4+0x4000] ;  /* 0x004000049940783b */ /* 0x000eb00008000200 */
[----:B------:R-:W3:Y:S08]  /*5ff0*/  LDSM.16.M88.4 R60, [R153+UR4+0x5000] ;  /* 0x00500004993c783b */ /* 0x000ef00008000200 */
[----:B------:R-:W4:Y:S08]  /*6000*/  LDSM.16.M88.4 R100, [R104] ;  /* 0x000000006864783b */ /* 0x000f300000000200 */
[----:B------:R-:W4:Y:S08]  /*6010*/  LDSM.16.M88.4 R104, [R104+0x1000] ;  /* 0x001000006868783b */ /* 0x000f300000000200 */
[----:B-1----:R1:W5:Y:S01]  /*6020*/  LDG.E R0, desc[UR14][R108.64+0x120] ;  /* 0x0001200e6c007981 */ /* 0x002362000c1e1900 */
[-C--:B--2---:R-:W-:Y:S06]  /*6030*/  HMMA.16816.F32.BF16 R4, R64, R116.reuse, RZ ;  /* 0x000000744004723c */ /* 0x084fec00000418ff */
        /* <DEDUP_REMOVED lines=15> */
[-C--:B----4-:R-:W-:Y:S06]  /*6130*/  HMMA.16816.F32.BF16 R4, R100, R132.reuse, R4 ;  /* 0x000000846404723c */ /* 0x090fec0000041804 */
        /* <DEDUP_REMOVED lines=13> */
[-C--:B------:R-:W-:Y:S01]  /*6210*/  HMMA.16816.F32.BF16 R60, R104, R146.reuse, R60 ;  /* 0x00000092683c723c */ /* 0x080fe2000004183c */
[----:B------:R-:W2:Y:S04]  /*6220*/  LDG.E R106, desc[UR14][R108.64] ;  /* 0x0000000e6c6a7981 */ /* 0x000ea8000c1e1900 */
[----:B------:R-:W3:Y:S01]  /*6230*/  LDG.E R105, desc[UR14][R108.64+0x20] ;  /* 0x0000200e6c697981 */ /* 0x000ee2000c1e1900 */
[----:B------:R-:W-:Y:S03]  /*6240*/  HMMA.16816.F32.BF16 R64, R100, R146, R64 ;  /* 0x000000926440723c */ /* 0x000fe60000041840 */
[----:B------:R1:W5:Y:S02]  /*6250*/  LDG.E R104, desc[UR14][R108.64+0x100] ;  /* 0x0001000e6c687981 */ /* 0x000364000c1e1900 */
[C---:B--2---:R-:W-:Y:S01]  /*6260*/  FADD.FTZ R4, -R106.reuse, R4 ;  /* 0x000000046a047221 */ /* 0x044fe20000010100 */
[C---:B------:R-:W-:Y:S01]  /*6270*/  FADD.FTZ R16, -R106.reuse, R16 ;  /* 0x000000106a107221 */ /* 0x040fe20000010100 */
[C---:B------:R-:W-:Y:S01]  /*6280*/  FADD.FTZ R5, -R106.reuse, R5 ;  /* 0x000000056a057221 */ /* 0x040fe20000010100 */
[C---:B------:R-:W-:Y:S03]  /*6290*/  FADD.FTZ R21, -R106.reuse, R21 ;  /* 0x000000156a157221 */ /* 0x040fe60000010100 */
[----:B------:R-:W-:Y:S01]  /*62a0*/  FADD.FTZ R20, -R106, R20 ;  /* 0x000000146a147221 */ /* 0x000fe20000010100 */
[-C--:B------:R-:W-:Y:S01]  /*62b0*/  FSEL R4, R4, R106.reuse, P0 ;  /* 0x0000006a04047208 */ /* 0x080fe20000000000 */
[----:B------:R-:W-:Y:S01]  /*62c0*/  FADD.FTZ R53, -R106, R53 ;  /* 0x000000356a357221 */ /* 0x000fe20000010100 */
[----:B------:R-:W-:Y:S01]  /*62d0*/  FSETP.GE.FTZ.AND P0, PT, R184, RZ, PT ;  /* 0x000000ffb800720b */ /* 0x000fe20003f16000 */
[----:B------:R-:W-:Y:S01]  /*62e0*/  FADD.FTZ R52, -R106, R52 ;  /* 0x000000346a347221 */ /* 0x000fe20000010100 */
[----:B------:R-:W-:Y:S01]  /*62f0*/  FSEL R16, R16, R106, P3 ;  /* 0x0000006a10107208 */ /* 0x000fe20001800000 */
[----:B------:R-:W-:Y:S01]  /*6300*/  FMUL.FTZ R107, R207, R4 ;  /* 0x00000004cf6b7220 */ /* 0x000fe20000410000 */
[-C--:B------:R-:W-:Y:S01]  /*6310*/  FSEL R5, R5, R106.reuse, P4 ;  /* 0x0000006a05057208 */ /* 0x080fe20002000000 */
[----:B------:R-:W-:Y:S01]  /*6320*/  FADD.FTZ R4, -R106, R17 ;  /* 0x000000116a047221 */ /* 0x000fe20000010100 */
[----:B------:R-:W-:Y:S01]  /*6330*/  FSEL R21, R21, R106, P0 ;  /* 0x0000006a15157208 */ /* 0x000fe20000000000 */
[----:B------:R-:W-:Y:S01]  /*6340*/  FMUL.FTZ R191, R191, R16 ;  /* 0x00000010bfbf7220 */ /* 0x000fe20000410000 */
[----:B------:R-:W-:Y:S01]  /*6350*/  FSETP.GE.FTZ.AND P0, PT, R175, RZ, PT ;  /* 0x000000ffaf00720b */ /* 0x000fe20003f16000 */
[----:B------:R-:W-:Y:S01]  /*6360*/  FMUL.FTZ R5, R206, R5 ;  /* 0x00000005ce057220 */ /* 0x000fe20000410000 */
[-C--:B------:R-:W-:Y:S01]  /*6370*/  FSEL R4, R4, R106.reuse, P2 ;  /* 0x0000006a04047208 */ /* 0x080fe20001000000 */
[----:B------:R-:W-:Y:S01]  /*6380*/  FMUL.FTZ R184, R184, R21 ;  /* 0x00000015b8b87220 */ /* 0x000fe20000410000 */
[----:B------:R-:W-:Y:S01]  /*6390*/  FSEL R20, R20, R106, P1 ;  /* 0x0000006a14147208 */ /* 0x000fe20000800000 */
[----:B------:R-:W-:Y:S01]  /*63a0*/  FADD.FTZ R17, -R106, R33 ;  /* 0x000000216a117221 */ /* 0x000fe20000010100 */
[----:B------:R-:W-:Y:S01]  /*63b0*/  F2FP.BF16.F32.PACK_AB R16, R5, R107 ;  /* 0x0000006b0510723e */ /* 0x000fe200000010ff */
[----:B------:R-:W-:Y:S01]  /*63c0*/  FMUL.FTZ R4, R190, R4 ;  /* 0x00000004be047220 */ /* 0x000fe20000410000 */
[----:B------:R-:W-:Y:S01]  /*63d0*/  FSETP.GE.FTZ.AND P1, PT, R176, RZ, PT ;  /* 0x000000ffb000720b */ /* 0x000fe20003f36000 */
[----:B------:R-:W-:Y:S01]  /*63e0*/  FADD.FTZ R5, -R106, R36 ;  /* 0x000000246a057221 */ /* 0x000fe20000010100 */
[----:B------:R-:W-:Y:S01]  /*63f0*/  FSETP.GE.FTZ.AND P3, PT, R180, RZ, PT ;  /* 0x000000ffb400720b */ /* 0x000fe20003f76000 */
[----:B------:R-:W-:Y:S01]  /*6400*/  FMUL.FTZ R189, R189, R20 ;  /* 0x00000014bdbd7220 */ /* 0x000fe20000410000 */
[----:B------:R-:W-:Y:S01]  /*6410*/  F2FP.BF16.F32.PACK_AB R21, R4, R191 ;  /* 0x000000bf0415723e */ /* 0x000fe200000010ff */
[C---:B------:R-:W-:Y:S01]  /*6420*/  FADD.FTZ R4, -R106.reuse, R37 ;  /* 0x000000256a047221 */ /* 0x040fe20000010100 */
[-C--:B------:R-:W-:Y:S01]  /*6430*/  FSEL R5, R5, R106.reuse, P1 ;  /* 0x0000006a05057208 */ /* 0x080fe20000800000 */
[C---:B------:R-:W-:Y:S01]  /*6440*/  FADD.FTZ R20, -R106.reuse, R32 ;  /* 0x000000206a147221 */ /* 0x040fe20000010100 */
[----:B------:R-:W-:Y:S01]  /*6450*/  FSETP.GE.FTZ.AND P2, PT, R179, RZ, PT ;  /* 0x000000ffb300720b */ /* 0x000fe20003f56000 */
[----:B------:R-:W-:Y:S01]  /*6460*/  FADD.FTZ R64, -R106, R64 ;  /* 0x000000406a407221 */ /* 0x000fe20000010100 */
[----:B------:R-:W-:Y:S01]  /*6470*/  FSEL R4, R4, R106, P0 ;  /* 0x0000006a04047208 */ /* 0x000fe20000000000 */
[----:B------:R-:W-:Y:S01]  /*6480*/  FMUL.FTZ R176, R176, R5 ;  /* 0x00000005b0b07220 */ /* 0x000fe20000410000 */
[----:B------:R-:W-:Y:S01]  /*6490*/  FSETP.GE.FTZ.AND P0, PT, R115, RZ, PT ;  /* 0x000000ff7300720b */ /* 0x000fe20003f16000 */
[----:B------:R-:W-:Y:S01]  /*64a0*/  FADD.FTZ R5, -R106, R48 ;  /* 0x000000306a057221 */ /* 0x000fe20000010100 */
[----:B------:R-:W-:Y:S01]  /*64b0*/  FSETP.GE.FTZ.AND P1, PT, R166, RZ, PT ;  /* 0x000000ffa600720b */ /* 0x000fe20003f36000 */
[----:B------:R-:W-:Y:S01]  /*64c0*/  FMUL.FTZ R175, R175, R4 ;  /* 0x00000004afaf7220 */ /* 0x000fe20000410000 */
[-C--:B------:R-:W-:Y:S01]  /*64d0*/  FSEL R20, R20, R106.reuse, P3 ;  /* 0x0000006a14147208 */ /* 0x080fe20001800000 */
[----:B------:R-:W-:Y:S01]  /*64e0*/  FADD.FTZ R4, -R106, R49 ;  /* 0x000000316a047221 */ /* 0x000fe20000010100 */
[-C--:B------:R-:W-:Y:S01]  /*64f0*/  FSEL R17, R17, R106.reuse, P2 ;  /* 0x0000006a11117208 */ /* 0x080fe20001000000 */
[----:B---3--:R-:W-:Y:S01]  /*6500*/  FADD.FTZ R6, -R105, R6 ;  /* 0x0000000669067221 */ /* 0x008fe20000010100 */
[----:B------:R-:W-:Y:S01]  /*6510*/  FSEL R53, R53, R106, P1 ;  /* 0x0000006a35357208 */ /* 0x000fe20000800000 */
[----:B------:R-:W-:Y:S01]  /*6520*/  FMUL.FTZ R20, R180, R20 ;  /* 0x00000014b4147220 */ /* 0x000fe20000410000 */
[----:B------:R-:W-:Y:S01]  /*6530*/  FSETP.GE.FTZ.AND P4, PT, R171, RZ, PT ;  /* 0x000000ffab00720b */ /* 0x000fe20003f96000 */
[----:B------:R-:W-:Y:S01]  /*6540*/  FMUL.FTZ R17, R179, R17 ;  /* 0x00000011b3117220 */ /* 0x000fe20000410000 */
[----:B------:R-:W-:Y:S01]  /*6550*/  FSETP.GE.FTZ.AND P3, PT, R170, RZ, PT ;  /* 0x000000ffaa00720b */ /* 0x000fe20003f76000 */
[----:B------:R-:W-:Y:S01]  /*6560*/  FMUL.FTZ R166, R166, R53 ;  /* 0x00000035a6a67220 */ /* 0x000fe20000410000 */
[----:B------:R-:W-:Y:S01]  /*6570*/  FSETP.GE.FTZ.AND P2, PT, R167, RZ, PT ;  /* 0x000000ffa700720b */ /* 0x000fe20003f56000 */
[----:B------:R-:W-:Y:S01]  /*6580*/  FADD.FTZ R7, -R105, R7 ;  /* 0x0000000769077221 */ /* 0x000fe20000010100 */
[----:B------:R-:W-:Y:S02]  /*6590*/  FSETP.GE.FTZ.AND P1, PT, R162, RZ, PT ;  /* 0x000000ffa200720b */ /* 0x000fe40003f36000 */
[-C--:B------:R-:W-:Y:S02]  /*65a0*/  FSEL R5, R5, R106.reuse, P4 ;  /* 0x0000006a05057208 */ /* 0x080fe40002000000 */
[-C--:B------:R-:W-:Y:S02]  /*65b0*/  FSEL R4, R4, R106.reuse, P3 ;  /* 0x0000006a04047208 */ /* 0x080fe40001800000 */
[-C--:B------:R-:W-:Y:S01]  /*65c0*/  FSEL R52, R52, R106.reuse, P2 ;  /* 0x0000006a34347208 */ /* 0x080fe20001000000 */
[----:B------:R-:W-:Y:S01]  /*65d0*/  FMUL.FTZ R171, R171, R5 ;  /* 0x00000005abab7220 */ /* 0x000fe20000410000 */
[----:B------:R-:W-:Y:S01]  /*65e0*/  FSEL R64, R64, R106, P1 ;  /* 0x0000006a40407208 */ /* 0x000fe20000800000 */
[----:B------:R-:W-:Y:S01]  /*65f0*/  @P0 FADD.FTZ R106, -R106, R65 ;  /* 0x000000416a6a0221 */ /* 0x000fe20000010100 */
[----:B------:R-:W-:Y:S01]  /*6600*/  PLOP3.LUT P0, PT, PT, PT, UP3, 0x80, 0x0 ;  /* 0x000000000000781c */ /* 0x000fe20003f0f038 */
[----:B------:R-:W-:Y:S01]  /*6610*/  FMUL.FTZ R170, R170, R4 ;  /* 0x00000004aaaa7220 */ /* 0x000fe20000410000 */
[----:B------:R-:W-:Y:S01]  /*6620*/  FSETP.GE.FTZ.AND P2, PT, R212, RZ, PT ;  /* 0x000000ffd400720b */ /* 0x000fe20003f56000 */
[----:B------:R-:W-:Y:S01]  /*6630*/  FMUL.FTZ R167, R167, R52 ;  /* 0x00000034a7a77220 */ /* 0x000fe20000410000 */
[----:B------:R-:W-:Y:S01]  /*6640*/  FSETP.GE.FTZ.AND P1, PT, R210, RZ, PT ;  /* 0x000000ffd200720b */ /* 0x000fe20003f36000 */
[----:B------:R-:W-:Y:S01]  /*6650*/  FMUL.FTZ R64, R162, R64 ;  /* 0x00000040a2407220 */ /* 0x000fe20000410000 */
[----:B------:R-:W-:Y:S01]  /*6660*/  F2FP.BF16.F32.PACK_AB R184, R184, R189 ;  /* 0x000000bdb8b8723e */ /* 0x000fe200000010ff */
[----:B------:R-:W-:Y:S01]  /*6670*/  FMUL.FTZ R106, R115, R106 ;  /* 0x0000006a736a7220 */ /* 0x000fe20000410000 */
[----:B------:R-:W-:Y:S02]  /*6680*/  F2FP.BF16.F32.PACK_AB R36, R17, R20 ;  /* 0x000000141124723e */ /* 0x000fe400000010ff */
[----:B------:R-:W-:Y:S02]  /*6690*/  F2FP.BF16.F32.PACK_AB R175, R175, R176 ;  /* 0x000000b0afaf723e */ /* 0x000fe400000010ff */
[----:B------:R-:W-:Y:S02]  /*66a0*/  F2FP.BF16.F32.PACK_AB R170, R170, R171 ;  /* 0x000000abaaaa723e */ /* 0x000fe400000010ff */
[----:B------:R-:W-:Y:S02]  /*66b0*/  F2FP.BF16.F32.PACK_AB R166, R166, R167 ;  /* 0x000000a7a6a6723e */ /* 0x000fe400000010ff */
[-C--:B------:R-:W-:Y:S02]  /*66c0*/  FSEL R6, R6, R105.reuse, P2 ;  /* 0x0000006906067208 */ /* 0x080fe40001000000 */
[----:B------:R-:W-:Y:S01]  /*66d0*/  FSEL R7, R7, R105, P1 ;  /* 0x0000006907077208 */ /* 0x000fe20000800000 */
[----:B-1----:R-:W-:Y:S06]  /*66e0*/  @!P0 BRA `(.L_x_274) ;  /* 0x0000000000508947 */ /* 0x002fec0003800000 */
[----:B------:R-:W1:Y:S01]  /*66f0*/  LDC R17, c[0x0][0x240] ;  /* 0x00009000ff117b82 */ /* 0x000e620000000800 */
[----:B------:R-:W-:Y:S04]  /*6700*/  ULOP3.LUT UR5, UR11, 0x1, URZ, 0xc0, !UPT ;  /* 0x000000010b057892 */ /* 0x000fe8000f8ec03f */
        /* <DEDUP_REMOVED lines=18> */
.L_x_274:
[----:B------:R-:W-:Y:S01]  /*6830*/  FSETP.GE.FTZ.AND P1, PT, R193, RZ, PT ;  /* 0x000000ffc100720b */ /* 0x000fe20003f36000 */
[----:B------:R2:W-:Y:S01]  /*6840*/  STS [R221+0x8000], R16 ;  /* 0x00800010dd007388 */ /* 0x0005e20000000800 */
[----:B------:R-:W-:Y:S01]  /*6850*/  FSETP.GE.FTZ.AND P3, PT, R199, RZ, PT ;  /* 0x000000ffc700720b */ /* 0x000fe20003f76000 */
[----:B------:R-:W-:Y:S01]  /*6860*/  FADD.FTZ R22, -R105, R22 ;  /* 0x0000001669167221 */ /* 0x000fe20000010100 */
[----:B------:R-:W-:Y:S01]  /*6870*/  FSETP.GE.FTZ.AND P2, PT, R197, RZ, PT ;  /* 0x000000ffc500720b */ /* 0x000fe20003f56000 */
[----:B------:R-:W-:Y:S01]  /*6880*/  FMUL.FTZ R6, R212, R6 ;  /* 0x00000006d4067220 */ /* 0x000fe20000410000 */
[----:B------:R-:W-:Y:S01]  /*6890*/  FSETP.GE.FTZ.AND P6, PT, R169, RZ, PT ;  /* 0x000000ffa900720b */ /* 0x000fe20003fd6000 */
[----:B-1----:R-:W-:Y:S01]  /*68a0*/  FMUL.FTZ R5, R210, R7 ;  /* 0x00000007d2057220 */ /* 0x002fe20000410000 */
[-C--:B------:R-:W-:Y:S01]  /*68b0*/  FSEL R22, R22, R105.reuse, P1 ;  /* 0x0000006916167208 */ /* 0x080fe20000800000 */
[C---:B------:R-:W-:Y:S01]  /*68c0*/  FADD.FTZ R18, -R105.reuse, R18 ;  /* 0x0000001269127221 */ /* 0x040fe20000010100 */
[----:B------:R-:W-:Y:S01]  /*68d0*/  FSETP.GE.FTZ.AND P1, PT, R182, RZ, PT ;  /* 0x000000ffb600720b */ /* 0x000fe20003f36000 */
[C---:B------:R-:W-:Y:S01]  /*68e0*/  FADD.FTZ R19, -R105.reuse, R19 ;  /* 0x0000001369137221 */ /* 0x040fe20000010100 */
[----:B------:R-:W-:Y:S01]  /*68f0*/  FADD.FTZ R4, -R105, R34 ;  /* 0x0000002269047221 */ /* 0x000fe20000010100 */
[----:B------:R-:W-:Y:S01]  /*6900*/  F2FP.BF16.F32.PACK_AB R5, R5, R6 ;  /* 0x000000060505723e */ /* 0x000fe200000010ff */
[C---:B------:R-:W-:Y:S01]  /*6910*/  FADD.FTZ R6, -R105.reuse, R23 ;  /* 0x0000001769067221 */ /* 0x040fe20000010100 */
[-C--:B------:R-:W-:Y:S01]  /*6920*/  FSEL R18, R18, R105.reuse, P3 ;  /* 0x0000006912127208 */ /* 0x080fe20001800000 */
[----:B------:R-:W-:Y:S01]  /*6930*/  FADD.FTZ R35, -R105, R35 ;  /* 0x0000002369237221 */ /* 0x000fe20000010100 */
[-C--:B------:R-:W-:Y:S01]  /*6940*/  FSEL R19, R19, R105.reuse, P2 ;  /* 0x0000006913137208 */ /* 0x080fe20001000000 */
[----:B------:R1:W-:Y:S01]  /*6950*/  STS [R221+0x8400], R5 ;  /* 0x00840005dd007388 */ /* 0x0003e20000000800 */
[----:B------:R-:W-:Y:S01]  /*6960*/  FSETP.GE.FTZ.AND P2, PT, R192, RZ, PT ;  /* 0x000000ffc000720b */ /* 0x000fe20003f56000 */
[----:B------:R-:W-:Y:S01]  /*6970*/  FMUL.FTZ R20, R199, R18 ;  /* 0x00000012c7147220 */ /* 0x000fe20000410000 */
[----:B------:R-:W-:Y:S01]  /*6980*/  FSETP.GE.FTZ.AND P3, PT, R181, RZ, PT ;  /* 0x000000ffb500720b */ /* 0x000fe20003f76000 */
[----:B------:R3:W-:Y:S01]  /*6990*/  STS [R223+0x8000], R21 ;  /* 0x00800015df007388 */ /* 0x0007e20000000800 */
[----:B------:R-:W-:Y:S01]  /*69a0*/  FSEL R4, R4, R105, P1 ;  /* 0x0000006904047208 */ /* 0x000fe20000800000 */
[----:B------:R-:W-:Y:S01]  /*69b0*/  FMUL.FTZ R19, R197, R19 ;  /* 0x00000013c5137220 */ /* 0x000fe20000410000 */
[-C--:B------:R-:W-:Y:S01]  /*69c0*/  FSEL R6, R6, R105.reuse, P2 ;  /* 0x0000006906067208 */ /* 0x080fe20001000000 */
[----:B--2---:R-:W-:Y:S01]  /*69d0*/  FADD.FTZ R16, -R105, R39 ;  /* 0x0000002769107221 */ /* 0x004fe20000010100 */
[----:B------:R-:W-:Y:S01]  /*69e0*/  FSETP.GE.FTZ.AND P1, PT, R174, RZ, PT ;  /* 0x000000ffae00720b */ /* 0x000fe20003f36000 */
[----:B------:R-:W-:Y:S01]  /*69f0*/  FMUL.FTZ R7, R182, R4 ;  /* 0x00000004b6077220 */ /* 0x000fe20000410000 */
[-C--:B------:R-:W-:Y:S01]  /*6a00*/  FSEL R35, R35, R105.reuse, P3 ;  /* 0x0000006923237208 */ /* 0x080fe20001800000 */
[----:B------:R-:W-:Y:S01]  /*6a10*/  FMUL.FTZ R18, R192, R6 ;  /* 0x00000006c0127220 */ /* 0x000fe20000410000 */
[----:B------:R-:W-:Y:S01]  /*6a20*/  F2FP.BF16.F32.PACK_AB R4, R19, R20 ;  /* 0x000000141304723e */ /* 0x000fe200000010ff */
[----:B------:R-:W-:Y:S01]  /*6a30*/  FADD.FTZ R17, -R105, R38 ;  /* 0x0000002669117221 */ /* 0x000fe20000010100 */
[----:B------:R-:W-:Y:S01]  /*6a40*/  FSEL R16, R16, R105, P1 ;  /* 0x0000006910107208 */ /* 0x000fe20000800000 */
[----:B------:R-:W-:Y:S01]  /*6a50*/  FMUL.FTZ R6, R181, R35 ;  /* 0x00000023b5067220 */ /* 0x000fe20000410000 */
[----:B------:R-:W-:Y:S01]  /*6a60*/  FSETP.GE.FTZ.AND P1, PT, R110, RZ, PT ;  /* 0x000000ff6e00720b */ /* 0x000fe20003f36000 */
[----:B------:R2:W-:Y:S01]  /*6a70*/  STS [R223+0x8400], R4 ;  /* 0x00840004df007388 */ /* 0x0005e20000000800 */
[----:B------:R-:W-:Y:S01]  /*6a80*/  FSETP.GE.FTZ.AND P2, PT, R177, RZ, PT ;  /* 0x000000ffb100720b */ /* 0x000fe20003f56000 */
[C---:B------:R-:W-:Y:S01]  /*6a90*/  FADD.FTZ R50, -R105.reuse, R50 ;  /* 0x0000003269327221 */ /* 0x040fe20000010100 */
[----:B------:R-:W-:Y:S01]  /*6aa0*/  F2FP.BF16.F32.PACK_AB R32, R6, R7 ;  /* 0x000000070620723e */ /* 0x000fe200000010ff */
[----:B------:R-:W-:Y:S01]  /*6ab0*/  FADD.FTZ R51, -R105, R51 ;  /* 0x0000003369337221 */ /* 0x000fe20000010100 */
[-C--:B------:R-:W-:Y:S01]  /*6ac0*/  FSEL R17, R17, R105.reuse, P2 ;  /* 0x0000006911117208 */ /* 0x080fe20001000000 */
[C---:B------:R-:W-:Y:S01]  /*6ad0*/  FADD.FTZ R54, -R105.reuse, R54 ;  /* 0x0000003669367221 */ /* 0x040fe20000010100 */
[C---:B------:R-:W-:Y:S01]  /*6ae0*/  FADD.FTZ R55, -R105.reuse, R55 ;  /* 0x0000003769377221 */ /* 0x040fe20000010100 */
[----:B------:R-:W-:Y:S01]  /*6af0*/  FADD.FTZ R6, -R105, R66 ;  /* 0x0000004269067221 */ /* 0x000fe20000010100 */
[----:B------:R-:W-:Y:S01]  /*6b00*/  FSETP.GE.FTZ.AND P5, PT, R168, RZ, PT ;  /* 0x000000ffa800720b */ /* 0x000fe20003fb6000 */
[C---:B-----5:R-:W-:Y:S01]  /*6b10*/  FADD.FTZ R8, -R104.reuse, R8 ;  /* 0x0000000868087221 */ /* 0x060fe20000010100 */
[----:B------:R-:W-:Y:S01]  /*6b20*/  FSETP.GE.FTZ.AND P4, PT, R165, RZ, PT ;  /* 0x000000ffa500720b */ /* 0x000fe20003f96000 */
[----:B------:R-:W-:Y:S01]  /*6b30*/  FADD.FTZ R9, -R104, R9 ;  /* 0x0000000968097221 */ /* 0x000fe20000010100 */
[----:B------:R-:W-:Y:S01]  /*6b40*/  FSETP.GE.FTZ.AND P3, PT, R164, RZ, PT ;  /* 0x000000ffa400720b */ /* 0x000fe20003f76000 */
[----:B------:R-:W-:Y:S01]  /*6b50*/  FADD.FTZ R13, -R104, R13 ;  /* 0x0000000d680d7221 */ /* 0x000fe20000010100 */
[----:B------:R-:W-:Y:S01]  /*6b60*/  FSETP.GE.FTZ.AND P2, PT, R112, RZ, PT ;  /* 0x000000ff7000720b */ /* 0x000fe20003f56000 */
[----:B------:R-:W-:Y:S01]  /*6b70*/  FADD.FTZ R25, -R104, R25 ;  /* 0x0000001968197221 */ /* 0x000fe20000010100 */
[-C--:B------:R-:W-:Y:S01]  /*6b80*/  FSEL R50, R50, R105.reuse, P6 ;  /* 0x0000006932327208 */ /* 0x080fe20003000000 */
[C---:B------:R-:W-:Y:S01]  /*6b90*/  FADD.FTZ R24, -R104.reuse, R24 ;  /* 0x0000001868187221 */ /* 0x040fe20000010100 */
[-C--:B------:R-:W-:Y:S01]  /*6ba0*/  FSEL R51, R51, R105.reuse, P5 ;  /* 0x0000006933337208 */ /* 0x080fe20002800000 */
[----:B------:R-:W-:Y:S01]  /*6bb0*/  FADD.FTZ R12, -R104, R12 ;  /* 0x0000000c680c7221 */ /* 0x000fe20000010100 */
[-C--:B------:R-:W-:Y:S01]  /*6bc0*/  FSEL R54, R54, R105.reuse, P4 ;  /* 0x0000006936367208 */ /* 0x080fe20002000000 */
[----:B------:R-:W-:Y:S01]  /*6bd0*/  FMUL.FTZ R22, R193, R22 ;  /* 0x00000016c1167220 */ /* 0x000fe20000410000 */
[-C--:B------:R-:W-:Y:S01]  /*6be0*/  FSEL R55, R55, R105.reuse, P3 ;  /* 0x0000006937377208 */ /* 0x080fe20001800000 */
[----:B------:R-:W-:Y:S01]  /*6bf0*/  FADD.FTZ R29, -R104, R29 ;  /* 0x0000001d681d7221 */ /* 0x000fe20000010100 */
[----:B------:R-:W-:Y:S01]  /*6c00*/  FSEL R6, R6, R105, P2 ;  /* 0x0000006906067208 */ /* 0x000fe20001000000 */
[----:B------:R-:W-:Y:S01]  /*6c10*/  @P1 FADD.FTZ R105, -R105, R67 ;  /* 0x0000004369691221 */ /* 0x000fe20000010100 */
[----:B------:R-:W-:Y:S01]  /*6c20*/  FSETP.GE.FTZ.AND P1, PT, R216, RZ, PT ;  /* 0x000000ffd800720b */ /* 0x000fe20003f36000 */
[----:B------:R-:W-:Y:S01]  /*6c30*/  FMUL.FTZ R17, R177, R17 ;  /* 0x00000011b1117220 */ /* 0x000fe20000410000 */
[----:B------:R-:W-:Y:S01]  /*6c40*/  FSETP.GE.FTZ.AND P3, PT, R214, RZ, PT ;  /* 0x000000ffd600720b */ /* 0x000fe20003f76000 */
[----:B------:R-:W-:Y:S01]  /*6c50*/  FMUL.FTZ R112, R112, R6 ;  /* 0x0000000670707220 */ /* 0x000fe20000410000 */
[----:B------:R-:W-:Y:S01]  /*6c60*/  FSEL R8, R8, R104, P1 ;  /* 0x0000006808087208 */ /* 0x000fe20000800000 */
[----:B------:R-:W-:Y:S01]  /*6c70*/  FADD.FTZ R6, -R104, R40 ;  /* 0x0000002868067221 */ /* 0x000fe20000010100 */
[----:B------:R-:W-:Y:S01]  /*6c80*/  FSETP.GE.FTZ.AND P1, PT, R211, RZ, PT ;  /* 0x000000ffd300720b */ /* 0x000fe20003f36000 */
[----:B------:R-:W-:Y:S01]  /*6c90*/  FMUL.FTZ R16, R174, R16 ;  /* 0x00000010ae107220 */ /* 0x000fe20000410000 */
[----:B-1----:R-:W-:Y:S01]  /*6ca0*/  FSEL R5, R9, R104, P3 ;  /* 0x0000006809057208 */ /* 0x002fe20001800000 */
[----:B------:R-:W-:Y:S01]  /*6cb0*/  FMUL.FTZ R8, R216, R8 ;  /* 0x00000008d8087220 */ /* 0x000fe20000410000 */
[-C--:B------:R-:W-:Y:S01]  /*6cc0*/  FSEL R13, R13, R104.reuse, P1 ;  /* 0x000000680d0d7208 */ /* 0x080fe20000800000 */
[----:B------:R-:W-:Y:S01]  /*6cd0*/  FADD.FTZ R44, -R104, R44 ;  /* 0x0000002c682c7221 */ /* 0x000fe20000010100 */
[----:B------:R-:W-:Y:S01]  /*6ce0*/  FSETP.GE.FTZ.AND P1, PT, R202, RZ, PT ;  /* 0x000000ffca00720b */ /* 0x000fe20003f36000 */
[----:B------:R-:W-:Y:S01]  /*6cf0*/  FMUL.FTZ R5, R214, R5 ;  /* 0x00000005d6057220 */ /* 0x000fe20000410000 */
[----:B------:R-:W-:Y:S01]  /*6d00*/  FSETP.GE.FTZ.AND P5, PT, R203, RZ, PT ;  /* 0x000000ffcb00720b */ /* 0x000fe20003fb6000 */
[----:B------:R-:W-:Y:S01]  /*6d10*/  FMUL.FTZ R13, R211, R13 ;  /* 0x0000000dd30d7220 */ /* 0x000fe20000410000 */
[----:B------:R-:W-:Y:S01]  /*6d20*/  FSETP.GE.FTZ.AND P2, PT, R213, RZ, PT ;  /* 0x000000ffd500720b */ /* 0x000fe20003f56000 */
[----:B------:R-:W-:Y:S01]  /*6d30*/  FADD.FTZ R26, -R0, R26 ;  /* 0x0000001a001a7221 */ /* 0x000fe20000010100 */
[-C--:B------:R-:W-:Y:S01]  /*6d40*/  FSEL R24, R24, R104.reuse, P1 ;  /* 0x0000006818187208 */ /* 0x080fe20000800000 */
[C---:B------:R-:W-:Y:S01]  /*6d50*/  FADD.FTZ R30, -R0.reuse, R30 ;  /* 0x0000001e001e7221 */ /* 0x040fe20000010100 */
[-C--:B------:R-:W-:Y:S01]  /*6d60*/  FSEL R7, R25, R104.reuse, P5 ;  /* 0x0000006819077208 */ /* 0x080fe20002800000 */
[----:B------:R-:W-:Y:S01]  /*6d70*/  FADD.FTZ R42, -R0, R42 ;  /* 0x0000002a002a7221 */ /* 0x000fe20000010100 */
[----:B------:R-:W-:Y:S01]  /*6d80*/  FSEL R12, R12, R104, P2 ;  /* 0x000000680c0c7208 */ /* 0x000fe20001000000 */
[----:B---3--:R-:W-:Y:S01]  /*6d90*/  FMUL.FTZ R21, R202, R24 ;  /* 0x00000018ca157220 */ /* 0x008fe20000410000 */
[----:B--2---:R-:W-:Y:S01]  /*6da0*/  F2FP.BF16.F32.PACK_AB R4, R5, R8 ;  /* 0x000000080504723e */ /* 0x004fe200000010ff */
[----:B------:R-:W-:Y:S01]  /*6db0*/  FADD.FTZ R8, -R104, R28 ;  /* 0x0000001c68087221 */ /* 0x000fe20000010100 */
[----:B------:R-:W-:Y:S01]  /*6dc0*/  FSETP.GE.FTZ.AND P2, PT, R188, RZ, PT ;  /* 0x000000ffbc00720b */ /* 0x000fe20003f56000 */
[----:B------:R-:W-:Y:S01]  /*6dd0*/  FADD.FTZ R5, -R104, R41 ;  /* 0x0000002968057221 */ /* 0x000fe20000010100 */
[----:B------:R-:W-:Y:S01]  /*6de0*/  FSETP.GE.FTZ.AND P4, PT, R201, RZ, PT ;  /* 0x000000ffc900720b */ /* 0x000fe20003f96000 */
[----:B------:R1:W-:Y:S01]  /*6df0*/  STS [R221+0xa000], R4 ;  /* 0x00a00004dd007388 */ /* 0x0003e20000000800 */
[----:B------:R-:W-:Y:S01]  /*6e00*/  FSETP.GE.FTZ.AND P1, PT, R187, RZ, PT ;  /* 0x000000ffbb00720b */ /* 0x000fe20003f36000 */
[----:B------:R-:W-:Y:S01]  /*6e10*/  FMUL.FTZ R7, R203, R7 ;  /* 0x00000007cb077220 */ /* 0x000fe20000410000 */
[----:B------:R-:W-:Y:S01]  /*6e20*/  FSEL R6, R6, R104, P2 ;  /* 0x0000006806067208 */ /* 0x000fe20001000000 */
[----:B------:R-:W-:Y:S01]  /*6e30*/  FMUL.FTZ R12, R213, R12 ;  /* 0x0000000cd50c7220 */ /* 0x000fe20000410000 */
[----:B------:R-:W-:Y:S01]  /*6e40*/  FSETP.GE.FTZ.AND P3, PT, R200, RZ, PT ;  /* 0x000000ffc800720b */ /* 0x000fe20003f76000 */
[----:B------:R-:W-:Y:S01]  /*6e50*/  FADD.FTZ R27, -R0, R27 ;  /* 0x0000001b001b7221 */ /* 0x000fe20000010100 */
[----:B------:R-:W-:Y:S01]  /*6e60*/  FSEL R8, R8, R104, P4 ;  /* 0x0000006808087208 */ /* 0x000fe20002000000 */
[----:B------:R-:W-:Y:S01]  /*6e70*/  FMUL.FTZ R9, R188, R6 ;  /* 0x00000006bc097220 */ /* 0x000fe20000410000 */
[----:B------:R-:W-:Y:S01]  /*6e80*/  FSEL R5, R5, R104, P1 ;  /* 0x0000006805057208 */ /* 0x000fe20000800000 */
[----:B------:R-:W-:Y:S01]  /*6e90*/  FADD.FTZ R6, -R104, R57 ;  /* 0x0000003968067221 */ /* 0x000fe20000010100 */
[----:B------:R-:W-:Y:S01]  /*6ea0*/  FSETP.GE.FTZ.AND P1, PT, R113, RZ, PT ;  /* 0x000000ff7100720b */ /* 0x000fe20003f36000 */
[----:B------:R-:W-:Y:S01]  /*6eb0*/  FADD.FTZ R31, -R0, R31 ;  /* 0x0000001f001f7221 */ /* 0x000fe20000010100 */
[----:B------:R-:W-:Y:S01]  /*6ec0*/  F2FP.BF16.F32.PACK_AB R33, R18, R22 ;  /* 0x000000161221723e */ /* 0x000fe200000010ff */
[----:B------:R-:W-:Y:S01]  /*6ed0*/  FADD.FTZ R58, -R0, R58 ;  /* 0x0000003a003a7221 */ /* 0x000fe20000010100 */
[----:B------:R-:W-:Y:S01]  /*6ee0*/  F2FP.BF16.F32.PACK_AB R21, R7, R21 ;  /* 0x000000150715723e */ /* 0x000fe200000010ff */
[C---:B------:R-:W-:Y:S01]  /*6ef0*/  FADD.FTZ R7, -R104.reuse, R56 ;  /* 0x0000003868077221 */ /* 0x040fe20000010100 */
[----:B------:R-:W-:Y:S01]  /*6f00*/  F2FP.BF16.F32.PACK_AB R22, R13, R12 ;  /* 0x0000000c0d16723e */ /* 0x000fe200000010ff */
[----:B------:R-:W-:Y:S01]  /*6f10*/  FMUL.FTZ R12, R201, R8 ;  /* 0x00000008c90c7220 */ /* 0x000fe20000410000 */
[----:B------:R-:W-:Y:S01]  /*6f20*/  FSEL R29, R29, R104, P3 ;  /* 0x000000681d1d7208 */ /* 0x000fe20001800000 */
[----:B------:R-:W-:Y:S01]  /*6f30*/  FADD.FTZ R8, -R104, R45 ;  /* 0x0000002d68087221 */ /* 0x000fe20000010100 */
[----:B------:R-:W-:Y:S01]  /*6f40*/  FSETP.GE.FTZ.AND P4, PT, R172, RZ, PT ;  /* 0x000000ffac00720b */ /* 0x000fe20003f96000 */
[----:B------:R-:W-:Y:S01]  /*6f50*/  FADD.FTZ R43, -R0, R43 ;  /* 0x0000002b002b7221 */ /* 0x000fe20000010100 */
[----:B------:R-:W-:Y:S01]  /*6f60*/  FSETP.GE.FTZ.AND P3, PT, R163, RZ, PT ;  /* 0x000000ffa300720b */ /* 0x000fe20003f76000 */
[----:B------:R-:W-:Y:S01]  /*6f70*/  FMUL.FTZ R169, R169, R50 ;  /* 0x00000032a9a97220 */ /* 0x000fe20000410000 */
[----:B------:R-:W-:Y:S01]  /*6f80*/  F2FP.BF16.F32.PACK_AB R23, R16, R17 ;  /* 0x000000111017723e */ /* 0x000fe200000010ff */
[----:B------:R-:W-:Y:S01]  /*6f90*/  FMUL.FTZ R16, R187, R5 ;  /* 0x00000005bb107220 */ /* 0x000fe20000410000 */
[----:B------:R-:W-:Y:S01]  /*6fa0*/  FSETP.GE.FTZ.AND P6, PT, R185, RZ, PT ;  /* 0x000000ffb900720b */ /* 0x000fe20003fd6000 */
[----:B------:R-:W-:Y:S01]  /*6fb0*/  FADD.FTZ R5, -R104, R60 ;  /* 0x0000003c68057221 */ /* 0x000fe20000010100 */
[----:B------:R-:W-:Y:S01]  /*6fc0*/  FSETP.GE.FTZ.AND P5, PT, R186, RZ, PT ;  /* 0x000000ffba00720b */ /* 0x000fe20003fb6000 */
[----:B------:R-:W-:Y:S01]  /*6fd0*/  FMUL.FTZ R17, R200, R29 ;  /* 0x0000001dc8117220 */ /* 0x000fe20000410000 */
[-C--:B------:R-:W-:Y:S01]  /*6fe0*/  FSEL R7, R7, R104.reuse, P4 ;  /* 0x0000006807077208 */ /* 0x080fe20002000000 */
[----:B------:R-:W-:Y:S01]  /*6ff0*/  FMUL.FTZ R168, R168, R51 ;  /* 0x00000033a8a87220 */ /* 0x000fe20000410000 */
[-C--:B------:R-:W-:Y:S01]  /*7000*/  FSEL R6, R6, R104.reuse, P3 ;  /* 0x0000006806067208 */ /* 0x080fe20001800000 */
[----:B-1----:R-:W-:Y:S01]  /*7010*/  FADD.FTZ R4, -R0, R62 ;  /* 0x0000003e00047221 */ /* 0x002fe20000010100 */
[----:B------:R-:W-:Y:S01]  /*7020*/  FSETP.GE.FTZ.AND P2, PT, R114, RZ, PT ;  /* 0x000000ff7200720b */ /* 0x000fe20003f56000 */
[----:B------:R-:W-:Y:S01]  /*7030*/  FMUL.FTZ R7, R172, R7 ;  /* 0x00000007ac077220 */ /* 0x000fe20000410000 */
[----:B------:R-:W-:Y:S01]  /*7040*/  FSEL R44, R44, R104, P6 ;  /* 0x000000682c2c7208 */ /* 0x000fe20003000000 */
[----:B------:R-:W-:Y:S01]  /*7050*/  FMUL.FTZ R6, R163, R6 ;  /* 0x00000006a3067220 */ /* 0x000fe20000410000 */
[----:B------:R-:W-:Y:S01]  /*7060*/  FSEL R8, R8, R104, P5 ;  /* 0x0000006808087208 */ /* 0x000fe20002800000 */
[----:B------:R-:W-:Y:S01]  /*7070*/  FMUL.FTZ R165, R165, R54 ;  /* 0x00000036a5a57220 */ /* 0x000fe20000410000 */
[----:B------:R-:W-:Y:S01]  /*7080*/  FSEL R5, R5, R104, P2 ;  /* 0x0000006805057208 */ /* 0x000fe20001000000 */
[----:B------:R-:W-:Y:S01]  /*7090*/  @P1 FADD.FTZ R104, -R104, R61 ;  /* 0x0000003d68681221 */ /* 0x000fe20000010100 */
[----:B------:R-:W-:Y:S01]  /*70a0*/  FMUL.FTZ R13, R185, R44 ;  /* 0x0000002cb90d7220 */ /* 0x000fe20000410000 */
[----:B------:R-:W-:Y:S01]  /*70b0*/  FMUL.FTZ R8, R186, R8 ;  /* 0x00000008ba087220 */ /* 0x000fe20000410000 */
[----:B------:R-:W-:Y:S01]  /*70c0*/  F2FP.BF16.F32.PACK_AB R17, R17, R12 ;  /* 0x0000000c1111723e */ /* 0x000fe200000010ff */
[----:B------:R-:W-:Y:S01]  /*70d0*/  FMUL.FTZ R5, R114, R5 ;  /* 0x0000000572057220 */ /* 0x000fe20000410000 */
[----:B------:R-:W-:Y:S01]  /*70e0*/  FMUL.FTZ R18, R113, R104 ;  /* 0x0000006871127220 */ /* 0x000fe20000410000 */
[----:B------:R-:W-:Y:S01]  /*70f0*/  F2FP.BF16.F32.PACK_AB R12, R6, R7 ;  /* 0x00000007060c723e */ /* 0x000fe200000010ff */
[----:B------:R-:W-:Y:S01]  /*7100*/  FADD.FTZ R6, -R0, R14 ;  /* 0x0000000e00067221 */ /* 0x000fe20000010100 */
[----:B------:R-:W-:Y:S01]  /*7110*/  F2FP.BF16.F32.PACK_AB R13, R8, R13 ;  /* 0x0000000d080d723e */ /* 0x000fe200000010ff */
[C---:B------:R-:W-:Y:S01]  /*7120*/  FADD.FTZ R8, -R0.reuse, R10 ;  /* 0x0000000a00087221 */ /* 0x040fe20000010100 */
[----:B------:R-:W-:Y:S01]  /*7130*/  FSETP.GE.FTZ.AND P2, PT, R217, RZ, PT ;  /* 0x000000ffd900720b */ /* 0x000fe20003f56000 */
[----:B------:R-:W-:Y:S01]  /*7140*/  FADD.FTZ R7, -R0, R11 ;  /* 0x0000000b00077221 */ /* 0x000fe20000010100 */
[----:B------:R-:W-:Y:S01]  /*7150*/  F2FP.BF16.F32.PACK_AB R18, R18, R5 ;  /* 0x000000051212723e */ /* 0x000fe200000010ff */
[----:B------:R-:W-:Y:S01]  /*7160*/  FADD.FTZ R5, -R0, R15 ;  /* 0x0000000f00057221 */ /* 0x000fe20000010100 */
[----:B------:R-:W-:Y:S01]  /*7170*/  FSETP.GE.FTZ.AND P4, PT, R219, RZ, PT ;  /* 0x000000ffdb00720b */ /* 0x000fe20003f96000 */
[----:B------:R-:W-:Y:S01]  /*7180*/  FMUL.FTZ R164, R164, R55 ;  /* 0x00000037a4a47220 */ /* 0x000fe20000410000 */
[----:B------:R-:W-:Y:S01]  /*7190*/  FSETP.GE.FTZ.AND P3, PT, R218, RZ, PT ;  /* 0x000000ffda00720b */ /* 0x000fe20003f76000 */
[----:B------:R-:W-:Y:S01]  /*71a0*/  FMUL.FTZ R105, R110, R105 ;  /* 0x000000696e697220 */ /* 0x000fe20000410000 */
[----:B------:R-:W-:Y:S01]  /*71b0*/  FSETP.GE.FTZ.AND P1, PT, R215, RZ, PT ;  /* 0x000000ffd700720b */ /* 0x000fe20003f36000 */
[----:B------:R-:W-:Y:S01]  /*71c0*/  IMAD.MOV.U32 R52, RZ, RZ, R233 ;  /* 0x000000ffff347224 */ /* 0x000fe200078e00e9 */
[-C--:B------:R-:W-:Y:S01]  /*71d0*/  FSEL R6, R6, R0.reuse, P2 ;  /* 0x0000000006067208 */ /* 0x080fe20001000000 */
[----:B------:R-:W-:Y:S01]  /*71e0*/  IMAD.MOV.U32 R53, RZ, RZ, R232 ;  /* 0x000000ffff357224 */ /* 0x000fe200078e00e8 */
[----:B------:R-:W-:Y:S02]  /*71f0*/  FSETP.GE.FTZ.AND P2, PT, R209, RZ, PT ;  /* 0x000000ffd100720b */ /* 0x000fe40003f56000 */
[----:B------:R-:W-:Y:S01]  /*7200*/  FSEL R8, R8, R0, P4 ;  /* 0x0000000008087208 */ /* 0x000fe20002000000 */
[----:B------:R-:W-:Y:S01]  /*7210*/  FMUL.FTZ R6, R217, R6 ;  /* 0x00000006d9067220 */ /* 0x000fe20000410000 */
[-C--:B------:R-:W-:Y:S02]  /*7220*/  FSEL R7, R7, R0.reuse, P3 ;  /* 0x0000000007077208 */ /* 0x080fe40001800000 */
[----:B------:R-:W-:Y:S01]  /*7230*/  FSEL R5, R5, R0, P1 ;  /* 0x0000000005057208 */ /* 0x000fe20000800000 */
[----:B------:R-:W-:Y:S01]  /*7240*/  FMUL.FTZ R8, R219, R8 ;  /* 0x00000008db087220 */ /* 0x000fe20000410000 */
[----:B------:R-:W-:Y:S01]  /*7250*/  FSEL R26, R26, R0, P2 ;  /* 0x000000001a1a7208 */ /* 0x000fe20001000000 */
[----:B------:R-:W-:Y:S01]  /*7260*/  FMUL.FTZ R7, R218, R7 ;  /* 0x00000007da077220 */ /* 0x000fe20000410000 */
[----:B------:R-:W-:Y:S01]  /*7270*/  FSETP.GE.FTZ.AND P2, PT, R205, RZ, PT ;  /* 0x000000ffcd00720b */ /* 0x000fe20003f56000 */
[----:B------:R-:W-:Y:S01]  /*7280*/  FMUL.FTZ R5, R215, R5 ;  /* 0x00000005d7057220 */ /* 0x000fe20000410000 */
[----:B------:R-:W-:Y:S01]  /*7290*/  F2FP.BF16.F32.PACK_AB R16, R16, R9 ;  /* 0x000000091010723e */ /* 0x000fe200000010ff */
[----:B------:R-:W-:Y:S01]  /*72a0*/  FMUL.FTZ R26, R209, R26 ;  /* 0x0000001ad11a7220 */ /* 0x000fe20000410000 */
[----:B------:R-:W-:Y:S02]  /*72b0*/  FSEL R30, R30, R0, P2 ;  /* 0x000000001e1e7208 */ /* 0x000fe40001000000 */
[----:B------:R-:W-:Y:S02]  /*72c0*/  FSETP.GE.FTZ.AND P2, PT, R198, RZ, PT ;  /* 0x000000ffc600720b */ /* 0x000fe40003f56000 */
[----:B------:R-:W-:Y:S01]  /*72d0*/  F2FP.BF16.F32.PACK_AB R10, R7, R8 ;  /* 0x00000008070a723e */ /* 0x000fe200000010ff */
[----:B------:R-:W-:Y:S01]  /*72e0*/  FMUL.FTZ R30, R205, R30 ;  /* 0x0000001ecd1e7220 */ /* 0x000fe20000410000 */
[----:B------:R-:W-:Y:S01]  /*72f0*/  FSETP.GE.FTZ.AND P1, PT, R208, RZ, PT ;  /* 0x000000ffd000720b */ /* 0x000fe20003f36000 */
[----:B------:R-:W-:Y:S01]  /*7300*/  FADD.FTZ R7, -R0, R47 ;  /* 0x0000002f00077221 */ /* 0x000fe20000010100 */
[----:B------:R-:W-:Y:S01]  /*7310*/  F2FP.BF16.F32.PACK_AB R9, R5, R6 ;  /* 0x000000060509723e */ /* 0x000fe200000010ff */
[----:B------:R-:W-:Y:S01]  /*7320*/  STS [R221+0xa400], R10 ;  /* 0x00a4000add007388 */ /* 0x000fe20000000800 */
[-C--:B------:R-:W-:Y:S01]  /*7330*/  FSEL R42, R42, R0.reuse, P2 ;  /* 0x000000002a2a7208 */ /* 0x080fe20001000000 */
[----:B------:R-:W-:Y:S01]  /*7340*/  FADD.FTZ R6, -R0, R46 ;  /* 0x0000002e00067221 */ /* 0x000fe20000010100 */
[----:B------:R-:W-:Y:S01]  /*7350*/  FSETP.GE.FTZ.AND P2, PT, R195, RZ, PT ;  /* 0x000000ffc300720b */ /* 0x000fe20003f56000 */
[----:B------:R-:W-:Y:S01]  /*7360*/  STS [R223+0xa000], R22 ;  /* 0x00a00016df007388 */ /* 0x000fe20000000800 */
[----:B------:R-:W-:Y:S01]  /*7370*/  FSEL R27, R27, R0, P1 ;  /* 0x000000001b1b7208 */ /* 0x000fe20000800000 */
[----:B------:R-:W-:Y:S01]  /*7380*/  FMUL.FTZ R42, R198, R42 ;  /* 0x0000002ac62a7220 */ /* 0x000fe20000410000 */
[----:B------:R-:W-:Y:S01]  /*7390*/  FSETP.GE.FTZ.AND P1, PT, R204, RZ, PT ;  /* 0x000000ffcc00720b */ /* 0x000fe20003f36000 */
[----:B------:R-:W-:Y:S01]  /*73a0*/  STS [R223+0xa400], R9 ;  /* 0x00a40009df007388 */ /* 0x000fe20000000800 */
[-C--:B------:R-:W-:Y:S01]  /*73b0*/  FSEL R6, R6, R0.reuse, P2 ;  /* 0x0000000006067208 */ /* 0x080fe20001000000 */
[----:B------:R-:W-:Y:S01]  /*73c0*/  FMUL.FTZ R8, R208, R27 ;  /* 0x0000001bd0087220 */ /* 0x000fe20000410000 */
[----:B------:R-:W-:Y:S01]  /*73d0*/  FSEL R31, R31, R0, P1 ;  /* 0x000000001f1f7208 */ /* 0x000fe20000800000 */
[----:B------:R-:W-:Y:S01]  /*73e0*/  STS [R227+0x8000], R184 ;  /* 0x008000b8e3007388 */ /* 0x000fe20000000800 */
[----:B------:R-:W-:Y:S01]  /*73f0*/  FSETP.GE.FTZ.AND P4, PT, R183, RZ, PT ;  /* 0x000000ffb700720b */ /* 0x000fe20003f96000 */
[----:B------:R-:W-:Y:S01]  /*7400*/  FMUL.FTZ R20, R195, R6 ;  /* 0x00000006c3147220 */ /* 0x000fe20000410000 */
[----:B------:R-:W-:Y:S01]  /*7410*/  F2FP.BF16.F32.PACK_AB R8, R8, R26 ;  /* 0x0000001a0808723e */ /* 0x000fe200000010ff */
[----:B------:R-:W-:Y:S01]  /*7420*/  STS [R227+0x8400], R33 ;  /* 0x00840021e3007388 */ /* 0x000fe20000000800 */
[----:B------:R-:W-:Y:S01]  /*7430*/  FSEL R6, R58, R0, P4 ;  /* 0x000000003a067208 */ /* 0x000fe20002000000 */
[----:B------:R-:W-:Y:S01]  /*7440*/  FMUL.FTZ R31, R204, R31 ;  /* 0x0000001fcc1f7220 */ /* 0x000fe20000410000 */
[----:B------:R-:W-:Y:S01]  /*7450*/  F2FP.BF16.F32.PACK_AB R168, R168, R169 ;  /* 0x000000a9a8a8723e */ /* 0x000fe200000010ff */
[----:B------:R-:W-:Y:S01]  /*7460*/  STS [R226+0x8000], R36 ;  /* 0x00800024e2007388 */ /* 0x000fe20000000800 */
[----:B------:R-:W-:Y:S01]  /*7470*/  F2FP.BF16.F32.PACK_AB R164, R164, R165 ;  /* 0x000000a5a4a4723e */ /* 0x000fe200000010ff */
[----:B------:R-:W-:Y:S01]  /*7480*/  FMUL.FTZ R15, R183, R6 ;  /* 0x00000006b70f7220 */ /* 0x000fe20000410000 */
[----:B------:R-:W-:Y:S01]  /*7490*/  F2FP.BF16.F32.PACK_AB R6, R31, R30 ;  /* 0x0000001e1f06723e */ /* 0x000fe200000010ff */
[----:B------:R-:W-:Y:S01]  /*74a0*/  STS [R226+0x8400], R32 ;  /* 0x00840020e2007388 */ /* 0x000fe20000000800 */
[----:B------:R-:W-:Y:S01]  /*74b0*/  FSETP.GE.FTZ.AND P1, PT, R196, RZ, PT ;  /* 0x000000ffc400720b */ /* 0x000fe20003f36000 */
[----:B------:R-:W-:Y:S01]  /*74c0*/  FADD.FTZ R5, -R0, R59 ;  /* 0x0000003b00057221 */ /* 0x000fe20000010100 */
[----:B------:R-:W-:Y:S01]  /*74d0*/  F2FP.BF16.F32.PACK_AB R64, R106, R64 ;  /* 0x000000406a40723e */ /* 0x000fe200000010ff */
[----:B------:R-:W-:Y:S01]  /*74e0*/  STS [R227+0xa000], R21 ;  /* 0x00a00015e3007388 */ /* 0x000fe20000000800 */
[-C--:B------:R-:W-:Y:S02]  /*74f0*/  FSEL R43, R43, R0.reuse, P1 ;  /* 0x000000002b2b7208 */ /* 0x080fe40000800000 */
[----:B------:R-:W-:Y:S01]  /*7500*/  FSETP.GE.FTZ.AND P5, PT, R194, RZ, PT ;  /* 0x000000ffc200720b */ /* 0x000fe20003fb6000 */
[----:B------:R-:W-:Y:S01]  /*7510*/  STS [R227+0xa400], R8 ;  /* 0x00a40008e3007388 */ /* 0x000fe20000000800 */
[----:B------:R-:W-:Y:S01]  /*7520*/  FSETP.GE.FTZ.AND P3, PT, R178, RZ, PT ;  /* 0x000000ffb200720b */ /* 0x000fe20003f76000 */
[----:B------:R-:W-:Y:S01]  /*7530*/  FMUL.FTZ R43, R196, R43 ;  /* 0x0000002bc42b7220 */ /* 0x000fe20000410000 */
[-C--:B------:R-:W-:Y:S01]  /*7540*/  FSEL R7, R7, R0.reuse, P5 ;  /* 0x0000000007077208 */ /* 0x080fe20002800000 */
[----:B------:R-:W-:Y:S01]  /*7550*/  STS [R226+0xa000], R17 ;  /* 0x00a00011e2007388 */ /* 0x000fe20000000800 */
[-C--:B------:R-:W-:Y:S02]  /*7560*/  FSEL R5, R5, R0.reuse, P3 ;  /* 0x0000000005057208 */ /* 0x080fe40001800000 */
[----:B------:R-:W-:Y:S01]  /*7570*/  FSETP.GE.FTZ.AND P2, PT, R173, RZ, PT ;  /* 0x000000ffad00720b */ /* 0x000fe20003f56000 */
[----:B------:R-:W-:Y:S01]  /*7580*/  STS [R226+0xa400], R6 ;  /* 0x00a40006e2007388 */ /* 0x000fe20000000800 */
[----:B------:R-:W-:Y:S01]  /*7590*/  FSETP.GE.FTZ.AND P1, PT, R111, RZ, PT ;  /* 0x000000ff6f00720b */ /* 0x000fe20003f36000 */
[----:B------:R-:W-:Y:S01]  /*75a0*/  FMUL.FTZ R19, R194, R7 ;  /* 0x00000007c2137220 */ /* 0x000fe20000410000 */
[----:B------:R-:W-:Y:S01]  /*75b0*/  FSEL R4, R4, R0, P2 ;  /* 0x0000000004047208 */ /* 0x000fe20001000000 */
[----:B------:R-:W-:Y:S01]  /*75c0*/  STS [R220+0x8000], R175 ;  /* 0x008000afdc007388 */ /* 0x000fe20000000800 */
[----:B------:R-:W-:Y:S01]  /*75d0*/  FMUL.FTZ R14, R178, R5 ;  /* 0x00000005b20e7220 */ /* 0x000fe20000410000 */
[----:B------:R-:W-:Y:S02]  /*75e0*/  F2FP.BF16.F32.PACK_AB R5, R43, R42 ;  /* 0x0000002a2b05723e */ /* 0x000fe400000010ff */
[----:B------:R-:W-:Y:S01]  /*75f0*/  STS [R220+0x8400], R23 ;  /* 0x00840017dc007388 */ /* 0x000fe20000000800 */
[----:B------:R-:W-:Y:S01]  /*7600*/  FMUL.FTZ R11, R173, R4 ;  /* 0x00000004ad0b7220 */ /* 0x000fe20000410000 */
[----:B------:R-:W-:Y:S02]  /*7610*/  F2FP.BF16.F32.PACK_AB R4, R19, R20 ;  /* 0x000000141304723e */ /* 0x000fe400000010ff */
[----:B------:R-:W-:Y:S01]  /*7620*/  STS [R222+0x8000], R170 ;  /* 0x008000aade007388 */ /* 0x000fe20000000800 */
[----:B------:R-:W-:Y:S01]  /*7630*/  F2FP.BF16.F32.PACK_AB R105, R105, R112 ;  /* 0x000000706969723e */ /* 0x000fe200000010ff */
[----:B------:R-:W-:Y:S02]  /*7640*/  @P1 FADD.FTZ R0, -R0, R63 ;  /* 0x0000003f00001221 */ /* 0x000fe40000010100 */
[----:B------:R-:W-:Y:S02]  /*7650*/  STS [R222+0x8400], R168 ;  /* 0x008400a8de007388 */ /* 0x000fe40000000800 */
        /* <DEDUP_REMOVED lines=78> */
[----:B------:R-:W-:Y:S01]  /*7b40*/  LEA.HI R5, R5, R24, RZ, 0x2 ;  /* 0x0000001805057211 */ /* 0x000fe200078f10ff */
[----:B------:R-:W-:Y:S05]  /*7b50*/  IMAD.SHL.U32 R4, R4, 0x40, RZ ;  /* 0x0000004004047824 */ /* 0x000fea00078e00ff */
[----:B------:R-:W-:Y:S02]  /*7b60*/  LEA.HI R5, R5, R235, RZ, 0x1 ;  /* 0x000000eb05057211 */ /* 0x000fe400078f08ff */
[----:B------:R-:W-:Y:S02]  /*7b70*/  LOP3.LUT R4, R4, 0xc0, RZ, 0xc0, !PT ;  /* 0x000000c004047812 */ /* 0x000fe400078ec0ff */
[----:B------:R-:W-:Y:S02]  /*7b80*/  LOP3.LUT R5, R5, 0x7fffffe, RZ, 0xc0, !PT ;  /* 0x07fffffe05057812 */ /* 0x000fe400078ec0ff */
[----:B------:R-:W-:Y:S02]  /*7b90*/  LOP3.LUT R6, R4, 0x18, R244, 0xf8, !PT ;  /* 0x0000001804067812 */ /* 0x000fe400078ef8f4 */
[----:B------:R-:W-:Y:S01]  /*7ba0*/  SHF.R.U32.HI R4, RZ, 0x3, R4 ;  /* 0x00000003ff047819 */ /* 0x000fe20000011604 */
[----:B------:R-:W-:Y:S03]  /*7bb0*/  IMAD.IADD R5, R235, 0x1, -R5 ;  /* 0x00000001eb057824 */ /* 0x000fe600078e0a05 */
[----:B------:R-:W-:Y:S01]  /*7bc0*/  LOP3.LUT R4, R6, R4, RZ, 0x3c, !PT ;  /* 0x0000000406047212 */ /* 0x000fe200078e3cff */
[----:B------:R-:W-:Y:S04]  /*7bd0*/  IMAD R5, R247, 0x8, R5 ;  /* 0x00000008f7057824 */ /* 0x000fe800078e0205 */
[----:B------:R-:W-:Y:S05]  /*7be0*/  IMAD.U32 R4, R5, 0x20, R4 ;  /* 0x0000002005047824 */ /* 0x000fea00078e0004 */
[----:B------:R-:W-:Y:S01]  /*7bf0*/  LEA R59, R4, UR4, 0x1 ;  /* 0x00000004043b7c11 */ /* 0x000fe2000f8e08ff */
[----:B------:R-:W-:Y:S06]  /*7c00*/  @!P0 BRA `(.L_x_275) ;  /* 0x00000000003c8947 */ /* 0x000fec0003800000 */
        /* <DEDUP_REMOVED lines=15> */
.L_x_275:
[----:B------:R-:W-:Y:S01]  /*7d00*/  LDSM.16.M88.4 R16, [R150] ;  /* 0x000000009610783b */ /* 0x000fe20000000200 */
[----:B------:R-:W-:Y:S01]  /*7d10*/  IMAD.U32 R58, RZ, RZ, UR27 ;  /* 0x0000001bff3a7e24 */ /* 0x000fe2000f8e00ff */
[----:B------:R-:W-:Y:S01]  /*7d20*/  ULOP3.LUT UR5, UR11, 0x1, URZ, 0xc0, !UPT ;  /* 0x000000010b057892 */ /* 0x000fe2000f8ec03f */
[----:B------:R-:W-:Y:S01]  /*7d30*/  IMAD.U32 R57, RZ, RZ, UR26 ;  /* 0x0000001aff397e24 */ /* 0x000fe2000f8e00ff */
[----:B------:R-:W1:Y:S01]  /*7d40*/  LDSM.16.MT88.4 R20, [R0+0x6000] ;  /* 0x006000000014783b */ /* 0x000e620000004200 */
[----:B------:R-:W-:Y:S01]  /*7d50*/  IMAD.U32 R56, RZ, RZ, UR25 ;  /* 0x00000019ff387e24 */ /* 0x000fe2000f8e00ff */
[----:B------:R-:W-:Y:S01]  /*7d60*/  UISETP.NE.U32.AND UP1, UPT, UR5, 0x1, UPT ;  /* 0x000000010500788c */ /* 0x000fe2000bf25070 */
[----:B------:R-:W-:Y:S01]  /*7d70*/  IMAD.U32 R55, RZ, RZ, UR24 ;  /* 0x00000018ff377e24 */ /* 0x000fe2000f8e00ff */
[----:B------:R-:W2:Y:S01]  /*7d80*/  LDSM.16.M88.4 R12, [R150+0x2000] ;  /* 0x00200000960c783b */ /* 0x000ea20000000200 */
[----:B------:R-:W-:Y:S01]  /*7d90*/  IMAD.U32 R54, RZ, RZ, UR23 ;  /* 0x00000017ff367e24 */ /* 0x000fe2000f8e00ff */
[----:B------:R-:W-:Y:S02]  /*7da0*/  @UP3 UIADD3 UR7, UP2, UR16, -0x200, URZ ;  /* 0xfffffe0010073890 */ /* 0x000fe4000ff5e03f */
[----:B------:R-:W-:Y:S01]  /*7db0*/  LDSM.16.M88.4 R24, [R157] ;  /* 0x000000009d18783b */ /* 0x000fe20000000200 */
[----:B------:R-:W-:Y:S02]  /*7dc0*/  UIADD3 UR10, UR11, -0x1, URZ ;  /* 0xffffffff0b0a7890 */ /* 0x000fe4000fffe03f */
[----:B------:R-:W-:Y:S01]  /*7dd0*/  @UP3 UIADD3.X UR5, UR17, -0x1, URZ, UP2, !UPT ;  /* 0xffffffff11053890 */ /* 0x000fe200097fe43f */
        /* <DEDUP_REMOVED lines=47> */
[----:B------:R-:W-:Y:S01]  /*80d0*/  IMAD.U32 R42, RZ, RZ, UR31 ;  /* 0x0000001fff2a7e24 */ /* 0x000fe2000f8e00ff */
[----:B------:R-:W-:Y:S03]  /*80e0*/  MOV R38, UR29 ;  /* 0x0000001d00267c02 */ /* 0x000fe60008000f00 */
[----:B------:R-:W-:Y:S01]  /*80f0*/  IMAD.U32 R36, RZ, RZ, UR28 ;  /* 0x0000001cff247e24 */ /* 0x000fe2000f8e00ff */
[C---:B---3--:R-:W-:Y:S06]  /*8100*/  HMMA.16816.F32.BF16 R8, R44.reuse, R48, R8 ;  /* 0x000000302c08723c */ /* 0x048fec0000041808 */
[-C--:B------:R-:W-:Y:S01]  /*8110*/  HMMA.16816.F32.BF16 R12, R44, R50.reuse, R12 ;  /* 0x000000322c0c723c */ /* 0x080fe2000004180c */
[----:B------:R-:W-:Y:S05]  /*8120*/  IMAD.U32 R48, RZ, RZ, UR34 ;  /* 0x00000022ff307e24 */ /* 0x000fea000f8e00ff */
[----:B------:R-:W-:Y:S01]  /*8130*/  HMMA.16816.F32.BF16 R16, R20, R50, R16 ;  /* 0x000000321410723c */ /* 0x000fe20000041810 */
[----:B------:R-:W-:Y:S04]  /*8140*/  IMAD.U32 R46, RZ, RZ, UR33 ;  /* 0x00000021ff2e7e24 */ /* 0x000fe8000f8e00ff */
[----:B------:R-:W-:Y:S01]  /*8150*/  IMAD.U32 R44, RZ, RZ, UR32 ;  /* 0x00000020ff2c7e24 */ /* 0x000fe2000f8e00ff */
[-C--:B------:R-:W-:Y:S01]  /*8160*/  HMMA.16816.F32.BF16 R4, R24, R28.reuse, R4 ;  /* 0x0000001c1804723c */ /* 0x080fe20000041804 */
[----:B------:R-:W-:Y:S04]  /*8170*/  IMAD.U32 R21, RZ, RZ, UR20 ;  /* 0x00000014ff157e24 */ /* 0x000fe8000f8e00ff */
[----:B------:R-:W-:Y:S01]  /*8180*/  @P0 VIADD R20, R242, 0xffffff80 ;  /* 0xffffff80f2140836 */ /* 0x000fe20000000000 */
[C---:B-1----:R-:W-:Y:S01]  /*8190*/  HMMA.16816.F32.BF16 R8, R32.reuse, R28, R8 ;  /* 0x0000001c2008723c */ /* 0x042fe20000041808 */
[----:B------:R-:W-:Y:S04]  /*81a0*/  IMAD.U32 R50, RZ, RZ, UR35 ;  /* 0x00000023ff327e24 */ /* 0x000fe8000f8e00ff */
[----:B------:R-:W-:Y:S01]  /*81b0*/  LEA R233, P1, R21, R52, 0x2 ;  /* 0x0000003415e97211 */ /* 0x000fe200078210ff */
[-C--:B------:R-:W-:Y:S01]  /*81c0*/  HMMA.16816.F32.BF16 R12, R32, R30.reuse, R12 ;  /* 0x0000001e200c723c */ /* 0x080fe2000004180c */
[----:B------:R-:W-:Y:S01]  /*81d0*/  IMAD.U32 R22, RZ, RZ, UR34 ;  /* 0x00000022ff167e24 */ /* 0x000fe2000f8e00ff */
[----:B------:R-:W-:Y:S03]  /*81e0*/  MOV R52, UR21 ;  /* 0x0000001500347c02 */ /* 0x000fe60008000f00 */
[----:B------:R-:W-:Y:S01]  /*81f0*/  @P0 IMAD.WIDE R20, R20, R251, UR16 ;  /* 0x0000001014140e25 */ /* 0x000fe2000f8e02fb */
[----:B------:R-:W-:Y:S01]  /*8200*/  HMMA.16816.F32.BF16 R16, R24, R30, R16 ;  /* 0x0000001e1810723c */ /* 0x000fe20000041810 */
[----:B------:R-:W-:Y:S01]  /*8210*/  @UP3 UMOV UR16, UR7 ;  /* 0x0000000700103c82 */ /* 0x000fe20008000000 */
[----:B------:R-:W-:Y:S01]  /*8220*/  MOV R33, UR21 ;  /* 0x0000001500217c02 */ /* 0x000fe20008000f00 */
[----:B------:R-:W-:Y:S01]  /*8230*/  @UP3 UMOV UR17, UR5 ;  /* 0x0000000500113c82 */ /* 0x000fe20008000000 */
[----:B------:R-:W5:Y:S01]  /*8240*/  @P0 LDG.E R238, desc[UR14][R20.64] ;  /* 0x0000000e14ee0981 */ /* 0x000f62000c1e1900 */
[----:B------:R-:W-:Y:S01]  /*8250*/  LEA.HI.X.SX32 R232, R0, R53, 0x2, P1 ;  /* 0x0000003500e87211 */ /* 0x000fe200008f16ff */
[----:B------:R-:W-:Y:S01]  /*8260*/  IMAD.U32 R0, RZ, RZ, UR35 ;  /* 0x00000023ff007e24 */ /* 0x000fe2000f8e00ff */
[----:B------:R-:W-:Y:S01]  /*8270*/  MOV R30, UR25 ;  /* 0x00000019001e7c02 */ /* 0x000fe20008000f00 */
        /* <DEDUP_REMOVED lines=132> */
[----:B------:R-:W-:-:S05]  /*8ac0*/  UISETP.NE.AND UP0, UPT, UR38, -0x1, UPT ;  /* 0xffffffff2600788c */ /* 0x000fca000bf05270 */
[----:B------:R-:W-:Y:S01]  /*8ad0*/  ULDC UR5, c[0x0][0x390] ;  /* 0x0000e40000057ab9 */ /* 0x000fe20000000800 */
[----:B------:R-:W-:Y:S01]  /*8ae0*/  ULDC UR7, c[0x0][0x38c] ;  /* 0x0000e30000077ab9 */ /* 0x000fe20000000800 */
        /* <DEDUP_REMOVED lines=37> */
[----:B------:R1:W-:Y:S01]  /*8d40*/  STS [R249], R17 ;  /* 0x00000011f9007388 */ /* 0x0003e20000000800 */
[----:B------:R-:W-:Y:S01]  /*8d50*/  F2FP.BF16.F32.PACK_AB R14, R14, R90 ;  /* 0x0000005a0e0e723e */ /* 0x000fe200000010ff */
[----:B------:R-:W-:Y:S01]  /*8d60*/  @UP0 UIADD3 UR5, UR37, UR38, URZ ;  /* 0x0000002625050290 */ /* 0x000fe2000fffe03f */
[----:B------:R-:W-:Y:S01]  /*8d70*/  F2FP.BF16.F32.PACK_AB R11, R11, R92 ;  /* 0x0000005c0b0b723e */ /* 0x000fe200000010ff */
[----:B------:R1:W-:Y:S01]  /*8d80*/  STS [R249+0x200], R16 ;  /* 0x00020010f9007388 */ /* 0x0003e20000000800 */
[----:B------:R-:W-:Y:S01]  /*8d90*/  F2FP.BF16.F32.PACK_AB R10, R10, R94 ;  /* 0x0000005e0a0a723e */ /* 0x000fe200000010ff */
[----:B------:R-:W-:Y:S01]  /*8da0*/  @UP0 ULDC.64 UR8, c[0x0][0x450] ;  /* 0x0001140000080ab9 */ /* 0x000fe20000000a00 */
[----:B------:R-:W-:Y:S01]  /*8db0*/  F2FP.BF16.F32.PACK_AB R9, R9, R68 ;  /* 0x000000440909723e */ /* 0x000fe200000010ff */
[----:B------:R1:W-:Y:S01]  /*8dc0*/  STS [R250], R13 ;  /* 0x0000000dfa007388 */ /* 0x0003e20000000800 */
[----:B------:R-:W-:Y:S01]  /*8dd0*/  F2FP.BF16.F32.PACK_AB R8, R8, R70 ;  /* 0x000000460808723e */ /* 0x000fe200000010ff */
[----:B------:R-:W-:Y:S01]  /*8de0*/  @UP0 UIMAD.WIDE.U32 UR10, UR5, UR8, URZ ;  /* 0x00000008050a02a5 */ /* 0x000fe2000f8e003f */
[----:B------:R-:W-:Y:S01]  /*8df0*/  F2FP.BF16.F32.PACK_AB R5, R5, R80 ;  /* 0x000000500505723e */ /* 0x000fe200000010ff */
[----:B------:R1:W-:Y:S01]  /*8e00*/  STS [R250+0x200], R12 ;  /* 0x0002000cfa007388 */ /* 0x0003e20000000800 */
        /* <DEDUP_REMOVED lines=35> */
.L_x_277:
        /* <DEDUP_REMOVED lines=19> */
.L_x_278:
[----:B------:R-:W-:Y:S01]  /*9170*/  BAR.SYNC.DEFER_BLOCKING 0x0 ;  /* 0x0000000000007b1d */ /* 0x000fe20000010000 */
[----:B------:R-:W-:Y:S01]  /*9180*/  USHF.R.S32.HI UR7, URZ, 0x1f, UR5 ;  /* 0x0000001f3f077899 */ /* 0x000fe20008011405 */
[--C-:B-1----:R-:W-:Y:S01]  /*9190*/  SHF.R.S32.HI R5, RZ, 0x1f, R244.reuse ;  /* 0x0000001fff057819 */ /* 0x102fe200000114f4 */
[----:B------:R-:W-:Y:S01]  /*91a0*/  IMAD.U32 R0, RZ, RZ, UR8 ;  /* 0x00000008ff007e24 */ /* 0x000fe2000f8e00ff */
[----:B------:R-:W-:Y:S01]  /*91b0*/  UIMAD UR6, UR36, -0x80, UR6 ;  /* 0xffffff80240678a4 */ /* 0x000fe2000f8e0206 */
[----:B------:R-:W-:Y:S01]  /*91c0*/  IMAD.MOV.U32 R4, RZ, RZ, R244 ;  /* 0x000000ffff047224 */ /* 0x000fe200078e00f4 */
[----:B------:R-:W-:Y:S01]  /*91d0*/  UIMAD UR13, UR7, UR8, URZ ;  /* 0x00000008070d72a4 */ /* 0x000fe2000f8e023f */
[C---:B------:R-:W-:Y:S01]  /*91e0*/  IADD3 R3, R235.reuse, 0x40, RZ ;  /* 0x00000040eb037810 */ /* 0x040fe20007ffe0ff */
[----:B------:R-:W-:Y:S01]  /*91f0*/  USHF.R.S32.HI UR21, URZ, 0x1f, UR55 ;  /* 0x0000001f3f157899 */ /* 0x000fe20008011437 */
[----:B------:R-:W-:Y:S01]  /*9200*/  IMAD.WIDE.U32 R6, R0, UR5, R4 ;  /* 0x0000000500067c25 */ /* 0x000fe2000f8e0004 */
[----:B------:R-:W-:Y:S01]  /*9210*/  UIMAD UR13, UR5, UR9, UR13 ;  /* 0x00000009050d72a4 */ /* 0x000fe2000f8e020d */
[----:B------:R-:W-:Y:S01]  /*9220*/  ISETP.GE.AND P2, PT, R235, UR6, PT ;  /* 0x00000006eb007c0c */ /* 0x000fe2000bf46270 */
[----:B------:R-:W-:Y:S01]  /*9230*/  ULDC.64 UR16, c[0x0][0x468] ;  /* 0x00011a0000107ab9 */ /* 0x000fe20000000a00 */
[----:B------:R-:W-:Y:S01]  /*9240*/  ISETP.GE.AND P1, PT, R3, UR6, PT ;  /* 0x0000000603007c0c */ /* 0x000fe2000bf26270 */
[----:B------:R-:W-:Y:S01]  /*9250*/  BSSY B0, `(.L_x_279) ;  /* 0x0000018000007945 */ /* 0x000fe20003800000 */
[----:B------:R-:W-:Y:S01]  /*9260*/  IADD3 R6, P0, R6, UR19, RZ ;  /* 0x0000001306067c10 */ /* 0x000fe2000ff1e0ff */
[----:B------:R-:W-:Y:S01]  /*9270*/  IMAD.U32 R0, RZ, RZ, UR13 ;  /* 0x0000000dff007e24 */ /* 0x000fe2000f8e00ff */
[----:B------:R-:W-:Y:S01]  /*9280*/  UIMAD UR13, UR21, UR16, URZ ;  /* 0x00000010150d72a4 */ /* 0x000fe2000f8e023f */
[----:B------:R-:W-:-:S03]  /*9290*/  SHF.R.S32.HI R24, RZ, 0x1f, R235 ;  /* 0x0000001fff187819 */ /* 0x000fc600000114eb */
[----:B------:R-:W-:Y:S01]  /*92a0*/  IADD3.X R7, R7, UR20, R0, P0, !PT ;  /* 0x0000001407077c10 */ /* 0x000fe200087fe400 */
[----:B------:R-:W-:Y:S01]  /*92b0*/  IMAD.U32 R0, RZ, RZ, UR16 ;  /* 0x00000010ff007e24 */ /* 0x000fe2000f8e00ff */
[----:B------:R-:W-:Y:S01]  /*92c0*/  UIMAD UR17, UR55, UR17, UR13 ;  /* 0x00000011371172a4 */ /* 0x000fe2000f8e020d */
[----:B------:R1:W2:Y:S02]  /*92d0*/  LDS.128 R16, [R59+0x7000] ;  /* 0x007000003b107984 */ /* 0x0002a40000000c00 */
[----:B------:R-:W-:Y:S02]  /*92e0*/  IMAD.WIDE.U32 R6, R0, UR55, R6 ;  /* 0x0000003700067c25 */ /* 0x000fe4000f8e0006 */
[----:B------:R1:W3:Y:S03]  /*92f0*/  LDS.128 R20, [R59+0x9000] ;  /* 0x009000003b147984 */ /* 0x0002e60000000c00 */
[----:B------:R-:W-:Y:S01]  /*9300*/  IADD3 R3, R7, UR17, RZ ;  /* 0x0000001107037c10 */ /* 0x000fe2000fffe0ff */
[----:B------:R-:W-:Y:S06]  /*9310*/  @P2 BRA `(.L_x_280) ;  /* 0x00000000002c2947 */ /* 0x000fec0003800000 */
        /* <DEDUP_REMOVED lines=11> */
.L_x_280:
[----:B------:R-:W-:Y:S05]  /*93d0*/  BSYNC B0 ;  /* 0x0000000000007941 */ /* 0x000fea0003800000 */
.L_x_279:
        /* <DEDUP_REMOVED lines=13> */
.L_x_282:
[----:B------:R-:W-:Y:S05]  /*94b0*/  BSYNC B0 ;  /* 0x0000000000007941 */ /* 0x000fea0003800000 */
.L_x_281:
[----:B----4-:R4:W1:Y:S01]  /*94c0*/  LDS.128 R12, [R59+0x8000] ;  /* 0x008000003b0c7984 */ /* 0x0108620000000c00 */
        /* <DEDUP_REMOVED lines=15> */
[----:B----4-:R-:W-:Y:S06]  /*95c0*/  @P2 BRA `(.L_x_284) ;  /* 0x0000000000282947 */ /* 0x010fec0003800000 */
        /* <DEDUP_REMOVED lines=10> */
.L_x_284:
[----:B------:R-:W-:Y:S05]  /*9670*/  BSYNC B0 ;  /* 0x0000000000007941 */ /* 0x000fea0003800000 */
.L_x_283:
        /* <DEDUP_REMOVED lines=14> */
.L_x_273:
        /* <DEDUP_REMOVED lines=23> */
.L_x_286:
[----:B------:R-:W-:Y:S01]  /*98d0*/  @UP0 UIADD3 UR5, UR37, UR38, URZ ;  /* 0x0000002625050290 */ /* 0x000fe2000fffe03f */
[----:B------:R-:W-:Y:S01]  /*98e0*/  @UP0 ULDC.64 UR10, c[0x0][0x458] ;  /* 0x00011600000a0ab9 */ /* 0x000fe20000000a00 */
[----:B------:R-:W-:Y:S02]  /*98f0*/  USHF.R.S32.HI UR19, URZ, 0x1f, UR18 ;  /* 0x0000001f3f137899 */ /* 0x000fe40008011412 */
[----:B------:R-:W-:Y:S02]  /*9900*/  @UP0 UIMAD.WIDE.U32 UR12, UR5, UR10, URZ ;  /* 0x0000000a050c02a5 */ /* 0x000fe4000f8e003f */
[----:B------:R-:W-:-:S04]  /*9910*/  @UP0 UIMAD UR5, UR5, UR11, URZ ;  /* 0x0000000b050502a4 */ /* 0x000fc8000f8e023f */
[----:B------:R-:W-:-:S03]  /*9920*/  @UP0 UIADD3 UR16, UR13, UR5, URZ ;  /* 0x000000050d100290 */ /* 0x000fc6000fffe03f */
[----:B------:R-:W-:Y:S01]  /*9930*/  @UP0 UMOV UR5, UR12 ;  /* 0x0000000c00050c82 */ /* 0x000fe20008000000 */
[----:B------:R-:W-:Y:S08]  /*9940*/  @P0 BRA `(.L_x_287) ;  /* 0x0000000000340947 */ /* 0x000ff00003800000 */
        /* <DEDUP_REMOVED lines=11> */
[----:B------:R-:W-:-:S03]  /*9a00*/  UIADD3 UR16, UR13, UR5, URZ ;  /* 0x000000050d107290 */ /* 0x000fc6000fffe03f */
[----:B------:R-:W-:-:S09]  /*9a10*/  UMOV UR5, UR12 ;  /* 0x0000000c00057c82 */ /* 0x000fd20008000000 */
.L_x_287:
[----:B------:R-:W-:Y:S01]  /*9a20*/  UIMAD UR7, UR19, UR8, URZ ;  /* 0x00000008130772a4 */ /* 0x000fe2000f8e023f */
[----:B------:R-:W-:Y:S01]  /*9a30*/  IMAD.U32 R4, RZ, RZ, UR8 ;  /* 0x00000008ff047e24 */ /* 0x000fe2000f8e00ff */
[----:B------:R-:W-:Y:S01]  /*9a40*/  UIMAD UR6, UR36, -0x80, UR6 ;  /* 0xffffff80240678a4 */ /* 0x000fe2000f8e0206 */
[C---:B------:R-:W-:Y:S01]  /*9a50*/  IADD3 R3, R235.reuse, 0x40, RZ ;  /* 0x00000040eb037810 */ /* 0x040fe20007ffe0ff */
[----:B------:R-:W-:Y:S01]  /*9a60*/  UIMAD UR7, UR18, UR9, UR7 ;  /* 0x00000009120772a4 */ /* 0x000fe2000f8e0207 */
[----:B------:R-:W-:Y:S01]  /*9a70*/  IMAD.WIDE.U32 R4, R4, UR18, R244 ;  /* 0x0000001204047c25 */ /* 0x000fe2000f8e00f4 */
[----:B------:R-:W-:Y:S01]  /*9a80*/  USHF.R.S32.HI UR17, URZ, 0x1f, UR55 ;  /* 0x0000001f3f117899 */ /* 0x000fe20008011437 */
[----:B------:R-:W-:Y:S01]  /*9a90*/  BSSY B0, `(.L_x_288) ;  /* 0x0000018000007945 */ /* 0x000fe20003800000 */
[----:B------:R-:W-:Y:S01]  /*9aa0*/  ULDC.64 UR12, c[0x0][0x468] ;  /* 0x00011a00000c7ab9 */ /* 0x000fe20000000a00 */
[----:B------:R-:W-:Y:S01]  /*9ab0*/  ISETP.GE.AND P2, PT, R235, UR6, PT ;  /* 0x00000006eb007c0c */ /* 0x000fe2000bf46270 */
[----:B------:R-:W-:Y:S01]  /*9ac0*/  IMAD.U32 R0, RZ, RZ, UR7 ;  /* 0x00000007ff007e24 */ /* 0x000fe2000f8e00ff */
[----:B------:R-:W-:Y:S01]  /*9ad0*/  IADD3 R4, P0, R4, UR20, RZ ;  /* 0x0000001404047c10 */ /* 0x000fe2000ff1e0ff */
[----:B------:R-:W-:Y:S01]  /*9ae0*/  UIMAD UR7, UR17, UR12, URZ ;  /* 0x0000000c110772a4 */ /* 0x000fe2000f8e023f */
[----:B------:R-:W-:-:S02]  /*9af0*/  ISETP.GE.AND P1, PT, R3, UR6, PT ;  /* 0x0000000603007c0c */ /* 0x000fc4000bf26270 */
[----:B------:R-:W-:Y:S01]  /*9b00*/  IADD3.X R5, R5, UR21, R0, P0, !PT ;  /* 0x0000001505057c10 */ /* 0x000fe200087fe400 */
[----:B------:R-:W-:Y:S01]  /*9b10*/  IMAD.U32 R0, RZ, RZ, UR12 ;  /* 0x0000000cff007e24 */ /* 0x000fe2000f8e00ff */
[----:B------:R-:W-:Y:S01]  /*9b20*/  UIMAD UR13, UR55, UR13, UR7 ;  /* 0x0000000d370d72a4 */ /* 0x000fe2000f8e0207 */
[----:B------:R-:W-:Y:S02]  /*9b30*/  SHF.R.S32.HI R10, RZ, 0x1f, R235 ;  /* 0x0000001fff0a7819 */ /* 0x000fe400000114eb */
        /* <DEDUP_REMOVED lines=13> */
.L_x_289:
[----:B------:R-:W-:Y:S05]  /*9c10*/  BSYNC B0 ;  /* 0x0000000000007941 */ /* 0x000fea0003800000 */
.L_x_288:
        /* <DEDUP_REMOVED lines=14> */
.L_x_291:
[----:B------:R-:W-:Y:S05]  /*9d00*/  BSYNC B0 ;  /* 0x0000000000007941 */ /* 0x000fea0003800000 */
.L_x_290:
[----:B------:R-:W-:Y:S01]  /*9d10*/  UIMAD UR6, UR19, UR10, URZ ;  /* 0x0000000a130672a4 */ /* 0x000fe2000f8e023f */
[----:B--2---:R-:W-:Y:S01]  /*9d20*/  IMAD.U32 R4, RZ, RZ, UR10 ;  /* 0x0000000aff047e24 */ /* 0x004fe2000f8e00ff */
[----:B------:R-:W-:Y:S01]  /*9d30*/  USHF.R.S32.HI UR8, URZ, 0x1f, UR55 ;  /* 0x0000001f3f087899 */ /* 0x000fe20008011437 */
[----:B------:R-:W-:Y:S01]  /*9d40*/  BSSY B0, `(.L_x_292) ;  /* 0x0000017000007945 */ /* 0x000fe20003800000 */
[----:B------:R-:W-:Y:S01]  /*9d50*/  UIMAD UR6, UR18, UR11, UR6 ;  /* 0x0000000b120672a4 */ /* 0x000fe2000f8e0206 */
[----:B------:R-:W-:-:S05]  /*9d60*/  IMAD.WIDE.U32 R4, R4, UR18, R244 ;  /* 0x0000001204047c25 */ /* 0x000fca000f8e00f4 */
[----:B------:R-:W-:Y:S01]  /*9d70*/  IMAD.U32 R0, RZ, RZ, UR6 ;  /* 0x00000006ff007e24 */ /* 0x000fe2000f8e00ff */
[----:B------:R-:W-:Y:S01]  /*9d80*/  IADD3 R4, P0, R4, UR5, RZ ;  /* 0x0000000504047c10 */ /* 0x000fe2000ff1e0ff */
[----:B------:R-:W-:Y:S02]  /*9d90*/  ULDC.64 UR6, c[0x0][0x470] ;  /* 0x00011c0000067ab9 */ /* 0x000fe40000000a00 */
[----:B------:R-:W-:Y:S01]  /*9da0*/  UIMAD UR5, UR8, UR6, URZ ;  /* 0x00000006080572a4 */ /* 0x000fe2000f8e023f */
[----:B------:R-:W-:Y:S02]  /*9db0*/  IADD3.X R5, R5, UR16, R0, P0, !PT ;  /* 0x0000001005057c10 */ /* 0x000fe400087fe400 */
[----:B------:R-:W-:Y:S01]  /*9dc0*/  MOV R0, UR6 ;  /* 0x0000000600007c02 */ /* 0x000fe20008000f00 */
[----:B------:R-:W-:-:S04]  /*9dd0*/  UIMAD UR7, UR55, UR7, UR5 ;  /* 0x00000007370772a4 */ /* 0x000fc8000f8e0205 */
        /* <DEDUP_REMOVED lines=13> */
.L_x_293:
[----:B------:R-:W-:Y:S05]  /*9eb0*/  BSYNC B0 ;  /* 0x0000000000007941 */ /* 0x000fea0003800000 */
.L_x_292:
        /* <DEDUP_REMOVED lines=13> */
.L_x_285:
[----:B------:R-:W-:Y:S05]  /*9f90*/  BSYNC B1 ;  /* 0x0000000000017941 */ /* 0x000fea0003800000 */
.L_x_268:
[----:B------:R-:W-:Y:S02]  /*9fa0*/  ULDC UR5, c[0x0][0xc] ;  /* 0x0000030000057ab9 */ /* 0x000fe40000000800 */
[----:B------:R-:W-:-:S04]  /*9fb0*/  UIADD3 UR36, UR5, UR36, URZ ;  /* 0x0000002405247290 */ /* 0x000fc8000fffe03f */
[----:B------:R-:W-:-:S06]  /*9fc0*/  UISETP.GE.AND UP0, UPT, UR36, UR61, UPT ;  /* 0x0000003d2400728c */ /* 0x000fcc000bf06270 */
[----:B------:R-:W-:-:S13]  /*9fd0*/  PLOP3.LUT P0, PT, PT, PT, UP0, 0x80, 0x0 ;  /* 0x000000000000781c */ /* 0x000fda0003f0f008 */
[----:B------:R-:W-:Y:S05]  /*9fe0*/  @P0 BRA `(.L_x_294) ;  /* 0x0000000000040947 */ /* 0x000fea0003800000 */
[----:B------:R-:W-:Y:S05]  /*9ff0*/  BRA `(.L_x_295) ;  /* 0xffffff6800b87947 */ /* 0x000fea000383ffff */
.L_x_294:
[----:B------:R-:W-:Y:S05]  /*a000*/  EXIT ;  /* 0x000000000000794d */ /* 0x000fea0003800000 */
.L_x_296:
        /* <DEDUP_REMOVED lines=15> */
.L_x_1336:


//--------------------- .text._ZN5flash44flash_bwd_dq_dk_dv_loop_seqk_parallel_kernelI23Flash_bwd_kernel_traitsILi32ELi128ELi128ELi8ELi4ELi4ELi4ELb1ELb0EN7cutlass10bfloat16_tE19Flash_kernel_traitsILi32ELi128ELi128ELi8ES3_EELb0ELb0ELb0ELb0ELb0ELb1ELb1EEEvNS_16Flash_bwd_paramsE --------------------------
	.section	.text._ZN5flash44flash_bwd_dq_dk_dv_loop_seqk_parallel_kernelI23Flash_bwd_kernel_traitsILi32ELi128ELi128ELi8ELi4ELi4ELi4ELb1ELb0EN7cutlass10bfloat16_tE19Flash_kernel_traitsILi32ELi128ELi128ELi8ES3_EELb0ELb0ELb0ELb0ELb0ELb1ELb1EEEvNS_16Flash_bwd_paramsE,"ax",@progbits
	.align	128
        .global         _ZN5flash44flash_bwd_dq_dk_dv_loop_seqk_parallel_kernelI23Flash_bwd_kernel_traitsILi32ELi128ELi128ELi8ELi4ELi4ELi4ELb1ELb0EN7cutlass10bfloat16_tE19Flash_kernel_traitsILi32ELi128ELi128ELi8ES3_EELb0ELb0ELb0ELb0ELb0ELb1ELb1EEEvNS_16Flash_bwd_paramsE
        .type           _ZN5flash44flash_bwd_dq_dk_dv_loop_seqk_parallel_kernelI23Flash_bwd_kernel_traitsILi32ELi128ELi128ELi8ELi4ELi4ELi4ELb1ELb0EN7cutlass10bfloat16_tE19Flash_kernel_traitsILi32ELi128ELi128ELi8ES3_EELb0ELb0ELb0ELb0ELb0ELb1ELb1EEEvNS_16Flash_bwd_paramsE,@function
        .size           _ZN5flash44flash_bwd_dq_dk_dv_loop_seqk_parallel_kernelI23Flash_bwd_kernel_traitsILi32ELi128ELi128ELi8ELi4ELi4ELi4ELb1ELb0EN7cutlass10bfloat16_tE19Flash_kernel_traitsILi32ELi128ELi128ELi8ES3_EELb0ELb0ELb0ELb0ELb0ELb1ELb1EEEvNS_16Flash_bwd_paramsE,(.L_x_1337 - _ZN5flash44flash_bwd_dq_dk_dv_loop_seqk_parallel_kernelI23Flash_bwd_kernel_traitsILi32ELi128ELi128ELi8ELi4ELi4ELi4ELb1ELb0EN7cutlass10bfloat16_tE19Flash_kernel_traitsILi32ELi128ELi128ELi8ES3_EELb0ELb0ELb0ELb0ELb0ELb1ELb1EEEvNS_16Flash_bwd_paramsE)
        .other          _ZN5flash44flash_bwd_dq_dk_dv_loop_seqk_parallel_kernelI23Flash_bwd_kernel_traitsILi32ELi128ELi128ELi8ELi4ELi4ELi4ELb1ELb0EN7cutlass10bfloat16_tE19Flash_kernel_traitsILi32ELi128ELi128ELi8ES3_EELb0ELb0ELb0ELb0ELb0ELb1ELb1EEEvNS_16Flash_bwd_paramsE,@"STO_CUDA_ENTRY STV_DEFAULT"
_ZN5flash44flash_bwd_dq_dk_dv_loop_seqk_parallel_kernelI23Flash_bwd_kernel_traitsILi32ELi128ELi128ELi8ELi4ELi4ELi4ELb1ELb0EN7cutlass10bfloat16_tE19Flash_kernel_traitsILi32ELi128ELi128ELi8ES3_EELb0ELb0ELb0ELb0ELb0ELb1ELb1EEEvNS_16Flash_bwd_paramsE:
.text._ZN5flash44flash_bwd_dq_dk_dv_loop_seqk_parallel_kernelI23Flash_bwd_kernel_traitsILi32ELi128ELi128ELi8ELi4ELi4ELi4ELb1ELb0EN7cutlass10bfloat16_tE19Flash_kernel_traitsILi32ELi128ELi128ELi8ES3_EELb0ELb0ELb0ELb0ELb0ELb1ELb1EEEvNS_16Flash_bwd_paramsE:
[----:B------:R-:W1:Y:S08]  /*0000*/  LDC R1, c[0x0][0x28] ;  /* 0x00000a00ff017b82 */ /* 0x000e700000000800 */
[----:B------:R-:W2:Y:S01]  /*0010*/  S2UR UR33, SR_CTAID.X ;  /* 0x00000000002179c3 */ /* 0x000ea20000002500 */
[----:B------:R-:W-:Y:S01]  /*0020*/  ULDC UR4, c[0x0][0x2c8] ;  /* 0x0000b20000047ab9 */ /* 0x000fe20000000800 */
[----:B-1----:R-:W-:Y:S01]  /*0030*/  VIADD R1, R1, 0xffffff10 ;  /* 0xffffff1001017836 */ /* 0x002fe20000000000 */
[----:B------:R-:W-:-:S04]  /*0040*/  UIADD3 UR5, UR4, 0x7f, URZ ;  /* 0x0000007f04057890 */ /* 0x000fc8000fffe03f */
[----:B------:R-:W-:-:S04]  /*0050*/  USHF.R.S32.HI UR4, URZ, 0x1f, UR5 ;  /* 0x0000001f3f047899 */ /* 0x000fc80008011405 */
[----:B------:R-:W-:-:S04]  /*0060*/  ULEA.HI UR4, UR4, UR5, URZ, 0x7 ;  /* 0x0000000504047291 */ /* 0x000fc8000f8f383f */
[----:B------:R-:W-:-:S06]  /*0070*/  USHF.R.S32.HI UR6, URZ, 0x7, UR4 ;  /* 0x000000073f067899 */ /* 0x000fcc0008011404 */
[----:B------:R-:W-:Y:S01]  /*0080*/  MOV R0, UR6 ;  /* 0x0000000600007c02 */ /* 0x000fe20008000f00 */
[----:B--2---:R-:W-:-:S04]  /*0090*/  UISETP.GE.AND UP0, UPT, UR33, UR6, UPT ;  /* 0x000000062100728c */ /* 0x004fc8000bf06270 */
[----:B------:R1:W-:Y:S02]  /*00a0*/  STL [R1+0x64], R0 ;  /* 0x0000640001007387 */ /* 0x0003e40000100800 */
[----:B------:R-:W-:-:S13]  /*00b0*/  PLOP3.LUT P0, PT, PT, PT, UP0, 0x80, 0x0 ;  /* 0x000000000000781c */ /* 0x000fda0003f0f008 */
[----:B------:R-:W-:Y:S05]  /*00c0*/  @P0 EXIT ;  /* 0x000000000000094d */ /* 0x000fea0003800000 */
[----:B------:R-:W2:Y:S01]  /*00d0*/  S2R R21, SR_TID.X ;  /* 0x0000000000157919 */ /* 0x000ea20000002100 */
[----:B------:R-:W3:Y:S01]  /*00e0*/  S2UR UR4, SR_CgaCtaId ;  /* 0x00000000000479c3 */ /* 0x000ee20000008800 */
[----:B------:R-:W-:Y:S01]  /*00f0*/  UMOV UR5, 0x400 ;  /* 0x0000040000057882 */ /* 0x000fe20000000000 */
[----:B------:R-:W-:Y:S01]  /*0100*/  IMAD.MOV.U32 R237, RZ, RZ, -0x10 ;  /* 0xfffffff0ffed7424 */ /* 0x000fe200078e00ff */
[----:B------:R-:W-:Y:S01]  /*0110*/  ULDC.64 UR10, c[0x0][0x208] ;  /* 0x00008200000a7ab9 */ /* 0x000fe20000000a00 */
[----:B------:R-:W-:Y:S01]  /*0120*/  IMAD.MOV.U32 R155, RZ, RZ, 0x20 ;  /* 0x00000020ff9b7424 */ /* 0x000fe200078e00ff */
[----:B------:R-:W-:Y:S01]  /*0130*/  UMOV UR61, 0xffffe000 ;  /* 0xffffe000003d7882 */ /* 0x000fe20000000000 */
[----:B------:R-:W-:Y:S02]  /*0140*/  IMAD.MOV.U32 R152, RZ, RZ, 0x40 ;  /* 0x00000040ff987424 */ /* 0x000fe400078e00ff */
[----:B------:R-:W4:Y:S08]  /*0150*/  S2UR UR58, SR_CTAID.Z ;  /* 0x00000000003a79c3 */ /* 0x000f300000002700 */
[----:B------:R-:W5:Y:S01]  /*0160*/  S2UR UR45, SR_CTAID.Y ;  /* 0x00000000002d79c3 */ /* 0x000f620000002600 */
[----:B---3--:R-:W-:Y:S01]  /*0170*/  ULEA UR4, UR4, UR5, 0x18 ;  /* 0x0000000504047291 */ /* 0x008fe2000f8ec03f */
[----:B--2---:R-:W-:Y:S01]  /*0180*/  SHF.R.S32.HI R11, RZ, 0x1f, R21 ;  /* 0x0000001fff0b7819 */ /* 0x004fe20000011415 */
[----:B----4-:R-:W-:-:S03]  /*0190*/  USHF.R.S32.HI UR5, URZ, 0x1f, UR58 ;  /* 0x0000001f3f057899 */ /* 0x010fc6000801143a */
[CC--:B------:R-:W-:Y:S02]  /*01a0*/  LEA.HI R3, R11.reuse, R21.reuse, RZ, 0x2 ;  /* 0x000000150b037211 */ /* 0x0c0fe400078f10ff */
[----:B------:R-:W-:Y:S02]  /*01b0*/  LEA.HI R10, R11, R21, RZ, 0x5 ;  /* 0x000000150b0a7211 */ /* 0x000fe400078f28ff */
[--C-:B------:R-:W-:Y:S01]  /*01c0*/  SHF.R.S32.HI R4, RZ, 0x2, R3.reuse ;  /* 0x00000002ff047819 */ /* 0x100fe20000011403 */
[----:B-----5:R-:W-:Y:S01]  /*01d0*/  USHF.L.U32 UR6, UR45, 0x7, URZ ;  /* 0x000000072d067899 */ /* 0x020fe2000800063f */
[----:B-1----:R-:W-:Y:S02]  /*01e0*/  SHF.R.S32.HI R0, RZ, 0x1f, R3 ;  /* 0x0000001fff007819 */ /* 0x002fe40000011403 */
        /* <DEDUP_REMOVED lines=36> */
[----:B------:R-:W-:Y:S01]  /*0430*/  LOP3.LUT R2, R2, 0xfffffffc, RZ, 0xc0, !PT ;  /* 0xfffffffc02027812 */ /* 0x000fe200078ec0ff */
[----:B------:R-:W-:Y:S01]  /*0440*/  IMAD.SHL.U32 R21, R21, 0x2, RZ ;  /* 0x0000000215157824 */ /* 0x000fe200078e00ff */
[----:B------:R-:W-:-:S02]  /*0450*/  LOP3.LUT R3, R10, 0x3fffffe, RZ, 0xc0, !PT ;  /* 0x03fffffe0a037812 */ /* 0x000fc400078ec0ff */
[----:B------:R-:W-:Y:S01]  /*0460*/  SHF.R.S32.HI R11, RZ, 0x7, R11 ;  /* 0x00000007ff0b7819 */ /* 0x000fe2000001140b */
[----:B------:R-:W-:Y:S01]  /*0470*/  IMAD.IADD R161, R4, 0x1, -R2 ;  /* 0x0000000104a17824 */ /* 0x000fe200078e0a02 */
[----:B------:R-:W-:Y:S01]  /*0480*/  SHF.R.S32.HI R15, RZ, 0x1f, R0 ;  /* 0x0000001fff0f7819 */ /* 0x000fe20000011400 */
[----:B------:R-:W-:Y:S01]  /*0490*/  IMAD.IADD R4, R8, 0x1, -R3 ;  /* 0x0000000108047824 */ /* 0x000fe200078e0a03 */
[-C--:B------:R-:W-:Y:S01]  /*04a0*/  LEA.HI R2, R0, R0.reuse, RZ, 0x1 ;  /* 0x0000000000027211 */ /* 0x080fe200078f08ff */
[----:B------:R-:W-:Y:S01]  /*04b0*/  IMAD R3, R11, 0x8, R14 ;  /* 0x000000080b037824 */ /* 0x000fe200078e020e */
[----:B------:R-:W-:Y:S01]  /*04c0*/  LEA.HI R12, R15, R0, RZ, 0x3 ;  /* 0x000000000f0c7211 */ /* 0x000fe200078f18ff */
[----:B------:R1:W-:Y:S01]  /*04d0*/  STL [R1+0x50], R6 ;  /* 0x0000500601007387 */ /* 0x0003e20000100800 */
        /* <DEDUP_REMOVED lines=20> */
[C---:B------:R-:W-:Y:S01]  /*0620*/  LOP3.LUT P5, RZ, R7.reuse, 0x2, RZ, 0xc0, !PT ;  /* 0x0000000207ff7812 */ /* 0x040fe200078ac0ff */
[----:B------:R-:W-:Y:S01]  /*0630*/  IMAD.IADD R10, R7, 0x1, -R0 ;  /* 0x00000001070a7824 */ /* 0x000fe200078e0a00 */
[C---:B------:R-:W-:Y:S01]  /*0640*/  LOP3.LUT P0, RZ, R2.reuse, 0x2, RZ, 0xc0, !PT ;  /* 0x0000000202ff7812 */ /* 0x040fe2000780c0ff */
[----:B-1----:R-:W-:Y:S01]  /*0650*/  IMAD.SHL.U32 R6, R2, 0x40, RZ ;  /* 0x0000004002067824 */ /* 0x002fe200078e00ff */
[----:B------:R-:W-:Y:S01]  /*0660*/  LOP3.LUT R2, R3, 0x1c0, RZ, 0xc0, !PT ;  /* 0x000001c003027812 */ /* 0x000fe200078ec0ff */
[----:B------:R-:W-:Y:S01]  /*0670*/  IMAD.SHL.U32 R0, R161, 0x10, RZ ;  /* 0x00000010a1007824 */ /* 0x000fe200078e00ff */
[----:B------:R-:W-:Y:S01]  /*0680*/  LOP3.LUT P4, RZ, R7, 0x4, RZ, 0xc0, !PT ;  /* 0x0000000407ff7812 */ /* 0x000fe2000788c0ff */
[----:B------:R-:W-:Y:S01]  /*0690*/  IMAD.SHL.U32 R3, R161, 0x400, RZ ;  /* 0x00000400a1037824 */ /* 0x000fe200078e00ff */
[----:B------:R-:W-:Y:S02]  /*06a0*/  SHF.R.S32.HI R4, RZ, 0x3, R12 ;  /* 0x00000003ff047819 */ /* 0x000fe4000001140c */
[----:B------:R-:W-:-:S02]  /*06b0*/  LEA.HI.SX32 R7, R20, R0, 0x1e ;  /* 0x0000000014077211 */ /* 0x000fc400078ff2ff */
[----:B------:R-:W-:Y:S01]  /*06c0*/  LOP3.LUT R5, R9, 0x30, R0, 0xf8, !PT ;  /* 0x0000003009057812 */ /* 0x000fe200078ef800 */
[----:B------:R-:W-:Y:S01]  /*06d0*/  IMAD R12, R4, 0x200, R3 ;  /* 0x00000200040c7824 */ /* 0x000fe200078e0203 */
[----:B------:R-:W-:Y:S01]  /*06e0*/  LEA.HI R2, R2, R2, RZ, 0x1d ;  /* 0x0000000202027211 */ /* 0x000fe200078fe8ff */
[----:B------:R1:W-:Y:S01]  /*06f0*/  STL [R1+0x58], R7 ;  /* 0x0000580701007387 */ /* 0x0003e20000100800 */
[----:B------:R-:W-:Y:S01]  /*0700*/  LOP3.LUT R0, R6, 0xc0, RZ, 0xc0, !PT ;  /* 0x000000c006007812 */ /* 0x000fe200078ec0ff */
[----:B------:R-:W-:Y:S01]  /*0710*/  IMAD R17, R4, 0x8, R17 ;  /* 0x0000000804117824 */ /* 0x000fe200078e0211 */
[----:B------:R-:W-:Y:S01]  /*0720*/  IADD3 R19, R2, R19, R3 ;  /* 0x0000001302137210 */ /* 0x000fe20007ffe003 */
[----:B------:R-:W-:Y:S01]  /*0730*/  IMAD.SHL.U32 R4, R16, 0x40, RZ ;  /* 0x0000004010047824 */ /* 0x000fe200078e00ff */
[----:B------:R-:W-:Y:S01]  /*0740*/  LOP3.LUT R3, R0, 0x8, R22, 0xf8, !PT ;  /* 0x0000000800037812 */ /* 0x000fe200078ef816 */
[----:B------:R-:W-:Y:S01]  /*0750*/  IMAD.SHL.U32 R6, R14, 0x8, RZ ;  /* 0x000000080e067824 */ /* 0x000fe200078e00ff */
[----:B------:R-:W-:Y:S01]  /*0760*/  SHF.R.U32.HI R149, RZ, 0x3, R0 ;  /* 0x00000003ff957819 */ /* 0x000fe20000011600 */
[----:B------:R-:W-:Y:S01]  /*0770*/  IMAD R0, R161, 0x200, R8 ;  /* 0x00000200a1007824 */ /* 0x000fe200078e0208 */
[----:B------:R-:W-:-:S02]  /*0780*/  LOP3.LUT R5, R5, 0x8, R22, 0xf8, !PT ;  /* 0x0000000805057812 */ /* 0x000fc400078ef816 */
[----:B------:R-:W-:Y:S01]  /*0790*/  SHF.R.U32.HI R2, RZ, 0x3, R9 ;  /* 0x00000003ff027819 */ /* 0x000fe20000011609 */
[----:B------:R-:W-:Y:S01]  /*07a0*/  IMAD R10, R10, 0x20, R0 ;  /* 0x000000200a0a7824 */ /* 0x000fe200078e0200 */
[----:B------:R-:W-:Y:S01]  /*07b0*/  LOP3.LUT R149, R3, R149, RZ, 0x3c, !PT ;  /* 0x0000009503957212 */ /* 0x000fe200078e3cff */
[----:B------:R-:W-:Y:S01]  /*07c0*/  IMAD.SHL.U32 R0, R11, 0x8, RZ ;  /* 0x000000080b007824 */ /* 0x000fe200078e00ff */
[----:B------:R-:W-:Y:S01]  /*07d0*/  LOP3.LUT R3, R5, R2, RZ, 0x3c, !PT ;  /* 0x0000000205037212 */ /* 0x000fe200078e3cff */
[----:B------:R-:W-:Y:S01]  /*07e0*/  IMAD.SHL.U32 R9, R14, 0x10, RZ ;  /* 0x000000100e097824 */ /* 0x000fe200078e00ff */
[----:B------:R-:W-:Y:S01]  /*07f0*/  LOP3.LUT R2, R21, 0x6, RZ, 0xc0, !PT ;  /* 0x0000000615027812 */ /* 0x000fe200078ec0ff */
[----:B------:R-:W-:Y:S01]  /*0800*/  IMAD.U32 R149, R18, 0x20, R149 ;  /* 0x0000002012957824 */ /* 0x000fe200078e0095 */
[----:B------:R-:W-:Y:S01]  /*0810*/  R2P PR, R16, 0x6 ;  /* 0x0000000610007804 */ /* 0x000fe20000000000 */
[----:B------:R-:W-:Y:S01]  /*0820*/  IMAD R3, R14, 0x200, R3 ;  /* 0x000002000e037824 */ /* 0x000fe200078e0203 */
[----:B------:R-:W-:Y:S01]  /*0830*/  LOP3.LUT R4, R4, 0x1c0, RZ, 0xc0, !PT ;  /* 0x000001c004047812 */ /* 0x000fe200078ec0ff */
[----:B------:R-:W-:Y:S01]  /*0840*/  IMAD R2, R11, 0x40, R2 ;  /* 0x000000400b027824 */ /* 0x000fe200078e0202 */
[----:B------:R-:W-:-:S02]  /*0850*/  LOP3.LUT R6, R6, 0x8, RZ, 0xc0, !PT ;  /* 0x0000000806067812 */ /* 0x000fc400078ec0ff */
[----:B-1----:R-:W-:Y:S02]  /*0860*/  LOP3.LUT R7, R0, 0x8, RZ, 0xc0, !PT ;  /* 0x0000000800077812 */ /* 0x002fe400078ec0ff */
[----:B------:R-:W-:Y:S01]  /*0870*/  SHF.R.S32.HI R0, RZ, 0x1, R13 ;  /* 0x00000001ff007819 */ /* 0x000fe2000001140d */
[----:B------:R1:W-:Y:S01]  /*0880*/  STL [R1+0x54], R2 ;  /* 0x0000540201007387 */ /* 0x0003e20000100800 */
[----:B------:R-:W-:Y:S02]  /*0890*/  SHF.R.U32.HI R151, RZ, 0x3, R4 ;  /* 0x00000003ff977819 */ /* 0x000fe40000011604 */
[C---:B------:R-:W-:Y:S01]  /*08a0*/  LOP3.LUT P3, RZ, R0.reuse, 0x2, RZ, 0xc0, !PT ;  /* 0x0000000200ff7812 */ /* 0x040fe2000786c0ff */
[----:B------:R-:W-:Y:S01]  /*08b0*/  IMAD.SHL.U32 R0, R0, 0x40, RZ ;  /* 0x0000004000007824 */ /* 0x000fe200078e00ff */
[----:B------:R-:W-:Y:S02]  /*08c0*/  LOP3.LUT R9, R7, 0x10, R9, 0xf8, !PT ;  /* 0x0000001007097812 */ /* 0x000fe400078ef809 */
[----:B------:R-:W-:Y:S01]  /*08d0*/  LOP3.LUT R151, R151, R4, R6, 0x1e, !PT ;  /* 0x0000000497977212 */ /* 0x000fe200078e1e06 */
[----:B------:R-:W-:Y:S01]  /*08e0*/  IMAD.U32 R4, RZ, RZ, UR5 ;  /* 0x00000005ff047e24 */ /* 0x000fe2000f8e00ff */
[----:B------:R-:W-:Y:S01]  /*08f0*/  LOP3.LUT R0, R0, 0xc0, RZ, 0xc0, !PT ;  /* 0x000000c000007812 */ /* 0x000fe200078ec0ff */
[----:B------:R-:W-:Y:S01]  /*0900*/  IMAD.U32 R4, RZ, RZ, UR6 ;  /* 0x00000006ff047e24 */ /* 0x000fe2000f8e00ff */
[----:B------:R-:W-:Y:S01]  /*0910*/  USHF.R.S32.HI UR6, URZ, 0x1f, UR58 ;  /* 0x0000001f3f067899 */ /* 0x000fe2000801143a */
[----:B------:R-:W-:Y:S01]  /*0920*/  IMAD.IADD R151, R12, 0x1, R151 ;  /* 0x000000010c977824 */ /* 0x000fe200078e0297 */
[----:B------:R-:W-:Y:S01]  /*0930*/  SHF.R.U32.HI R8, RZ, 0x3, R0 ;  /* 0x00000003ff087819 */ /* 0x000fe20000011600 */
[----:B------:R-:W-:Y:S01]  /*0940*/  USHF.R.S32.HI UR5, URZ, 0x1f, UR45 ;  /* 0x0000001f3f057899 */ /* 0x000fe2000801142d */
[----:B------:R-:W-:-:S02]  /*0950*/  LEA R241, R19, UR4, 0x1 ;  /* 0x0000000413f17c11 */ /* 0x000fc4000f8e08ff */
[----:B------:R-:W-:Y:S01]  /*0960*/  LOP3.LUT R8, R8, R0, R7, 0x1e, !PT ;  /* 0x0000000008087212 */ /* 0x000fe200078e1e07 */
[----:B------:R-:W-:Y:S01]  /*0970*/  IMAD.SHL.U32 R0, R17, 0x20, RZ ;  /* 0x0000002011007824 */ /* 0x000fe200078e00ff */
[----:B------:R-:W-:Y:S01]  /*0980*/  SEL R237, R237, 0x10, !P6 ;  /* 0x00000010eded7807 */ /* 0x000fe20007000000 */
[----:B------:R-:W-:Y:S01]  /*0990*/  IMAD.U32 R4, RZ, RZ, UR5 ;  /* 0x00000005ff047e24 */ /* 0x000fe2000f8e00ff */
[----:B------:R-:W-:Y:S01]  /*09a0*/  SEL R238, R155, 0xffffffe0, !P5 ;  /* 0xffffffe09bee7807 */ /* 0x000fe20006800000 */
[----:B------:R-:W-:Y:S01]  /*09b0*/  IMAD R161, R161, 0x200, R0 ;  /* 0x00000200a1a17824 */ /* 0x000fe200078e0200 */
[----:B------:R-:W-:Y:S01]  /*09c0*/  SEL R152, R152, 0xffffffc0, !P2 ;  /* 0xffffffc098987807 */ /* 0x000fe20005000000 */
[----:B------:R-:W-:Y:S01]  /*09d0*/  IMAD.IADD R8, R8, 0x1, R10 ;  /* 0x0000000108087824 */ /* 0x000fe200078e020a */
[----:B------:R-:W-:Y:S01]  /*09e0*/  SEL R150, R155, 0xffffffe0, !P0 ;  /* 0xffffffe09b967807 */ /* 0x000fe20004000000 */
[----:B-1----:R-:W-:Y:S01]  /*09f0*/  IMAD.SHL.U32 R2, R15, 0x40, RZ ;  /* 0x000000400f027824 */ /* 0x002fe200078e00ff */
[----:B------:R-:W-:Y:S01]  /*0a00*/  LEA R149, R149, UR4, 0x1 ;  /* 0x0000000495957c11 */ /* 0x000fe2000f8e08ff */
[----:B------:R-:W-:Y:S01]  /*0a10*/  VIADD R236, R241, 0x40 ;  /* 0x00000040f1ec7836 */ /* 0x000fe20000000000 */
[----:B------:R-:W-:Y:S01]  /*0a20*/  LOP3.LUT P0, RZ, R15, 0x2, RZ, 0xc0, !PT ;  /* 0x000000020fff7812 */ /* 0x000fe2000780c0ff */
[C---:B------:R-:W-:Y:S01]  /*0a30*/  @P4 VIADD R236, R241.reuse, 0xffffffc0 ;  /* 0xffffffc0f1ec4836 */ /* 0x040fe20000000000 */
[----:B------:R-:W-:Y:S01]  /*0a40*/  LOP3.LUT R2, R2, 0xc0, RZ, 0xc0, !PT ;  /* 0x000000c002027812 */ /* 0x000fe200078ec0ff */
[----:B------:R-:W-:Y:S01]  /*0a50*/  IMAD.IADD R242, R241, 0x1, R237 ;  /* 0x00000001f1f27824 */ /* 0x000fe200078e02ed */
[----:B------:R-:W-:Y:S01]  /*0a60*/  SEL R155, R155, 0xffffffe0, !P0 ;  /* 0xffffffe09b9b7807 */ /* 0x000fe20004000000 */
[----:B------:R-:W-:Y:S01]  /*0a70*/  IMAD.IADD R237, R237, 0x1, R236 ;  /* 0x00000001eded7824 */ /* 0x000fe200078e02ec */
[----:B------:R-:W-:Y:S01]  /*0a80*/  SHF.R.U32.HI R5, RZ, 0x3, R2 ;  /* 0x00000003ff057819 */ /* 0x000fe20000011602 */
[----:B------:R-:W-:-:S02]  /*0a90*/  IMAD.IADD R243, R241, 0x1, R238 ;  /* 0x00000001f1f37824 */ /* 0x000fc400078e02ee */
[----:B------:R-:W-:Y:S01]  /*0aa0*/  IMAD.IADD R240, R242, 0x1, R238 ;  /* 0x00000001f2f07824 */ /* 0x000fe200078e02ee */
[C---:B------:R-:W-:Y:S01]  /*0ab0*/  LOP3.LUT R6, R5.reuse, R2, R6, 0x1e, !PT ;  /* 0x0000000205067212 */ /* 0x040fe200078e1e06 */
[----:B------:R-:W-:Y:S01]  /*0ac0*/  IMAD.IADD R239, R238, 0x1, R236 ;  /* 0x00000001eeef7824 */ /* 0x000fe200078e02ec */
[----:B------:R-:W-:Y:S01]  /*0ad0*/  LOP3.LUT R2, R5, R9, R2, 0x1e, !PT ;  /* 0x0000000905027212 */ /* 0x000fe200078e1e02 */
[----:B------:R-:W-:Y:S02]  /*0ae0*/  IMAD.IADD R150, R150, 0x1, R149 ;  /* 0x0000000196967824 */ /* 0x000fe400078e0295 */
[----:B------:R-:W-:Y:S02]  /*0af0*/  IMAD.IADD R161, R161, 0x1, R6 ;  /* 0x00000001a1a17824 */ /* 0x000fe400078e0206 */
[----:B------:R-:W-:Y:S02]  /*0b00*/  IMAD.IADD R156, R0, 0x1, R2 ;  /* 0x00000001009c7824 */ /* 0x000fe400078e0202 */
[----:B------:R-:W-:Y:S01]  /*0b10*/  IMAD.U32 R0, RZ, RZ, UR6 ;  /* 0x00000006ff007e24 */ /* 0x000fe2000f8e00ff */
[----:B------:R-:W-:Y:S01]  /*0b20*/  UIADD3 UR6, UR4, 0x6000, URZ ;  /* 0x0000600004067890 */ /* 0x000fe2000fffe03f */
[----:B------:R-:W-:Y:S01]  /*0b30*/  IMAD.U32 R2, RZ, RZ, UR5 ;  /* 0x00000005ff027e24 */ /* 0x000fe2000f8e00ff */
[----:B------:R-:W-:Y:S01]  /*0b40*/  UIADD3 UR5, UR4, 0x8000, URZ ;  /* 0x0000800004057890 */ /* 0x000fe2000fffe03f */
[----:B------:R-:W-:Y:S01]  /*0b50*/  LEA R2, R3, UR4, 0x1 ;  /* 0x0000000403027c11 */ /* 0x000fe2000f8e08ff */
[----:B------:R-:W-:-:S02]  /*0b60*/  IMAD.IADD R238, R238, 0x1, R237 ;  /* 0x00000001eeee7824 */ /* 0x000fc400078e02ed */
[----:B------:R-:W-:Y:S02]  /*0b70*/  LEA R4, R8, UR6, 0x1 ;  /* 0x0000000608047c11 */ /* 0x000fe4000f8e08ff */
[----:B------:R-:W-:-:S03]  /*0b80*/  LEA R151, R151, UR5, 0x1 ;  /* 0x0000000597977c11 */ /* 0x000fc6000f8e08ff */
[C---:B------:R-:W-:Y:S01]  /*0b90*/  VIADD R0, R4.reuse, 0x20 ;  /* 0x0000002004007836 */ /* 0x040fe20000000000 */
[----:B------:R1:W-:Y:S01]  /*0ba0*/  STL [R1+0x5c], R4 ;  /* 0x00005c0401007387 */ /* 0x0003e20000100800 */
[----:B------:R-:W-:Y:S02]  /*0bb0*/  @P3 VIADD R0, R4, 0xffffffe0 ;  /* 0xffffffe004003836 */ /* 0x000fe40000000000 */
[C---:B------:R-:W-:Y:S02]  /*0bc0*/  VIADD R157, R151.reuse, 0x20 ;  /* 0x00000020979d7836 */ /* 0x040fe40000000000 */
[C---:B------:R-:W-:Y:S01]  /*0bd0*/  @P1 VIADD R157, R151.reuse, 0xffffffe0 ;  /* 0xffffffe0979d1836 */ /* 0x040fe20000000000 */
[----:B------:R1:W-:Y:S01]  /*0be0*/  STL [R1+0x60], R0 ;  /* 0x0000600001007387 */ /* 0x0003e20000100800 */
[----:B------:R-:W-:Y:S02]  /*0bf0*/  IMAD.IADD R153, R151, 0x1, R152 ;  /* 0x0000000197997824 */ /* 0x000fe400078e0298 */
[----:B------:R-:W-:-:S02]  /*0c00*/  IMAD.IADD R152, R152, 0x1, R157 ;  /* 0x0000000198987824 */ /* 0x000fc400078e029d */
[C---:B------:R-:W-:Y:S02]  /*0c10*/  VIADD R160, R157.reuse, 0x2000 ;  /* 0x000020009da07836 */ /* 0x040fe40000000000 */
[C---:B------:R-:W-:Y:S02]  /*0c20*/  VIADD R159, R157.reuse, 0x4000 ;  /* 0x000040009d9f7836 */ /* 0x040fe40000000000 */
[----:B------:R-:W-:-:S07]  /*0c30*/  VIADD R158, R157, 0x6000 ;  /* 0x000060009d9e7836 */ /* 0x000fce0000000000 */
.L_x_325:
        /* <DEDUP_REMOVED lines=16> */
[----:B-12-4-:R-:W-:Y:S01]  /*0d40*/  IMAD.U32 R4, RZ, RZ, UR6 ;  /* 0x00000006ff047e24 */ /* 0x016fe2000f8e00ff */
        /* <DEDUP_REMOVED lines=13> */
[----:B---3--:R-:W2:Y:S01]  /*0e20*/  @P1 LDG.E R8, desc[UR10][R6.64] ;  /* 0x0000000a06081981 */ /* 0x008ea2000c1e1900 */
[----:B------:R-:W-:-:S04]  /*0e30*/  UIADD3 UR6, UP0, UR16, UR12, URZ ;  /* 0x0000000c10067290 */ /* 0x000fc8000ff1e03f */
[----:B------:R-:W-:Y:S01]  /*0e40*/  PLOP3.LUT P2, PT, PT, PT, UP4, 0x80, 0x0 ;  /* 0x000000000000781c */ /* 0x000fe20003f4f048 */
[----:B------:R-:W-:Y:S01]  /*0e50*/  UIADD3.X UR5, UR5, UR13, URZ, UP0, !UPT ;  /* 0x0000000d05057290 */ /* 0x000fe200087fe43f */
[----:B------:R1:W3:Y:S02]  /*0e60*/  @P0 LDG.E R6, desc[UR10][R4.64] ;  /* 0x0000000a04060981 */ /* 0x0002e4000c1e1900 */
[----:B-1----:R-:W-:Y:S02]  /*0e70*/  IMAD.U32 R4, RZ, RZ, UR15 ;  /* 0x0000000fff047e24 */ /* 0x002fe4000f8e00ff */
[----:B------:R-:W-:-:S05]  /*0e80*/  IMAD.U32 R5, RZ, RZ, UR14 ;  /* 0x0000000eff057e24 */ /* 0x000fca000f8e00ff */
[----:B------:R-:W4:Y:S04]  /*0e90*/  @P3 LDG.E R7, desc[UR10][R4.64] ;  /* 0x0000000a04073981 */ /* 0x000f28000c1e1900 */
[----:B------:R1:W5:Y:S02]  /*0ea0*/  @P3 LDG.E R0, desc[UR10][R4.64+0x4] ;  /* 0x0000040a04003981 */ /* 0x000364000c1e1900 */
        /* <DEDUP_REMOVED lines=28> */
.L_x_297:
        /* <DEDUP_REMOVED lines=10> */
[----:B------:R-:W-:Y:S02]  /*1110*/  UIMAD.WIDE.U32 UR16, UR45, UR8, URZ ;  /* 0x000000082d1072a5 */ /* 0x000fe4000f8e003f */
[----:B------:R-:W-:Y:S02]  /*1120*/  UIMAD UR8, UR59, UR8, URZ ;  /* 0x000000083b0872a4 */ /* 0x000fe4000f8e023f */
        /* <DEDUP_REMOVED lines=50> */
[----:B------:R-:W-:Y:S01]  /*1450*/  IABS R0, UR58 ;  /* 0x0000003a00007c13 */ /* 0x000fe20008000000 */
[----:B------:R-:W-:Y:S01]  /*1460*/  ULDC UR35, c[0x0][0x2c4] ;  /* 0x0000b10000237ab9 */ /* 0x000fe20000000800 */
[----:B------:R-:W-:Y:S01]  /*1470*/  @UP1 UIADD3 UR24, UR15, UR21, URZ ;  /* 0x000000150f181290 */ /* 0x000fe2000fffe03f */
[----:B------:R-:W-:Y:S01]  /*1480*/  IMAD.HI.U32 R3, R5, R3, R4 ;  /* 0x0000000305037227 */ /* 0x000fe200078e0004 */
[----:B------:R-:W-:Y:S01]  /*1490*/  UIMAD.WIDE.U32 UR14, UR8, UR12, URZ ;  /* 0x0000000c080e72a5 */ /* 0x000fe2000f8e003f */
[----:B------:R-:W-:Y:S01]  /*14a0*/  @UP0 UMOV UR48, UR16 ;  /* 0x0000001000300c82 */ /* 0x000fe20008000000 */
[----:B------:R-:W-:-:S03]  /*14b0*/  UIMAD UR5, UR8, UR5, UR7 ;  /* 0x00000005080572a4 */ /* 0x000fc6000f8e0207 */
[----:B------:R-:W-:Y:S01]  /*14c0*/  IMAD.HI.U32 R3, R3, R0, RZ ;  /* 0x0000000003037227 */ /* 0x000fe200078e00ff */
[----:B------:R-:W-:Y:S02]  /*14d0*/  UIMAD.WIDE.U32 UR12, UR8, UR18, URZ ;  /* 0x00000012080c72a5 */ /* 0x000fe4000f8e003f */
[----:B------:R-:W-:Y:S01]  /*14e0*/  @UP3 UIMAD UR16, UR45, UR35, URZ ;  /* 0x000000232d1032a4 */ /* 0x000fe2000f8e023f */
[----:B------:R-:W-:Y:S01]  /*14f0*/  IMAD.MOV R4, RZ, RZ, -R3 ;  /* 0x000000ffff047224 */ /* 0x000fe200078e0a03 */
[----:B------:R-:W-:Y:S02]  /*1500*/  ULOP3.LUT UR7, UR44, 0xffffff80, URZ, 0xc0, !UPT ;  /* 0xffffff802c077892 */ /* 0x000fe4000f8ec03f */
[----:B------:R-:W-:Y:S01]  /*1510*/  UIADD3 UR46, UR15, UR5, URZ ;  /* 0x000000050f2e7290 */ /* 0x000fe2000fffe03f */
[----:B------:R-:W-:Y:S01]  /*1520*/  IMAD R0, R6, R4, R0 ;  /* 0x0000000406007224 */ /* 0x000fe200078e0200 */
[----:B------:R-:W-:Y:S02]  /*1530*/  USHF.L.U64.HI UR19, UR45, 0x7, UR59 ;  /* 0x000000072d137899 */ /* 0x000fe4000801023b */
[----:B------:R-:W-:-:S02]  /*1540*/  USEL UR56, UR14, UR12, !UP1 ;  /* 0x0000000c0e387287 */ /* 0x000fc4000c800000 */
[----:B------:R-:W-:Y:S01]  /*1550*/  ISETP.GT.U32.AND P1, PT, R6, R0, PT ;  /* 0x000000000600720c */ /* 0x000fe20003f24070 */
[----:B------:R-:W-:Y:S02]  /*1560*/  @UP3 USEL UR5, UR16, UR18, !UP1 ;  /* 0x0000001210053287 */ /* 0x000fe4000c800000 */
[----:B------:R-:W-:Y:S01]  /*1570*/  UIADD3 UR14, UR7, -0x80, URZ ;  /* 0xffffff80070e7890 */ /* 0x000fe2000fffe03f */
[----:B------:R-:W-:Y:S01]  /*1580*/  @UP3 ULDC UR17, c[0x0][0x2e4] ;  /* 0x0000b90000113ab9 */ /* 0x000fe20000000800 */
[----:B------:R-:W-:Y:S02]  /*1590*/  USEL UR19, UR19, URZ, UP2 ;  /* 0x0000003f13137287 */ /* 0x000fe40009000000 */
[----:B------:R-:W-:Y:S02]  /*15a0*/  @!UP3 UIMAD UR12, UR45, UR36, UR58 ;  /* 0x000000242d0cb2a4 */ /* 0x000fe4000f8e023a */
[----:B------:R-:W-:Y:S02]  /*15b0*/  @UP3 UIMAD UR17, UR58, UR17, UR5 ;  /* 0x000000113a1132a4 */ /* 0x000fe4000f8e0205 */
[----:B------:R-:W-:-:S02]  /*15c0*/  USHF.R.S32.HI UR15, URZ, 0x1f, UR14 ;  /* 0x0000001f3f0f7899 */ /* 0x000fc4000801140e */
[-C--:B------:R-:W-:Y:S01]  /*15d0*/  @!P1 IADD3 R0, R0, -R6.reuse, RZ ;  /* 0x8000000600009210 */ /* 0x080fe20007ffe0ff */
[----:B------:R-:W-:Y:S01]  /*15e0*/  UIADD3 UR5, UP2, UR14, UR29, URZ ;  /* 0x0000001d0e057290 */ /* 0x000fe2000ff5e03f */
        /* <DEDUP_REMOVED lines=10> */
[----:B------:R-:W-:Y:S01]  /*1690*/  UIMAD UR52, UR58, UR37, URZ ;  /* 0x000000253a3472a4 */ /* 0x000fe2000f8e023f */
        /* <DEDUP_REMOVED lines=8> */
[----:B------:R-:W-:Y:S01]  /*1720*/  @UP0 UIMAD UR7, UR25, UR21, URZ ;  /* 0x00000015190702a4 */ /* 0x000fe2000f8e023f */
[----:B------:R-:W-:Y:S01]  /*1730*/  @!P3 LOP3.LUT R3, RZ, R7, RZ, 0x33, !PT ;  /* 0x00000007ff03b212 */ /* 0x000fe200078e33ff */
[----:B------:R-:W-:-:S02]  /*1740*/  USEL UR53, UR50, URZ, UP5 ;  /* 0x0000003f32357287 */ /* 0x000fc4000a800000 */
[----:B------:R-:W-:Y:S02]  /*1750*/  USHF.R.S32.HI UR51, URZ, 0x1f, UR28 ;  /* 0x0000001f3f337899 */ /* 0x000fe4000801141c */
[----:B------:R-:W-:Y:S02]  /*1760*/  @!UP1 UIADD3 UR47, UR41, UR27, URZ ;  /* 0x0000001b292f9290 */ /* 0x000fe4000fffe03f */
[----:B------:R-:W-:Y:S02]  /*1770*/  USHF.R.S32.HI UR55, URZ, 0x1f, UR52 ;  /* 0x0000001f3f377899 */ /* 0x000fe40008011434 */
[----:B------:R-:W-:Y:S02]  /*1780*/  USEL UR54, UR26, URZ, UP5 ;  /* 0x0000003f1a367287 */ /* 0x000fe4000a800000 */
        /* <DEDUP_REMOVED lines=16> */
.L_x_299:
        /* <DEDUP_REMOVED lines=13> */
.L_x_300:
        /* <DEDUP_REMOVED lines=11> */
.L_x_301:
[----:B------:R-:W-:Y:S02]  /*1a10*/  ULDC UR5, c[0x0][0x270] ;  /* 0x00009c0000057ab9 */ /* 0x000fe40000000800 */
[----:B------:R-:W-:-:S04]  /*1a20*/  UIMAD UR5, UR45, UR5, UR58 ;  /* 0x000000052d0572a4 */ /* 0x000fc8000f8e023a */
[----:B------:R-:W-:-:S12]  /*1a30*/  UIMAD UR5, UR5, UR60, URZ ;  /* 0x0000003c050572a4 */ /* 0x000fd8000f8e023f */
.L_x_302:
[----:B------:R-:W1:Y:S01]  /*1a40*/  S2R R5, SR_TID.X ;  /* 0x0000000000057919 */ /* 0x000e620000002100 */
[----:B------:R-:W2:Y:S01]  /*1a50*/  LDC.64 R12, c[0x0][0x420] ;  /* 0x00010800ff0c7b82 */ /* 0x000ea20000000a00 */
[----:B------:R-:W-:Y:S01]  /*1a60*/  ULDC UR7, c[0x0][0x2dc] ;  /* 0x0000b70000077ab9 */ /* 0x000fe20000000800 */
[----:B------:R-:W-:Y:S01]  /*1a70*/  ULDC UR8, c[0x0][0x270] ;  /* 0x00009c0000087ab9 */ /* 0x000fe20000000800 */
[----:B------:R-:W-:Y:S01]  /*1a80*/  UIADD3 UR13, UR14, UR17, URZ ;  /* 0x000000110e0d7290 */ /* 0x000fe2000fffe03f */
[----:B------:R-:W-:Y:S01]  /*1a90*/  BSSY B1, `(.L_x_298) ;  /* 0x000085a000017945 */ /* 0x000fe20003800000 */
[----:B------:R-:W-:Y:S02]  /*1aa0*/  USHF.R.S32.HI UR16, URZ, 0x1f, UR58 ;  /* 0x0000001f3f107899 */ /* 0x000fe4000801143a */
[----:B------:R-:W-:Y:S02]  /*1ab0*/  UIMAD UR17, UR7, UR8, URZ ;  /* 0x00000008071172a4 */ /* 0x000fe4000f8e023f */
[----:B------:R-:W-:Y:S01]  /*1ac0*/  UIADD3 UR29, UR14, UR5, URZ ;  /* 0x000000050e1d7290 */ /* 0x000fe2000fffe03f */
[----:B------:R-:W-:Y:S01]  /*1ad0*/  ULDC.64 UR8, c[0x0][0x428] ;  /* 0x00010a0000087ab9 */ /* 0x000fe20000000a00 */
[----:B------:R-:W-:-:S02]  /*1ae0*/  UISETP.GE.AND UP4, UPT, UR30, 0x1, UPT ;  /* 0x000000011e00788c */ /* 0x000fc4000bf86270 */
[----:B------:R-:W-:Y:S01]  /*1af0*/  UIMAD UR5, UR16, UR8, URZ ;  /* 0x00000008100572a4 */ /* 0x000fe2000f8e023f */
[----:B------:R-:W-:Y:S01]  /*1b00*/  ULDC.64 UR26, c[0x0][0x3e0] ;  /* 0x0000f800001a7ab9 */ /* 0x000fe20000000a00 */
[----:B------:R-:W-:Y:S02]  /*1b10*/  ULDC.64 UR18, c[0x0][0x2b0] ;  /* 0x0000ac0000127ab9 */ /* 0x000fe40000000a00 */
[----:B------:R-:W-:Y:S01]  /*1b20*/  UIMAD UR7, UR58, UR9, UR5 ;  /* 0x000000093a0772a4 */ /* 0x000fe2000f8e0205 */
[----:B------:R-:W-:Y:S01]  /*1b30*/  ULDC.64 UR40, c[0x0][0x478] ;  /* 0x00011e0000287ab9 */ /* 0x000fe20000000a00 */
[----:B------:R-:W-:Y:S01]  /*1b40*/  UIMAD.WIDE UR18, UR13, 0x4, UR18 ;  /* 0x000000040d1278a5 */ /* 0x000fe2000f8e0212 */
[----:B--2---:R-:W-:-:S04]  /*1b50*/  IMAD R11, R12, UR15, RZ ;  /* 0x0000000f0c0b7c24 */ /* 0x004fc8000f8e02ff */
[----:B------:R-:W-:Y:S01]  /*1b60*/  IMAD R11, R13, UR14, R11 ;  /* 0x0000000e0d0b7c24 */ /* 0x000fe2000f8e020b */
        /* <DEDUP_REMOVED lines=13> */
[----:B------:R-:W-:Y:S01]  /*1c40*/  IMAD R15, R6, UR38, RZ ;  /* 0x00000026060f7c24 */ /* 0x000fe2000f8e02ff */
[----:B------:R-:W-:Y:S01]  /*1c50*/  IADD3 R6, P0, R4, UR12, RZ ;  /* 0x0000000c04067c10 */ /* 0x000fe2000ff1e0ff */
[C---:B------:R-:W-:Y:S01]  /*1c60*/  IMAD.WIDE.U32 R8, R10.reuse, UR38, R4 ;  /* 0x000000260a087c25 */ /* 0x040fe2000f8e0004 */
[----:B------:R-:W-:Y:S02]  /*1c70*/  ULEA.HI.SX32 UR12, UR44, 0xffffffff, 0x19 ;  /* 0xffffffff2c0c7891 */ /* 0x000fe4000f8fca3f */
[----:B------:R-:W-:Y:S01]  /*1c80*/  IADD3.X R7, R5, UR47, RZ, P0, !PT ;  /* 0x0000002f05077c10 */ /* 0x000fe200087fe4ff */
[----:B------:R-:W-:Y:S01]  /*1c90*/  IMAD R10, R10, UR39, R15 ;  /* 0x000000270a0a7c24 */ /* 0x000fe2000f8e020f */
[----:B------:R-:W-:Y:S01]  /*1ca0*/  IADD3 R8, P0, R8, UR57, RZ ;  /* 0x0000003908087c10 */ /* 0x000fe2000ff1e0ff */
[----:B------:R-:W-:-:S03]  /*1cb0*/  IMAD.WIDE.U32 R6, R12, UR14, R6 ;  /* 0x0000000e0c067c25 */ /* 0x000fc6000f8e0006 */
[----:B------:R-:W-:Y:S01]  /*1cc0*/  IADD3.X R9, R9, UR24, R10, P0, !PT ;  /* 0x0000001809097c10 */ /* 0x000fe200087fe40a */
[----:B------:R-:W-:Y:S01]  /*1cd0*/  ULDC.64 UR14, c[0x0][0x210] ;  /* 0x00008400000e7ab9 */ /* 0x000fe20000000a00 */
[----:B------:R-:W-:Y:S01]  /*1ce0*/  ULDC.64 UR24, c[0x0][0x400] ;  /* 0x0001000000187ab9 */ /* 0x000fe20000000a00 */
[----:B------:R-:W-:Y:S01]  /*1cf0*/  IMAD.U32 R10, RZ, RZ, UR8 ;  /* 0x00000008ff0a7e24 */ /* 0x000fe2000f8e00ff */
[----:B------:R-:W-:Y:S01]  /*1d00*/  ULDC.64 UR8, c[0x0][0x258] ;  /* 0x0000960000087ab9 */ /* 0x000fe20000000a00 */
[----:B------:R-:W-:Y:S01]  /*1d10*/  IMAD.IADD R7, R7, 0x1, R11 ;  /* 0x0000000107077824 */ /* 0x000fe200078e020b */
[----:B------:R-:W-:Y:S01]  /*1d20*/  UIMAD UR5, UR16, UR8, URZ ;  /* 0x00000008100572a4 */ /* 0x000fe2000f8e023f */
[----:B------:R-:W-:Y:S01]  /*1d30*/  SHF.R.S32.HI R11, RZ, 0x5, R14 ;  /* 0x00000005ff0b7819 */ /* 0x000fe2000001140e */
[----:B------:R-:W-:Y:S01]  /*1d40*/  USHF.L.U32 UR16, UR17, 0x7, URZ ;  /* 0x0000000711107899 */ /* 0x000fe2000800063f */
[----:B------:R-:W-:Y:S01]  /*1d50*/  IMAD.WIDE.U32 R6, R10, UR58, R6 ;  /* 0x0000003a0a067c25 */ /* 0x000fe2000f8e0006 */
[----:B------:R-:W-:-:S02]  /*1d60*/  UIMAD UR9, UR58, UR9, UR5 ;  /* 0x000000093a0972a4 */ /* 0x000fc4000f8e0205 */
[----:B------:R-:W-:Y:S01]  /*1d70*/  UIADD3 UR5, UP3, UP2, UR36, UR16, UR52 ;  /* 0x0000001024057290 */ /* 0x000fe2000fa7e034 */
[----:B------:R-:W-:Y:S02]  /*1d80*/  IMAD.U32 R10, RZ, RZ, UR8 ;  /* 0x00000008ff0a7e24 */ /* 0x000fe4000f8e00ff */
[----:B------:R-:W-:Y:S01]  /*1d90*/  VIADD R7, R7, UR7 ;  /* 0x0000000707077c36 */ /* 0x000fe20008000000 */
[----:B------:R-:W-:Y:S01]  /*1da0*/  USHF.R.S32.HI UR7, URZ, 0x1f, UR16 ;  /* 0x0000001f3f077899 */ /* 0x000fe20008011410 */
[----:B------:R-:W-:Y:S01]  /*1db0*/  IMAD.WIDE.U32 R8, R10, UR58, R8 ;  /* 0x0000003a0a087c25 */ /* 0x000fe2000f8e0008 */
[----:B------:R-:W-:Y:S02]  /*1dc0*/  UIADD3 UR8, UP1, UP0, UR54, UR5, UR56 ;  /* 0x0000000536087290 */ /* 0x000fe4000f83e038 */
[----:B------:R-:W-:Y:S01]  /*1dd0*/  UIADD3.X UR5, UR50, UR7, UR55, UP3, UP2 ;  /* 0x0000000732057290 */ /* 0x000fe20009fe4437 */
[----:B------:R-:W-:Y:S01]  /*1de0*/  VIADD R14, R9, UR9 ;  /* 0x00000009090e7c36 */ /* 0x000fe20008000000 */
[C---:B------:R-:W-:Y:S01]  /*1df0*/  LEA R20, P0, R8.reuse, UR14, 0x1 ;  /* 0x0000000e08147c11 */ /* 0x040fe2000f8008ff */
[----:B------:R-:W-:Y:S01]  /*1e00*/  IMAD R11, R11, UR17, R16 ;  /* 0x000000110b0b7c24 */ /* 0x000fe2000f8e0210 */
[----:B------:R-:W-:Y:S01]  /*1e10*/  UIADD3.X UR5, UR53, UR5, UR46, UP1, UP0 ;  /* 0x0000000535057290 */ /* 0x000fe20008fe042e */
[-C--:B------:R-:W-:Y:S01]  /*1e20*/  IMAD R10, R19, R12.reuse, RZ ;  /* 0x0000000c130a7224 */ /* 0x080fe200078e02ff */
[----:B------:R-:W-:Y:S01]  /*1e30*/  LEA.HI.X R21, R8, UR15, R14, 0x1, P0 ;  /* 0x0000000f08157c11 */ /* 0x000fe200080f0c0e */
[C---:B------:R-:W-:Y:S01]  /*1e40*/  IMAD.WIDE.U32 R6, R0.reuse, R12, R6 ;  /* 0x0000000c00067225 */ /* 0x040fe200078e0006 */
[----:B------:R-:W-:Y:S01]  /*1e50*/  PLOP3.LUT P0, PT, PT, PT, UP4, 0x80, 0x0 ;  /* 0x000000000000781c */ /* 0x000fe20003f0f048 */
[----:B------:R-:W-:Y:S01]  /*1e60*/  UIMAD.WIDE UR14, UR29, 0x4, UR40 ;  /* 0x000000041d0e78a5 */ /* 0x000fe2000f8e0228 */
[----:B------:R-:W-:Y:S01]  /*1e70*/  IADD3 R8, P2, R11, UR8, RZ ;  /* 0x000000080b087c10 */ /* 0x000fe2000ff5e0ff */
[----:B------:R-:W-:Y:S01]  /*1e80*/  IMAD R9, R0, R13, R10 ;  /* 0x0000000d00097224 */ /* 0x000fe200078e020a */
[----:B------:R-:W-:-:S02]  /*1e90*/  LEA R10, P3, R6, UR26, 0x1 ;  /* 0x0000001a060a7c11 */ /* 0x000fc4000f8608ff */
[----:B------:R-:W-:Y:S01]  /*1ea0*/  LEA R27, P1, R8, UR24, 0x2 ;  /* 0x00000018081b7c11 */ /* 0x000fe2000f8210ff */
[----:B------:R-:W-:Y:S01]  /*1eb0*/  IMAD.IADD R9, R7, 0x1, R9 ;  /* 0x0000000107097824 */ /* 0x000fe200078e0209 */
[----:B------:R-:W-:-:S04]  /*1ec0*/  LEA.HI.X.SX32 R7, R11, UR5, 0x1, P2 ;  /* 0x000000050b077c11 */ /* 0x000fc800090f0eff */
[----:B------:R-:W-:Y:S02]  /*1ed0*/  LEA.HI.X R11, R6, UR27, R9, 0x1, P3 ;  /* 0x0000001b060b7c11 */ /* 0x000fe400098f0c09 */
[----:B------:R-:W-:Y:S01]  /*1ee0*/  LEA.HI.X R26, R8, UR25, R7, 0x2, P1 ;  /* 0x00000019081a7c11 */ /* 0x000fe200088f1407 */
[----:B------:R-:W-:Y:S06]  /*1ef0*/  @!P0 BRA `(.L_x_303) ;  /* 0x0000007800308947 */ /* 0x000fec0003800000 */
[----:B------:R-:W2:Y:S04]  /*1f00*/  LDL R28, [R1+0x58] ;  /* 0x00005800011c7983 */ /* 0x000ea80000100800 */
[----:B------:R-:W3:Y:S01]  /*1f10*/  LDL R29, [R1+0x50] ;  /* 0x00005000011d7983 */ /* 0x000ee20000100800 */
[----:B------:R-:W-:Y:S02]  /*1f20*/  UIMAD UR7, UR33, -0x80, UR6 ;  /* 0xffffff80210778a4 */ /* 0x000fe4000f8e0206 */
[----:B------:R-:W-:Y:S01]  /*1f30*/  UIMAD UR5, UR51, UR20, URZ ;  /* 0x00000014330572a4 */ /* 0x000fe2000f8e023f */
[----:B------:R-:W-:Y:S02]  /*1f40*/  IMAD.U32 R6, RZ, RZ, UR20 ;  /* 0x00000014ff067e24 */ /* 0x000fe4000f8e00ff */
[----:B------:R-:W-:Y:S01]  /*1f50*/  IMAD.U32 R8, RZ, RZ, UR22 ;  /* 0x00000016ff087e24 */ /* 0x000fe2000f8e00ff */
[----:B------:R-:W-:Y:S01]  /*1f60*/  UIMAD UR9, UR28, UR21, UR5 ;  /* 0x000000151c0972a4 */ /* 0x000fe2000f8e0205 */
[C---:B------:R-:W-:Y:S01]  /*1f70*/  VIADD R15, R0.reuse, 0x40 ;  /* 0x00000040000f7836 */ /* 0x040fe20000000000 */
[----:B------:R-:W-:Y:S01]  /*1f80*/  ISETP.GE.AND P4, PT, R0, UR7, PT ;  /* 0x0000000700007c0c */ /* 0x000fe2000bf86270 */
[----:B------:R-:W-:Y:S01]  /*1f90*/  UMOV UR8, UR12 ;  /* 0x0000000c00087c82 */ /* 0x000fe20008000000 */
[--C-:B------:R-:W-:Y:S01]  /*1fa0*/  IMAD.WIDE.U32 R6, R6, UR28, R4.reuse ;  /* 0x0000001c06067c25 */ /* 0x100fe2000f8e0004 */
[----:B------:R-:W-:Y:S01]  /*1fb0*/  UIMAD UR5, UR8, -0x80, UR30 ;  /* 0xffffff80080578a4 */ /* 0x000fe2000f8e021e */
[----:B------:R-:W-:Y:S01]  /*1fc0*/  ISETP.GE.AND P3, PT, R15, UR7, PT ;  /* 0x000000070f007c0c */ /* 0x000fe2000bf66270 */
[----:B------:R-:W-:Y:S01]  /*1fd0*/  ULDC.64 UR12, c[0x0][0x268] ;  /* 0x00009a00000c7ab9 */ /* 0x000fe20000000a00 */
[----:B------:R-:W-:Y:S01]  /*1fe0*/  IMAD.WIDE.U32 R8, R8, UR28, R4 ;  /* 0x0000001c08087c25 */ /* 0x000fe2000f8e0004 */
[----:B------:R-:W-:-:S03]  /*1ff0*/  IADD3 R4, P0, R6, UR31, RZ ;  /* 0x0000001f06047c10 */ /* 0x000fc6000ff1e0ff */
[----:B------:R-:W-:Y:S01]  /*2000*/  IMAD.U32 R14, RZ, RZ, UR9 ;  /* 0x00000009ff0e7e24 */ /* 0x000fe2000f8e00ff */
[----:B------:R-:W-:Y:S01]  /*2010*/  UIMAD UR9, UR51, UR22, URZ ;  /* 0x00000016330972a4 */ /* 0x000fe2000f8e023f */
[----:B------:R-:W-:Y:S01]  /*2020*/  IMAD R6, R17, UR12, RZ ;  /* 0x0000000c11067c24 */ /* 0x000fe2000f8e02ff */
[----:B------:R-:W1:Y:S02]  /*2030*/  @!P4 LDC.64 R22, c[0x0][0x220] ;  /* 0x00008800ff16cb82 */ /* 0x000e640000000a00 */
[----:B------:R-:W-:Y:S01]  /*2040*/  UIMAD UR9, UR28, UR23, UR9 ;  /* 0x000000171c0972a4 */ /* 0x000fe2000f8e0209 */
[----:B------:R-:W-:Y:S01]  /*2050*/  ISETP.GE.AND P1, PT, R15, UR5, PT ;  /* 0x000000050f007c0c */ /* 0x000fe2000bf26270 */
[----:B------:R-:W-:Y:S02]  /*2060*/  IMAD.MOV.U32 R30, RZ, RZ, R10 ;  /* 0x000000ffff1e7224 */ /* 0x000fe400078e000a */
[----:B------:R-:W-:Y:S02]  /*2070*/  IMAD.MOV.U32 R31, RZ, RZ, R11 ;  /* 0x000000ffff1f7224 */ /* 0x000fe400078e000b */
[----:B------:R-:W-:Y:S01]  /*2080*/  IMAD.SHL.U32 R15, R13, 0x80, RZ ;  /* 0x000000800d0f7824 */ /* 0x000fe200078e00ff */
[----:B------:R-:W4:Y:S01]  /*2090*/  @!P3 LDC.64 R24, c[0x0][0x220] ;  /* 0x00008800ff18bb82 */ /* 0x000f220000000a00 */
[----:B------:R-:W-:-:S06]  /*20a0*/  IMAD.WIDE.U32 R12, R12, 0x80, RZ ;  /* 0x000000800c0c7825 */ /* 0x000fcc00078e00ff */
[----:B------:R-:W-:Y:S01]  /*20b0*/  @!P1 IADD3 R16, P2, R30, R12, RZ ;  /* 0x0000000c1e109210 */ /* 0x000fe20007f5e0ff */
[----:B------:R-:W-:-:S04]  /*20c0*/  ULEA.HI UR7, UR8, UR8, URZ, 0x1 ;  /* 0x0000000808077291 */ /* 0x000fc8000f8f083f */
[----:B------:R-:W-:-:S04]  /*20d0*/  ULOP3.LUT UR7, UR7, 0xfffffffe, URZ, 0xc0, !UPT ;  /* 0xfffffffe07077892 */ /* 0x000fc8000f8ec03f */
[----:B------:R-:W-:-:S04]  /*20e0*/  UIADD3 UR7, UR8, -UR7, URZ ;  /* 0x8000000708077290 */ /* 0x000fc8000fffe03f */
[----:B------:R-:W-:Y:S01]  /*20f0*/  UISETP.NE.AND UP0, UPT, UR7, 0x1, UPT ;  /* 0x000000010700788c */ /* 0x000fe2000bf05270 */
[----:B------:R-:W-:Y:S01]  /*2100*/  STL.64 [R1+0x10], R30 ;  /* 0x0000101e01007387 */ /* 0x000fe20000100a00 */
[----:B--2---:R-:W-:Y:S02]  /*2110*/  VIADD R5, R28, 0x8 ;  /* 0x000000081c057836 */ /* 0x004fe40000000000 */
[C---:B------:R-:W-:Y:S01]  /*2120*/  VIADD R148, R161.reuse, 0x1000 ;  /* 0x00001000a1947836 */ /* 0x040fe20000000000 */
[----:B------:R-:W-:Y:S01]  /*2130*/  CS2R R94, SRZ ;  /* 0x00000000005e7805 */ /* 0x000fe2000001ff00 */
[----:B------:R-:W-:Y:S01]  /*2140*/  IMAD.SHL.U32 R154, R161, 0x2, RZ ;  /* 0x00000002a19a7824 */ /* 0x000fe200078e00ff */
[----:B------:R-:W-:Y:S02]  /*2150*/  ISETP.GE.AND P6, PT, R5, UR5, PT ;  /* 0x0000000505007c0c */ /* 0x000fe4000bfc6270 */
[----:B------:R-:W-:Y:S02]  /*2160*/  CS2R R92, SRZ ;  /* 0x00000000005c7805 */ /* 0x000fe4000001ff00 */
[----:B------:R-:W-:Y:S01]  /*2170*/  IADD3.X R5, R7, UR35, R14, P0, !PT ;  /* 0x0000002307057c10 */ /* 0x000fe200087fe40e */
[C---:B------:R-:W-:Y:S01]  /*2180*/  IMAD R7, R3.reuse, UR13, R6 ;  /* 0x0000000d03077c24 */ /* 0x040fe2000f8e0206 */
[----:B------:R-:W-:Y:S01]  /*2190*/  IADD3 R10, P0, R8, UR48, RZ ;  /* 0x00000030080a7c10 */ /* 0x000fe2000ff1e0ff */
[----:B------:R-:W-:Y:S01]  /*21a0*/  IMAD.U32 R8, RZ, RZ, UR9 ;  /* 0x00000009ff087e24 */ /* 0x000fe2000f8e00ff */
[----:B------:R-:W-:Y:S01]  /*21b0*/  CS2R R98, SRZ ;  /* 0x0000000000627805 */ /* 0x000fe2000001ff00 */
[----:B------:R-:W-:Y:S01]  /*21c0*/  IMAD.WIDE.U32 R4, R3, UR12, R4 ;  /* 0x0000000c03047c25 */ /* 0x000fe2000f8e0004 */
[----:B------:R-:W-:Y:S01]  /*21d0*/  ULDC.64 UR12, c[0x0][0x260] ;  /* 0x00009800000c7ab9 */ /* 0x000fe20000000a00 */
[----:B------:R-:W-:-:S02]  /*21e0*/  @!P3 IADD3 R14, P5, R0, 0x40, RZ ;  /* 0x00000040000eb810 */ /* 0x000fc40007fbe0ff */
[----:B------:R-:W-:Y:S01]  /*21f0*/  CS2R R96, SRZ ;  /* 0x0000000000607805 */ /* 0x000fe2000001ff00 */
[----:B------:R-:W-:Y:S01]  /*2200*/  IMAD R6, R17, UR12, RZ ;  /* 0x0000000c11067c24 */ /* 0x000fe2000f8e02ff */
[----:B------:R-:W-:Y:S02]  /*2210*/  IADD3.X R11, R9, UR49, R8, P0, !PT ;  /* 0x00000031090b7c10 */ /* 0x000fe400087fe408 */
[----:B------:R-:W-:Y:S02]  /*2220*/  CS2R R90, SRZ ;  /* 0x00000000005a7805 */ /* 0x000fe4000001ff00 */
[----:B------:R-:W-:Y:S01]  /*2230*/  CS2R R88, SRZ ;  /* 0x0000000000587805 */ /* 0x000fe2000001ff00 */
[C---:B------:R-:W-:Y:S01]  /*2240*/  IMAD R9, R3.reuse, UR13, R6 ;  /* 0x0000000d03097c24 */ /* 0x040fe2000f8e0206 */
[----:B------:R-:W-:Y:S01]  /*2250*/  CS2R R86, SRZ ;  /* 0x0000000000567805 */ /* 0x000fe2000001ff00 */
[----:B------:R-:W-:Y:S01]  /*2260*/  @!P3 IMAD.X R6, RZ, RZ, R19, P5 ;  /* 0x000000ffff06b224 */ /* 0x000fe200028e0613 */
[----:B------:R-:W-:Y:S01]  /*2270*/  CS2R R84, SRZ ;  /* 0x0000000000547805 */ /* 0x000fe2000001ff00 */
[----:B------:R-:W-:Y:S01]  /*2280*/  IMAD.WIDE.U32 R10, R3, UR12, R10 ;  /* 0x0000000c030a7c25 */ /* 0x000fe2000f8e000a */
[----:B------:R-:W-:-:S02]  /*2290*/  CS2R R78, SRZ ;  /* 0x00000000004e7805 */ /* 0x000fc4000001ff00 */
[----:B------:R-:W-:Y:S02]  /*22a0*/  CS2R R76, SRZ ;  /* 0x00000000004c7805 */ /* 0x000fe4000001ff00 */
[----:B------:R-:W-:Y:S01]  /*22b0*/  CS2R R82, SRZ ;  /* 0x0000000000527805 */ /* 0x000fe2000001ff00 */
[----:B------:R-:W-:Y:S01]  /*22c0*/  @!P3 IMAD R8, R6, UR20, RZ ;  /* 0x000000140608bc24 */ /* 0x000fe2000f8e02ff */
[----:B------:R-:W-:Y:S01]  /*22d0*/  CS2R R80, SRZ ;  /* 0x0000000000507805 */ /* 0x000fe2000001ff00 */
[----:B------:R-:W-:Y:S01]  /*22e0*/  IMAD.IADD R7, R5, 0x1, R7 ;  /* 0x0000000105077824 */ /* 0x000fe200078e0207 */
[----:B------:R-:W-:Y:S01]  /*22f0*/  CS2R R74, SRZ ;  /* 0x00000000004a7805 */ /* 0x000fe2000001ff00 */
[----:B------:R-:W-:Y:S01]  /*2300*/  @!P4 IMAD R3, R19, UR20, RZ ;  /* 0x000000141303cc24 */ /* 0x000fe2000f8e02ff */
[----:B------:R-:W-:Y:S01]  /*2310*/  CS2R R72, SRZ ;  /* 0x0000000000487805 */ /* 0x000fe2000001ff00 */
[----:B------:R-:W-:Y:S01]  /*2320*/  @!P4 IMAD.MOV.U32 R6, RZ, RZ, R4 ;  /* 0x000000ffff06c224 */ /* 0x000fe200078e0004 */
[----:B------:R-:W-:Y:S01]  /*2330*/  @!P1 IADD3.X R17, R31, R13, R15, P2, !PT ;  /* 0x0000000d1f119210 */ /* 0x000fe200017fe40f */
[----:B------:R-:W-:Y:S01]  /*2340*/  IMAD.IADD R5, R11, 0x1, R9 ;  /* 0x000000010b057824 */ /* 0x000fe200078e0209 */
[----:B------:R-:W-:Y:S01]  /*2350*/  CS2R R70, SRZ ;  /* 0x0000000000467805 */ /* 0x000fe2000001ff00 */
[----:B------:R-:W-:Y:S01]  /*2360*/  @!P3 IMAD R11, R14, UR21, R8 ;  /* 0x000000150e0bbc24 */ /* 0x000fe2000f8e0208 */
[----:B------:R-:W-:Y:S01]  /*2370*/  CS2R R68, SRZ ;  /* 0x0000000000447805 */ /* 0x000fe2000001ff00 */
[----:B------:R-:W-:Y:S01]  /*2380*/  @!P3 IMAD.MOV.U32 R12, RZ, RZ, R4 ;  /* 0x000000ffff0cb224 */ /* 0x000fe200078e0004 */
[----:B------:R-:W-:Y:S01]  /*2390*/  USHF.L.U32 UR31, UR17, 0x3, URZ ;  /* 0x00000003111f7899 */ /* 0x000fe2000800063f */
[----:B------:R-:W-:Y:S01]  /*23a0*/  @!P3 IMAD.MOV.U32 R13, RZ, RZ, R7 ;  /* 0x000000ffff0db224 */ /* 0x000fe200078e0007 */
[----:B------:R-:W-:Y:S01]  /*23b0*/  USHF.L.U32 UR30, UR17, 0x4, URZ ;  /* 0x00000004111e7899 */ /* 0x000fe2000800063f */
[C---:B------:R-:W-:Y:S01]  /*23c0*/  @!P4 IMAD R18, R0.reuse, UR21, R3 ;  /* 0x000000150012cc24 */ /* 0x040fe2000f8e0203 */
[----:B------:R-:W-:Y:S01]  /*23d0*/  UIMAD UR29, UR17, 0x18, URZ ;  /* 0x00000018111d78a4 */ /* 0x000fe2000f8e023f */
[----:B------:R-:W-:Y:S01]  /*23e0*/  @!P4 IMAD.WIDE.U32 R8, R0, UR20, R6 ;  /* 0x000000140008cc25 */ /* 0x000fe2000f8e0006 */
[----:B------:R-:W-:-:S02]  /*23f0*/  UIMAD UR27, UR17, 0x28, URZ ;  /* 0x00000028111b78a4 */ /* 0x000fc4000f8e023f */
[----:B------:R-:W-:Y:S01]  /*2400*/  UIMAD UR26, UR17, 0x30, URZ ;  /* 0x00000030111a78a4 */ /* 0x000fe2000f8e023f */
[----:B------:R-:W-:Y:S01]  /*2410*/  @!P3 IMAD.WIDE.U32 R6, R14, UR20, R12 ;  /* 0x000000140e06bc25 */ /* 0x000fe2000f8e000c */
[C---:B-1----:R-:W-:Y:S01]  /*2420*/  @!P4 LEA R12, P0, R8.reuse, R22, 0x1 ;  /* 0x00000016080cc211 */ /* 0x042fe200078008ff */
[----:B------:R-:W-:Y:S02]  /*2430*/  UIMAD UR25, UR17, 0x38, URZ ;  /* 0x00000038111978a4 */ /* 0x000fe4000f8e023f */
[----:B------:R-:W-:Y:S01]  /*2440*/  @!P4 IMAD.IADD R9, R9, 0x1, R18 ;  /* 0x000000010909c824 */ /* 0x000fe200078e0212 */
[----:B------:R-:W-:Y:S02]  /*2450*/  USHF.L.U32 UR24, UR17, 0x6, URZ ;  /* 0x0000000611187899 */ /* 0x000fe4000800063f */
[----:B------:R-:W-:Y:S02]  /*2460*/  UIADD3 UR16, -UR16, URZ, URZ ;  /* 0x0000003f10107290 */ /* 0x000fe4000fffe13f */
[----:B------:R-:W-:Y:S01]  /*2470*/  @!P4 LEA.HI.X R13, R8, R23, R9, 0x1, P0 ;  /* 0x00000017080dc211 */ /* 0x000fe200000f0c09 */
[----:B------:R-:W-:Y:S01]  /*2480*/  ULDC UR7, c[0x0][0x2ec] ;  /* 0x0000bb0000077ab9 */ /* 0x000fe20000000800 */
[----:B------:R-:W-:-:S02]  /*2490*/  PLOP3.LUT P0, PT, PT, PT, UP5, 0x80, 0x0 ;  /* 0x000000000000781c */ /* 0x000fc40003f0f058 */
[----:B------:R-:W-:Y:S01]  /*24a0*/  @!P3 IADD3 R3, P2, R0, 0x40, RZ ;  /* 0x000000400003b810 */ /* 0x000fe20007f5e0ff */
[--C-:B------:R-:W-:Y:S02]  /*24b0*/  @!P4 IMAD.MOV.U32 R4, RZ, RZ, R10.reuse ;  /* 0x000000ffff04c224 */ /* 0x100fe400078e000a */
[----:B------:R-:W-:Y:S02]  /*24c0*/  @!P3 IMAD.MOV.U32 R14, RZ, RZ, R10 ;  /* 0x000000ffff0eb224 */ /* 0x000fe400078e000a */
[----:B------:R-:W-:Y:S01]  /*24d0*/  @!P3 IMAD.X R18, RZ, RZ, R19, P2 ;  /* 0x000000ffff12b224 */ /* 0x000fe200010e0613 */
[----:B----4-:R-:W-:Y:S01]  /*24e0*/  @!P3 LEA R10, P2, R6, R24, 0x1 ;  /* 0x00000018060ab211 */ /* 0x010fe200078408ff */
[----:B------:R-:W-:-:S04]  /*24f0*/  @!P3 IMAD.IADD R11, R7, 0x1, R11 ;  /* 0x00000001070bb824 */ /* 0x000fc800078e020b */
[----:B------:R-:W-:Y:S01]  /*2500*/  @P0 BAR.SYNC.DEFER_BLOCKING 0x0 ;  /* 0x0000000000000b1d */ /* 0x000fe20000010000 */
[----:B------:R-:W-:Y:S01]  /*2510*/  @!P3 LEA.HI.X R11, R6, R25, R11, 0x1, P2 ;  /* 0x00000019060bb211 */ /* 0x000fe200010f0c0b */
[----:B------:R-:W-:Y:S02]  /*2520*/  @!P3 IMAD.MOV.U32 R15, RZ, RZ, R5 ;  /* 0x000000ffff0fb224 */ /* 0x000fe400078e0005 */
[----:B------:R-:W-:Y:S02]  /*2530*/  @!P4 IMAD R7, R19, UR22, RZ ;  /* 0x000000161307cc24 */ /* 0x000fe4000f8e02ff */
[----:B------:R-:W-:Y:S02]  /*2540*/  @!P3 IMAD R6, R18, UR22, RZ ;  /* 0x000000161206bc24 */ /* 0x000fe4000f8e02ff */
[C---:B------:R-:W-:Y:S01]  /*2550*/  @!P4 IMAD R9, R0.reuse, UR23, R7 ;  /* 0x000000170009cc24 */ /* 0x040fe2000f8e0207 */
[----:B------:R-:W-:Y:S01]  /*2560*/  ISETP.GE.AND P2, PT, R0, UR5, PT ;  /* 0x0000000500007c0c */ /* 0x000fe2000bf46270 */
[C---:B------:R-:W-:Y:S01]  /*2570*/  @!P3 IMAD R22, R3.reuse, UR23, R6 ;  /* 0x000000170316bc24 */ /* 0x040fe2000f8e0206 */
[----:B------:R-:W1:Y:S01]  /*2580*/  @!P3 LDC.64 R18, c[0x0][0x218] ;  /* 0x00008600ff12bb82 */ /* 0x000e620000000a00 */
[----:B------:R-:W-:-:S07]  /*2590*/  @!P3 IMAD.WIDE.U32 R6, R3, UR22, R14 ;  /* 0x000000160306bc25 */ /* 0x000fce000f8e000e */
[----:B------:R-:W2:Y:S01]  /*25a0*/  @!P4 LDC.64 R14, c[0x0][0x218] ;  /* 0x00008600ff0ecb82 */ /* 0x000ea20000000a00 */
[----:B------:R-:W-:Y:S01]  /*25b0*/  @!P4 IMAD.WIDE.U32 R4, R0, UR22, R4 ;  /* 0x000000160004cc25 */ /* 0x000fe2000f8e0004 */
[C---:B---3--:R-:W-:Y:S02]  /*25c0*/  LEA R0, R29.reuse, UR4, 0x1 ;  /* 0x000000041d007c11 */ /* 0x048fe4000f8e08ff */
[----:B------:R-:W-:Y:S01]  /*25d0*/  PLOP3.LUT P0, PT, PT, PT, UP0, 0x80, 0x0 ;  /* 0x000000000000781c */ /* 0x000fe20003f0f008 */
[----:B------:R-:W-:Y:S01]  /*25e0*/  VIADD R8, R29, 0x1000 ;  /* 0x000010001d087836 */ /* 0x000fe20000000000 */
[----:B------:R-:W-:Y:S01]  /*25f0*/  USHF.L.U32 UR9, UR39, 0x7, URZ ;  /* 0x0000000727097899 */ /* 0x000fe2000800063f */
[----:B------:R-:W-:Y:S01]  /*2600*/  @P4 STS [R0+0x8000], RZ ;  /* 0x008000ff00004388 */ /* 0x000fe20000000800 */
[----:B------:R-:W-:-:S03]  /*2610*/  UIMAD.WIDE.U32 UR12, UR38, 0x80, URZ ;  /* 0x00000080260c78a5 */ /* 0x000fc6000f8e003f */
[----:B------:R-:W-:Y:S04]  /*2620*/  @P4 STS [R0+0x8004], RZ ;  /* 0x008004ff00004388 */ /* 0x000fe80000000800 */
[----:B------:R-:W-:Y:S04]  /*2630*/  @P4 STS.64 [R0+0x8008], RZ ;  /* 0x008008ff00004388 */ /* 0x000fe80000000a00 */
[----:B------:R-:W-:Y:S01]  /*2640*/  @!PT LDS RZ, [RZ] ;  /* 0x00000000fffff984 */ /* 0x000fe20000000800 */
[----:B------:R-:W-:Y:S01]  /*2650*/  @!PT LDS RZ, [RZ] ;  /* 0x00000000fffff984 */ /* 0x000fe20000000800 */
[----:B------:R-:W-:Y:S01]  /*2660*/  @!PT LDS RZ, [RZ] ;  /* 0x00000000fffff984 */ /* 0x000fe20000000800 */
[----:B------:R3:W-:Y:S01]  /*2670*/  @!P4 LDGSTS.E.BYPASS.LTC128B.128 [R0+0x8000], desc[UR10][R12.64] ;  /* 0x080000000c00cfae */ /* 0x0007e2000b901d4a */
[----:B------:R-:W-:-:S03]  /*2680*/  IMAD.U32 R3, RZ, RZ, UR9 ;  /* 0x00000009ff037e24 */ /* 0x000fc6000f8e00ff */
[----:B------:R-:W-:Y:S04]  /*2690*/  @P3 STS.128 [R0+0x9000], RZ ;  /* 0x009000ff00003388 */ /* 0x000fe80000000c00 */
[----:B------:R-:W-:Y:S01]  /*26a0*/  @!PT LDS RZ, [RZ] ;  /* 0x00000000fffff984 */ /* 0x000fe20000000800 */
[----:B------:R-:W-:Y:S01]  /*26b0*/  @!PT LDS RZ, [RZ] ;  /* 0x00000000fffff984 */ /* 0x000fe20000000800 */
[----:B------:R-:W-:Y:S01]  /*26c0*/  @!PT LDS RZ, [RZ] ;  /* 0x00000000fffff984 */ /* 0x000fe20000000800 */
[----:B------:R4:W-:Y:S04]  /*26d0*/  @!P3 LDGSTS.E.BYPASS.LTC128B.128 [R0+0x9000], desc[UR10][R10.64] ;  /* 0x090000000a00bfae */ /* 0x0009e8000b901d4a */
[----:B------:R-:W0:Y:S04]  /*26e0*/  LDGDEPBAR ;  /* 0x00000000000079af */ /* 0x000e280000000000 */
[----:B------:R-:W-:Y:S04]  /*26f0*/  @P2 STS [R0+0x4000], RZ ;  /* 0x004000ff00002388 */ /* 0x000fe80000000800 */
[----:B------:R-:W-:Y:S01]  /*2700*/  @P2 STS [R0+0x4004], RZ ;  /* 0x004004ff00002388 */ /* 0x000fe20000000800 */
[----:B---3--:R-:W-:-:S03]  /*2710*/  SEL R12, R8, R29, !P0 ;  /* 0x0000001d080c7207 */ /* 0x008fc60004000000 */
[----:B------:R-:W-:Y:S01]  /*2720*/  @P2 STS.64 [R0+0x4008], RZ ;  /* 0x004008ff00002388 */ /* 0x000fe20000000a00 */
[----:B------:R-:W-:-:S03]  /*2730*/  LEA R12, R12, UR4, 0x1 ;  /* 0x000000040c0c7c11 */ /* 0x000fc6000f8e08ff */
[----:B------:R-:W-:Y:S01]  /*2740*/  @!PT LDS RZ, [RZ] ;  /* 0x00000000fffff984 */ /* 0x000fe20000000800 */
[----:B------:R-:W-:Y:S01]  /*2750*/  @!PT LDS RZ, [RZ] ;  /* 0x00000000fffff984 */ /* 0x000fe20000000800 */
[----:B------:R-:W-:Y:S01]  /*2760*/  @!PT LDS RZ, [RZ] ;  /* 0x00000000fffff984 */ /* 0x000fe20000000800 */
[----:B------:R-:W-:Y:S01]  /*2770*/  @!P2 LDGSTS.E.BYPASS.LTC128B.128 [R0+0x4000], desc[UR10][R30.64] ;  /* 0x040000001e00afae */ /* 0x000fe2000b901d4a */
[----:B----4-:R-:W-:-:S03]  /*2780*/  @!P1 IADD3 R10, P5, R20, UR12, RZ ;  /* 0x0000000c140a9c10 */ /* 0x010fc6000ffbe0ff */
[----:B------:R-:W-:Y:S01]  /*2790*/  @P1 STS.128 [R0+0x5000], RZ ;  /* 0x005000ff00001388 */ /* 0x000fe20000000c00 */
[----:B------:R-:W-:-:S03]  /*27a0*/  @!P1 IADD3.X R11, R21, UR13, R3, P5, !PT ;  /* 0x0000000d150b9c10 */ /* 0x000fc6000affe403 */
[----:B------:R-:W-:Y:S01]  /*27b0*/  @!PT LDS RZ, [RZ] ;  /* 0x00000000fffff984 */ /* 0x000fe20000000800 */
[----:B------:R-:W-:Y:S01]  /*27c0*/  @!PT LDS RZ, [RZ] ;  /* 0x00000000fffff984 */ /* 0x000fe20000000800 */
[----:B------:R-:W-:Y:S01]  /*27d0*/  @!PT LDS RZ, [RZ] ;  /* 0x00000000fffff984 */ /* 0x000fe20000000800 */
[----:B------:R-:W-:Y:S01]  /*27e0*/  @!P1 LDGSTS.E.BYPASS.LTC128B.128 [R0+0x5000], desc[UR10][R16.64] ;  /* 0x0500000010009fae */ /* 0x000fe2000b901d4a */
[----:B------:R-:W-:Y:S01]  /*27f0*/  @!P4 IMAD.IADD R3, R5, 0x1, R9 ;  /* 0x000000010503c824 */ /* 0x000fe200078e0209 */
[----:B--2---:R-:W-:Y:S02]  /*2800*/  @!P4 LEA R8, P5, R4, R14, 0x1 ;  /* 0x0000000e0408c211 */ /* 0x004fe400078a08ff */
[----:B------:R-:W-:Y:S04]  /*2810*/  @P2 STS [R12], RZ ;  /* 0x000000ff0c002388 */ /* 0x000fe80000000800 */
[----:B------:R-:W-:Y:S01]  /*2820*/  @P2 STS [R12+0x4], RZ ;  /* 0x000004ff0c002388 */ /* 0x000fe20000000800 */
[----:B------:R-:W-:-:S03]  /*2830*/  VIADD R5, R28, 0x40 ;  /* 0x000000401c057836 */ /* 0x000fc60000000000 */
[----:B------:R-:W-:Y:S01]  /*2840*/  @P2 STS [R12+0x8], RZ ;  /* 0x000008ff0c002388 */ /* 0x000fe20000000800 */
[----:B------:R-:W-:-:S03]  /*2850*/  @!P4 LEA.HI.X R9, R4, R15, R3, 0x1, P5 ;  /* 0x0000000f0409c211 */ /* 0x000fc600028f0c03 */
[----:B------:R-:W-:Y:S01]  /*2860*/  @P2 STS [R12+0xc], RZ ;  /* 0x00000cff0c002388 */ /* 0x000fe20000000800 */
[----:B------:R-:W-:-:S03]  /*2870*/  @!P3 IMAD.IADD R7, R7, 0x1, R22 ;  /* 0x000000010707b824 */ /* 0x000fc600078e0216 */
[----:B------:R-:W-:Y:S01]  /*2880*/  @!PT LDS RZ, [RZ] ;  /* 0x00000000fffff984 */ /* 0x000fe20000000800 */
[----:B------:R-:W-:Y:S01]  /*2890*/  @!PT LDS RZ, [RZ] ;  /* 0x00000000fffff984 */ /* 0x000fe20000000800 */
[----:B------:R-:W-:Y:S01]  /*28a0*/  @!PT LDS RZ, [RZ] ;  /* 0x00000000fffff984 */ /* 0x000fe20000000800 */
[----:B------:R-:W-:Y:S01]  /*28b0*/  @!P2 LDGSTS.E.BYPASS.LTC128B.128 [R12], desc[UR10][R20.64] ;  /* 0x00000000140cafae */ /* 0x000fe2000b901d4a */
[----:B-1----:R-:W-:-:S03]  /*28c0*/  @!P3 LEA R4, P2, R6, R18, 0x1 ;  /* 0x000000120604b211 */ /* 0x002fc600078408ff */
[----:B------:R-:W-:Y:S04]  /*28d0*/  @P1 STS [R12+0x1000], RZ ;  /* 0x001000ff0c001388 */ /* 0x000fe80000000800 */
[----:B------:R-:W-:Y:S01]  /*28e0*/  @P1 STS [R12+0x1004], RZ ;  /* 0x001004ff0c001388 */ /* 0x000fe20000000800 */
[----:B------:R-:W-:-:S03]  /*28f0*/  VIADD R3, R28, 0x48 ;  /* 0x000000481c037836 */ /* 0x000fc60000000000 */
[----:B------:R-:W-:Y:S04]  /*2900*/  @P1 STS [R12+0x1008], RZ ;  /* 0x001008ff0c001388 */ /* 0x000fe80000000800 */
[----:B------:R-:W-:Y:S04]  /*2910*/  @P1 STS [R12+0x100c], RZ ;  /* 0x00100cff0c001388 */ /* 0x000fe80000000800 */
[----:B------:R-:W-:Y:S01]  /*2920*/  @!PT LDS RZ, [RZ] ;  /* 0x00000000fffff984 */ /* 0x000fe20000000800 */
[----:B------:R-:W-:Y:S01]  /*2930*/  @!PT LDS RZ, [RZ] ;  /* 0x00000000fffff984 */ /* 0x000fe20000000800 */
[----:B------:R-:W-:Y:S01]  /*2940*/  @!PT LDS RZ, [RZ] ;  /* 0x00000000fffff984 */ /* 0x000fe20000000800 */
[----:B------:R-:W-:Y:S01]  /*2950*/  @!P1 LDGSTS.E.BYPASS.LTC128B.128 [R12+0x1000], desc[UR10][R10.64] ;  /* 0x010000000a0c9fae */ /* 0x000fe2000b901d4a */
[----:B------:R-:W-:Y:S02]  /*2960*/  ISETP.GE.AND P1, PT, R5, UR5, PT ;  /* 0x0000000505007c0c */ /* 0x000fe4000bf26270 */
[----:B------:R-:W-:Y:S01]  /*2970*/  @!P3 LEA.HI.X R5, R6, R19, R7, 0x1, P2 ;  /* 0x000000130605b211 */ /* 0x000fe200010f0c07 */
[----:B------:R-:W-:Y:S01]  /*2980*/  @P4 STS [R0+0x6000], RZ ;  /* 0x006000ff00004388 */ /* 0x000fe20000000800 */
[C---:B------:R-:W-:Y:S01]  /*2990*/  IMAD.SHL.U32 R6, R28.reuse, 0x4, RZ ;  /* 0x000000041c067824 */ /* 0x040fe200078e00ff */
[----:B------:R-:W-:-:S02]  /*29a0*/  ISETP.GE.AND P5, PT, R28, UR5, PT ;  /* 0x000000051c007c0c */ /* 0x000fc4000bfa6270 */
[----:B------:R-:W-:Y:S04]  /*29b0*/  @P4 STS [R0+0x6004], RZ ;  /* 0x006004ff00004388 */ /* 0x000fe80000000800 */
[----:B------:R-:W-:Y:S01]  /*29c0*/  @P4 STS.64 [R0+0x6008], RZ ;  /* 0x006008ff00004388 */ /* 0x000fe20000000a00 */
[----:B------:R-:W-:-:S03]  /*29d0*/  ISETP.GE.AND P2, PT, R3, UR5, PT ;  /* 0x0000000503007c0c */ /* 0x000fc6000bf46270 */
[----:B------:R-:W-:Y:S01]  /*29e0*/  @!PT LDS RZ, [RZ] ;  /* 0x00000000fffff984 */ /* 0x000fe20000000800 */
[----:B------:R-:W-:Y:S01]  /*29f0*/  @!PT LDS RZ, [RZ] ;  /* 0x00000000fffff984 */ /* 0x000fe20000000800 */
[----:B------:R-:W-:Y:S01]  /*2a00*/  @!PT LDS RZ, [RZ] ;  /* 0x00000000fffff984 */ /* 0x000fe20000000800 */
[----:B------:R1:W-:Y:S01]  /*2a10*/  @!P4 LDGSTS.E.BYPASS.LTC128B.128 [R0+0x6000], desc[UR10][R8.64] ;  /* 0x060000000800cfae */ /* 0x0003e2000b901d4a */
[----:B------:R-:W-:-:S03]  /*2a20*/  UMOV UR12, UR18 ;  /* 0x00000012000c7c82 */ /* 0x000fc60008000000 */
[----:B------:R2:W-:Y:S01]  /*2a30*/  @P3 STS.128 [R0+0x7000], RZ ;  /* 0x007000ff00003388 */ /* 0x0005e20000000c00 */
[----:B------:R-:W-:-:S03]  /*2a40*/  UMOV UR9, UR19 ;  /* 0x0000001300097c82 */ /* 0x000fc60008000000 */
[----:B------:R-:W-:Y:S01]  /*2a50*/  @!PT LDS RZ, [RZ] ;  /* 0x00000000fffff984 */ /* 0x000fe20000000800 */
[----:B------:R-:W-:Y:S01]  /*2a60*/  @!PT LDS RZ, [RZ] ;  /* 0x00000000fffff984 */ /* 0x000fe20000000800 */
[----:B------:R-:W-:Y:S01]  /*2a70*/  @!PT LDS RZ, [RZ] ;  /* 0x00000000fffff984 */ /* 0x000fe20000000800 */
[----:B------:R3:W-:Y:S01]  /*2a80*/  @!P3 LDGSTS.E.BYPASS.LTC128B.128 [R0+0x7000], desc[UR10][R4.64] ;  /* 0x070000000400bfae */ /* 0x0007e2000b901d4a */
[----:B------:R-:W-:Y:S02]  /*2a90*/  IMAD.MOV.U32 R15, RZ, RZ, 0x7f800000 ;  /* 0x7f800000ff0f7424 */ /* 0x000fe400078e00ff */
[----:B------:R-:W-:Y:S01]  /*2aa0*/  IMAD.MOV.U32 R14, RZ, RZ, 0x7f800000 ;  /* 0x7f800000ff0e7424 */ /* 0x000fe200078e00ff */
[----:B------:R-:W-:Y:S01]  /*2ab0*/  STL.64 [R1+0x8], R20 ;  /* 0x0000081401007387 */ /* 0x000fe20000100a00 */
[----:B------:R-:W-:Y:S01]  /*2ac0*/  IMAD.MOV.U32 R13, RZ, RZ, 0x7f800000 ;  /* 0x7f800000ff0d7424 */ /* 0x000fe200078e00ff */
[----:B-1----:R-:W-:Y:S02]  /*2ad0*/  SHF.R.S32.HI R8, RZ, 0x1f, R28 ;  /* 0x0000001fff087819 */ /* 0x002fe4000001141c */
[----:B------:R-:W0:Y:S01]  /*2ae0*/  LDGDEPBAR ;  /* 0x00000000000079af */ /* 0x000e220000000000 */
[----:B---3--:R-:W-:Y:S02]  /*2af0*/  IADD3 R4, P4, R6, UR12, RZ ;  /* 0x0000000c06047c10 */ /* 0x008fe4000ff9e0ff */
[----:B------:R-:W-:-:S04]  /*2b00*/  SHF.L.U64.HI R5, R28, 0x2, R8 ;  /* 0x000000021c057819 */ /* 0x000fc80000010208 */
[----:B------:R-:W-:Y:S02]  /*2b10*/  IADD3.X R5, R5, UR9, RZ, P4, !PT ;  /* 0x0000000905057c10 */ /* 0x000fe4000a7fe4ff */
[----:B--2---:R-:W-:-:S03]  /*2b20*/  SHF.R.S32.HI R0, RZ, 0x1f, R3 ;  /* 0x0000001fff007819 */ /* 0x004fc60000011403 */
[----:B------:R-:W2:Y:S01]  /*2b30*/  @!P5 LDG.E R15, desc[UR10][R4.64] ;  /* 0x0000000a040fd981 */ /* 0x000ea2000c1e1900 */
[----:B------:R-:W-:-:S03]  /*2b40*/  @!P2 LEA R6, P3, R3, UR12, 0x2 ;  /* 0x0000000c0306ac11 */ /* 0x000fc6000f8610ff */
[----:B------:R-:W3:Y:S01]  /*2b50*/  @!P6 LDG.E R14, desc[UR10][R4.64+0x20] ;  /* 0x0000200a040ee981 */ /* 0x000ee2000c1e1900 */
[----:B------:R-:W-:-:S04]  /*2b60*/  DEPBAR.LE SB0, 0x1 ;  /* 0x000080400000791a */ /* 0x000fc80000000000 */
[----:B------:R-:W4:Y:S01]  /*2b70*/  @!P1 LDG.E R13, desc[UR10][R4.64+0x100] ;  /* 0x0001000a040d9981 */ /* 0x000f22000c1e1900 */
[----:B------:R-:W-:-:S03]  /*2b80*/  @!P2 LEA.HI.X R7, R3, UR9, R0, 0x2, P3 ;  /* 0x000000090307ac11 */ /* 0x000fc600098f1400 */
[----:B------:R1:W-:Y:S02]  /*2b90*/  STL [R1+0x24], R12 ;  /* 0x0000240c01007387 */ /* 0x0003e40000100800 */
[----:B-1----:R-:W-:-:S06]  /*2ba0*/  IMAD.MOV.U32 R12, RZ, RZ, 0x7f800000 ;  /* 0x7f800000ff0c7424 */ /* 0x002fcc00078e00ff */
[----:B------:R1:W5:Y:S01]  /*2bb0*/  @!P2 LDG.E R12, desc[UR10][R6.64] ;  /* 0x0000000a060ca981 */ /* 0x000362000c1e1900 */
[----:B------:R-:W-:Y:S01]  /*2bc0*/  BAR.SYNC.DEFER_BLOCKING 0x0 ;  /* 0x0000000000007b1d */ /* 0x000fe20000010000 */
[C---:B------:R-:W-:Y:S02]  /*2bd0*/  IMAD.SHL.U32 R3, R28.reuse, 0x4, RZ ;  /* 0x000000041c037824 */ /* 0x040fe400078e00ff */
[----:B------:R-:W-:-:S03]  /*2be0*/  VIADD R0, R28, 0xffffff80 ;  /* 0xffffff801c007836 */ /* 0x000fc60000000000 */
[----:B------:R-:W-:Y:S04]  /*2bf0*/  STL [R1+0x2c], R27 ;  /* 0x00002c1b01007387 */ /* 0x000fe80000100800 */
[----:B------:R-:W-:Y:S04]  /*2c00*/  STL [R1+0x28], R26 ;  /* 0x0000281a01007387 */ /* 0x000fe80000100800 */
[----:B------:R-:W2:Y:S04]  /*2c10*/  LDSM.16.M88.4 R116, [R149+0x8000] ;  /* 0x008000009574783b */ /* 0x000ea80000000200 */
[----:B------:R-:W2:Y:S04]  /*2c20*/  LDSM.16.M88.4 R120, [R149+0x8400] ;  /* 0x008400009578783b */ /* 0x000ea80000000200 */
[----:B------:R-:W2:Y:S04]  /*2c30*/  LDSM.16.M88.4 R124, [R149+0x8800] ;  /* 0x00880000957c783b */ /* 0x000ea80000000200 */
[----:B------:R-:W2:Y:S04]  /*2c40*/  LDSM.16.M88.4 R128, [R149+0x8c00] ;  /* 0x008c00009580783b */ /* 0x000ea80000000200 */
[----:B------:R-:W2:Y:S04]  /*2c50*/  LDSM.16.M88.4 R132, [R150+0x8000] ;  /* 0x008000009684783b */ /* 0x000ea80000000200 */
[----:B------:R-:W2:Y:S04]  /*2c60*/  LDSM.16.M88.4 R136, [R150+0x8400] ;  /* 0x008400009688783b */ /* 0x000ea80000000200 */
[----:B------:R-:W2:Y:S04]  /*2c70*/  LDSM.16.M88.4 R140, [R150+0x8800] ;  /* 0x00880000968c783b */ /* 0x000ea80000000200 */
[----:B------:R-:W2:Y:S01]  /*2c80*/  LDSM.16.M88.4 R144, [R150+0x8c00] ;  /* 0x008c00009690783b */ /* 0x000ea20000000200 */
[----:B-1----:R-:W-:Y:S01]  /*2c90*/  SHF.L.U64.HI R6, R28, 0x2, R8 ;  /* 0x000000021c067819 */ /* 0x002fe20000010208 */
[----:B------:R-:W-:Y:S01]  /*2ca0*/  VIADD R4, R156, 0x1000 ;  /* 0x000010009c047836 */ /* 0x000fe20000000000 */
[----:B------:R-:W-:Y:S01]  /*2cb0*/  UIADD3 UR5, UR28, 0x80, URZ ;  /* 0x000000801c057890 */ /* 0x000fe2000fffe03f */
[----:B------:R-:W-:Y:S01]  /*2cc0*/  SEL R148, R148, R161, !P0 ;  /* 0x000000a194947207 */ /* 0x000fe20004000000 */
[----:B------:R-:W-:-:S03]  /*2cd0*/  USHF.L.U32 UR28, UR17, 0x5, URZ ;  /* 0x00000005111c7899 */ /* 0x000fc6000800063f */
[----:B------:R-:W-:Y:S01]  /*2ce0*/  LEA R148, R148, UR4, 0x1 ;  /* 0x0000000494947c11 */ /* 0x000fe2000f8e08ff */
[----:B------:R-:W-:Y:S02]  /*2cf0*/  UIMAD UR23, UR17, 0x48, URZ ;  /* 0x00000048111778a4 */ /* 0x000fe4000f8e023f */
[----:B------:R-:W-:Y:S02]  /*2d00*/  UIMAD UR22, UR17, 0x50, URZ ;  /* 0x00000050111678a4 */ /* 0x000fe4000f8e023f */
[----:B------:R-:W-:Y:S02]  /*2d10*/  UIMAD UR21, UR17, 0x58, URZ ;  /* 0x00000058111578a4 */ /* 0x000fe4000f8e023f */
[----:B------:R-:W-:Y:S02]  /*2d20*/  UIMAD UR20, UR17, 0x60, URZ ;  /* 0x00000060111478a4 */ /* 0x000fe4000f8e023f */
[----:B------:R-:W-:Y:S02]  /*2d30*/  UIMAD UR19, UR17, 0x68, URZ ;  /* 0x00000068111378a4 */ /* 0x000fe4000f8e023f */
[----:B------:R-:W-:-:S02]  /*2d40*/  UIMAD UR18, UR17, 0x70, URZ ;  /* 0x00000070111278a4 */ /* 0x000fc4000f8e023f */
[----:B------:R-:W-:Y:S01]  /*2d50*/  UISETP.GE.AND UP0, UPT, UR5, UR6, UPT ;  /* 0x000000060500728c */ /* 0x000fe2000bf06270 */
[----:B------:R-:W-:Y:S01]  /*2d60*/  UMOV UR13, UR15 ;  /* 0x0000000f000d7c82 */ /* 0x000fe20008000000 */
[----:B------:R-:W-:Y:S01]  /*2d70*/  UIMAD UR17, UR17, 0x78, URZ ;  /* 0x00000078111178a4 */ /* 0x000fe2000f8e023f */
[----:B------:R-:W-:Y:S01]  /*2d80*/  ULDC UR5, c[0x0][0x39c] ;  /* 0x0000e70000057ab9 */ /* 0x000fe20000000800 */
[----:B--2---:R-:W-:Y:S04]  /*2d90*/  STL [R1+0x38], R15 ;  /* 0x0000380f01007387 */ /* 0x004fe80000100800 */
[----:B---3--:R-:W-:Y:S04]  /*2da0*/  STL [R1+0x3c], R14 ;  /* 0x00003c0e01007387 */ /* 0x008fe80000100800 */
[----:B----4-:R-:W-:Y:S04]  /*2db0*/  STL [R1+0x30], R13 ;  /* 0x0000300d01007387 */ /* 0x010fe80000100800 */
[----:B------:R1:W-:Y:S02]  /*2dc0*/  STL [R1+0x4c], R3 ;  /* 0x00004c0301007387 */ /* 0x0003e40000100800 */
[----:B-1----:R-:W-:-:S04]  /*2dd0*/  SHF.R.S32.HI R3, RZ, 0x1f, R0 ;  /* 0x0000001fff037819 */ /* 0x002fc80000011400 */
[C---:B------:R-:W-:Y:S01]  /*2de0*/  SHF.L.U64.HI R5, R0.reuse, 0x2, R3 ;  /* 0x0000000200057819 */ /* 0x040fe20000010203 */
[----:B------:R-:W-:Y:S01]  /*2df0*/  IMAD.SHL.U32 R0, R0, 0x4, RZ ;  /* 0x0000000400007824 */ /* 0x000fe200078e00ff */
[----:B-----5:R1:W-:Y:S04]  /*2e00*/  STL [R1+0x34], R12 ;  /* 0x0000340c01007387 */ /* 0x0203e80000100800 */
[----:B------:R1:W-:Y:S04]  /*2e10*/  STL [R1+0x48], R6 ;  /* 0x0000480601007387 */ /* 0x0003e80000100800 */
[----:B------:R1:W-:Y:S04]  /*2e20*/  STL [R1+0x44], R5 ;  /* 0x0000440501007387 */ /* 0x0003e80000100800 */
[----:B------:R1:W-:Y:S01]  /*2e30*/  STL [R1+0x40], R0 ;  /* 0x0000400001007387 */ /* 0x0003e20000100800 */
[----:B------:R-:W-:-:S04]  /*2e40*/  SEL R3, R4, R156, !P0 ;  /* 0x0000009c04037207 */ /* 0x000fc80004000000 */
[----:B------:R-:W-:-:S07]  /*2e50*/  LEA R3, R3, UR4, 0x1 ;  /* 0x0000000403037c11 */ /* 0x000fce000f8e08ff */
.L_x_306:
[----:B------:R-:W0:Y:S01]  /*2e60*/  LDGDEPBAR ;  /* 0x00000000000079af */ /* 0x000e220000000000 */
[----:B------:R-:W-:Y:S01]  /*2e70*/  IMAD.IADD R112, R155, 0x1, R148 ;  /* 0x000000019b707824 */ /* 0x000fe200078e0294 */
[----:B------:R-:W-:Y:S01]  /*2e80*/  PLOP3.LUT P1, PT, PT, PT, UP0, 0x80, 0x0 ;  /* 0x000000000000781c */ /* 0x000fe20003f2f008 */
[----:B------:R-:W-:Y:S05]  /*2e90*/  UISETP.GE.AND UP3, UPT, UR8, 0x1, UPT ;  /* 0x000000010800788c */ /* 0x000fea000bf66270 */
[----:B-1----:R-:W2:Y:S01]  /*2ea0*/  LDL R0, [R1+0x54] ;  /* 0x0000540001007983 */ /* 0x002ea20000100800 */
[----:B------:R-:W-:Y:S02]  /*2eb0*/  PLOP3.LUT P0, PT, PT, PT, UP0, 0x80, 0x0 ;  /* 0x000000000000781c */ /* 0x000fe40003f0f008 */
[----:B------:R-:W-:Y:S01]  /*2ec0*/  PLOP3.LUT P4, PT, PT, PT, UP0, 0x80, 0x0 ;  /* 0x000000000000781c */ /* 0x000fe20003f8f008 */
[----:B------:R-:W3:Y:S01]  /*2ed0*/  LDL R163, [R1+0x38] ;  /* 0x0000380001a37983 */ /* 0x000ee20000100800 */
[----:B------:R-:W-:Y:S02]  /*2ee0*/  PLOP3.LUT P5, PT, PT, PT, UP0, 0x80, 0x0 ;  /* 0x000000000000781c */ /* 0x000fe40003faf008 */
[----:B------:R-:W-:Y:S01]  /*2ef0*/  PLOP3.LUT P2, PT, PT, PT, UP0, 0x80, 0x0 ;  /* 0x000000000000781c */ /* 0x000fe20003f4f008 */
[----:B------:R-:W4:Y:S01]  /*2f00*/  LDL R162, [R1+0x3c] ;  /* 0x00003c0001a27983 */ /* 0x000f220000100800 */
[----:B------:R-:W-:Y:S03]  /*2f10*/  PLOP3.LUT P6, PT, PT, PT, UP0, 0x80, 0x0 ;  /* 0x000000000000781c */ /* 0x000fe60003fcf008 */
[----:B------:R-:W-:Y:S04]  /*2f20*/  STL [R1+0xec], R99 ;  /* 0x0000ec6301007387 */ /* 0x000fe80000100800 */
        /* <DEDUP_REMOVED lines=32> */
[----:B------:R-:W-:Y:S01]  /*3130*/  STL [R1+0x68], R2 ;  /* 0x0000680201007387 */ /* 0x000fe20000100800 */
[----:B------:R-:W-:Y:S04]  /*3140*/  DEPBAR.LE SB0, 0x0 ;  /* 0x000080000000791a */ /* 0x000fe80000000000 */
[----:B------:R-:W-:Y:S06]  /*3150*/  BAR.SYNC.DEFER_BLOCKING 0x0 ;  /* 0x0000000000007b1d */ /* 0x000fec0000010000 */
[----:B------:R-:W-:Y:S08]  /*3160*/  LDSM.16.M88.4 R64, [R148] ;  /* 0x000000009440783b */ /* 0x000ff00000000200 */
[----:B------:R-:W1:Y:S08]  /*3170*/  LDSM.16.M88.4 R16, [R149+0x6000] ;  /* 0x006000009510783b */ /* 0x000e700000000200 */
[----:B------:R-:W1:Y:S08]  /*3180*/  LDSM.16.M88.4 R60, [R148+0x1000] ;  /* 0x00100000943c783b */ /* 0x000e700000000200 */
[----:B------:R-:W1:Y:S08]  /*3190*/  LDSM.16.M88.4 R32, [R149+0x6400] ;  /* 0x006400009520783b */ /* 0x000e700000000200 */
[----:B------:R-:W1:Y:S08]  /*31a0*/  LDSM.16.M88.4 R48, [R149+0x6800] ;  /* 0x006800009530783b */ /* 0x000e700000000200 */
[----:B------:R-:W2:Y:S01]  /*31b0*/  LDSM.16.M88.4 R100, [R149+0x6c00] ;  /* 0x006c00009564783b */ /* 0x000ea20000000200 */
[-C--:B-1----:R-:W-:Y:S07]  /*31c0*/  HMMA.16816.F32.BF16 R4, R64, R16.reuse, RZ ;  /* 0x000000104004723c */ /* 0x082fee00000418ff */
[----:B------:R-:W-:Y:S01]  /*31d0*/  LDSM.16.M88.4 R104, [R112] ;  /* 0x000000007068783b */ /* 0x000fe20000000200 */
[C---:B------:R-:W-:Y:S07]  /*31e0*/  HMMA.16816.F32.BF16 R8, R60.reuse, R16, RZ ;  /* 0x000000103c08723c */ /* 0x040fee00000418ff */
[----:B------:R-:W1:Y:S01]  /*31f0*/  LDSM.16.M88.4 R108, [R150+0x6000] ;  /* 0x00600000966c783b */ /* 0x000e620000000200 */
[-C--:B------:R-:W-:Y:S07]  /*3200*/  HMMA.16816.F32.BF16 R12, R60, R18.reuse, RZ ;  /* 0x000000123c0c723c */ /* 0x080fee00000418ff */
[----:B------:R-:W1:Y:S01]  /*3210*/  LDSM.16.M88.4 R112, [R112+0x1000] ;  /* 0x001000007070783b */ /* 0x000e620000000200 */
        /* <DEDUP_REMOVED lines=9> */
[-C--:B--2---:R-:W-:Y:S06]  /*32b0*/  HMMA.16816.F32.BF16 R52, R64, R100.reuse, RZ ;  /* 0x000000644034723c */ /* 0x084fec00000418ff */
[C---:B------:R-:W-:Y:S02]  /*32c0*/  HMMA.16816.F32.BF16 R56, R60.reuse, R100, RZ ;  /* 0x000000643c38723c */ /* 0x040fe400000418ff */
[----:B---3--:R-:W-:Y:S04]  /*32d0*/  FSETP.NEU.FTZ.AND P3, PT, R163, -INF , PT ;  /* 0xff800000a300780b */ /* 0x008fe80003f7d000 */
[-C--:B------:R-:W-:Y:S06]  /*32e0*/  HMMA.16816.F32.BF16 R60, R60, R102.reuse, RZ ;  /* 0x000000663c3c723c */ /* 0x080fec00000418ff */
[----:B------:R-:W-:Y:S06]  /*32f0*/  HMMA.16816.F32.BF16 R64, R64, R102, RZ ;  /* 0x000000664040723c */ /* 0x000fec00000418ff */
[-C--:B-1----:R-:W-:Y:S06]  /*3300*/  HMMA.16816.F32.BF16 R4, R104, R108.reuse, R4 ;  /* 0x0000006c6804723c */ /* 0x082fec0000041804 */
[C---:B------:R-:W-:Y:S06]  /*3310*/  HMMA.16816.F32.BF16 R8, R112.reuse, R108, R8 ;  /* 0x0000006c7008723c */ /* 0x040fec0000041808 */
[-C--:B------:R-:W-:Y:S06]  /*3320*/  HMMA.16816.F32.BF16 R12, R112, R110.reuse, R12 ;  /* 0x0000006e700c723c */ /* 0x080fec000004180c */
[C---:B------:R-:W-:Y:S06]  /*3330*/  HMMA.16816.F32.BF16 R16, R104.reuse, R110, R16 ;  /* 0x0000006e6810723c */ /* 0x040fec0000041810 */
[----:B------:R-:W-:Y:S01]  /*3340*/  FMUL.FTZ R4, R4, UR5 ;  /* 0x0000000504047c20 */ /* 0x000fe20008410000 */
[----:B------:R-:W-:Y:S01]  /*3350*/  FMUL.FTZ R5, R5, UR5 ;  /* 0x0000000505057c20 */ /* 0x000fe20008410000 */
[----:B------:R-:W-:Y:S02]  /*3360*/  FMUL.FTZ R6, R6, UR5 ;  /* 0x0000000506067c20 */ /* 0x000fe40008410000 */
[----:B------:R-:W1:Y:S01]  /*3370*/  MUFU.TANH R99, R4 ;  /* 0x0000000400637308 */ /* 0x000e620000002400 */
[----:B------:R-:W-:Y:S01]  /*3380*/  FMUL.FTZ R7, R7, UR5 ;  /* 0x0000000507077c20 */ /* 0x000fe20008410000 */
[----:B------:R-:W-:Y:S01]  /*3390*/  FMUL.FTZ R8, R8, UR5 ;  /* 0x0000000508087c20 */ /* 0x000fe20008410000 */
[----:B------:R-:W-:Y:S01]  /*33a0*/  FMUL.FTZ R11, R11, UR5 ;  /* 0x000000050b0b7c20 */ /* 0x000fe20008410000 */
[----:B------:R-:W-:Y:S01]  /*33b0*/  FMUL.FTZ R10, R10, UR5 ;  /* 0x000000050a0a7c20 */ /* 0x000fe20008410000 */
[----:B------:R-:W-:Y:S05]  /*33c0*/  FMUL.FTZ R9, R9, UR5 ;  /* 0x0000000509097c20 */ /* 0x000fea0008410000 */
[----:B------:R2:W-:Y:S01]  /*33d0*/  MUFU.TANH R230, R10 ;  /* 0x0000000a00e67308 */ /* 0x0005e20000002400 */
[----:B------:R-:W-:Y:S01]  /*33e0*/  FMUL.FTZ R12, R12, UR5 ;  /* 0x000000050c0c7c20 */ /* 0x000fe20008410000 */
[----:B------:R-:W-:Y:S01]  /*33f0*/  FMUL.FTZ R13, R13, UR5 ;  /* 0x000000050d0d7c20 */ /* 0x000fe20008410000 */
[----:B------:R-:W-:Y:S01]  /*3400*/  FMUL.FTZ R15, R15, UR5 ;  /* 0x000000050f0f7c20 */ /* 0x000fe20008410000 */
[----:B------:R-:W-:Y:S01]  /*3410*/  FMUL.FTZ R14, R14, UR5 ;  /* 0x000000050e0e7c20 */ /* 0x000fe20008410000 */
[----:B------:R-:W-:Y:S01]  /*3420*/  FMUL.FTZ R18, R18, UR5 ;  /* 0x0000000512127c20 */ /* 0x000fe20008410000 */
[----:B------:R-:W-:Y:S04]  /*3430*/  FMUL.FTZ R19, R19, UR5 ;  /* 0x0000000513137c20 */ /* 0x000fe80008410000 */
[----:B------:R3:W-:Y:S01]  /*3440*/  MUFU.TANH R209, R12 ;  /* 0x0000000c00d17308 */ /* 0x0007e20000002400 */
[----:B------:R-:W-:Y:S01]  /*3450*/  FMUL.FTZ R17, R17, UR5 ;  /* 0x0000000511117c20 */ /* 0x000fe20008410000 */
[----:B------:R-:W-:Y:S08]  /*3460*/  FMUL.FTZ R16, R16, UR5 ;  /* 0x0000000510107c20 */ /* 0x000ff00008410000 */
[----:B------:R1:W-:Y:S01]  /*3470*/  MUFU.TANH R212, R9 ;  /* 0x0000000900d47308 */ /* 0x0003e20000002400 */
[----:B--2---:R-:W-:Y:S05]  /*3480*/  FMUL.FTZ R10, R163, 1.4426950216293334961 ;  /* 0x3fb8aa3ba30a7820 */ /* 0x004fea0000410000 */
[----:B------:R-:W-:Y:S04]  /*3490*/  FSEL R10, R10, RZ, P3 ;  /* 0x000000ff0a0a7208 */ /* 0x000fe80001800000 */
[----:B------:R2:W-:Y:S01]  /*34a0*/  MUFU.TANH R208, R13 ;  /* 0x0000000d00d07308 */ /* 0x0005e20000002400 */
[----:B---3--:R-:W3:Y:S01]  /*34b0*/  LDL R12, [R1+0x30] ;  /* 0x00003000010c7983 */ /* 0x008ee20000100800 */
[C---:B----4-:R-:W-:Y:S08]  /*34c0*/  FSETP.NEU.FTZ.AND P3, PT, R162.reuse, -INF , PT ;  /* 0xff800000a200780b */ /* 0x050ff00003f7d000 */
[----:B------:R-:W-:Y:S01]  /*34d0*/  MUFU.TANH R226, R15 ;  /* 0x0000000f00e27308 */ /* 0x000fe20000002400 */
[----:B-1----:R-:W-:Y:S05]  /*34e0*/  FMUL.FTZ R9, R162, 1.4426950216293334961 ;  /* 0x3fb8aa3ba2097820 */ /* 0x002fea0000410000 */
[----:B------:R-:W-:Y:S04]  /*34f0*/  FSEL R9, R9, RZ, P3 ;  /* 0x000000ff09097208 */ /* 0x000fe80001800000 */
[----:B------:R-:W1:Y:S01]  /*3500*/  MUFU.TANH R98, R5 ;  /* 0x0000000500627308 */ /* 0x000e620000002400 */
[----:B--2---:R-:W2:Y:S09]  /*3510*/  LDL R13, [R1+0x34] ;  /* 0x00003400010d7983 */ /* 0x004eb20000100800 */
[----:B------:R-:W-:Y:S10]  /*3520*/  MUFU.TANH R227, R14 ;  /* 0x0000000e00e37308 */ /* 0x000ff40000002400 */
[----:B------:R-:W-:Y:S10]  /*3530*/  MUFU.TANH R69, R6 ;  /* 0x0000000600457308 */ /* 0x000ff40000002400 */
[----:B------:R4:W-:Y:S10]  /*3540*/  MUFU.TANH R68, R7 ;  /* 0x0000000700447308 */ /* 0x0009f40000002400 */
[----:B------:R1:W-:Y:S10]  /*3550*/  MUFU.TANH R229, R11 ;  /* 0x0000000b00e57308 */ /* 0x0003f40000002400 */
[----:B------:R1:W-:Y:S01]  /*3560*/  MUFU.TANH R213, R8 ;  /* 0x0000000800d57308 */ /* 0x0003e20000002400 */
[----:B----4-:R-:W4:Y:S09]  /*3570*/  LDSM.16.M88.4 R4, [R150+0x6400] ;  /* 0x006400009604783b */ /* 0x010f320000000200 */
[----:B------:R-:W-:Y:S01]  /*3580*/  MUFU.TANH R185, R18 ;  /* 0x0000001200b97308 */ /* 0x000fe20000002400 */
[----:B-1----:R-:W-:Y:S05]  /*3590*/  IMAD.U32 R11, RZ, RZ, UR33 ;  /* 0x00000021ff0b7e24 */ /* 0x002fea000f8e00ff */
[----:B------:R-:W-:Y:S04]  /*35a0*/  @P1 LEA R11, R11, R0, 0x7 ;  /* 0x000000000b0b1211 */ /* 0x000fe800078e38ff */
[----:B------:R-:W-:Y:S01]  /*35b0*/  MUFU.TANH R184, R19 ;  /* 0x0000001300b87308 */ /* 0x000fe20000002400 */
[----:B------:R-:W-:Y:S01]  /*35c0*/  PLOP3.LUT P1, PT, PT, PT, UP0, 0x80, 0x0 ;  /* 0x000000000000781c */ /* 0x000fe20003f2f008 */
[----:B------:R-:W-:Y:S01]  /*35d0*/  IMAD.MOV.U32 R8, RZ, RZ, R99 ;  /* 0x000000ffff087224 */ /* 0x000fe200078e0063 */
[C---:B------:R-:W-:Y:S01]  /*35e0*/  @P4 ISETP.GE.AND P4, PT, R11.reuse, UR6, PT ;  /* 0x000000060b004c0c */ /* 0x040fe2000bf86270 */
[----:B------:R-:W-:Y:S01]  /*35f0*/  @P0 VIADD R0, R11, 0x1 ;  /* 0x000000010b000836 */ /* 0x000fe20000000000 */
[----:B------:R-:W-:Y:S05]  /*3600*/  PLOP3.LUT P0, PT, PT, PT, UP0, 0x80, 0x0 ;  /* 0x000000000000781c */ /* 0x000fea0003f0f008 */
[----:B------:R-:W1:Y:S01]  /*3610*/  MUFU.TANH R90, R17 ;  /* 0x00000011005a7308 */ /* 0x000e620000002400 */
[----:B------:R-:W-:Y:S02]  /*3620*/  @P5 ISETP.GE.AND P5, PT, R0, UR6, PT ;  /* 0x0000000600005c0c */ /* 0x000fe4000bfa6270 */
[----:B------:R-:W-:Y:S02]  /*3630*/  MOV R0, R98 ;  /* 0x0000006200007202 */ /* 0x000fe40000000f00 */
[----:B------:R-:W-:Y:S05]  /*3640*/  @P1 FSEL R8, R99, -INF , !P4 ;  /* 0xff80000063081808 */ /* 0x000fea0006000000 */
[----:B------:R-:W-:Y:S01]  /*3650*/  MUFU.TANH R91, R16 ;  /* 0x00000010005b7308 */ /* 0x000fe20000002400 */
[----:B------:R-:W-:Y:S02]  /*3660*/  PLOP3.LUT P1, PT, PT, PT, UP0, 0x80, 0x0 ;  /* 0x000000000000781c */ /* 0x000fe40003f2f008 */
[----:B------:R-:W-:Y:S02]  /*3670*/  @P0 FSEL R0, R98, -INF , !P5 ;  /* 0xff80000062000808 */ /* 0x000fe40006800000 */
[----:B------:R-:W-:Y:S03]  /*3680*/  PLOP3.LUT P0, PT, PT, PT, UP0, 0x80, 0x0 ;  /* 0x000000000000781c */ /* 0x000fe60003f0f008 */
[--C-:B------:R-:W-:Y:S01]  /*3690*/  FFMA.FTZ R0, R0, UR7, -R10.reuse ;  /* 0x0000000700007c23 */ /* 0x100fe2000801080a */
[-C--:B----4-:R-:W-:Y:S03]  /*36a0*/  HMMA.16816.F32.BF16 R20, R104, R4.reuse, R20 ;  /* 0x000000046814723c */ /* 0x090fe60000041814 */
[----:B------:R-:W-:Y:S01]  /*36b0*/  MUFU.EX2 R96, R0 ;  /* 0x0000000000607308 */ /* 0x000fe20000000800 */
[----:B-1----:R-:W-:Y:S02]  /*36c0*/  MOV R14, R90 ;  /* 0x0000005a000e7202 */ /* 0x002fe40000000f00 */
[C---:B------:R-:W-:Y:S06]  /*36d0*/  HMMA.16816.F32.BF16 R24, R112.reuse, R4, R24 ;  /* 0x000000047018723c */ /* 0x040fec0000041818 */
[-C--:B------:R-:W-:Y:S05]  /*36e0*/  HMMA.16816.F32.BF16 R28, R112, R6.reuse, R28 ;  /* 0x00000006701c723c */ /* 0x080fea000004181c */
[----:B------:R-:W-:Y:S01]  /*36f0*/  FFMA.FTZ R4, R8, UR7, -R10 ;  /* 0x0000000708047c23 */ /* 0x000fe2000801080a */
[----:B------:R-:W-:Y:S01]  /*3700*/  IMAD.MOV.U32 R5, RZ, RZ, R68 ;  /* 0x000000ffff057224 */ /* 0x000fe200078e0044 */
[----:B------:R-:W-:Y:S01]  /*3710*/  @P1 FSEL R5, R68, -INF , !P5 ;  /* 0xff80000044051808 */ /* 0x000fe20006800000 */
[C---:B------:R-:W-:Y:S01]  /*3720*/  HMMA.16816.F32.BF16 R32, R104.reuse, R6, R32 ;  /* 0x000000066820723c */ /* 0x040fe20000041820 */
[----:B------:R1:W-:Y:S01]  /*3730*/  MUFU.EX2 R97, R4 ;  /* 0x0000000400617308 */ /* 0x0003e20000000800 */
[----:B------:R-:W-:Y:S02]  /*3740*/  PLOP3.LUT P1, PT, PT, PT, UP0, 0x80, 0x0 ;  /* 0x000000000000781c */ /* 0x000fe40003f2f008 */
[----:B------:R-:W-:Y:S01]  /*3750*/  FMUL.FTZ R20, R20, UR5 ;  /* 0x0000000514147c20 */ /* 0x000fe20008410000 */
[----:B------:R-:W-:Y:S01]  /*3760*/  FMUL.FTZ R21, R21, UR5 ;  /* 0x0000000515157c20 */ /* 0x000fe20008410000 */
[----:B------:R-:W-:Y:S01]  /*3770*/  FMUL.FTZ R22, R22, UR5 ;  /* 0x0000000516167c20 */ /* 0x000fe20008410000 */
[----:B------:R-:W-:Y:S04]  /*3780*/  FMUL.FTZ R23, R23, UR5 ;  /* 0x0000000517177c20 */ /* 0x000fe80008410000 */
[----:B------:R-:W-:Y:S01]  /*3790*/  MUFU.TANH R89, R20 ;  /* 0x0000001400597308 */ /* 0x000fe20000002400 */
[----:B------:R-:W-:Y:S01]  /*37a0*/  FMUL.FTZ R24, R24, UR5 ;  /* 0x0000000518187c20 */ /* 0x000fe20008410000 */
[----:B------:R-:W-:Y:S01]  /*37b0*/  FMUL.FTZ R26, R26, UR5 ;  /* 0x000000051a1a7c20 */ /* 0x000fe20008410000 */
[----:B------:R-:W-:Y:S01]  /*37c0*/  FMUL.FTZ R27, R27, UR5 ;  /* 0x000000051b1b7c20 */ /* 0x000fe20008410000 */
[----:B------:R-:W-:Y:S01]  /*37d0*/  FMUL.FTZ R25, R25, UR5 ;  /* 0x0000000519197c20 */ /* 0x000fe20008410000 */
[----:B------:R-:W-:Y:S05]  /*37e0*/  FMUL.FTZ R28, R28, UR5 ;  /* 0x000000051c1c7c20 */ /* 0x000fea0008410000 */
[----:B------:R-:W-:Y:S01]  /*37f0*/  MUFU.TANH R88, R21 ;  /* 0x0000001500587308 */ /* 0x000fe20000002400 */
[----:B-1----:R-:W-:Y:S01]  /*3800*/  IMAD.MOV.U32 R4, RZ, RZ, R69 ;  /* 0x000000ffff047224 */ /* 0x002fe200078e0045 */
[----:B------:R-:W-:Y:S01]  /*3810*/  @P2 FSEL R4, R69, -INF , !P4 ;  /* 0xff80000045042808 */ /* 0x000fe20006000000 */
[----:B------:R-:W-:Y:S01]  /*3820*/  FMUL.FTZ R31, R31, UR5 ;  /* 0x000000051f1f7c20 */ /* 0x000fe20008410000 */
[----:B------:R-:W-:Y:S01]  /*3830*/  FMUL.FTZ R29, R29, UR5 ;  /* 0x000000051d1d7c20 */ /* 0x000fe20008410000 */
[----:B------:R-:W-:Y:S02]  /*3840*/  FMUL.FTZ R30, R30, UR5 ;  /* 0x000000051e1e7c20 */ /* 0x000fe40008410000 */
[--C-:B------:R-:W-:Y:S03]  /*3850*/  FFMA.FTZ R0, R4, UR7, -R9.reuse ;  /* 0x0000000704007c23 */ /* 0x100fe60008010809 */
[----:B------:R-:W-:Y:S01]  /*3860*/  MUFU.TANH R180, R22 ;  /* 0x0000001600b47308 */ /* 0x000fe20000002400 */
[----:B------:R-:W-:Y:S01]  /*3870*/  FMUL.FTZ R32, R32, UR5 ;  /* 0x0000000520207c20 */ /* 0x000fe20008410000 */
[----:B------:R-:W-:Y:S01]  /*3880*/  FMUL.FTZ R33, R33, UR5 ;  /* 0x0000000521217c20 */ /* 0x000fe20008410000 */
[----:B------:R-:W-:Y:S01]  /*3890*/  FMUL.FTZ R34, R34, UR5 ;  /* 0x0000000522227c20 */ /* 0x000fe20008410000 */
[----:B------:R-:W-:Y:S06]  /*38a0*/  FMUL.FTZ R35, R35, UR5 ;  /* 0x0000000523237c20 */ /* 0x000fec0008410000 */
[----:B------:R1:W-:Y:S10]  /*38b0*/  MUFU.EX2 R3, R0 ;  /* 0x0000000000037308 */ /* 0x0003f40000000800 */
[----:B------:R-:W-:Y:S10]  /*38c0*/  MUFU.TANH R178, R23 ;  /* 0x0000001700b27308 */ /* 0x000ff40000002400 */
[----:B------:R-:W-:Y:S01]  /*38d0*/  MUFU.TANH R201, R24 ;  /* 0x0000001800c97308 */ /* 0x000fe20000002400 */
[----:B-1----:R-:W-:Y:S01]  /*38e0*/  FFMA.FTZ R0, R5, UR7, -R9 ;  /* 0x0000000705007c23 */ /* 0x002fe20008010809 */
[----:B------:R-:W-:Y:S08]  /*38f0*/  MOV R5, R229 ;  /* 0x000000e500057202 */ /* 0x000ff00000000f00 */
[----:B------:R1:W-:Y:S10]  /*3900*/  MUFU.EX2 R2, R0 ;  /* 0x0000000000027308 */ /* 0x0003f40000000800 */
[----:B------:R-:W-:Y:S10]  /*3910*/  MUFU.TANH R221, R26 ;  /* 0x0000001a00dd7308 */ /* 0x000ff40000002400 */
[----:B------:R-:W-:Y:S01]  /*3920*/  MUFU.TANH R220, R27 ;  /* 0x0000001b00dc7308 */ /* 0x000fe20000002400 */
[----:B-1----:R-:W-:Y:S02]  /*3930*/  MOV R0, R213 ;  /* 0x000000d500007202 */ /* 0x002fe40000000f00 */
[----:B------:R-:W-:Y:S02]  /*3940*/  @P1 FSEL R0, R213, -INF , !P4 ;  /* 0xff800000d5001808 */ /* 0x000fe40006000000 */
[----:B------:R-:W-:Y:S05]  /*3950*/  PLOP3.LUT P1, PT, PT, PT, UP0, 0x80, 0x0 ;  /* 0x000000000000781c */ /* 0x000fea0003f2f008 */
[----:B------:R-:W-:Y:S10]  /*3960*/  MUFU.TANH R200, R25 ;  /* 0x0000001900c87308 */ /* 0x000ff40000002400 */
[----:B------:R-:W-:Y:S01]  /*3970*/  MUFU.TANH R197, R28 ;  /* 0x0000001c00c57308 */ /* 0x000fe20000002400 */
[----:B------:R-:W-:Y:S02]  /*3980*/  @P1 FSEL R5, R229, -INF , !P5 ;  /* 0xff800000e5051808 */ /* 0x000fe40006800000 */
[----:B------:R-:W-:Y:S07]  /*3990*/  PLOP3.LUT P1, PT, PT, PT, UP0, 0x80, 0x0 ;  /* 0x000000000000781c */ /* 0x000fee0003f2f008 */
[----:B------:R-:W-:Y:S10]  /*39a0*/  MUFU.TANH R217, R31 ;  /* 0x0000001f00d97308 */ /* 0x000ff40000002400 */
[----:B------:R-:W-:Y:S10]  /*39b0*/  MUFU.TANH R85, R32 ;  /* 0x0000002000557308 */ /* 0x000ff40000002400 */
[----:B------:R-:W-:Y:S10]  /*39c0*/  MUFU.TANH R196, R29 ;  /* 0x0000001d00c47308 */ /* 0x000ff40000002400 */
[----:B------:R-:W-:Y:S10]  /*39d0*/  MUFU.TANH R218, R30 ;  /* 0x0000001e00da7308 */ /* 0x000ff40000002400 */
[----:B------:R-:W-:Y:S10]  /*39e0*/  MUFU.TANH R175, R34 ;  /* 0x0000002200af7308 */ /* 0x000ff40000002400 */
[----:B------:R-:W-:Y:S10]  /*39f0*/  MUFU.TANH R174, R35 ;  /* 0x0000002300ae7308 */ /* 0x000ff40000002400 */
[----:B------:R-:W-:Y:S01]  /*3a00*/  MUFU.TANH R84, R33 ;  /* 0x0000002100547308 */ /* 0x000fe20000002400 */
[C---:B---3--:R-:W-:Y:S01]  /*3a10*/  FMUL.FTZ R8, R12.reuse, 1.4426950216293334961 ;  /* 0x3fb8aa3b0c087820 */ /* 0x048fe20000410000 */
[----:B------:R-:W-:Y:S01]  /*3a20*/  FSETP.NEU.FTZ.AND P2, PT, R12, -INF , PT ;  /* 0xff8000000c00780b */ /* 0x000fe20003f5d000 */
[----:B------:R-:W-:Y:S01]  /*3a30*/  IMAD.MOV.U32 R12, RZ, RZ, R212 ;  /* 0x000000ffff0c7224 */ /* 0x000fe200078e00d4 */
[----:B------:R-:W-:Y:S02]  /*3a40*/  @P0 FSEL R12, R212, -INF , !P5 ;  /* 0xff800000d40c0808 */ /* 0x000fe40006800000 */
[----:B------:R-:W-:Y:S02]  /*3a50*/  FSEL R8, R8, RZ, P2 ;  /* 0x000000ff08087208 */ /* 0x000fe40001000000 */
[----:B------:R-:W-:Y:S02]  /*3a60*/  PLOP3.LUT P2, PT, PT, PT, UP0, 0x80, 0x0 ;  /* 0x000000000000781c */ /* 0x000fe40003f4f008 */
[----:B------:R-:W-:Y:S01]  /*3a70*/  PLOP3.LUT P0, PT, PT, PT, UP0, 0x80, 0x0 ;  /* 0x000000000000781c */ /* 0x000fe20003f0f008 */
[--C-:B------:R-:W-:Y:S01]  /*3a80*/  FFMA.FTZ R4, R0, UR7, -R8.reuse ;  /* 0x0000000700047c23 */ /* 0x100fe20008010808 */
[----:B------:R-:W-:Y:S01]  /*3a90*/  PLOP3.LUT P5, PT, PT, PT, UP0, 0x80, 0x0 ;  /* 0x000000000000781c */ /* 0x000fe20003faf008 */
[----:B------:R-:W-:Y:S02]  /*3aa0*/  FFMA.FTZ R12, R12, UR7, -R8 ;  /* 0x000000070c0c7c23 */ /* 0x000fe40008010808 */
[----:B------:R1:W-:Y:S01]  /*3ab0*/  MUFU.EX2 R251, R4 ;  /* 0x0000000400fb7308 */ /* 0x0003e20000000800 */
[C---:B--2---:R-:W-:Y:S01]  /*3ac0*/  FMUL.FTZ R0, R13.reuse, 1.4426950216293334961 ;  /* 0x3fb8aa3b0d007820 */ /* 0x044fe20000410000 */
[----:B------:R-:W-:Y:S01]  /*3ad0*/  FSETP.NEU.FTZ.AND P3, PT, R13, -INF , PT ;  /* 0xff8000000d00780b */ /* 0x000fe20003f7d000 */
[----:B------:R-:W-:Y:S03]  /*3ae0*/  IMAD.MOV.U32 R13, RZ, RZ, R227 ;  /* 0x000000ffff0d7224 */ /* 0x000fe600078e00e3 */
[----:B------:R-:W-:Y:S04]  /*3af0*/  FSEL R0, R0, RZ, P3 ;  /* 0x000000ff00007208 */ /* 0x000fe80001800000 */
[----:B------:R2:W-:Y:S01]  /*3b00*/  MUFU.EX2 R250, R12 ;  /* 0x0000000c00fa7308 */ /* 0x0005e20000000800 */
[----:B------:R-:W-:Y:S01]  /*3b10*/  PLOP3.LUT P3, PT, PT, PT, UP0, 0x80, 0x0 ;  /* 0x000000000000781c */ /* 0x000fe20003f6f008 */
[----:B-1----:R-:W-:Y:S01]  /*3b20*/  IMAD.MOV.U32 R4, RZ, RZ, R230 ;  /* 0x000000ffff047224 */ /* 0x002fe200078e00e6 */
[----:B------:R-:W-:Y:S02]  /*3b30*/  @P2 FSEL R4, R230, -INF , !P4 ;  /* 0xff800000e6042808 */ /* 0x000fe40006000000 */
[----:B------:R-:W-:Y:S02]  /*3b40*/  PLOP3.LUT P2, PT, PT, PT, UP0, 0x80, 0x0 ;  /* 0x000000000000781c */ /* 0x000fe40003f4f008 */
[----:B------:R-:W-:Y:S01]  /*3b50*/  PLOP3.LUT P4, PT, PT, PT, UP0, 0x80, 0x0 ;  /* 0x000000000000781c */ /* 0x000fe20003f8f008 */
[--C-:B------:R-:W-:Y:S04]  /*3b60*/  FFMA.FTZ R4, R4, UR7, -R0.reuse ;  /* 0x0000000704047c23 */ /* 0x100fe80008010800 */
[----:B------:R1:W3:Y:S06]  /*3b70*/  MUFU.EX2 R18, R4 ;  /* 0x0000000400127308 */ /* 0x0002ec0000000800 */
[----:B--2---:R-:W-:Y:S01]  /*3b80*/  @P2 VIADD R12, R11, 0x9 ;  /* 0x000000090b0c2836 */ /* 0x004fe20000000000 */
[----:B------:R-:W-:Y:S04]  /*3b90*/  PLOP3.LUT P2, PT, PT, PT, UP0, 0x80, 0x0 ;  /* 0x000000000000781c */ /* 0x000fe80003f4f008 */
[----:B------:R-:W-:Y:S02]  /*3ba0*/  @P4 ISETP.GE.AND P4, PT, R12, UR6, PT ;  /* 0x000000060c004c0c */ /* 0x000fe4000bf86270 */
[----:B------:R-:W-:Y:S01]  /*3bb0*/  MOV R12, R226 ;  /* 0x000000e2000c7202 */ /* 0x000fe20000000f00 */
[----:B-1----:R-:W-:Y:S01]  /*3bc0*/  FFMA.FTZ R4, R5, UR7, -R0 ;  /* 0x0000000705047c23 */ /* 0x002fe20008010800 */
[----:B---3--:R-:W-:Y:S01]  /*3bd0*/  STL [R1+0x20], R18 ;  /* 0x0000201201007387 */ /* 0x008fe20000100800 */
[----:B------:R-:W-:Y:S02]  /*3be0*/  MOV R5, R209 ;  /* 0x000000d100057202 */ /* 0x000fe40000000f00 */
[----:B------:R1:W2:Y:S02]  /*3bf0*/  MUFU.EX2 R19, R4 ;  /* 0x0000000400137308 */ /* 0x0002a40000000800 */
[----:B-1----:R-:W-:Y:S01]  /*3c00*/  @P0 VIADD R4, R11, 0x8 ;  /* 0x000000080b040836 */ /* 0x002fe20000000000 */
[----:B------:R-:W-:Y:S01]  /*3c10*/  PLOP3.LUT P0, PT, PT, PT, UP0, 0x80, 0x0 ;  /* 0x000000000000781c */ /* 0x000fe20003f0f008 */
[----:B--2---:R-:W-:Y:S03]  /*3c20*/  STL [R1+0x1c], R19 ;  /* 0x00001c1301007387 */ /* 0x004fe60000100800 */
[----:B------:R-:W-:Y:S01]  /*3c30*/  @P3 ISETP.GE.AND P3, PT, R4, UR6, PT ;  /* 0x0000000604003c0c */ /* 0x000fe2000bf66270 */
[----:B------:R-:W-:Y:S03]  /*3c40*/  IMAD.MOV.U32 R4, RZ, RZ, R208 ;  /* 0x000000ffff047224 */ /* 0x000fe600078e00d0 */
[----:B------:R-:W-:Y:S02]  /*3c50*/  @P1 FSEL R5, R209, -INF , !P3 ;  /* 0xff800000d1051808 */ /* 0x000fe40005800000 */
[----:B------:R-:W-:Y:S02]  /*3c60*/  PLOP3.LUT P1, PT, PT, PT, UP0, 0x80, 0x0 ;  /* 0x000000000000781c */ /* 0x000fe40003f2f008 */
[----:B------:R-:W-:Y:S01]  /*3c70*/  @P2 FSEL R13, R227, -INF , !P3 ;  /* 0xff800000e30d2808 */ /* 0x000fe20005800000 */
[----:B------:R-:W-:Y:S01]  /*3c80*/  FFMA.FTZ R5, R5, UR7, -R8 ;  /* 0x0000000705057c23 */ /* 0x000fe20008010808 */
[----:B------:R-:W-:Y:S02]  /*3c90*/  @P0 FSEL R4, R208, -INF , !P4 ;  /* 0xff800000d0040808 */ /* 0x000fe40006000000 */
[----:B------:R-:W-:Y:S01]  /*3ca0*/  PLOP3.LUT P2, PT, PT, PT, UP0, 0x80, 0x0 ;  /* 0x000000000000781c */ /* 0x000fe20003f4f008 */
[----:B------:R-:W-:Y:S01]  /*3cb0*/  MUFU.EX2 R245, R5 ;  /* 0x0000000500f57308 */ /* 0x000fe20000000800 */
[----:B------:R-:W-:Y:S01]  /*3cc0*/  FFMA.FTZ R13, R13, UR7, -R0 ;  /* 0x000000070d0d7c23 */ /* 0x000fe20008010800 */
[----:B------:R-:W-:Y:S01]  /*3cd0*/  FFMA.FTZ R4, R4, UR7, -R8 ;  /* 0x0000000704047c23 */ /* 0x000fe20008010808 */
[----:B------:R-:W-:Y:S03]  /*3ce0*/  PLOP3.LUT P0, PT, PT, PT, UP0, 0x80, 0x0 ;  /* 0x000000000000781c */ /* 0x000fe60003f0f008 */
[----:B------:R-:W-:Y:S04]  /*3cf0*/  @P1 FSEL R12, R226, -INF , !P4 ;  /* 0xff800000e20c1808 */ /* 0x000fe80006000000 */
[----:B------:R1:W-:Y:S01]  /*3d00*/  MUFU.EX2 R244, R4 ;  /* 0x0000000400f47308 */ /* 0x0003e20000000800 */
[----:B------:R-:W-:Y:S01]  /*3d10*/  PLOP3.LUT P1, PT, PT, PT, UP0, 0x80, 0x0 ;  /* 0x000000000000781c */ /* 0x000fe20003f2f008 */
[----:B------:R-:W-:Y:S08]  /*3d20*/  FFMA.FTZ R12, R12, UR7, -R0 ;  /* 0x000000070c0c7c23 */ /* 0x000ff00008010800 */
[----:B------:R2:W-:Y:S01]  /*3d30*/  MUFU.EX2 R17, R12 ;  /* 0x0000000c00117308 */ /* 0x0005e20000000800 */
[----:B------:R-:W-:Y:S02]  /*3d40*/  @P0 FSEL R14, R90, -INF , !P4 ;  /* 0xff8000005a0e0808 */ /* 0x000fe40006000000 */
[----:B------:R-:W-:Y:S03]  /*3d50*/  PLOP3.LUT P0, PT, PT, PT, UP0, 0x80, 0x0 ;  /* 0x000000000000781c */ /* 0x000fe60003f0f008 */
[--C-:B------:R-:W-:Y:S04]  /*3d60*/  FFMA.FTZ R14, R14, UR7, -R10.reuse ;  /* 0x000000070e0e7c23 */ /* 0x100fe8000801080a */
[----:B------:R-:W3:Y:S01]  /*3d70*/  MUFU.EX2 R16, R13 ;  /* 0x0000000d00107308 */ /* 0x000ee20000000800 */
[----:B-1----:R-:W1:Y:S09]  /*3d80*/  LDSM.16.M88.4 R4, [R150+0x6800] ;  /* 0x006800009604783b */ /* 0x002e720000000200 */
[----:B------:R4:W-:Y:S01]  /*3d90*/  MUFU.EX2 R94, R14 ;  /* 0x0000000e005e7308 */ /* 0x0009e20000000800 */
[----:B--2---:R-:W-:Y:S01]  /*3da0*/  IMAD.MOV.U32 R12, RZ, RZ, R91 ;  /* 0x000000ffff0c7224 */ /* 0x004fe200078e005b */
[----:B------:R-:W-:Y:S02]  /*3db0*/  @P1 FSEL R12, R91, -INF , !P3 ;  /* 0xff8000005b0c1808 */ /* 0x000fe40005800000 */
[----:B------:R-:W-:Y:S03]  /*3dc0*/  PLOP3.LUT P1, PT, PT, PT, UP0, 0x80, 0x0 ;  /* 0x000000000000781c */ /* 0x000fe60003f2f008 */
[----:B------:R-:W-:Y:S01]  /*3dd0*/  FFMA.FTZ R12, R12, UR7, -R10 ;  /* 0x000000070c0c7c23 */ /* 0x000fe2000801080a */
[----:B---3--:R-:W-:Y:S01]  /*3de0*/  STL [R1+0x18], R16 ;  /* 0x0000181001007387 */ /* 0x008fe20000100800 */
[----:B------:R-:W-:Y:S02]  /*3df0*/  MOV R13, R184 ;  /* 0x000000b8000d7202 */ /* 0x000fe40000000f00 */
[----:B------:R2:W-:Y:S01]  /*3e00*/  MUFU.EX2 R95, R12 ;  /* 0x0000000c005f7308 */ /* 0x0005e20000000800 */
[----:B------:R-:W-:Y:S05]  /*3e10*/  STL [R1+0x4], R17 ;  /* 0x0000041101007387 */ /* 0x000fea0000100800 */
[----:B------:R-:W-:Y:S02]  /*3e20*/  @P1 FSEL R13, R184, -INF , !P4 ;  /* 0xff800000b80d1808 */ /* 0x000fe40006000000 */
[----:B------:R-:W-:Y:S02]  /*3e30*/  PLOP3.LUT P1, PT, PT, PT, UP0, 0x80, 0x0 ;  /* 0x000000000000781c */ /* 0x000fe40003f2f008 */
[----:B------:R-:W-:Y:S02]  /*3e40*/  PLOP3.LUT P4, PT, PT, PT, UP0, 0x80, 0x0 ;  /* 0x000000000000781c */ /* 0x000fe40003f8f008 */
[----:B----4-:R-:W-:Y:S01]  /*3e50*/  MOV R14, R84 ;  /* 0x00000054000e7202 */ /* 0x010fe20000000f00 */
[----:B--2---:R-:W-:Y:S01]  /*3e60*/  IMAD.MOV.U32 R12, RZ, RZ, R185 ;  /* 0x000000ffff0c7224 */ /* 0x004fe200078e00b9 */
[----:B------:R-:W-:Y:S02]  /*3e70*/  @P2 FSEL R12, R185, -INF , !P3 ;  /* 0xff800000b90c2808 */ /* 0x000fe40005800000 */
[----:B------:R-:W-:Y:S02]  /*3e80*/  PLOP3.LUT P2, PT, PT, PT, UP0, 0x80, 0x0 ;  /* 0x000000000000781c */ /* 0x000fe40003f4f008 */
[----:B------:R-:W-:Y:S01]  /*3e90*/  PLOP3.LUT P3, PT, PT, PT, UP0, 0x80, 0x0 ;  /* 0x000000000000781c */ /* 0x000fe20003f6f008 */
[--C-:B------:R-:W-:Y:S01]  /*3ea0*/  FFMA.FTZ R12, R12, UR7, -R9.reuse ;  /* 0x000000070c0c7c23 */ /* 0x100fe20008010809 */
[-C--:B-1----:R-:W-:Y:S03]  /*3eb0*/  HMMA.16816.F32.BF16 R36, R104, R4.reuse, R36 ;  /* 0x000000046824723c */ /* 0x082fe60000041824 */
[----:B------:R1:W-:Y:S03]  /*3ec0*/  MUFU.EX2 R216, R12 ;  /* 0x0000000c00d87308 */ /* 0x0003e60000000800 */
[C---:B------:R-:W-:Y:S06]  /*3ed0*/  HMMA.16816.F32.BF16 R40, R112.reuse, R4, R40 ;  /* 0x000000047028723c */ /* 0x040fec0000041828 */
[-C--:B------:R-:W-:Y:S05]  /*3ee0*/  HMMA.16816.F32.BF16 R44, R112, R6.reuse, R44 ;  /* 0x00000006702c723c */ /* 0x080fea000004182c */
[----:B------:R-:W-:Y:S01]  /*3ef0*/  MOV R4, R88 ;  /* 0x0000005800047202 */ /* 0x000fe20000000f00 */
[C---:B------:R-:W-:Y:S05]  /*3f00*/  HMMA.16816.F32.BF16 R48, R104.reuse, R6, R48 ;  /* 0x000000066830723c */ /* 0x040fea0000041830 */
[----:B-1----:R-:W-:Y:S01]  /*3f10*/  FFMA.FTZ R12, R13, UR7, -R9 ;  /* 0x000000070d0c7c23 */ /* 0x002fe20008010809 */
[----:B------:R-:W-:Y:S01]  /*3f20*/  FMUL.FTZ R36, R36, UR5 ;  /* 0x0000000524247c20 */ /* 0x000fe20008410000 */
[----:B------:R-:W-:Y:S01]  /*3f30*/  FMUL.FTZ R37, R37, UR5 ;  /* 0x0000000525257c20 */ /* 0x000fe20008410000 */
[----:B------:R-:W-:Y:S01]  /*3f40*/  @P0 IADD3 R13, R11, 0x11, RZ ;  /* 0x000000110b0d0810 */ /* 0x000fe20007ffe0ff */
[----:B------:R1:W-:Y:S01]  /*3f50*/  MUFU.EX2 R215, R12 ;  /* 0x0000000c00d77308 */ /* 0x0003e20000000800 */
[----:B------:R-:W-:Y:S01]  /*3f60*/  PLOP3.LUT P0, PT, PT, PT, UP0, 0x80, 0x0 ;  /* 0x000000000000781c */ /* 0x000fe20003f0f008 */
[----:B------:R-:W-:Y:S01]  /*3f70*/  FMUL.FTZ R38, R38, UR5 ;  /* 0x0000000526267c20 */ /* 0x000fe20008410000 */
[----:B------:R-:W-:Y:S01]  /*3f80*/  @P4 ISETP.GE.AND P4, PT, R13, UR6, PT ;  /* 0x000000060d004c0c */ /* 0x000fe2000bf86270 */
[----:B------:R-:W-:Y:S02]  /*3f90*/  IMAD.MOV.U32 R13, RZ, RZ, R218 ;  /* 0x000000ffff0d7224 */ /* 0x000fe400078e00da */
[----:B------:R-:W-:Y:S01]  /*3fa0*/  FMUL.FTZ R40, R40, UR5 ;  /* 0x0000000528287c20 */ /* 0x000fe20008410000 */
[----:B------:R-:W-:Y:S01]  /*3fb0*/  FMUL.FTZ R41, R41, UR5 ;  /* 0x0000000529297c20 */ /* 0x000fe20008410000 */
[----:B------:R-:W-:Y:S02]  /*3fc0*/  FMUL.FTZ R42, R42, UR5 ;  /* 0x000000052a2a7c20 */ /* 0x000fe40008410000 */
[----:B------:R-:W-:Y:S01]  /*3fd0*/  MUFU.TANH R81, R36 ;  /* 0x0000002400517308 */ /* 0x000fe20000002400 */
[----:B------:R-:W-:Y:S01]  /*3fe0*/  FMUL.FTZ R43, R43, UR5 ;  /* 0x000000052b2b7c20 */ /* 0x000fe20008410000 */
[----:B------:R-:W-:Y:S01]  /*3ff0*/  FMUL.FTZ R44, R44, UR5 ;  /* 0x000000052c2c7c20 */ /* 0x000fe20008410000 */
[----:B------:R-:W-:Y:S01]  /*4000*/  FMUL.FTZ R45, R45, UR5 ;  /* 0x000000052d2d7c20 */ /* 0x000fe20008410000 */
[----:B------:R-:W-:Y:S01]  /*4010*/  FMUL.FTZ R46, R46, UR5 ;  /* 0x000000052e2e7c20 */ /* 0x000fe20008410000 */
[----:B------:R-:W-:Y:S01]  /*4020*/  FMUL.FTZ R47, R47, UR5 ;  /* 0x000000052f2f7c20 */ /* 0x000fe20008410000 */
[----:B------:R-:W-:Y:S01]  /*4030*/  @P0 FSEL R4, R88, -INF , !P4 ;  /* 0xff80000058040808 */ /* 0x000fe20006000000 */
[----:B------:R-:W-:Y:S03]  /*4040*/  FMUL.FTZ R48, R48, UR5 ;  /* 0x0000000530307c20 */ /* 0x000fe60008410000 */
[----:B------:R-:W-:Y:S01]  /*4050*/  MUFU.TANH R80, R37 ;  /* 0x0000002500507308 */ /* 0x000fe20000002400 */
[----:B-1----:R-:W-:Y:S01]  /*4060*/  @P2 VIADD R12, R11, 0x10 ;  /* 0x000000100b0c2836 */ /* 0x002fe20000000000 */
[----:B------:R-:W-:Y:S01]  /*4070*/  PLOP3.LUT P2, PT, PT, PT, UP0, 0x80, 0x0 ;  /* 0x000000000000781c */ /* 0x000fe20003f4f008 */
[--C-:B------:R-:W-:Y:S01]  /*4080*/  FFMA.FTZ R4, R4, UR7, -R10.reuse ;  /* 0x0000000704047c23 */ /* 0x100fe2000801080a */
[----:B------:R-:W-:Y:S01]  /*4090*/  FMUL.FTZ R49, R49, UR5 ;  /* 0x0000000531317c20 */ /* 0x000fe20008410000 */
[----:B------:R-:W-:Y:S01]  /*40a0*/  FMUL.FTZ R39, R39, UR5 ;  /* 0x0000000527277c20 */ /* 0x000fe20008410000 */
[----:B------:R-:W-:Y:S01]  /*40b0*/  @P3 ISETP.GE.AND P3, PT, R12, UR6, PT ;  /* 0x000000060c003c0c */ /* 0x000fe2000bf66270 */
[----:B------:R-:W-:Y:S03]  /*40c0*/  IMAD.MOV.U32 R12, RZ, RZ, R89 ;  /* 0x000000ffff0c7224 */ /* 0x000fe600078e0059 */
[----:B------:R-:W-:Y:S01]  /*40d0*/  MUFU.EX2 R92, R4 ;  /* 0x00000004005c7308 */ /* 0x000fe20000000800 */
[----:B------:R-:W-:Y:S01]  /*40e0*/  PLOP3.LUT P0, PT, PT, PT, UP0, 0x80, 0x0 ;  /* 0x000000000000781c */ /* 0x000fe20003f0f008 */
[----:B------:R-:W-:Y:S01]  /*40f0*/  FMUL.FTZ R50, R50, UR5 ;  /* 0x0000000532327c20 */ /* 0x000fe20008410000 */
[----:B------:R-:W-:Y:S01]  /*4100*/  @P1 FSEL R12, R89, -INF , !P3 ;  /* 0xff800000590c1808 */ /* 0x000fe20005800000 */
[----:B------:R-:W-:Y:S01]  /*4110*/  FMUL.FTZ R51, R51, UR5 ;  /* 0x0000000533337c20 */ /* 0x000fe20008410000 */
[----:B------:R-:W-:Y:S05]  /*4120*/  PLOP3.LUT P1, PT, PT, PT, UP0, 0x80, 0x0 ;  /* 0x000000000000781c */ /* 0x000fea0003f2f008 */
[----:B------:R-:W-:Y:S01]  /*4130*/  MUFU.TANH R171, R38 ;  /* 0x0000002600ab7308 */ /* 0x000fe20000002400 */
[----:B------:R-:W-:Y:S01]  /*4140*/  FFMA.FTZ R5, R12, UR7, -R10 ;  /* 0x000000070c057c23 */ /* 0x000fe2000801080a */
[----:B------:R-:W-:Y:S08]  /*4150*/  MOV R12, R178 ;  /* 0x000000b2000c7202 */ /* 0x000ff00000000f00 */
[----:B------:R1:W-:Y:S01]  /*4160*/  MUFU.EX2 R93, R5 ;  /* 0x00000005005d7308 */ /* 0x0003e20000000800 */
[----:B------:R-:W-:Y:S02]  /*4170*/  @P1 FSEL R12, R178, -INF , !P4 ;  /* 0xff800000b20c1808 */ /* 0x000fe40006000000 */
[----:B------:R-:W-:Y:S07]  /*4180*/  PLOP3.LUT P1, PT, PT, PT, UP0, 0x80, 0x0 ;  /* 0x000000000000781c */ /* 0x000fee0003f2f008 */
[----:B------:R-:W-:Y:S10]  /*4190*/  MUFU.TANH R170, R39 ;  /* 0x0000002700aa7308 */ /* 0x000ff40000002400 */
[----:B------:R-:W-:Y:S01]  /*41a0*/  MUFU.TANH R187, R40 ;  /* 0x0000002800bb7308 */ /* 0x000fe20000002400 */
[----:B-1----:R-:W-:Y:S01]  /*41b0*/  IMAD.MOV.U32 R5, RZ, RZ, R180 ;  /* 0x000000ffff057224 */ /* 0x002fe200078e00b4 */
[----:B------:R-:W-:Y:S02]  /*41c0*/  @P2 FSEL R5, R180, -INF , !P3 ;  /* 0xff800000b4052808 */ /* 0x000fe40005800000 */
[----:B------:R-:W-:Y:S03]  /*41d0*/  PLOP3.LUT P2, PT, PT, PT, UP0, 0x80, 0x0 ;  /* 0x000000000000781c */ /* 0x000fe60003f4f008 */
[--C-:B------:R-:W-:Y:S03]  /*41e0*/  FFMA.FTZ R4, R5, UR7, -R9.reuse ;  /* 0x0000000705047c23 */ /* 0x100fe60008010809 */
[----:B------:R-:W-:Y:S01]  /*41f0*/  MUFU.TANH R186, R41 ;  /* 0x0000002900ba7308 */ /* 0x000fe20000002400 */
[----:B------:R-:W-:Y:S09]  /*4200*/  MOV R5, R220 ;  /* 0x000000dc00057202 */ /* 0x000ff20000000f00 */
[----:B------:R1:W-:Y:S10]  /*4210*/  MUFU.EX2 R207, R4 ;  /* 0x0000000400cf7308 */ /* 0x0003f40000000800 */
[----:B------:R-:W-:Y:S10]  /*4220*/  MUFU.TANH R205, R42 ;  /* 0x0000002a00cd7308 */ /* 0x000ff40000002400 */
[----:B------:R-:W-:Y:S01]  /*4230*/  MUFU.TANH R204, R43 ;  /* 0x0000002b00cc7308 */ /* 0x000fe20000002400 */
[----:B-1----:R-:W-:Y:S01]  /*4240*/  FFMA.FTZ R4, R12, UR7, -R9 ;  /* 0x000000070c047c23 */ /* 0x002fe20008010809 */
[----:B------:R-:W-:Y:S02]  /*4250*/  MOV R12, R200 ;  /* 0x000000c8000c7202 */ /* 0x000fe40000000f00 */
[----:B------:R-:W-:Y:S02]  /*4260*/  @P0 FSEL R12, R200, -INF , !P4 ;  /* 0xff800000c80c0808 */ /* 0x000fe40006000000 */
[----:B------:R-:W-:Y:S04]  /*4270*/  PLOP3.LUT P0, PT, PT, PT, UP0, 0x80, 0x0 ;  /* 0x000000000000781c */ /* 0x000fe80003f0f008 */
[----:B------:R1:W-:Y:S01]  /*4280*/  MUFU.EX2 R206, R4 ;  /* 0x0000000400ce7308 */ /* 0x0003e20000000800 */
[--C-:B------:R-:W-:Y:S09]  /*4290*/  FFMA.FTZ R12, R12, UR7, -R8.reuse ;  /* 0x000000070c0c7c23 */ /* 0x100ff20008010808 */
[----:B------:R-:W-:Y:S10]  /*42a0*/  MUFU.TANH R177, R44 ;  /* 0x0000002c00b17308 */ /* 0x000ff40000002400 */
[----:B------:R-:W-:Y:S01]  /*42b0*/  MUFU.EX2 R232, R12 ;  /* 0x0000000c00e87308 */ /* 0x000fe20000000800 */
[----:B-1----:R-:W-:Y:S01]  /*42c0*/  IMAD.MOV.U32 R4, RZ, RZ, R201 ;  /* 0x000000ffff047224 */ /* 0x002fe200078e00c9 */
[----:B------:R-:W-:Y:S02]  /*42d0*/  @P1 FSEL R4, R201, -INF , !P3 ;  /* 0xff800000c9041808 */ /* 0x000fe40005800000 */
[----:B------:R-:W-:Y:S03]  /*42e0*/  PLOP3.LUT P1, PT, PT, PT, UP0, 0x80, 0x0 ;  /* 0x000000000000781c */ /* 0x000fe60003f2f008 */
[----:B------:R-:W-:Y:S03]  /*42f0*/  FFMA.FTZ R4, R4, UR7, -R8 ;  /* 0x0000000704047c23 */ /* 0x000fe60008010808 */
[----:B------:R-:W-:Y:S10]  /*4300*/  MUFU.TANH R176, R45 ;  /* 0x0000002d00b07308 */ /* 0x000ff40000002400 */
[----:B------:R1:W-:Y:S01]  /*4310*/  MUFU.EX2 R233, R4 ;  /* 0x0000000400e97308 */ /* 0x0003e20000000800 */
[----:B------:R-:W-:Y:S02]  /*4320*/  @P1 FSEL R5, R220, -INF , !P4 ;  /* 0xff800000dc051808 */ /* 0x000fe40006000000 */
[----:B------:R-:W-:Y:S02]  /*4330*/  PLOP3.LUT P1, PT, PT, PT, UP0, 0x80, 0x0 ;  /* 0x000000000000781c */ /* 0x000fe40003f2f008 */
[----:B------:R-:W-:Y:S05]  /*4340*/  PLOP3.LUT P4, PT, PT, PT, UP0, 0x80, 0x0 ;  /* 0x000000000000781c */ /* 0x000fea0003f8f008 */
[----:B------:R-:W-:Y:S10]  /*4350*/  MUFU.TANH R199, R46 ;  /* 0x0000002e00c77308 */ /* 0x000ff40000002400 */
[----:B------:R-:W-:Y:S01]  /*4360*/  MUFU.TANH R198, R47 ;  /* 0x0000002f00c67308 */ /* 0x000fe20000002400 */
[----:B-1----:R-:W-:Y:S01]  /*4370*/  IMAD.MOV.U32 R4, RZ, RZ, R221 ;  /* 0x000000ffff047224 */ /* 0x002fe200078e00dd */
[----:B------:R-:W-:Y:S02]  /*4380*/  @P2 FSEL R4, R221, -INF , !P3 ;  /* 0xff800000dd042808 */ /* 0x000fe40005800000 */
[----:B------:R-:W-:Y:S02]  /*4390*/  PLOP3.LUT P3, PT, PT, PT, UP0, 0x80, 0x0 ;  /* 0x000000000000781c */ /* 0x000fe40003f6f008 */
[----:B------:R-:W-:Y:S01]  /*43a0*/  PLOP3.LUT P2, PT, PT, PT, UP0, 0x80, 0x0 ;  /* 0x000000000000781c */ /* 0x000fe20003f4f008 */
[--C-:B------:R-:W-:Y:S03]  /*43b0*/  FFMA.FTZ R4, R4, UR7, -R0.reuse ;  /* 0x0000000704047c23 */ /* 0x100fe60008010800 */
[----:B------:R-:W-:Y:S10]  /*43c0*/  MUFU.TANH R77, R48 ;  /* 0x00000030004d7308 */ /* 0x000ff40000002400 */
[----:B------:R1:W2:Y:S01]  /*43d0*/  MUFU.EX2 R15, R4 ;  /* 0x00000004000f7308 */ /* 0x0002a20000000800 */
[----:B------:R-:W-:Y:S02]  /*43e0*/  @P2 IADD3 R12, R11, 0x19, RZ ;  /* 0x000000190b0c2810 */ /* 0x000fe40007ffe0ff */
[----:B------:R-:W-:Y:S02]  /*43f0*/  PLOP3.LUT P2, PT, PT, PT, UP0, 0x80, 0x0 ;  /* 0x000000000000781c */ /* 0x000fe40003f4f008 */
[----:B------:R-:W-:Y:S05]  /*4400*/  @P4 ISETP.GE.AND P4, PT, R12, UR6, PT ;  /* 0x000000060c004c0c */ /* 0x000fea000bf86270 */
[----:B------:R-:W-:Y:S01]  /*4410*/  MUFU.TANH R165, R50 ;  /* 0x0000003200a57308 */ /* 0x000fe20000002400 */
[----:B------:R-:W-:Y:S09]  /*4420*/  MOV R12, R217 ;  /* 0x000000d9000c7202 */ /* 0x000ff20000000f00 */
[----:B------:R-:W-:Y:S01]  /*4430*/  MUFU.TANH R76, R49 ;  /* 0x00000031004c7308 */ /* 0x000fe20000002400 */
[----:B-1----:R-:W-:Y:S01]  /*4440*/  FFMA.FTZ R4, R5, UR7, -R0 ;  /* 0x0000000705047c23 */ /* 0x002fe20008010800 */
[----:B--2---:R-:W-:Y:S01]  /*4450*/  STL [R1], R15 ;  /* 0x0000000f01007387 */ /* 0x004fe20000100800 */
[----:B------:R-:W-:Y:S03]  /*4460*/  IMAD.MOV.U32 R5, RZ, RZ, R197 ;  /* 0x000000ffff057224 */ /* 0x000fe600078e00c5 */
[----:B------:R-:W2:Y:S04]  /*4470*/  LDL R108, [R1+0x4c] ;  /* 0x00004c00016c7983 */ /* 0x000ea80000100800 */
[----:B------:R1:W-:Y:S10]  /*4480*/  MUFU.EX2 R252, R4 ;  /* 0x0000000400fc7308 */ /* 0x0003f40000000800 */
[----:B------:R-:W-:Y:S01]  /*4490*/  MUFU.TANH R164, R51 ;  /* 0x0000003300a47308 */ /* 0x000fe20000002400 */
[----:B-1----:R-:W-:Y:S01]  /*44a0*/  @P0 VIADD R4, R11, 0x18 ;  /* 0x000000180b040836 */ /* 0x002fe20000000000 */
[----:B------:R-:W-:Y:S04]  /*44b0*/  PLOP3.LUT P0, PT, PT, PT, UP0, 0x80, 0x0 ;  /* 0x000000000000781c */ /* 0x000fe80003f0f008 */
[----:B------:R-:W-:Y:S02]  /*44c0*/  @P3 ISETP.GE.AND P3, PT, R4, UR6, PT ;  /* 0x0000000604003c0c */ /* 0x000fe4000bf66270 */
[----:B------:R-:W-:Y:S02]  /*44d0*/  MOV R4, R196 ;  /* 0x000000c400047202 */ /* 0x000fe40000000f00 */
        /* <DEDUP_REMOVED lines=18> */
[----:B------:R4:W-:Y:S01]  /*4600*/  MUFU.EX2 R248, R13 ;  /* 0x0000000d00f87308 */ /* 0x0009e20000000800 */
[----:B-1----:R-:W1:Y:S09]  /*4610*/  LDSM.16.M88.4 R4, [R150+0x6c00] ;  /* 0x006c00009604783b */ /* 0x002e720000000200 */
[----:B------:R-:W-:Y:S01]  /*4620*/  MUFU.EX2 R86, R14 ;  /* 0x0000000e00567308 */ /* 0x000fe20000000800 */
[----:B---3--:R-:W-:Y:S01]  /*4630*/  IMAD.MOV.U32 R12, RZ, RZ, R85 ;  /* 0x000000ffff0c7224 */ /* 0x008fe200078e0055 */
[----:B------:R-:W-:Y:S02]  /*4640*/  @P1 FSEL R12, R85, -INF , !P3 ;  /* 0xff800000550c1808 */ /* 0x000fe40005800000 */
[----:B------:R-:W-:Y:S03]  /*4650*/  PLOP3.LUT P1, PT, PT, PT, UP0, 0x80, 0x0 ;  /* 0x000000000000781c */ /* 0x000fe60003f2f008 */
[--C-:B------:R-:W-:Y:S01]  /*4660*/  FFMA.FTZ R12, R12, UR7, -R10.reuse ;  /* 0x000000070c0c7c23 */ /* 0x100fe2000801080a */
[----:B----4-:R-:W-:Y:S03]  /*4670*/  MOV R13, R174 ;  /* 0x000000ae000d7202 */ /* 0x010fe60000000f00 */
[----:B------:R3:W-:Y:S06]  /*4680*/  MUFU.EX2 R87, R12 ;  /* 0x0000000c00577308 */ /* 0x0007ec0000000800 */
[----:B------:R-:W-:Y:S02]  /*4690*/  @P1 FSEL R13, R174, -INF , !P4 ;  /* 0xff800000ae0d1808 */ /* 0x000fe40006000000 */
[----:B------:R-:W-:Y:S02]  /*46a0*/  PLOP3.LUT P1, PT, PT, PT, UP0, 0x80, 0x0 ;  /* 0x000000000000781c */ /* 0x000fe40003f2f008 */
[----:B------:R-:W-:Y:S01]  /*46b0*/  PLOP3.LUT P4, PT, PT, PT, UP0, 0x80, 0x0 ;  /* 0x000000000000781c */ /* 0x000fe20003f8f008 */
[----:B---3--:R-:W-:Y:S01]  /*46c0*/  IMAD.MOV.U32 R12, RZ, RZ, R175 ;  /* 0x000000ffff0c7224 */ /* 0x008fe200078e00af */
        /* <DEDUP_REMOVED lines=9> */
[----:B------:R-:W-:Y:S05]  /*4760*/  HMMA.16816.F32.BF16 R64, R104, R6, R64 ;  /* 0x000000066840723c */ /* 0x000fea0000041840 */
[----:B-1----:R-:W-:Y:S01]  /*4770*/  FFMA.FTZ R12, R13, UR7, -R9 ;  /* 0x000000070d0c7c23 */ /* 0x002fe20008010809 */
[----:B------:R-:W-:Y:S01]  /*4780*/  FMUL.FTZ R52, R52, UR5 ;  /* 0x0000000534347c20 */ /* 0x000fe20008410000 */
[----:B------:R-:W-:Y:S01]  /*4790*/  FMUL.FTZ R53, R53, UR5 ;  /* 0x0000000535357c20 */ /* 0x000fe20008410000 */
[----:B------:R-:W-:Y:S01]  /*47a0*/  IMAD.U32 R104, RZ, RZ, UR4 ;  /* 0x00000004ff687e24 */ /* 0x000fe2000f8e00ff */
[----:B------:R1:W-:Y:S02]  /*47b0*/  MUFU.EX2 R192, R12 ;  /* 0x0000000c00c07308 */ /* 0x0003e40000000800 */
[----:B------:R-:W-:Y:S01]  /*47c0*/  @P0 IADD3 R13, R11, 0x21, RZ ;  /* 0x000000210b0d0810 */ /* 0x000fe20007ffe0ff */
[----:B------:R-:W-:Y:S01]  /*47d0*/  FMUL.FTZ R56, R56, UR5 ;  /* 0x0000000538387c20 */ /* 0x000fe20008410000 */
[----:B------:R-:W-:Y:S01]  /*47e0*/  PLOP3.LUT P0, PT, PT, PT, UP0, 0x80, 0x0 ;  /* 0x000000000000781c */ /* 0x000fe20003f0f008 */
[----:B------:R-:W-:Y:S01]  /*47f0*/  FMUL.FTZ R57, R57, UR5 ;  /* 0x0000000539397c20 */ /* 0x000fe20008410000 */
[----:B------:R-:W-:Y:S01]  /*4800*/  @P4 ISETP.GE.AND P4, PT, R13, UR6, PT ;  /* 0x000000060d004c0c */ /* 0x000fe2000bf86270 */
[----:B------:R-:W-:Y:S03]  /*4810*/  FMUL.FTZ R59, R59, UR5 ;  /* 0x000000053b3b7c20 */ /* 0x000fe60008410000 */
[----:B------:R-:W-:Y:S01]  /*4820*/  MUFU.TANH R71, R52 ;  /* 0x0000003400477308 */ /* 0x000fe20000002400 */
[----:B------:R-:W-:Y:S01]  /*4830*/  MOV R6, R198 ;  /* 0x000000c600067202 */ /* 0x000fe20000000f00 */
[----:B------:R-:W-:Y:S01]  /*4840*/  FMUL.FTZ R54, R54, UR5 ;  /* 0x0000000536367c20 */ /* 0x000fe20008410000 */
[----:B------:R-:W-:Y:S01]  /*4850*/  FMUL.FTZ R60, R60, UR5 ;  /* 0x000000053c3c7c20 */ /* 0x000fe20008410000 */
[----:B------:R-:W-:Y:S01]  /*4860*/  FMUL.FTZ R62, R62, UR5 ;  /* 0x000000053e3e7c20 */ /* 0x000fe20008410000 */
[----:B------:R-:W-:Y:S01]  /*4870*/  FMUL.FTZ R61, R61, UR5 ;  /* 0x000000053d3d7c20 */ /* 0x000fe20008410000 */
[----:B------:R-:W-:Y:S01]  /*4880*/  FMUL.FTZ R63, R63, UR5 ;  /* 0x000000053f3f7c20 */ /* 0x000fe20008410000 */
[----:B------:R-:W-:Y:S03]  /*4890*/  FMUL.FTZ R64, R64, UR5 ;  /* 0x0000000540407c20 */ /* 0x000fe60008410000 */
[----:B------:R-:W-:Y:S01]  /*48a0*/  MUFU.TANH R166, R60 ;  /* 0x0000003c00a67308 */ /* 0x000fe20000002400 */
[----:B-1----:R-:W-:Y:S01]  /*48b0*/  @P2 VIADD R12, R11, 0x20 ;  /* 0x000000200b0c2836 */ /* 0x002fe20000000000 */
[----:B------:R-:W-:Y:S01]  /*48c0*/  @P0 FSEL R4, R80, -INF , !P4 ;  /* 0xff80000050040808 */ /* 0x000fe20006000000 */
[----:B------:R-:W-:Y:S01]  /*48d0*/  FMUL.FTZ R66, R66, UR5 ;  /* 0x0000000542427c20 */ /* 0x000fe20008410000 */
[----:B------:R-:W-:Y:S01]  /*48e0*/  PLOP3.LUT P2, PT, PT, PT, UP0, 0x80, 0x0 ;  /* 0x000000000000781c */ /* 0x000fe20003f4f008 */
[----:B------:R-:W-:Y:S01]  /*48f0*/  FMUL.FTZ R65, R65, UR5 ;  /* 0x0000000541417c20 */ /* 0x000fe20008410000 */
[----:B------:R-:W-:Y:S01]  /*4900*/  @P3 ISETP.GE.AND P3, PT, R12, UR6, PT ;  /* 0x000000060c003c0c */ /* 0x000fe2000bf66270 */
[----:B------:R-:W-:Y:S03]  /*4910*/  IMAD.MOV.U32 R12, RZ, RZ, R81 ;  /* 0x000000ffff0c7224 */ /* 0x000fe600078e0051 */
[----:B------:R-:W-:Y:S01]  /*4920*/  MUFU.TANH R163, R54 ;  /* 0x0000003600a37308 */ /* 0x000fe20000002400 */
[----:B------:R-:W-:Y:S01]  /*4930*/  FFMA.FTZ R4, R4, UR7, -R10 ;  /* 0x0000000704047c23 */ /* 0x000fe2000801080a */
[----:B------:R-:W-:Y:S01]  /*4940*/  @P1 FSEL R12, R81, -INF , !P3 ;  /* 0xff800000510c1808 */ /* 0x000fe20005800000 */
[----:B------:R-:W-:Y:S01]  /*4950*/  FMUL.FTZ R67, R67, UR5 ;  /* 0x0000000543437c20 */ /* 0x000fe20008410000 */
[----:B------:R-:W-:Y:S01]  /*4960*/  IADD3 R104, R154, 0x4000, R104 ;  /* 0x000040009a687810 */ /* 0x000fe20007ffe068 */
[----:B------:R-:W-:Y:S01]  /*4970*/  FMUL.FTZ R58, R58, UR5 ;  /* 0x000000053a3a7c20 */ /* 0x000fe20008410000 */
[----:B------:R-:W-:Y:S01]  /*4980*/  FMUL.FTZ R55, R55, UR5 ;  /* 0x0000000537377c20 */ /* 0x000fe20008410000 */
[----:B------:R-:W-:Y:S03]  /*4990*/  FFMA.FTZ R5, R12, UR7, -R10 ;  /* 0x000000070c057c23 */ /* 0x000fe6000801080a */
[----:B------:R-:W-:Y:S01]  /*49a0*/  MUFU.EX2 R82, R4 ;  /* 0x0000000400527308 */ /* 0x000fe20000000800 */
[----:B------:R-:W-:Y:S02]  /*49b0*/  IADD3 R104, R104, R155, RZ ;  /* 0x0000009b68687210 */ /* 0x000fe40007ffe0ff */
[----:B------:R-:W-:Y:S02]  /*49c0*/  PLOP3.LUT P1, PT, PT, PT, UP0, 0x80, 0x0 ;  /* 0x000000000000781c */ /* 0x000fe40003f2f008 */
[----:B------:R-:W-:Y:S02]  /*49d0*/  PLOP3.LUT P0, PT, PT, PT, UP0, 0x80, 0x0 ;  /* 0x000000000000781c */ /* 0x000fe40003f0f008 */
[----:B------:R-:W-:Y:S03]  /*49e0*/  MOV R12, R170 ;  /* 0x000000aa000c7202 */ /* 0x000fe60000000f00 */
[----:B------:R-:W-:Y:S10]  /*49f0*/  MUFU.TANH R70, R53 ;  /* 0x0000003500467308 */ /* 0x000ff40000002400 */
[----:B------:R1:W-:Y:S01]  /*4a00*/  MUFU.EX2 R83, R5 ;  /* 0x0000000500537308 */ /* 0x0003e20000000800 */
[----:B------:R-:W-:Y:S02]  /*4a10*/  @P1 FSEL R12, R170, -INF , !P4 ;  /* 0xff800000aa0c1808 */ /* 0x000fe40006000000 */
[----:B------:R-:W-:Y:S07]  /*4a20*/  PLOP3.LUT P1, PT, PT, PT, UP0, 0x80, 0x0 ;  /* 0x000000000000781c */ /* 0x000fee0003f2f008 */
[----:B------:R-:W3:Y:S10]  /*4a30*/  MUFU.TANH R162, R55 ;  /* 0x0000003700a27308 */ /* 0x000ef40000002400 */
[----:B------:R-:W-:Y:S01]  /*4a40*/  MUFU.TANH R181, R62 ;  /* 0x0000003e00b57308 */ /* 0x000fe20000002400 */
[----:B-1----:R-:W-:Y:S01]  /*4a50*/  IMAD.MOV.U32 R5, RZ, RZ, R171 ;  /* 0x000000ffff057224 */ /* 0x002fe200078e00ab */
[----:B------:R-:W-:Y:S02]  /*4a60*/  @P2 FSEL R5, R171, -INF , !P3 ;  /* 0xff800000ab052808 */ /* 0x000fe40005800000 */
[----:B------:R-:W-:Y:S03]  /*4a70*/  PLOP3.LUT P2, PT, PT, PT, UP0, 0x80, 0x0 ;  /* 0x000000000000781c */ /* 0x000fe60003f4f008 */
[----:B------:R-:W-:Y:S03]  /*4a80*/  FFMA.FTZ R4, R5, UR7, -R9 ;  /* 0x0000000705047c23 */ /* 0x000fe60008010809 */
[----:B------:R-:W1:Y:S01]  /*4a90*/  MUFU.TANH R172, R56 ;  /* 0x0000003800ac7308 */ /* 0x000e620000002400 */
[----:B------:R-:W-:Y:S01]  /*4aa0*/  IMAD.MOV.U32 R5, RZ, RZ, R187 ;  /* 0x000000ffff057224 */ /* 0x000fe200078e00bb */
[----:B------:R-:W-:Y:S01]  /*4ab0*/  @P1 FSEL R5, R187, -INF , !P3 ;  /* 0xff800000bb051808 */ /* 0x000fe20005800000 */
[----:B---3--:R-:W-:Y:S01]  /*4ac0*/  IMAD.MOV.U32 R7, RZ, RZ, R162 ;  /* 0x000000ffff077224 */ /* 0x008fe200078e00a2 */
[----:B------:R-:W-:Y:S03]  /*4ad0*/  PLOP3.LUT P1, PT, PT, PT, UP0, 0x80, 0x0 ;  /* 0x000000000000781c */ /* 0x000fe60003f2f008 */
[--C-:B------:R-:W-:Y:S03]  /*4ae0*/  FFMA.FTZ R5, R5, UR7, -R8.reuse ;  /* 0x0000000705057c23 */ /* 0x100fe60008010808 */
[----:B------:R3:W-:Y:S10]  /*4af0*/  MUFU.EX2 R183, R4 ;  /* 0x0000000400b77308 */ /* 0x0007f40000000800 */
[----:B------:R4:W-:Y:S10]  /*4b00*/  MUFU.EX2 R214, R5 ;  /* 0x0000000500d67308 */ /* 0x0009f40000000800 */
[----:B------:R-:W-:Y:S01]  /*4b10*/  MUFU.TANH R173, R57 ;  /* 0x0000003900ad7308 */ /* 0x000fe20000002400 */
[----:B---3--:R-:W-:Y:S01]  /*4b20*/  FFMA.FTZ R4, R12, UR7, -R9 ;  /* 0x000000070c047c23 */ /* 0x008fe20008010809 */
[----:B------:R-:W-:Y:S02]  /*4b30*/  MOV R12, R204 ;  /* 0x000000cc000c7202 */ /* 0x000fe40000000f00 */
[----:B------:R-:W-:Y:S02]  /*4b40*/  @P1 FSEL R12, R204, -INF , !P4 ;  /* 0xff800000cc0c1808 */ /* 0x000fe40006000000 */
[----:B------:R-:W-:Y:S04]  /*4b50*/  PLOP3.LUT P1, PT, PT, PT, UP0, 0x80, 0x0 ;  /* 0x000000000000781c */ /* 0x000fe80003f2f008 */
[----:B------:R3:W-:Y:S01]  /*4b60*/  MUFU.EX2 R182, R4 ;  /* 0x0000000400b67308 */ /* 0x0007e20000000800 */
[----:B----4-:R-:W-:Y:S01]  /*4b70*/  IMAD.MOV.U32 R5, RZ, RZ, R205 ;  /* 0x000000ffff057224 */ /* 0x010fe200078e00cd */
[----:B------:R-:W-:Y:S02]  /*4b80*/  @P2 FSEL R5, R205, -INF , !P3 ;  /* 0xff800000cd052808 */ /* 0x000fe40005800000 */
[----:B------:R-:W-:Y:S02]  /*4b90*/  PLOP3.LUT P2, PT, PT, PT, UP0, 0x80, 0x0 ;  /* 0x000000000000781c */ /* 0x000fe40003f4f008 */
[----:B------:R-:W-:Y:S04]  /*4ba0*/  PLOP3.LUT P3, PT, PT, PT, UP0, 0x80, 0x0 ;  /* 0x000000000000781c */ /* 0x000fe80003f6f008 */
[----:B------:R-:W-:Y:S10]  /*4bb0*/  MUFU.TANH R188, R59 ;  /* 0x0000003b00bc7308 */ /* 0x000ff40000002400 */
[----:B------:R-:W4:Y:S01]  /*4bc0*/  MUFU.TANH R189, R58 ;  /* 0x0000003a00bd7308 */ /* 0x000f220000002400 */
[----:B---3--:R-:W-:Y:S02]  /*4bd0*/  MOV R4, R186 ;  /* 0x000000ba00047202 */ /* 0x008fe40000000f00 */
[----:B------:R-:W-:Y:S02]  /*4be0*/  @P0 FSEL R4, R186, -INF , !P4 ;  /* 0xff800000ba040808 */ /* 0x000fe40006000000 */
[----:B------:R-:W-:Y:S02]  /*4bf0*/  PLOP3.LUT P0, PT, PT, PT, UP0, 0x80, 0x0 ;  /* 0x000000000000781c */ /* 0x000fe40003f0f008 */
[----:B------:R-:W-:Y:S01]  /*4c00*/  PLOP3.LUT P4, PT, PT, PT, UP0, 0x80, 0x0 ;  /* 0x000000000000781c */ /* 0x000fe20003f8f008 */
[----:B------:R-:W-:Y:S02]  /*4c10*/  FFMA.FTZ R4, R4, UR7, -R8 ;  /* 0x0000000704047c23 */ /* 0x000fe40008010808 */
[----:B------:R-:W3:Y:S10]  /*4c20*/  MUFU.TANH R115, R61 ;  /* 0x0000003d00737308 */ /* 0x000ef40000002400 */
[----:B------:R1:W-:Y:S10]  /*4c30*/  MUFU.EX2 R211, R4 ;  /* 0x0000000400d37308 */ /* 0x0003f40000000800 */
[----:B------:R-:W2:Y:S10]  /*4c40*/  MUFU.TANH R249, R64 ;  /* 0x0000004000f97308 */ /* 0x000eb40000002400 */
[----:B------:R-:W-:Y:S01]  /*4c50*/  MUFU.TANH R111, R66 ;  /* 0x00000042006f7308 */ /* 0x000fe20000002400 */
[--C-:B-1----:R-:W-:Y:S01]  /*4c60*/  FFMA.FTZ R4, R5, UR7, -R0.reuse ;  /* 0x0000000705047c23 */ /* 0x102fe20008010800 */
[----:B------:R-:W-:Y:S08]  /*4c70*/  IMAD.MOV.U32 R5, RZ, RZ, R177 ;  /* 0x000000ffff057224 */ /* 0x000ff000078e00b1 */
[----:B------:R1:W-:Y:S10]  /*4c80*/  MUFU.EX2 R235, R4 ;  /* 0x0000000400eb7308 */ /* 0x0003f40000000800 */
[----:B------:R-:W-:Y:S10]  /*4c90*/  MUFU.TANH R246, R65 ;  /* 0x0000004100f67308 */ /* 0x000ff40000002400 */
[----:B------:R-:W-:Y:S01]  /*4ca0*/  MUFU.TANH R110, R67 ;  /* 0x00000043006e7308 */ /* 0x000fe20000002400 */
[----:B-1----:R-:W-:Y:S09]  /*4cb0*/  FFMA.FTZ R4, R12, UR7, -R0 ;  /* 0x000000070c047c23 */ /* 0x002ff20008010800 */
[----:B------:R1:W-:Y:S10]  /*4cc0*/  MUFU.EX2 R234, R4 ;  /* 0x0000000400ea7308 */ /* 0x0003f40000000800 */
[----:B------:R-:W2:Y:S01]  /*4cd0*/  MUFU.TANH R179, R63 ;  /* 0x0000003f00b37308 */ /* 0x000ea20000002400 */
[C---:B-1----:R-:W-:Y:S01]  /*4ce0*/  @P2 VIADD R4, R11.reuse, 0x28 ;  /* 0x000000280b042836 */ /* 0x042fe20000000000 */
[----:B------:R-:W-:Y:S04]  /*4cf0*/  PLOP3.LUT P2, PT, PT, PT, UP0, 0x80, 0x0 ;  /* 0x000000000000781c */ /* 0x000fe80003f4f008 */
[----:B------:R-:W-:Y:S02]  /*4d00*/  @P5 ISETP.GE.AND P5, PT, R4, UR6, PT ;  /* 0x0000000604005c0c */ /* 0x000fe4000bfa6270 */
[----:B------:R-:W-:Y:S02]  /*4d10*/  @P0 IADD3 R4, R11, 0x29, RZ ;  /* 0x000000290b040810 */ /* 0x000fe40007ffe0ff */
[----:B------:R-:W-:Y:S02]  /*4d20*/  PLOP3.LUT P0, PT, PT, PT, UP0, 0x80, 0x0 ;  /* 0x000000000000781c */ /* 0x000fe40003f0f008 */
[----:B------:R-:W-:Y:S02]  /*4d30*/  @P1 FSEL R5, R177, -INF , !P5 ;  /* 0xff800000b1051808 */ /* 0x000fe40006800000 */
[----:B------:R-:W-:Y:S02]  /*4d40*/  @P6 ISETP.GE.AND P6, PT, R4, UR6, PT ;  /* 0x0000000604006c0c */ /* 0x000fe4000bfc6270 */
[----:B------:R-:W-:Y:S01]  /*4d50*/  MOV R4, R176 ;  /* 0x000000b000047202 */ /* 0x000fe20000000f00 */
[--C-:B------:R-:W-:Y:S01]  /*4d60*/  FFMA.FTZ R5, R5, UR7, -R8.reuse ;  /* 0x0000000705057c23 */ /* 0x100fe20008010808 */
[----:B------:R-:W-:Y:S03]  /*4d70*/  PLOP3.LUT P1, PT, PT, PT, UP0, 0x80, 0x0 ;  /* 0x000000000000781c */ /* 0x000fe60003f2f008 */
[----:B------:R1:W-:Y:S02]  /*4d80*/  MUFU.EX2 R203, R5 ;  /* 0x0000000500cb7308 */ /* 0x0003e40000000800 */
[----:B------:R-:W-:Y:S02]  /*4d90*/  @P0 FSEL R4, R176, -INF , !P6 ;  /* 0xff800000b0040808 */ /* 0x000fe40007000000 */
[----:B------:R-:W-:Y:S03]  /*4da0*/  PLOP3.LUT P0, PT, PT, PT, UP0, 0x80, 0x0 ;  /* 0x000000000000781c */ /* 0x000fe60003f0f008 */
[----:B------:R-:W-:Y:S03]  /*4db0*/  FFMA.FTZ R4, R4, UR7, -R8 ;  /* 0x0000000704047c23 */ /* 0x000fe60008010808 */
[----:B------:R-:W-:Y:S01]  /*4dc0*/  @P1 FSEL R6, R198, -INF , !P6 ;  /* 0xff800000c6061808 */ /* 0x000fe20007000000 */
[----:B------:R4:W-:Y:S01]  /*4dd0*/  MUFU.EX2 R202, R4 ;  /* 0x0000000400ca7308 */ /* 0x0009e20000000800 */
[----:B------:R-:W-:Y:S01]  /*4de0*/  PLOP3.LUT P1, PT, PT, PT, UP0, 0x80, 0x0 ;  /* 0x000000000000781c */ /* 0x000fe20003f2f008 */
[----:B-1----:R-:W-:Y:S01]  /*4df0*/  IMAD.MOV.U32 R5, RZ, RZ, R199 ;  /* 0x000000ffff057224 */ /* 0x002fe200078e00c7 */
[----:B------:R-:W-:Y:S02]  /*4e00*/  @P2 FSEL R5, R199, -INF , !P5 ;  /* 0xff800000c7052808 */ /* 0x000fe40006800000 */
[----:B------:R-:W-:Y:S03]  /*4e10*/  PLOP3.LUT P2, PT, PT, PT, UP0, 0x80, 0x0 ;  /* 0x000000000000781c */ /* 0x000fe60003f4f008 */
[----:B----4-:R-:W-:Y:S01]  /*4e20*/  FFMA.FTZ R4, R5, UR7, -R0 ;  /* 0x0000000705047c23 */ /* 0x010fe20008010800 */
[----:B------:R-:W-:Y:S02]  /*4e30*/  MOV R5, R76 ;  /* 0x0000004c00057202 */ /* 0x000fe40000000f00 */
[----:B------:R-:W-:Y:S01]  /*4e40*/  @P0 FSEL R5, R76, -INF , !P6 ;  /* 0xff8000004c050808 */ /* 0x000fe20007000000 */
[----:B------:R1:W-:Y:S01]  /*4e50*/  MUFU.EX2 R231, R4 ;  /* 0x0000000400e77308 */ /* 0x0003e20000000800 */
[----:B------:R-:W-:Y:S03]  /*4e60*/  PLOP3.LUT P0, PT, PT, PT, UP0, 0x80, 0x0 ;  /* 0x000000000000781c */ /* 0x000fe60003f0f008 */
[----:B------:R-:W-:Y:S06]  /*4e70*/  FFMA.FTZ R5, R5, UR7, -R10 ;  /* 0x0000000705057c23 */ /* 0x000fec000801080a */
[----:B------:R4:W-:Y:S01]  /*4e80*/  MUFU.EX2 R78, R5 ;  /* 0x00000005004e7308 */ /* 0x0009e20000000800 */
[----:B-1----:R-:W-:Y:S01]  /*4e90*/  FFMA.FTZ R4, R6, UR7, -R0 ;  /* 0x0000000706047c23 */ /* 0x002fe20008010800 */
[C---:B------:R-:W-:Y:S01]  /*4ea0*/  @P3 VIADD R6, R11.reuse, 0x30 ;  /* 0x000000300b063836 */ /* 0x040fe20000000000 */
[----:B------:R-:W-:Y:S07]  /*4eb0*/  PLOP3.LUT P3, PT, PT, PT, UP0, 0x80, 0x0 ;  /* 0x000000000000781c */ /* 0x000fee0003f6f008 */
[----:B------:R1:W-:Y:S01]  /*4ec0*/  MUFU.EX2 R228, R4 ;  /* 0x0000000400e47308 */ /* 0x0003e20000000800 */
[----:B------:R-:W-:Y:S01]  /*4ed0*/  @P4 ISETP.GE.AND P4, PT, R6, UR6, PT ;  /* 0x0000000606004c0c */ /* 0x000fe2000bf86270 */
[----:B------:R-:W-:Y:S01]  /*4ee0*/  @P2 VIADD R6, R11, 0x31 ;  /* 0x000000310b062836 */ /* 0x000fe20000000000 */
[----:B----4-:R-:W-:Y:S02]  /*4ef0*/  MOV R5, R164 ;  /* 0x000000a400057202 */ /* 0x010fe40000000f00 */
[----:B------:R-:W-:Y:S02]  /*4f00*/  @P0 FSEL R5, R164, -INF , !P6 ;  /* 0xff800000a4050808 */ /* 0x000fe40007000000 */
[----:B------:R-:W-:Y:S02]  /*4f10*/  PLOP3.LUT P0, PT, PT, PT, UP0, 0x80, 0x0 ;  /* 0x000000000000781c */ /* 0x000fe40003f0f008 */
[----:B------:R-:W-:Y:S01]  /*4f20*/  PLOP3.LUT P2, PT, PT, PT, UP0, 0x80, 0x0 ;  /* 0x000000000000781c */ /* 0x000fe20003f4f008 */
[----:B------:R-:W-:Y:S01]  /*4f30*/  FFMA.FTZ R5, R5, UR7, -R9 ;  /* 0x0000000705057c23 */ /* 0x000fe20008010809 */
[----:B------:R-:W-:Y:S03]  /*4f40*/  PLOP3.LUT P6, PT, PT, PT, UP0, 0x80, 0x0 ;  /* 0x000000000000781c */ /* 0x000fe60003fcf008 */
[----:B------:R4:W-:Y:S01]  /*4f50*/  MUFU.EX2 R168, R5 ;  /* 0x0000000500a87308 */ /* 0x0009e20000000800 */
[----:B-1----:R-:W-:Y:S01]  /*4f60*/  IMAD.MOV.U32 R4, RZ, RZ, R77 ;  /* 0x000000ffff047224 */ /* 0x002fe200078e004d */
[----:B------:R-:W-:Y:S02]  /*4f70*/  @P1 FSEL R4, R77, -INF , !P5 ;  /* 0xff8000004d041808 */ /* 0x000fe40006800000 */
[----:B------:R-:W-:Y:S03]  /*4f80*/  PLOP3.LUT P1, PT, PT, PT, UP0, 0x80, 0x0 ;  /* 0x000000000000781c */ /* 0x000fe60003f2f008 */
[--C-:B------:R-:W-:Y:S04]  /*4f90*/  FFMA.FTZ R4, R4, UR7, -R10.reuse ;  /* 0x0000000704047c23 */ /* 0x100fe8000801080a */
[----:B------:R1:W-:Y:S01]  /*4fa0*/  MUFU.EX2 R79, R4 ;  /* 0x00000004004f7308 */ /* 0x0003e20000000800 */
[----:B----4-:R-:W-:Y:S01]  /*4fb0*/  MOV R5, R70 ;  /* 0x0000004600057202 */ /* 0x010fe20000000f00 */
[----:B-1----:R-:W-:Y:S04]  /*4fc0*/  IMAD.MOV.U32 R4, RZ, RZ, R165 ;  /* 0x000000ffff047224 */ /* 0x002fe800078e00a5 */
[----:B------:R-:W-:Y:S02]  /*4fd0*/  @P1 FSEL R4, R165, -INF , !P5 ;  /* 0xff800000a5041808 */ /* 0x000fe40006800000 */
[----:B------:R-:W-:Y:S02]  /*4fe0*/  PLOP3.LUT P1, PT, PT, PT, UP0, 0x80, 0x0 ;  /* 0x000000000000781c */ /* 0x000fe40003f2f008 */
[----:B------:R-:W-:Y:S01]  /*4ff0*/  PLOP3.LUT P5, PT, PT, PT, UP0, 0x80, 0x0 ;  /* 0x000000000000781c */ /* 0x000fe20003faf008 */
[--C-:B------:R-:W-:Y:S04]  /*5000*/  FFMA.FTZ R4, R4, UR7, -R9.reuse ;  /* 0x0000000704047c23 */ /* 0x100fe80008010809 */
[----:B------:R1:W-:Y:S08]  /*5010*/  MUFU.EX2 R169, R4 ;  /* 0x0000000400a97308 */ /* 0x0003f00000000800 */
[----:B------:R-:W-:Y:S02]  /*5020*/  @P5 ISETP.GE.AND P5, PT, R6, UR6, PT ;  /* 0x0000000606005c0c */ /* 0x000fe4000bfa6270 */
[----:B------:R-:W-:Y:S02]  /*5030*/  @P2 IADD3 R6, R11, 0x38, RZ ;  /* 0x000000380b062810 */ /* 0x000fe40007ffe0ff */
[----:B------:R-:W-:Y:S02]  /*5040*/  @P0 FSEL R5, R70, -INF , !P5 ;  /* 0xff80000046050808 */ /* 0x000fe40006800000 */
[----:B------:R-:W-:Y:S02]  /*5050*/  PLOP3.LUT P0, PT, PT, PT, UP0, 0x80, 0x0 ;  /* 0x000000000000781c */ /* 0x000fe40003f0f008 */
[----:B------:R-:W-:Y:S01]  /*5060*/  @P6 ISETP.GE.AND P6, PT, R6, UR6, PT ;  /* 0x0000000606006c0c */ /* 0x000fe2000bfc6270 */
[----:B------:R-:W-:Y:S01]  /*5070*/  FFMA.FTZ R5, R5, UR7, -R10 ;  /* 0x0000000705057c23 */ /* 0x000fe2000801080a */
[----:B-1----:R-:W-:Y:S01]  /*5080*/  MOV R4, R71 ;  /* 0x0000004700047202 */ /* 0x002fe20000000f00 */
[----:B------:R-:W-:Y:S01]  /*5090*/  IMAD.MOV.U32 R6, RZ, RZ, R172 ;  /* 0x000000ffff067224 */ /* 0x000fe200078e00ac */
[----:B------:R-:W-:Y:S01]  /*50a0*/  @P1 FSEL R4, R71, -INF , !P4 ;  /* 0xff80000047041808 */ /* 0x000fe20006000000 */
[----:B------:R1:W-:Y:S01]  /*50b0*/  MUFU.EX2 R74, R5 ;  /* 0x00000005004a7308 */ /* 0x0003e20000000800 */
[----:B------:R-:W-:Y:S02]  /*50c0*/  PLOP3.LUT P1, PT, PT, PT, UP0, 0x80, 0x0 ;  /* 0x000000000000781c */ /* 0x000fe40003f2f008 */
[----:B------:R-:W-:Y:S01]  /*50d0*/  PLOP3.LUT P2, PT, PT, PT, UP0, 0x80, 0x0 ;  /* 0x000000000000781c */ /* 0x000fe20003f4f008 */
[----:B------:R-:W-:Y:S01]  /*50e0*/  FFMA.FTZ R4, R4, UR7, -R10 ;  /* 0x0000000704047c23 */ /* 0x000fe2000801080a */
[----:B------:R-:W-:Y:S02]  /*50f0*/  @P3 IADD3 R11, R11, 0x39, RZ ;  /* 0x000000390b0b3810 */ /* 0x000fe40007ffe0ff */
[----:B------:R-:W-:Y:S03]  /*5100*/  @P0 FSEL R7, R162, -INF , !P5 ;  /* 0xff800000a2070808 */ /* 0x000fe60006800000 */
[----:B------:R4:W-:Y:S01]  /*5110*/  MUFU.EX2 R75, R4 ;  /* 0x00000004004b7308 */ /* 0x0009e20000000800 */
[----:B------:R-:W-:Y:S02]  /*5120*/  PLOP3.LUT P0, PT, PT, PT, UP0, 0x80, 0x0 ;  /* 0x000000000000781c */ /* 0x000fe40003f0f008 */
[----:B------:R-:W-:Y:S01]  /*5130*/  PLOP3.LUT P3, PT, PT, PT, UP0, 0x80, 0x0 ;  /* 0x000000000000781c */ /* 0x000fe20003f6f008 */
[----:B------:R-:W-:Y:S06]  /*5140*/  FFMA.FTZ R7, R7, UR7, -R9 ;  /* 0x0000000707077c23 */ /* 0x000fec0008010809 */
[----:B------:R3:W-:Y:S01]  /*5150*/  MUFU.EX2 R114, R7 ;  /* 0x0000000700727308 */ /* 0x0007e20000000800 */
[----:B-1----:R-:W-:Y:S02]  /*5160*/  F2FP.BF16.F32.PACK_AB R5, R96, R97 ;  /* 0x000000616005723e */ /* 0x002fe400000010ff */
[----:B------:R-:W-:Y:S01]  /*5170*/  @P2 ISETP.GE.AND P2, PT, R11, UR6, PT ;  /* 0x000000060b002c0c */ /* 0x000fe2000bf46270 */
[----:B------:R-:W-:Y:S02]  /*5180*/  IMAD.MOV.U32 R11, RZ, RZ, R189 ;  /* 0x000000ffff0b7224 */ /* 0x000fe400078e00bd */
[----:B------:R1:W-:Y:S01]  /*5190*/  STS [R241+0x10000], R5 ;  /* 0x01000005f1007388 */ /* 0x0003e20000000800 */
[----:B----4-:R-:W-:Y:S01]  /*51a0*/  IMAD.MOV.U32 R4, RZ, RZ, R163 ;  /* 0x000000ffff047224 */ /* 0x010fe200078e00a3 */
[----:B------:R-:W-:Y:S02]  /*51b0*/  @P1 FSEL R4, R163, -INF , !P4 ;  /* 0xff800000a3041808 */ /* 0x000fe40006000000 */
[----:B------:R-:W-:Y:S03]  /*51c0*/  PLOP3.LUT P1, PT, PT, PT, UP0, 0x80, 0x0 ;  /* 0x000000000000781c */ /* 0x000fe60003f2f008 */
[----:B------:R-:W-:Y:S01]  /*51d0*/  FFMA.FTZ R4, R4, UR7, -R9 ;  /* 0x0000000704047c23 */ /* 0x000fe20008010809 */
[----:B---3--:R-:W-:Y:S03]  /*51e0*/  MOV R7, R173 ;  /* 0x000000ad00077202 */ /* 0x008fe60000000f00 */
[----:B------:R3:W-:Y:S01]  /*51f0*/  MUFU.EX2 R167, R4 ;  /* 0x0000000400a77308 */ /* 0x0007e20000000800 */
[----:B------:R-:W-:Y:S02]  /*5200*/  @P0 FSEL R7, R173, -INF , !P5 ;  /* 0xff800000ad070808 */ /* 0x000fe40006800000 */
[----:B------:R-:W-:Y:S03]  /*5210*/  PLOP3.LUT P0, PT, PT, PT, UP0, 0x80, 0x0 ;  /* 0x000000000000781c */ /* 0x000fe60003f0f008 */
[----:B------:R-:W-:Y:S02]  /*5220*/  @P1 FSEL R6, R172, -INF , !P4 ;  /* 0xff800000ac061808 */ /* 0x000fe40006000000 */
[----:B------:R-:W-:Y:S03]  /*5230*/  PLOP3.LUT P1, PT, PT, PT, UP0, 0x80, 0x0 ;  /* 0x000000000000781c */ /* 0x000fe60003f2f008 */
[--C-:B------:R-:W-:Y:S01]  /*5240*/  FFMA.FTZ R6, R6, UR7, -R8.reuse ;  /* 0x0000000706067c23 */ /* 0x100fe20008010808 */
[----:B-1----:R-:W-:Y:S03]  /*5250*/  F2FP.BF16.F32.PACK_AB R5, R94, R95 ;  /* 0x0000005f5e05723e */ /* 0x002fe600000010ff */
[----:B------:R1:W-:Y:S01]  /*5260*/  MUFU.EX2 R195, R6 ;  /* 0x0000000600c37308 */ /* 0x0003e20000000800 */
[----:B---3--:R-:W-:Y:S05]  /*5270*/  F2FP.BF16.F32.PACK_AB R4, R2, R3 ;  /* 0x000000030204723e */ /* 0x008fea00000010ff */
[----:B------:R-:W-:Y:S01]  /*5280*/  @P1 FSEL R11, R189, -INF , !P4 ;  /* 0xff800000bd0b1808 */ /* 0x000fe20006000000 */
[----:B------:R3:W-:Y:S01]  /*5290*/  STS [R241+0x10400], R4 ;  /* 0x01040004f1007388 */ /* 0x0007e20000000800 */
[----:B------:R-:W-:Y:S03]  /*52a0*/  PLOP3.LUT P1, PT, PT, PT, UP0, 0x80, 0x0 ;  /* 0x000000000000781c */ /* 0x000fe60003f2f008 */
[----:B------:R4:W-:Y:S01]  /*52b0*/  STS [R242+0x10000], R5 ;  /* 0x01000005f2007388 */ /* 0x0009e20000000800 */
[----:B-1----:R-:W-:Y:S01]  /*52c0*/  FFMA.FTZ R6, R7, UR7, -R8 ;  /* 0x0000000707067c23 */ /* 0x002fe20008010808 */
[----:B------:R-:W-:Y:S03]  /*52d0*/  FFMA.FTZ R7, R11, UR7, -R0 ;  /* 0x000000070b077c23 */ /* 0x000fe60008010800 */
[----:B------:R1:W-:Y:S10]  /*52e0*/  MUFU.EX2 R194, R6 ;  /* 0x0000000600c27308 */ /* 0x0003f40000000800 */
[----:B------:R2:W-:Y:S01]  /*52f0*/  MUFU.EX2 R223, R7 ;  /* 0x0000000700df7308 */ /* 0x0005e20000000800 */
[----:B---3--:R-:W-:Y:S02]  /*5300*/  F2FP.BF16.F32.PACK_AB R4, R215, R216 ;  /* 0x000000d8d704723e */ /* 0x008fe400000010ff */
[----:B----4-:R-:W-:Y:S03]  /*5310*/  F2FP.BF16.F32.PACK_AB R5, R250, R251 ;  /* 0x000000fbfa05723e */ /* 0x010fe600000010ff */
[----:B------:R3:W-:Y:S01]  /*5320*/  STS [R242+0x10400], R4 ;  /* 0x01040004f2007388 */ /* 0x0007e20000000800 */
[----:B-1----:R-:W-:Y:S02]  /*5330*/  MOV R6, R188 ;  /* 0x000000bc00067202 */ /* 0x002fe40000000f00 */
[----:B------:R-:W-:Y:S01]  /*5340*/  @P0 FSEL R6, R188, -INF , !P5 ;  /* 0xff800000bc060808 */ /* 0x000fe20006800000 */
[----:B------:R1:W-:Y:S01]  /*5350*/  STS [R241+0x12000], R5 ;  /* 0x01200005f1007388 */ /* 0x0003e20000000800 */
[----:B------:R-:W-:Y:S01]  /*5360*/  PLOP3.LUT P0, PT, PT, PT, UP0, 0x80, 0x0 ;  /* 0x000000000000781c */ /* 0x000fe20003f0f008 */
[----:B--2---:R-:W-:Y:S01]  /*5370*/  IMAD.MOV.U32 R7, RZ, RZ, R166 ;  /* 0x000000ffff077224 */ /* 0x004fe200078e00a6 */
[----:B------:R-:W-:Y:S05]  /*5380*/  @P3 FSEL R7, R166, -INF , !P6 ;  /* 0xff800000a6073808 */ /* 0x000fea0007000000 */
[----:B------:R-:W-:Y:S04]  /*5390*/  FFMA.FTZ R7, R7, UR7, -R8 ;  /* 0x0000000707077c23 */ /* 0x000fe80008010808 */
[----:B------:R2:W-:Y:S01]  /*53a0*/  MUFU.EX2 R191, R7 ;  /* 0x0000000700bf7308 */ /* 0x0005e20000000800 */
[----:B---3--:R-:W-:Y:S02]  /*53b0*/  F2FP.BF16.F32.PACK_AB R4, R19, R18 ;  /* 0x000000121304723e */ /* 0x008fe400000010ff */
[----:B-1----:R-:W-:Y:S03]  /*53c0*/  F2FP.BF16.F32.PACK_AB R5, R244, R245 ;  /* 0x000000f5f405723e */ /* 0x002fe600000010ff */
[----:B------:R1:W-:Y:S04]  /*53d0*/  STS [R241+0x12400], R4 ;  /* 0x01240004f1007388 */ /* 0x0003e80000000800 */
[----:B------:R3:W-:Y:S01]  /*53e0*/  STS [R242+0x12000], R5 ;  /* 0x01200005f2007388 */ /* 0x0007e20000000800 */
[----:B--2---:R-:W-:Y:S01]  /*53f0*/  IMAD.MOV.U32 R7, RZ, RZ, R181 ;  /* 0x000000ffff077224 */ /* 0x004fe200078e00b5 */
[----:B------:R-:W-:Y:S02]  /*5400*/  @P0 FSEL R7, R181, -INF , !P6 ;  /* 0xff800000b5070808 */ /* 0x000fe40007000000 */
[----:B------:R-:W-:Y:S01]  /*5410*/  PLOP3.LUT P0, PT, PT, PT, UP0, 0x80, 0x0 ;  /* 0x000000000000781c */ /* 0x000fe20003f0f008 */
[----:B-1----:R-:W-:Y:S01]  /*5420*/  FFMA.FTZ R4, R6, UR7, -R0 ;  /* 0x0000000706047c23 */ /* 0x002fe20008010800 */
[----:B------:R-:W-:Y:S02]  /*5430*/  MOV R6, R115 ;  /* 0x0000007300067202 */ /* 0x000fe40000000f00 */
[----:B------:R-:W-:Y:S01]  /*5440*/  @P1 FSEL R6, R115, -INF , !P2 ;  /* 0xff80000073061808 */ /* 0x000fe20005000000 */
[----:B------:R1:W-:Y:S01]  /*5450*/  MUFU.EX2 R222, R4 ;  /* 0x0000000400de7308 */ /* 0x0003e20000000800 */
[----:B---3--:R-:W-:Y:S02]  /*5460*/  F2FP.BF16.F32.PACK_AB R5, R206, R207 ;  /* 0x000000cfce05723e */ /* 0x008fe400000010ff */
[----:B------:R-:W-:Y:S01]  /*5470*/  PLOP3.LUT P1, PT, PT, PT, UP0, 0x80, 0x0 ;  /* 0x000000000000781c */ /* 0x000fe20003f2f008 */
[----:B------:R-:W-:Y:S01]  /*5480*/  FFMA.FTZ R8, R6, UR7, -R8 ;  /* 0x0000000706087c23 */ /* 0x000fe20008010808 */
[----:B------:R-:W-:Y:S05]  /*5490*/  MOV R6, R249 ;  /* 0x000000f900067202 */ /* 0x000fea0000000f00 */
[----:B------:R2:W-:Y:S06]  /*54a0*/  MUFU.EX2 R190, R8 ;  /* 0x0000000800be7308 */ /* 0x0005ec0000000800 */
[----:B------:R-:W-:Y:S02]  /*54b0*/  @P1 FSEL R6, R249, -INF , !P6 ;  /* 0xff800000f9061808 */ /* 0x000fe40007000000 */
[----:B-1----:R-:W-:Y:S02]  /*54c0*/  F2FP.BF16.F32.PACK_AB R4, R17, R16 ;  /* 0x000000101104723e */ /* 0x002fe400000010ff */
[----:B------:R-:W-:Y:S01]  /*54d0*/  PLOP3.LUT P1, PT, PT, PT, UP0, 0x80, 0x0 ;  /* 0x000000000000781c */ /* 0x000fe20003f2f008 */
[----:B------:R-:W-:Y:S02]  /*54e0*/  FFMA.FTZ R6, R6, UR7, -R10 ;  /* 0x0000000706067c23 */ /* 0x000fe4000801080a */
[----:B------:R1:W-:Y:S02]  /*54f0*/  STS [R242+0x12400], R4 ;  /* 0x01240004f2007388 */ /* 0x0003e40000000800 */
[----:B------:R3:W-:Y:S01]  /*5500*/  MUFU.EX2 R73, R6 ;  /* 0x0000000600497308 */ /* 0x0007e20000000800 */
[----:B--2---:R-:W-:Y:S01]  /*5510*/  MOV R8, R179 ;  /* 0x000000b300087202 */ /* 0x004fe20000000f00 */
[----:B------:R2:W-:Y:S01]  /*5520*/  STS [R243+0x10400], R5 ;  /* 0x01040005f3007388 */ /* 0x0005e20000000800 */
[----:B---3--:R-:W-:Y:S05]  /*5530*/  MOV R6, R111 ;  /* 0x0000006f00067202 */ /* 0x008fea0000000f00 */
[----:B------:R-:W-:Y:S02]  /*5540*/  @P1 FSEL R6, R111, -INF , !P6 ;  /* 0xff8000006f061808 */ /* 0x000fe40007000000 */
[----:B------:R-:W-:Y:S02]  /*5550*/  PLOP3.LUT P1, PT, PT, PT, UP0, 0x80, 0x0 ;  /* 0x000000000000781c */ /* 0x000fe40003f2f008 */
[----:B-1----:R-:W-:Y:S01]  /*5560*/  F2FP.BF16.F32.PACK_AB R4, R92, R93 ;  /* 0x0000005d5c04723e */ /* 0x002fe200000010ff */
[----:B--2---:R-:W-:Y:S04]  /*5570*/  FFMA.FTZ R5, R7, UR7, -R0 ;  /* 0x0000000707057c23 */ /* 0x004fe80008010800 */
[----:B------:R1:W-:Y:S01]  /*5580*/  STS [R243+0x10000], R4 ;  /* 0x01000004f3007388 */ /* 0x0003e20000000800 */
[----:B------:R-:W-:Y:S01]  /*5590*/  IMAD.MOV.U32 R7, RZ, RZ, R246 ;  /* 0x000000ffff077224 */ /* 0x000fe200078e00f6 */
[----:B------:R-:W-:Y:S01]  /*55a0*/  @P0 FSEL R7, R246, -INF , !P2 ;  /* 0xff800000f6070808 */ /* 0x000fe20005000000 */
[----:B------:R2:W-:Y:S01]  /*55b0*/  MUFU.EX2 R219, R5 ;  /* 0x0000000500db7308 */ /* 0x0005e20000000800 */
[----:B------:R-:W-:Y:S02]  /*55c0*/  PLOP3.LUT P0, PT, PT, PT, UP0, 0x80, 0x0 ;  /* 0x000000000000781c */ /* 0x000fe40003f0f008 */
[----:B------:R-:W-:Y:S01]  /*55d0*/  @P1 FSEL R8, R179, -INF , !P2 ;  /* 0xff800000b3081808 */ /* 0x000fe20005000000 */
[----:B------:R-:W-:Y:S01]  /*55e0*/  FFMA.FTZ R10, R7, UR7, -R10 ;  /* 0x00000007070a7c23 */ /* 0x000fe2000801080a */
[----:B------:R-:W-:Y:S01]  /*55f0*/  IMAD.MOV.U32 R7, RZ, RZ, R110 ;  /* 0x000000ffff077224 */ /* 0x000fe200078e006e */
[----:B------:R-:W-:Y:S02]  /*5600*/  PLOP3.LUT P1, PT, PT, PT, UP3, 0x80, 0x0 ;  /* 0x000000000000781c */ /* 0x000fe40003f2f038 */
[----:B------:R-:W-:Y:S02]  /*5610*/  FFMA.FTZ R0, R8, UR7, -R0 ;  /* 0x0000000708007c23 */ /* 0x000fe40008010800 */
[----:B------:R-:W3:Y:S04]  /*5620*/  MUFU.EX2 R72, R10 ;  /* 0x0000000a00487308 */ /* 0x000ee80000000800 */
[----:B------:R-:W-:Y:S02]  /*5630*/  @P0 FSEL R7, R110, -INF , !P2 ;  /* 0xff8000006e070808 */ /* 0x000fe40005000000 */
[----:B------:R-:W-:Y:S04]  /*5640*/  IADD3 R108, P0, R108, UR14, RZ ;  /* 0x0000000e6c6c7c10 */ /* 0x000fe8000ff1e0ff */
[----:B------:R3:W-:Y:S01]  /*5650*/  MUFU.EX2 R210, R0 ;  /* 0x0000000000d27308 */ /* 0x0007e20000000800 */
[----:B--2---:R-:W-:Y:S02]  /*5660*/  F2FP.BF16.F32.PACK_AB R5, R232, R233 ;  /* 0x000000e9e805723e */ /* 0x004fe400000010ff */
[----:B-1----:R-:W-:Y:S05]  /*5670*/  F2FP.BF16.F32.PACK_AB R4, R86, R87 ;  /* 0x000000575604723e */ /* 0x002fea00000010ff */
[----:B------:R1:W-:Y:S01]  /*5680*/  STS [R240+0x10000], R4 ;  /* 0x01000004f0007388 */ /* 0x0003e20000000800 */
[----:B---3--:R-:W-:Y:S02]  /*5690*/  F2FP.BF16.F32.PACK_AB R0, R72, R73 ;  /* 0x000000494800723e */ /* 0x008fe400000010ff */
[----:B-1----:R-:W-:Y:S05]  /*56a0*/  F2FP.BF16.F32.PACK_AB R4, R192, R193 ;  /* 0x000000c1c004723e */ /* 0x002fea00000010ff */
[----:B------:R1:W-:Y:S04]  /*56b0*/  STS [R240+0x10400], R4 ;  /* 0x01040004f0007388 */ /* 0x0003e80000000800 */
[----:B------:R2:W-:Y:S01]  /*56c0*/  STS [R243+0x12000], R5 ;  /* 0x01200005f3007388 */ /* 0x0005e20000000800 */
[----:B-1----:R-:W-:Y:S02]  /*56d0*/  F2FP.BF16.F32.PACK_AB R4, R224, R225 ;  /* 0x000000e1e004723e */ /* 0x002fe400000010ff */
[----:B--2---:R-:W-:Y:S05]  /*56e0*/  F2FP.BF16.F32.PACK_AB R5, R252, R15 ;  /* 0x0000000ffc05723e */ /* 0x004fea00000010ff */
[----:B------:R1:W-:Y:S04]  /*56f0*/  STS [R243+0x12400], R5 ;  /* 0x01240005f3007388 */ /* 0x0003e80000000800 */
[----:B------:R2:W-:Y:S01]  /*5700*/  STS [R240+0x12000], R4 ;  /* 0x01200004f0007388 */ /* 0x0005e20000000800 */
[----:B-1----:R-:W-:Y:S01]  /*5710*/  F2FP.BF16.F32.PACK_AB R5, R82, R83 ;  /* 0x000000535205723e */ /* 0x002fe200000010ff */
[--C-:B--2---:R-:W-:Y:S01]  /*5720*/  FFMA.FTZ R4, R6, UR7, -R9.reuse ;  /* 0x0000000706047c23 */ /* 0x104fe20008010809 */
[----:B------:R-:W-:Y:S01]  /*5730*/  F2FP.BF16.F32.PACK_AB R6, R247, R248 ;  /* 0x000000f8f706723e */ /* 0x000fe200000010ff */
[----:B------:R-:W-:Y:S01]  /*5740*/  FFMA.FTZ R9, R7, UR7, -R9 ;  /* 0x0000000707097c23 */ /* 0x000fe20008010809 */
[----:B------:R-:W-:Y:S01]  /*5750*/  F2FP.BF16.F32.PACK_AB R7, R78, R79 ;  /* 0x0000004f4e07723e */ /* 0x000fe200000010ff */
[----:B------:R1:W-:Y:S02]  /*5760*/  MUFU.EX2 R113, R4 ;  /* 0x0000000400717308 */ /* 0x0003e40000000800 */
[----:B------:R2:W-:Y:S04]  /*5770*/  STS [R240+0x12400], R6 ;  /* 0x01240006f0007388 */ /* 0x0005e80000000800 */
[----:B------:R3:W-:Y:S04]  /*5780*/  STS [R236+0x10000], R5 ;  /* 0x01000005ec007388 */ /* 0x0007e80000000800 */
[----:B------:R-:W4:Y:S01]  /*5790*/  MUFU.EX2 R112, R9 ;  /* 0x0000000900707308 */ /* 0x000f220000000800 */
[----:B-1----:R-:W-:Y:S05]  /*57a0*/  F2FP.BF16.F32.PACK_AB R4, R182, R183 ;  /* 0x000000b7b604723e */ /* 0x002fea00000010ff */
[----:B------:R1:W-:Y:S04]  /*57b0*/  STS [R236+0x10400], R4 ;  /* 0x01040004ec007388 */ /* 0x0003e80000000800 */
[----:B------:R4:W-:Y:S01]  /*57c0*/  STS [R237+0x10000], R7 ;  /* 0x01000007ed007388 */ /* 0x0009e20000000800 */
[----:B--2---:R-:W-:Y:S02]  /*57d0*/  F2FP.BF16.F32.PACK_AB R6, R168, R169 ;  /* 0x000000a9a806723e */ /* 0x004fe400000010ff */
[----:B---3--:R-:W-:Y:S03]  /*57e0*/  F2FP.BF16.F32.PACK_AB R5, R211, R214 ;  /* 0x000000d6d305723e */ /* 0x008fe600000010ff */
[----:B------:R2:W-:Y:S04]  /*57f0*/  STS [R237+0x10400], R6 ;  /* 0x01040006ed007388 */ /* 0x0005e80000000800 */
[----:B------:R3:W-:Y:S01]  /*5800*/  STS [R236+0x12000], R5 ;  /* 0x01200005ec007388 */ /* 0x0007e20000000800 */
[----:B-1----:R-:W-:Y:S02]  /*5810*/  F2FP.BF16.F32.PACK_AB R4, R234, R235 ;  /* 0x000000ebea04723e */ /* 0x002fe400000010ff */
[----:B----4-:R-:W-:Y:S03]  /*5820*/  F2FP.BF16.F32.PACK_AB R7, R202, R203 ;  /* 0x000000cbca07723e */ /* 0x010fe600000010ff */
        /* <DEDUP_REMOVED lines=11> */
[----:B---3--:R-:W-:Y:S05]  /*58e0*/  F2FP.BF16.F32.PACK_AB R5, R112, R113 ;  /* 0x000000717005723e */ /* 0x008fea00000010ff */
[----:B------:R-:W-:Y:S04]  /*58f0*/  STS [R238+0x10400], R5 ;  /* 0x01040005ee007388 */ /* 0x000fe80000000800 */
[----:B------:R-:W-:Y:S04]  /*5900*/  STS [R239+0x12000], R7 ;  /* 0x01200007ef007388 */ /* 0x000fe80000000800 */
[----:B------:R-:W-:Y:S01]  /*5910*/  STS [R239+0x12400], R6 ;  /* 0x01240006ef007388 */ /* 0x000fe20000000800 */
[----:B-1----:R-:W-:Y:S02]  /*5920*/  F2FP.BF16.F32.PACK_AB R4, R190, R191 ;  /* 0x000000bfbe04723e */ /* 0x002fe400000010ff */
[----:B----4-:R-:W-:Y:S03]  /*5930*/  F2FP.BF16.F32.PACK_AB R0, R210, R219 ;  /* 0x000000dbd200723e */ /* 0x010fe600000010ff */
[----:B------:R-:W-:Y:S04]  /*5940*/  STS [R238+0x12000], R4 ;  /* 0x01200004ee007388 */ /* 0x000fe80000000800 */
[----:B------:R1:W-:Y:S04]  /*5950*/  STS [R238+0x12400], R0 ;  /* 0x01240000ee007388 */ /* 0x0003e80000000800 */
[----:B------:R-:W2:Y:S08]  /*5960*/  LDSM.16.M88.4 R64, [R154+UR4+0x4000] ;  /* 0x004000049a40783b */ /* 0x000eb00008000200 */
[----:B------:R-:W3:Y:S08]  /*5970*/  LDSM.16.M88.4 R60, [R154+UR4+0x5000] ;  /* 0x005000049a3c783b */ /* 0x000ef00008000200 */
[----:B------:R-:W4:Y:S08]  /*5980*/  LDSM.16.M88.4 R100, [R104] ;  /* 0x000000006864783b */ /* 0x000f300000000200 */
[----:B-1----:R-:W4:Y:S04]  /*5990*/  LDL R0, [R1+0x48] ;  /* 0x0000480001007983 */ /* 0x002f280000100800 */
[----:B------:R-:W1:Y:S01]  /*59a0*/  LDSM.16.M88.4 R104, [R104+0x1000] ;  /* 0x001000006868783b */ /* 0x000e620000000200 */
        /* <DEDUP_REMOVED lines=17> */
[C---:B-1----:R-:W-:Y:S06]  /*5ac0*/  HMMA.16816.F32.BF16 R8, R104.reuse, R132, R8 ;  /* 0x000000846808723c */ /* 0x042fec0000041808 */
        /* <DEDUP_REMOVED lines=13> */
[----:B------:R-:W-:Y:S05]  /*5ba0*/  HMMA.16816.F32.BF16 R64, R100, R146, R64 ;  /* 0x000000926440723c */ /* 0x000fea0000041840 */
[----:B------:R-:W-:Y:S05]  /*5bb0*/  IADD3.X R109, R0, UR13, RZ, P0, !PT ;  /* 0x0000000d006d7c10 */ /* 0x000fea00087fe4ff */
[----:B------:R-:W2:Y:S04]  /*5bc0*/  LDG.E R106, desc[UR10][R108.64] ;  /* 0x0000000a6c6a7981 */ /* 0x000ea8000c1e1900 */
[----:B------:R-:W3:Y:S04]  /*5bd0*/  LDG.E R105, desc[UR10][R108.64+0x20] ;  /* 0x0000200a6c697981 */ /* 0x000ee8000c1e1900 */
[----:B------:R-:W5:Y:S04]  /*5be0*/  LDG.E R104, desc[UR10][R108.64+0x100] ;  /* 0x0001000a6c687981 */ /* 0x000f68000c1e1900 */
[----:B------:R1:W5:Y:S01]  /*5bf0*/  LDG.E R0, desc[UR10][R108.64+0x120] ;  /* 0x0001200a6c007981 */ /* 0x000362000c1e1900 */
[C---:B--2---:R-:W-:Y:S01]  /*5c00*/  FADD.FTZ R107, -R106.reuse, R4 ;  /* 0x000000046a6b7221 */ /* 0x044fe20000010100 */
[----:B------:R-:W-:Y:S01]  /*5c10*/  FFMA.FTZ R4, -R99, R99, 1 ;  /* 0x3f80000063047423 */ /* 0x000fe20000010163 */
[----:B-1----:R-:W-:Y:S01]  /*5c20*/  FADD.FTZ R108, -R106, R5 ;  /* 0x000000056a6c7221 */ /* 0x002fe20000010100 */
[----:B------:R1:W5:Y:S01]  /*5c30*/  LDL.LU R99, [R1+0xec] ;  /* 0x0000ec0001637983 */ /* 0x0003620000300800 */
[----:B------:R-:W-:Y:S01]  /*5c40*/  FFMA.FTZ R5, -R98, R98, 1 ;  /* 0x3f80000062057423 */ /* 0x000fe20000010162 */
[----:B------:R-:W-:Y:S01]  /*5c50*/  FMUL.FTZ R107, R97, R107 ;  /* 0x0000006b616b7220 */ /* 0x000fe20000410000 */
[----:B------:R-:W-:Y:S01]  /*5c60*/  FMUL.FTZ R108, R96, R108 ;  /* 0x0000006c606c7220 */ /* 0x000fe20000410000 */
[----:B------:R1:W5:Y:S01]  /*5c70*/  LDL.LU R98, [R1+0xe8] ;  /* 0x0000e80001627983 */ /* 0x0003620000300800 */
[C---:B------:R-:W-:Y:S01]  /*5c80*/  FADD.FTZ R16, -R106.reuse, R16 ;  /* 0x000000106a107221 */ /* 0x040fe20000010100 */
[C---:B------:R-:W-:Y:S01]  /*5c90*/  FADD.FTZ R103, -R106.reuse, R21 ;  /* 0x000000156a677221 */ /* 0x040fe20000010100 */
[----:B------:R-:W-:Y:S01]  /*5ca0*/  FADD.FTZ R20, -R106, R20 ;  /* 0x000000146a147221 */ /* 0x000fe20000010100 */
[----:B------:R1:W5:Y:S01]  /*5cb0*/  LDL.LU R97, [R1+0xe4] ;  /* 0x0000e40001617983 */ /* 0x0003620000300800 */
[----:B------:R-:W-:Y:S01]  /*5cc0*/  FMUL.FTZ R4, R4, UR5 ;  /* 0x0000000504047c20 */ /* 0x000fe20008410000 */
[----:B------:R-:W-:Y:S01]  /*5cd0*/  FMUL.FTZ R103, R92, R103 ;  /* 0x000000675c677220 */ /* 0x000fe20000410000 */
[----:B------:R-:W-:Y:S01]  /*5ce0*/  FMUL.FTZ R102, R93, R20 ;  /* 0x000000145d667220 */ /* 0x000fe20000410000 */
[----:B------:R1:W5:Y:S01]  /*5cf0*/  LDL.LU R96, [R1+0xe0] ;  /* 0x0000e00001607983 */ /* 0x0003620000300800 */
[----:B------:R-:W-:Y:S01]  /*5d00*/  FMUL.FTZ R101, R107, R4 ;  /* 0x000000046b657220 */ /* 0x000fe20000410000 */
[----:B------:R-:W-:Y:S01]  /*5d10*/  FADD.FTZ R4, -R106, R17 ;  /* 0x000000116a047221 */ /* 0x000fe20000010100 */
[----:B------:R-:W-:Y:S01]  /*5d20*/  FMUL.FTZ R17, R95, R16 ;  /* 0x000000105f117220 */ /* 0x000fe20000410000 */
[----:B------:R-:W-:Y:S01]  /*5d30*/  FFMA.FTZ R16, -R90, R90, 1 ;  /* 0x3f8000005a107423 */ /* 0x000fe2000001015a */
[----:B------:R1:W5:Y:S01]  /*5d40*/  LDL.LU R95, [R1+0xdc] ;  /* 0x0000dc00015f7983 */ /* 0x0003620000300800 */
[----:B------:R-:W-:Y:S01]  /*5d50*/  FMUL.FTZ R21, R94, R4 ;  /* 0x000000045e157220 */ /* 0x000fe20000410000 */
[----:B------:R-:W-:Y:S01]  /*5d60*/  FFMA.FTZ R4, -R91, R91, 1 ;  /* 0x3f8000005b047423 */ /* 0x000fe2000001015b */
[----:B------:R-:W-:Y:S01]  /*5d70*/  FFMA.FTZ R20, -R89, R89, 1 ;  /* 0x3f80000059147423 */ /* 0x000fe20000010159 */
[----:B------:R1:W5:Y:S01]  /*5d80*/  LDL.LU R94, [R1+0xd8] ;  /* 0x0000d800015e7983 */ /* 0x0003620000300800 */
[----:B------:R-:W-:Y:S01]  /*5d90*/  FMUL.FTZ R5, R5, UR5 ;  /* 0x0000000505057c20 */ /* 0x000fe20008410000 */
[C---:B------:R-:W-:Y:S01]  /*5da0*/  FADD.FTZ R32, -R106.reuse, R32 ;  /* 0x000000206a207221 */ /* 0x040fe20000010100 */
[----:B------:R-:W-:Y:S01]  /*5db0*/  FADD.FTZ R33, -R106, R33 ;  /* 0x000000216a217221 */ /* 0x000fe20000010100 */
[----:B------:R1:W5:Y:S01]  /*5dc0*/  LDL.LU R93, [R1+0xd4] ;  /* 0x0000d400015d7983 */ /* 0x0003620000300800 */
[----:B------:R-:W-:Y:S01]  /*5dd0*/  FMUL.FTZ R100, R108, R5 ;  /* 0x000000056c647220 */ /* 0x000fe20000410000 */
[----:B------:R-:W-:Y:S01]  /*5de0*/  FFMA.FTZ R5, -R88, R88, 1 ;  /* 0x3f80000058057423 */ /* 0x000fe20000010158 */
[C---:B------:R-:W-:Y:S01]  /*5df0*/  FADD.FTZ R52, -R106.reuse, R52 ;  /* 0x000000346a347221 */ /* 0x040fe20000010100 */
[----:B------:R1:W5:Y:S01]  /*5e00*/  LDL.LU R92, [R1+0xd0] ;  /* 0x0000d000015c7983 */ /* 0x0003620000300800 */
[----:B------:R-:W-:Y:S01]  /*5e10*/  FADD.FTZ R53, -R106, R53 ;  /* 0x000000356a357221 */ /* 0x000fe20000010100 */
[----:B---3--:R-:W-:Y:S01]  /*5e20*/  FADD.FTZ R6, -R105, R6 ;  /* 0x0000000669067221 */ /* 0x008fe20000010100 */
[----:B------:R-:W-:Y:S01]  /*5e30*/  FMUL.FTZ R52, R75, R52 ;  /* 0x000000344b347220 */ /* 0x000fe20000410000 */
[----:B------:R1:W5:Y:S01]  /*5e40*/  LDL.LU R91, [R1+0xcc] ;  /* 0x0000cc00015b7983 */ /* 0x0003620000300800 */
[----:B------:R-:W-:Y:S01]  /*5e50*/  FMUL.FTZ R53, R74, R53 ;  /* 0x000000354a357220 */ /* 0x000fe20000410000 */
[----:B------:R-:W-:Y:S01]  /*5e60*/  FADD.FTZ R7, -R105, R7 ;  /* 0x0000000769077221 */ /* 0x000fe20000010100 */
[----:B------:R-:W-:Y:S01]  /*5e70*/  FMUL.FTZ R4, R4, UR5 ;  /* 0x0000000504047c20 */ /* 0x000fe20008410000 */
[----:B------:R1:W5:Y:S01]  /*5e80*/  LDL.LU R90, [R1+0xc8] ;  /* 0x0000c800015a7983 */ /* 0x0003620000300800 */
[----:B------:R-:W-:Y:S01]  /*5e90*/  FMUL.FTZ R16, R16, UR5 ;  /* 0x0000000510107c20 */ /* 0x000fe20008410000 */
[----:B------:R-:W-:Y:S01]  /*5ea0*/  FMUL.FTZ R7, R2, R7 ;  /* 0x0000000702077220 */ /* 0x000fe20000410000 */
[----:B------:R-:W-:Y:S01]  /*5eb0*/  FMUL.FTZ R4, R17, R4 ;  /* 0x0000000411047220 */ /* 0x000fe20000410000 */
[----:B------:R1:W5:Y:S01]  /*5ec0*/  LDL.LU R89, [R1+0xc4] ;  /* 0x0000c40001597983 */ /* 0x0003620000300800 */
[----:B------:R-:W-:Y:S01]  /*5ed0*/  FMUL.FTZ R5, R5, UR5 ;  /* 0x0000000505057c20 */ /* 0x000fe20008410000 */
[----:B------:R-:W-:Y:S01]  /*5ee0*/  FMUL.FTZ R16, R21, R16 ;  /* 0x0000001015107220 */ /* 0x000fe20000410000 */
[----:B------:R-:W-:Y:S01]  /*5ef0*/  FMUL.FTZ R20, R20, UR5 ;  /* 0x0000000514147c20 */ /* 0x000fe20008410000 */
[----:B------:R1:W5:Y:S01]  /*5f00*/  LDL.LU R88, [R1+0xc0] ;  /* 0x0000c00001587983 */ /* 0x0003620000300800 */
[----:B------:R-:W-:Y:S01]  /*5f10*/  FMUL.FTZ R5, R103, R5 ;  /* 0x0000000567057220 */ /* 0x000fe20000410000 */
[----:B------:R-:W-:Y:S01]  /*5f20*/  F2FP.BF16.F32.PACK_AB R17, R100, R101 ;  /* 0x000000656411723e */ /* 0x000fe200000010ff */
[----:B------:R-:W-:Y:S01]  /*5f30*/  FMUL.FTZ R20, R102, R20 ;  /* 0x0000001466147220 */ /* 0x000fe20000410000 */
[----:B------:R-:W-:Y:S01]  /*5f40*/  F2FP.BF16.F32.PACK_AB R16, R16, R4 ;  /* 0x000000041010723e */ /* 0x000fe200000010ff */
[----:B------:R-:W-:Y:S01]  /*5f50*/  FMUL.FTZ R4, R87, R32 ;  /* 0x0000002057047220 */ /* 0x000fe20000410000 */
[----:B------:R-:W-:Y:S01]  /*5f60*/  FFMA.FTZ R101, -R85, R85, 1 ;  /* 0x3f80000055657423 */ /* 0x000fe20000010155 */
[----:B------:R1:W5:Y:S01]  /*5f70*/  LDL.LU R87, [R1+0xbc] ;  /* 0x0000bc0001577983 */ /* 0x0003620000300800 */
[----:B------:R-:W-:Y:S01]  /*5f80*/  F2FP.BF16.F32.PACK_AB R102, R5, R20 ;  /* 0x000000140566723e */ /* 0x000fe200000010ff */
[----:B------:R-:W-:Y:S01]  /*5f90*/  FMUL.FTZ R5, R86, R33 ;  /* 0x0000002156057220 */ /* 0x000fe20000410000 */
[----:B------:R-:W-:Y:S01]  /*5fa0*/  FFMA.FTZ R100, -R84, R84, 1 ;  /* 0x3f80000054647423 */ /* 0x000fe20000010154 */
[----:B------:R1:W5:Y:S01]  /*5fb0*/  LDL.LU R86, [R1+0xb8] ;  /* 0x0000b80001567983 */ /* 0x0003620000300800 */
[----:B------:R-:W-:Y:S01]  /*5fc0*/  FFMA.FTZ R33, -R77, R77, 1 ;  /* 0x3f8000004d217423 */ /* 0x000fe2000001014d */
[----:B------:R-:W-:Y:S01]  /*5fd0*/  FFMA.FTZ R32, -R76, R76, 1 ;  /* 0x3f8000004c207423 */ /* 0x000fe2000001014c */
[----:B------:R-:W-:Y:S01]  /*5fe0*/  FADD.FTZ R20, -R106, R36 ;  /* 0x000000246a147221 */ /* 0x000fe20000010100 */
[----:B------:R1:W5:Y:S01]  /*5ff0*/  LDL.LU R85, [R1+0xb4] ;  /* 0x0000b40001557983 */ /* 0x0003620000300800 */
[----:B------:R-:W-:Y:S01]  /*6000*/  FFMA.FTZ R36, -R80, R80, 1 ;  /* 0x3f80000050247423 */ /* 0x000fe20000010150 */
[----:B------:R-:W-:Y:S01]  /*6010*/  FADD.FTZ R21, -R106, R37 ;  /* 0x000000256a157221 */ /* 0x000fe20000010100 */
[----:B------:R-:W-:Y:S01]  /*6020*/  FMUL.FTZ R20, R83, R20 ;  /* 0x0000001453147220 */ /* 0x000fe20000410000 */
[----:B------:R1:W5:Y:S01]  /*6030*/  LDL.LU R84, [R1+0xb0] ;  /* 0x0000b00001547983 */ /* 0x0003620000300800 */
[----:B------:R-:W-:Y:S01]  /*6040*/  FFMA.FTZ R37, -R81, R81, 1 ;  /* 0x3f80000051257423 */ /* 0x000fe20000010151 */
[----:B------:R-:W-:Y:S01]  /*6050*/  FMUL.FTZ R21, R82, R21 ;  /* 0x0000001552157220 */ /* 0x000fe20000410000 */
[----:B------:R-:W-:Y:S01]  /*6060*/  FMUL.FTZ R36, R36, UR5 ;  /* 0x0000000524247c20 */ /* 0x000fe20008410000 */
[----:B------:R1:W5:Y:S01]  /*6070*/  LDL.LU R83, [R1+0xac] ;  /* 0x0000ac0001537983 */ /* 0x0003620000300800 */
[----:B------:R-:W-:Y:S01]  /*6080*/  FMUL.FTZ R37, R37, UR5 ;  /* 0x0000000525257c20 */ /* 0x000fe20008410000 */
[----:B------:R-:W-:Y:S01]  /*6090*/  FMUL.FTZ R101, R101, UR5 ;  /* 0x0000000565657c20 */ /* 0x000fe20008410000 */
[----:B------:R-:W-:Y:S01]  /*60a0*/  FMUL.FTZ R36, R21, R36 ;  /* 0x0000002415247220 */ /* 0x000fe20000410000 */
[----:B------:R1:W5:Y:S01]  /*60b0*/  LDL.LU R82, [R1+0xa8] ;  /* 0x0000a80001527983 */ /* 0x0003620000300800 */
[----:B------:R-:W-:Y:S01]  /*60c0*/  FFMA.FTZ R21, -R71, R71, 1 ;  /* 0x3f80000047157423 */ /* 0x000fe20000010147 */
[----:B------:R-:W-:Y:S01]  /*60d0*/  FMUL.FTZ R37, R20, R37 ;  /* 0x0000002514257220 */ /* 0x000fe20000410000 */
[----:B------:R-:W-:Y:S01]  /*60e0*/  FFMA.FTZ R20, -R70, R70, 1 ;  /* 0x3f80000046147423 */ /* 0x000fe20000010146 */
[----:B------:R1:W5:Y:S01]  /*60f0*/  LDL.LU R81, [R1+0xa4] ;  /* 0x0000a40001517983 */ /* 0x0003620000300800 */
[----:B------:R-:W-:Y:S01]  /*6100*/  FMUL.FTZ R101, R4, R101 ;  /* 0x0000006504657220 */ /* 0x000fe20000410000 */
[----:B------:R-:W-:Y:S01]  /*6110*/  FMUL.FTZ R100, R100, UR5 ;  /* 0x0000000564647c20 */ /* 0x000fe20008410000 */
[C---:B------:R-:W-:Y:S01]  /*6120*/  FADD.FTZ R4, -R106.reuse, R48 ;  /* 0x000000306a047221 */ /* 0x040fe20000010100 */
[----:B------:R1:W5:Y:S01]  /*6130*/  LDL.LU R80, [R1+0xa0] ;  /* 0x0000a00001507983 */ /* 0x0003620000300800 */
[C---:B------:R-:W-:Y:S01]  /*6140*/  FADD.FTZ R48, -R106.reuse, R64 ;  /* 0x000000406a307221 */ /* 0x040fe20000010100 */
[----:B------:R-:W-:Y:S01]  /*6150*/  FMUL.FTZ R100, R5, R100 ;  /* 0x0000006405647220 */ /* 0x000fe20000410000 */
[----:B------:R-:W-:Y:S01]  /*6160*/  FMUL.FTZ R4, R79, R4 ;  /* 0x000000044f047220 */ /* 0x000fe20000410000 */
[C---:B------:R-:W-:Y:S01]  /*6170*/  FADD.FTZ R5, -R106.reuse, R49 ;  /* 0x000000316a057221 */ /* 0x040fe20000010100 */
[----:B------:R1:W5:Y:S01]  /*6180*/  LDL.LU R79, [R1+0x9c] ;  /* 0x00009c00014f7983 */ /* 0x0003620000300800 */
[----:B------:R-:W-:Y:S01]  /*6190*/  FMUL.FTZ R48, R73, R48 ;  /* 0x0000003049307220 */ /* 0x000fe20000410000 */
[----:B------:R-:W-:Y:S01]  /*61a0*/  FADD.FTZ R49, -R106, R65 ;  /* 0x000000416a317221 */ /* 0x000fe20000010100 */
[----:B------:R-:W-:Y:S01]  /*61b0*/  FMUL.FTZ R5, R78, R5 ;  /* 0x000000054e057220 */ /* 0x000fe20000410000 */
[----:B------:R-:W-:Y:S01]  /*61c0*/  FMUL.FTZ R21, R21, UR5 ;  /* 0x0000000515157c20 */ /* 0x000fe20008410000 */
[----:B------:R1:W5:Y:S01]  /*61d0*/  LDL.LU R78, [R1+0x98] ;  /* 0x00009800014e7983 */ /* 0x0003620000300800 */
[----:B------:R-:W-:Y:S01]  /*61e0*/  FMUL.FTZ R49, R72, R49 ;  /* 0x0000003148317220 */ /* 0x000fe20000410000 */
[----:B------:R-:W-:Y:S01]  /*61f0*/  FMUL.FTZ R20, R20, UR5 ;  /* 0x0000000514147c20 */ /* 0x000fe20008410000 */
[----:B------:R-:W-:Y:S01]  /*6200*/  FMUL.FTZ R21, R52, R21 ;  /* 0x0000001534157220 */ /* 0x000fe20000410000 */
[----:B------:R1:W5:Y:S01]  /*6210*/  LDL.LU R77, [R1+0x94] ;  /* 0x00009400014d7983 */ /* 0x0003620000300800 */
[----:B------:R-:W-:Y:S01]  /*6220*/  FMUL.FTZ R33, R33, UR5 ;  /* 0x0000000521217c20 */ /* 0x000fe20008410000 */
[----:B------:R-:W-:Y:S01]  /*6230*/  FMUL.FTZ R20, R53, R20 ;  /* 0x0000001435147220 */ /* 0x000fe20000410000 */
[----:B------:R-:W-:Y:S01]  /*6240*/  FMUL.FTZ R32, R32, UR5 ;  /* 0x0000000520207c20 */ /* 0x000fe20008410000 */
[----:B------:R1:W5:Y:S01]  /*6250*/  LDL.LU R76, [R1+0x90] ;  /* 0x00009000014c7983 */ /* 0x0003620000300800 */
[----:B------:R-:W-:Y:S01]  /*6260*/  FMUL.FTZ R33, R4, R33 ;  /* 0x0000002104217220 */ /* 0x000fe20000410000 */
[----:B------:R-:W-:Y:S01]  /*6270*/  FFMA.FTZ R4, -R246, R246, 1 ;  /* 0x3f800000f6047423 */ /* 0x000fe200000101f6 */
[----:B------:R-:W-:Y:S01]  /*6280*/  FMUL.FTZ R32, R5, R32 ;  /* 0x0000002005207220 */ /* 0x000fe20000410000 */
[----:B------:R1:W5:Y:S01]  /*6290*/  LDL.LU R75, [R1+0x8c] ;  /* 0x00008c00014b7983 */ /* 0x0003620000300800 */
[----:B------:R-:W-:Y:S01]  /*62a0*/  FFMA.FTZ R5, -R249, R249, 1 ;  /* 0x3f800000f9057423 */ /* 0x000fe200000101f9 */
[----:B------:R-:W-:Y:S01]  /*62b0*/  FMUL.FTZ R4, R4, UR5 ;  /* 0x0000000504047c20 */ /* 0x000fe20008410000 */
[----:B------:R-:W-:Y:S01]  /*62c0*/  F2FP.BF16.F32.PACK_AB R100, R100, R101 ;  /* 0x000000656464723e */ /* 0x000fe200000010ff */
[----:B------:R1:W5:Y:S01]  /*62d0*/  LDL.LU R74, [R1+0x88] ;  /* 0x00008800014a7983 */ /* 0x0003620000300800 */
[----:B------:R-:W-:Y:S01]  /*62e0*/  FMUL.FTZ R5, R5, UR5 ;  /* 0x0000000505057c20 */ /* 0x000fe20008410000 */
[----:B------:R-:W-:Y:S01]  /*62f0*/  FMUL.FTZ R4, R49, R4 ;  /* 0x0000000431047220 */ /* 0x000fe20000410000 */
[----:B------:R-:W-:Y:S01]  /*6300*/  F2FP.BF16.F32.PACK_AB R49, R36, R37 ;  /* 0x000000252431723e */ /* 0x000fe200000010ff */
[----:B------:R1:W5:Y:S01]  /*6310*/  LDL.LU R73, [R1+0x84] ;  /* 0x0000840001497983 */ /* 0x0003620000300800 */
[----:B------:R-:W-:Y:S01]  /*6320*/  F2FP.BF16.F32.PACK_AB R37, R20, R21 ;  /* 0x000000151425723e */ /* 0x000fe200000010ff */
[----:B------:R-:W-:Y:S01]  /*6330*/  FFMA.FTZ R20, -R69, R69, 1 ;  /* 0x3f80000045147423 */ /* 0x000fe20000010145 */
[----:B------:R-:W-:Y:S01]  /*6340*/  FMUL.FTZ R21, R3, R6 ;  /* 0x0000000603157220 */ /* 0x000fe20000410000 */
[----:B------:R1:W5:Y:S01]  /*6350*/  LDL.LU R72, [R1+0x80] ;  /* 0x0000800001487983 */ /* 0x0003620000300800 */
[----:B------:R-:W-:Y:S01]  /*6360*/  FMUL.FTZ R5, R48, R5 ;  /* 0x0000000530057220 */ /* 0x000fe20000410000 */
[----:B------:R-:W-:Y:S01]  /*6370*/  F2FP.BF16.F32.PACK_AB R48, R32, R33 ;  /* 0x000000212030723e */ /* 0x000fe200000010ff */
[----:B------:R-:W-:Y:S01]  /*6380*/  FMUL.FTZ R20, R20, UR5 ;  /* 0x0000000514147c20 */ /* 0x000fe20008410000 */
[----:B------:R1:W5:Y:S02]  /*6390*/  LDL.LU R71, [R1+0x7c] ;  /* 0x00007c0001477983 */ /* 0x0003640000300800 */
[----:B------:R-:W-:Y:S01]  /*63a0*/  F2FP.BF16.F32.PACK_AB R36, R4, R5 ;  /* 0x000000050424723e */ /* 0x000fe200000010ff */
[----:B------:R-:W-:Y:S01]  /*63b0*/  FFMA.FTZ R4, -R68, R68, 1 ;  /* 0x3f80000044047423 */ /* 0x000fe20000010144 */
[----:B------:R1:W5:Y:S03]  /*63c0*/  LDL.LU R70, [R1+0x78] ;  /* 0x0000780001467983 */ /* 0x0003660000300800 */
[----:B------:R-:W-:Y:S01]  /*63d0*/  FMUL.FTZ R6, R4, UR5 ;  /* 0x0000000504067c20 */ /* 0x000fe20008410000 */
[----:B------:R1:W5:Y:S04]  /*63e0*/  LDL.LU R69, [R1+0x74] ;  /* 0x0000740001457983 */ /* 0x0003680000300800 */
[----:B------:R1:W5:Y:S04]  /*63f0*/  LDL.LU R68, [R1+0x70] ;  /* 0x0000700001447983 */ /* 0x0003680000300800 */
[----:B------:R1:W5:Y:S04]  /*6400*/  LDL.LU R3, [R1+0x6c] ;  /* 0x00006c0001037983 */ /* 0x0003680000300800 */
[----:B------:R1:W5:Y:S01]  /*6410*/  LDL.LU R2, [R1+0x68] ;  /* 0x0000680001027983 */ /* 0x0003620000300800 */
[----:B------:R-:W-:Y:S05]  /*6420*/  @!P1 BRA `(.L_x_304) ;  /* 0x0000000000609947 */ /* 0x000fea0003800000 */
[----:B------:R-:W2:Y:S01]  /*6430*/  LDL.LU.64 R106, [R1+0x8] ;  /* 0x00000800016a7983 */ /* 0x000ea20000300a00 */
[----:B------:R-:W3:Y:S01]  /*6440*/  LDC R32, c[0x0][0x240] ;  /* 0x00009000ff207b82 */ /* 0x000ee20000000800 */
[----:B------:R-:W-:Y:S02]  /*6450*/  ULOP3.LUT UR15, UR8, 0x1, URZ, 0xc0, !UPT ;  /* 0x00000001080f7892 */ /* 0x000fe4000f8ec03f */
[----:B------:R-:W4:Y:S02]  /*6460*/  LDL.LU R64, [R1+0x24] ;  /* 0x0000240001407983 */ /* 0x000f240000300800 */
[----:B------:R-:W-:Y:S03]  /*6470*/  UISETP.NE.U32.AND UP1, UPT, UR15, 0x1, UPT ;  /* 0x000000010f00788c */ /* 0x000fe6000bf25070 */
[----:B------:R-:W1:Y:S01]  /*6480*/  LDC R33, c[0x0][0x244] ;  /* 0x00009100ff217b82 */ /* 0x000e620000000800 */
[----:B------:R-:W-:Y:S06]  /*6490*/  USEL UR15, UR61, 0x2000, !UP1 ;  /* 0x000020003d0f7887 */ /* 0x000fec000c800000 */
[----:B------:R-:W-:Y:S01]  /*64a0*/  IADD3 R148, R148, UR15, RZ ;  /* 0x0000000f94947c10 */ /* 0x000fe2000fffe0ff */
[----:B----4-:R-:W-:Y:S02]  /*64b0*/  VIADD R64, R64, UR15 ;  /* 0x0000000f40407c36 */ /* 0x010fe40008000000 */
[----:B---3--:R-:W-:Y:S05]  /*64c0*/  IMAD.U32 R4, R32, -0x80, RZ ;  /* 0xffffff8020047824 */ /* 0x008fea00078e00ff */
[C---:B--2---:R-:W-:Y:S04]  /*64d0*/  LEA R5, P0, R4.reuse, R106, 0x1 ;  /* 0x0000006a04057211 */ /* 0x044fe800078008ff */
        /* <DEDUP_REMOVED lines=8> */
[----:B-1----:R-:W-:Y:S03]  /*6560*/  LEA.HI.X R5, R32, R53, R33, 0x7, P0 ;  /* 0x0000003520057211 */ /* 0x002fe600000f3c21 */
[----:B------:R2:W-:Y:S04]  /*6570*/  STL.64 [R1+0x8], R52 ;  /* 0x0000083401007387 */ /* 0x0005e80000100a00 */
[----:B------:R2:W-:Y:S04]  /*6580*/  LDGSTS.E.BYPASS.LTC128B.128 [R64+0x1000], desc[UR10][R4.64] ;  /* 0x0100000004407fae */ /* 0x0005e8000b901d4a */
[----:B------:R2:W-:Y:S04]  /*6590*/  STL [R1+0x24], R64 ;  /* 0x0000244001007387 */ /* 0x0005e80000100800 */
[----:B------:R-:W0:Y:S02]  /*65a0*/  LDGDEPBAR ;  /* 0x00000000000079af */ /* 0x000e240000000000 */
.L_x_304:
[----:B------:R-:W3:Y:S01]  /*65b0*/  LDL.LU R101, [R1+0x20] ;  /* 0x0000200001657983 */ /* 0x000ee20000300800 */
[----:B------:R-:W-:Y:S01]  /*65c0*/  FMUL.FTZ R20, R21, R20 ;  /* 0x0000001415147220 */ /* 0x000fe20000410000 */
[C---:B-----5:R-:W-:Y:S01]  /*65d0*/  FADD.FTZ R29, -R104.reuse, R29 ;  /* 0x0000001d681d7221 */ /* 0x060fe20000010100 */
[----:B------:R-:W-:Y:S01]  /*65e0*/  FADD.FTZ R25, -R104, R25 ;  /* 0x0000001968197221 */ /* 0x000fe20000010100 */
[----:B------:R-:W4:Y:S01]  /*65f0*/  LDL.LU R65, [R1+0x1c] ;  /* 0x00001c0001417983 */ /* 0x000f220000300800 */
[----:B------:R-:W-:Y:S01]  /*6600*/  FADD.FTZ R15, -R0, R15 ;  /* 0x0000000f000f7221 */ /* 0x000fe20000010100 */
[----:B------:R-:W-:Y:S01]  /*6610*/  FMUL.FTZ R29, R224, R29 ;  /* 0x0000001de01d7220 */ /* 0x000fe20000410000 */
[----:B------:R-:W-:Y:S01]  /*6620*/  FMUL.FTZ R25, R232, R25 ;  /* 0x00000019e8197220 */ /* 0x000fe20000410000 */
[----:B--2---:R-:W2:Y:S01]  /*6630*/  LDL.LU R64, [R1+0x18] ;  /* 0x0000180001407983 */ /* 0x004ea20000300800 */
[----:B------:R-:W-:Y:S01]  /*6640*/  FADD.FTZ R27, -R0, R27 ;  /* 0x0000001b001b7221 */ /* 0x000fe20000010100 */
[----:B------:R-:W-:Y:S01]  /*6650*/  FFMA.FTZ R5, -R180, R180, 1 ;  /* 0x3f800000b4057423 */ /* 0x000fe200000101b4 */
[----:B------:R-:W-:Y:S01]  /*6660*/  FFMA.FTZ R4, -R178, R178, 1 ;  /* 0x3f800000b2047423 */ /* 0x000fe200000101b2 */
[----:B------:R-:W2:Y:S01]  /*6670*/  LDL.LU R53, [R1+0x4] ;  /* 0x0000040001357983 */ /* 0x000ea20000300800 */
[----:B------:R-:W-:Y:S01]  /*6680*/  FMUL.FTZ R27, R252, R27 ;  /* 0x0000001bfc1b7220 */ /* 0x000fe20000410000 */
[----:B------:R-:W-:Y:S01]  /*6690*/  FADD.FTZ R19, -R105, R19 ;  /* 0x0000001369137221 */ /* 0x000fe20000010100 */
[C---:B------:R-:W-:Y:S01]  /*66a0*/  FADD.FTZ R24, -R104.reuse, R24 ;  /* 0x0000001868187221 */ /* 0x040fe20000010100 */
[----:B------:R-:W2:Y:S01]  /*66b0*/  LDL.LU R52, [R1] ;  /* 0x0000000001347983 */ /* 0x000ea20000300800 */
[----:B------:R-:W-:Y:S01]  /*66c0*/  FADD.FTZ R28, -R104, R28 ;  /* 0x0000001c681c7221 */ /* 0x000fe20000010100 */
[----:B------:R-:W-:Y:S01]  /*66d0*/  FMUL.FTZ R19, R215, R19 ;  /* 0x00000013d7137220 */ /* 0x000fe20000410000 */
[----:B------:R-:W-:Y:S01]  /*66e0*/  FMUL.FTZ R24, R233, R24 ;  /* 0x00000018e9187220 */ /* 0x000fe20000410000 */
[----:B------:R1:W-:Y:S01]  /*66f0*/  STS [R241+0x8000], R17 ;  /* 0x00800011f1007388 */ /* 0x0003e20000000800 */
        /* <DEDUP_REMOVED lines=8> */
[----:B------:R-:W-:Y:S01]  /*6780*/  FMUL.FTZ R39, R182, R39 ;  /* 0x00000027b6277220 */ /* 0x000fe20000410000 */
[C---:B------:R-:W-:Y:S01]  /*6790*/  FADD.FTZ R51, -R105.reuse, R51 ;  /* 0x0000003369337221 */ /* 0x040fe20000010100 */
[----:B------:R-:W-:Y:S01]  /*67a0*/  FADD.FTZ R50, -R105, R50 ;  /* 0x0000003269327221 */ /* 0x000fe20000010100 */
[----:B------:R-:W-:Y:S01]  /*67b0*/  FMUL.FTZ R38, R183, R38 ;  /* 0x00000026b7267220 */ /* 0x000fe20000410000 */
[----:B------:R-:W-:Y:S01]  /*67c0*/  FADD.FTZ R35, -R105, R35 ;  /* 0x0000002369237221 */ /* 0x000fe20000010100 */
[----:B------:R-:W-:Y:S01]  /*67d0*/  FMUL.FTZ R51, R168, R51 ;  /* 0x00000033a8337220 */ /* 0x000fe20000410000 */
[----:B------:R-:W-:Y:S01]  /*67e0*/  FMUL.FTZ R50, R169, R50 ;  /* 0x00000032a9327220 */ /* 0x000fe20000410000 */
[C---:B------:R-:W-:Y:S01]  /*67f0*/  FADD.FTZ R8, -R104.reuse, R8 ;  /* 0x0000000868087221 */ /* 0x040fe20000010100 */
[C---:B------:R-:W-:Y:S01]  /*6800*/  FADD.FTZ R67, -R105.reuse, R67 ;  /* 0x0000004369437221 */ /* 0x040fe20000010100 */
[----:B------:R-:W-:Y:S01]  /*6810*/  FADD.FTZ R13, -R104, R13 ;  /* 0x0000000d680d7221 */ /* 0x000fe20000010100 */
[----:B------:R-:W-:Y:S01]  /*6820*/  FADD.FTZ R66, -R105, R66 ;  /* 0x0000004269427221 */ /* 0x000fe20000010100 */
[----:B------:R-:W-:Y:S01]  /*6830*/  FMUL.FTZ R35, R192, R35 ;  /* 0x00000023c0237220 */ /* 0x000fe20000410000 */
[----:B------:R-:W-:Y:S01]  /*6840*/  FMUL.FTZ R67, R112, R67 ;  /* 0x0000004370437220 */ /* 0x000fe20000410000 */
[----:B------:R-:W-:Y:S01]  /*6850*/  FMUL.FTZ R13, R244, R13 ;  /* 0x0000000df40d7220 */ /* 0x000fe20000410000 */
[----:B------:R-:W-:Y:S01]  /*6860*/  FMUL.FTZ R66, R113, R66 ;  /* 0x0000004271427220 */ /* 0x000fe20000410000 */
[----:B------:R-:W-:Y:S01]  /*6870*/  FADD.FTZ R55, -R105, R55 ;  /* 0x0000003769377221 */ /* 0x000fe20000010100 */
[----:B-1----:R-:W-:Y:S01]  /*6880*/  FMUL.FTZ R17, R7, R6 ;  /* 0x0000000607117220 */ /* 0x002fe20000410000 */
[----:B------:R-:W-:Y:S01]  /*6890*/  FFMA.FTZ R7, -R185, R185, 1 ;  /* 0x3f800000b9077423 */ /* 0x000fe200000101b9 */
[----:B------:R-:W-:Y:S01]  /*68a0*/  FFMA.FTZ R6, -R184, R184, 1 ;  /* 0x3f800000b8067423 */ /* 0x000fe200000101b8 */
[C---:B------:R-:W-:Y:S01]  /*68b0*/  FADD.FTZ R12, -R104.reuse, R12 ;  /* 0x0000000c680c7221 */ /* 0x040fe20000010100 */
[----:B------:R-:W-:Y:S01]  /*68c0*/  FADD.FTZ R9, -R104, R9 ;  /* 0x0000000968097221 */ /* 0x000fe20000010100 */
[----:B------:R-:W-:Y:S01]  /*68d0*/  FMUL.FTZ R21, R7, UR5 ;  /* 0x0000000507157c20 */ /* 0x000fe20008410000 */
[----:B------:R-:W-:Y:S01]  /*68e0*/  FMUL.FTZ R7, R6, UR5 ;  /* 0x0000000506077c20 */ /* 0x000fe20008410000 */
[----:B------:R-:W-:Y:S01]  /*68f0*/  FMUL.FTZ R6, R5, UR5 ;  /* 0x0000000505067c20 */ /* 0x000fe20008410000 */
[----:B------:R-:W-:Y:S01]  /*6900*/  FMUL.FTZ R5, R4, UR5 ;  /* 0x0000000504057c20 */ /* 0x000fe20008410000 */
[----:B------:R-:W-:Y:S01]  /*6910*/  FMUL.FTZ R18, R18, R21 ;  /* 0x0000001512127220 */ /* 0x000fe20000410000 */
[----:B------:R-:W-:Y:S01]  /*6920*/  FMUL.FTZ R4, R19, R7 ;  /* 0x0000000713047220 */ /* 0x000fe20000410000 */
[----:B------:R-:W-:Y:S01]  /*6930*/  FMUL.FTZ R22, R22, R6 ;  /* 0x0000000616167220 */ /* 0x000fe20000410000 */
[----:B------:R-:W-:Y:S01]  /*6940*/  FMUL.FTZ R23, R23, R5 ;  /* 0x0000000517177220 */ /* 0x000fe20000410000 */
[----:B------:R-:W-:Y:S01]  /*6950*/  F2FP.BF16.F32.PACK_AB R5, R17, R20 ;  /* 0x000000141105723e */ /* 0x000fe200000010ff */
[----:B------:R-:W-:Y:S01]  /*6960*/  FMUL.FTZ R28, R225, R28 ;  /* 0x0000001ce11c7220 */ /* 0x000fe20000410000 */
[----:B------:R-:W-:Y:S01]  /*6970*/  F2FP.BF16.F32.PACK_AB R4, R4, R18 ;  /* 0x000000120404723e */ /* 0x000fe200000010ff */
[----:B------:R-:W-:Y:S01]  /*6980*/  FFMA.FTZ R7, -R175, R175, 1 ;  /* 0x3f800000af077423 */ /* 0x000fe200000101af */
[----:B------:R-:W-:Y:S01]  /*6990*/  F2FP.BF16.F32.PACK_AB R33, R23, R22 ;  /* 0x000000161721723e */ /* 0x000fe200000010ff */
[----:B------:R1:W-:Y:S01]  /*69a0*/  STS [R241+0x8400], R5 ;  /* 0x00840005f1007388 */ /* 0x0003e20000000800 */
[----:B------:R-:W-:Y:S01]  /*69b0*/  FFMA.FTZ R6, -R174, R174, 1 ;  /* 0x3f800000ae067423 */ /* 0x000fe200000101ae */
[----:B------:R-:W-:Y:S01]  /*69c0*/  FMUL.FTZ R18, R7, UR5 ;  /* 0x0000000507127c20 */ /* 0x000fe20008410000 */
[----:B------:R-:W-:Y:S01]  /*69d0*/  FMUL.FTZ R55, R114, R55 ;  /* 0x0000003772377220 */ /* 0x000fe20000410000 */
[----:B------:R1:W-:Y:S01]  /*69e0*/  STS [R242+0x8000], R16 ;  /* 0x00800010f2007388 */ /* 0x0003e20000000800 */
[----:B------:R-:W-:Y:S01]  /*69f0*/  FMUL.FTZ R17, R6, UR5 ;  /* 0x0000000506117c20 */ /* 0x000fe20008410000 */
[----:B------:R-:W-:Y:S01]  /*6a00*/  FFMA.FTZ R6, -R170, R170, 1 ;  /* 0x3f800000aa067423 */ /* 0x000fe200000101aa */
[----:B------:R-:W-:Y:S01]  /*6a10*/  FFMA.FTZ R7, -R171, R171, 1 ;  /* 0x3f800000ab077423 */ /* 0x000fe200000101ab */
[----:B------:R1:W-:Y:S01]  /*6a20*/  STS [R242+0x8400], R4 ;  /* 0x00840004f2007388 */ /* 0x0003e20000000800 */
[----:B------:R-:W-:Y:S01]  /*6a30*/  FMUL.FTZ R32, R35, R17 ;  /* 0x0000001123207220 */ /* 0x000fe20000410000 */
[----:B------:R-:W-:Y:S01]  /*6a40*/  FMUL.FTZ R6, R6, UR5 ;  /* 0x0000000506067c20 */ /* 0x000fe20008410000 */
[----:B------:R-:W-:Y:S01]  /*6a50*/  FMUL.FTZ R7, R7, UR5 ;  /* 0x0000000507077c20 */ /* 0x000fe20008410000 */
[----:B------:R-:W-:Y:S01]  /*6a60*/  FFMA.FTZ R17, -R162, R162, 1 ;  /* 0x3f800000a2117423 */ /* 0x000fe200000101a2 */
[----:B------:R-:W-:Y:S01]  /*6a70*/  FMUL.FTZ R12, R245, R12 ;  /* 0x0000000cf50c7220 */ /* 0x000fe20000410000 */
[----:B------:R-:W-:Y:S01]  /*6a80*/  FMUL.FTZ R23, R39, R6 ;  /* 0x0000000627177220 */ /* 0x000fe20000410000 */
[----:B------:R-:W-:Y:S01]  /*6a90*/  FMUL.FTZ R38, R38, R7 ;  /* 0x0000000726267220 */ /* 0x000fe20000410000 */
[----:B------:R-:W-:Y:S01]  /*6aa0*/  FFMA.FTZ R6, -R164, R164, 1 ;  /* 0x3f800000a4067423 */ /* 0x000fe200000101a4 */
[----:B------:R-:W-:Y:S01]  /*6ab0*/  FFMA.FTZ R7, -R165, R165, 1 ;  /* 0x3f800000a5077423 */ /* 0x000fe200000101a5 */
[----:B------:R-:W-:Y:S01]  /*6ac0*/  FMUL.FTZ R17, R17, UR5 ;  /* 0x0000000511117c20 */ /* 0x000fe20008410000 */
[----:B------:R-:W-:Y:S01]  /*6ad0*/  FMUL.FTZ R9, R250, R9 ;  /* 0x00000009fa097220 */ /* 0x000fe20000410000 */
[----:B------:R-:W-:Y:S01]  /*6ae0*/  FMUL.FTZ R6, R6, UR5 ;  /* 0x0000000506067c20 */ /* 0x000fe20008410000 */
[----:B------:R-:W-:Y:S01]  /*6af0*/  FMUL.FTZ R7, R7, UR5 ;  /* 0x0000000507077c20 */ /* 0x000fe20008410000 */
[----:B------:R-:W-:Y:S01]  /*6b00*/  FMUL.FTZ R21, R55, R17 ;  /* 0x0000001137157220 */ /* 0x000fe20000410000 */
[----:B------:R-:W-:Y:S01]  /*6b10*/  FADD.FTZ R45, -R104, R45 ;  /* 0x0000002d682d7221 */ /* 0x000fe20000010100 */
[----:B------:R-:W-:Y:S01]  /*6b20*/  FMUL.FTZ R22, R51, R6 ;  /* 0x0000000633167220 */ /* 0x000fe20000410000 */
[----:B------:R-:W-:Y:S01]  /*6b30*/  FMUL.FTZ R50, R50, R7 ;  /* 0x0000000732327220 */ /* 0x000fe20000410000 */
[----:B------:R-:W-:Y:S01]  /*6b40*/  FFMA.FTZ R6, -R110, R110, 1 ;  /* 0x3f8000006e067423 */ /* 0x000fe2000001016e */
[----:B-1----:R-:W-:Y:S01]  /*6b50*/  FFMA.FTZ R5, -R208, R208, 1 ;  /* 0x3f800000d0057423 */ /* 0x002fe200000101d0 */
[----:B------:R-:W-:Y:S01]  /*6b60*/  FFMA.FTZ R7, -R111, R111, 1 ;  /* 0x3f8000006f077423 */ /* 0x000fe2000001016f */
[----:B------:R-:W-:Y:S01]  /*6b70*/  FMUL.FTZ R16, R251, R8 ;  /* 0x00000008fb107220 */ /* 0x000fe20000410000 */
[----:B------:R-:W-:Y:S01]  /*6b80*/  FMUL.FTZ R6, R6, UR5 ;  /* 0x0000000506067c20 */ /* 0x000fe20008410000 */
[----:B------:R-:W-:Y:S01]  /*6b90*/  FMUL.FTZ R5, R5, UR5 ;  /* 0x0000000505057c20 */ /* 0x000fe20008410000 */
[----:B------:R-:W-:Y:S01]  /*6ba0*/  FFMA.FTZ R8, -R213, R213, 1 ;  /* 0x3f800000d5087423 */ /* 0x000fe200000101d5 */
[----:B------:R-:W-:Y:S01]  /*6bb0*/  FMUL.FTZ R7, R7, UR5 ;  /* 0x0000000507077c20 */ /* 0x000fe20008410000 */
[----:B------:R-:W-:Y:S01]  /*6bc0*/  FMUL.FTZ R20, R67, R6 ;  /* 0x0000000643147220 */ /* 0x000fe20000410000 */
[----:B------:R-:W-:Y:S01]  /*6bd0*/  FMUL.FTZ R13, R13, R5 ;  /* 0x000000050d0d7220 */ /* 0x000fe20000410000 */
[----:B------:R-:W-:Y:S01]  /*6be0*/  FMUL.FTZ R8, R8, UR5 ;  /* 0x0000000508087c20 */ /* 0x000fe20008410000 */
[----:B------:R-:W-:Y:S01]  /*6bf0*/  FMUL.FTZ R66, R66, R7 ;  /* 0x0000000742427220 */ /* 0x000fe20000410000 */
[----:B------:R-:W-:Y:S01]  /*6c00*/  FFMA.FTZ R5, -R196, R196, 1 ;  /* 0x3f800000c4057423 */ /* 0x000fe200000101c4 */
[----:B------:R-:W-:Y:S01]  /*6c10*/  FFMA.FTZ R6, -R209, R209, 1 ;  /* 0x3f800000d1067423 */ /* 0x000fe200000101d1 */
        /* <DEDUP_REMOVED lines=12> */
[----:B------:R-:W-:Y:S01]  /*6ce0*/  FADD.FTZ R34, -R105, R34 ;  /* 0x0000002269227221 */ /* 0x000fe20000010100 */
[----:B------:R-:W-:Y:S01]  /*6cf0*/  FMUL.FTZ R24, R24, R8 ;  /* 0x0000000818187220 */ /* 0x000fe20000410000 */
[----:B------:R-:W-:Y:S01]  /*6d00*/  FMUL.FTZ R6, R6, UR5 ;  /* 0x0000000506067c20 */ /* 0x000fe20008410000 */
[----:B------:R-:W-:Y:S01]  /*6d10*/  FMUL.FTZ R45, R202, R45 ;  /* 0x0000002dca2d7220 */ /* 0x000fe20000410000 */
[----:B------:R-:W-:Y:S01]  /*6d20*/  FMUL.FTZ R5, R5, UR5 ;  /* 0x0000000505057c20 */ /* 0x000fe20008410000 */
[----:B------:R-:W-:Y:S01]  /*6d30*/  FADD.FTZ R40, -R104, R40 ;  /* 0x0000002868287221 */ /* 0x000fe20000010100 */
[----:B------:R-:W-:Y:S01]  /*6d40*/  FFMA.FTZ R8, -R187, R187, 1 ;  /* 0x3f800000bb087423 */ /* 0x000fe200000101bb */
[----:B------:R-:W-:Y:S01]  /*6d50*/  F2FP.BF16.F32.PACK_AB R4, R9, R16 ;  /* 0x000000100904723e */ /* 0x000fe200000010ff */
[----:B------:R-:W-:Y:S01]  /*6d60*/  FMUL.FTZ R34, R193, R34 ;  /* 0x00000022c1227220 */ /* 0x000fe20000410000 */
[----:B------:R-:W-:Y:S01]  /*6d70*/  F2FP.BF16.F32.PACK_AB R19, R13, R12 ;  /* 0x0000000c0d13723e */ /* 0x000fe200000010ff */
[----:B------:R-:W-:Y:S01]  /*6d80*/  FMUL.FTZ R28, R28, R6 ;  /* 0x000000061c1c7220 */ /* 0x000fe20000410000 */
[----:B------:R-:W-:Y:S01]  /*6d90*/  FMUL.FTZ R13, R45, R5 ;  /* 0x000000052d0d7220 */ /* 0x000fe20000410000 */
[----:B------:R1:W-:Y:S01]  /*6da0*/  STS [R241+0xa000], R4 ;  /* 0x00a00004f1007388 */ /* 0x0003e20000000800 */
[----:B------:R-:W-:Y:S01]  /*6db0*/  FMUL.FTZ R40, R214, R40 ;  /* 0x00000028d6287220 */ /* 0x000fe20000410000 */
[----:B------:R-:W-:Y:S01]  /*6dc0*/  FMUL.FTZ R8, R8, UR5 ;  /* 0x0000000508087c20 */ /* 0x000fe20008410000 */
[----:B------:R-:W-:Y:S01]  /*6dd0*/  FADD.FTZ R44, -R104, R44 ;  /* 0x0000002c682c7221 */ /* 0x000fe20000010100 */
[----:B------:R-:W-:Y:S01]  /*6de0*/  FFMA.FTZ R6, -R177, R177, 1 ;  /* 0x3f800000b1067423 */ /* 0x000fe200000101b1 */
[----:B------:R-:W-:Y:S01]  /*6df0*/  FFMA.FTZ R5, -R172, R172, 1 ;  /* 0x3f800000ac057423 */ /* 0x000fe200000101ac */
[----:B------:R-:W-:Y:S01]  /*6e00*/  FMUL.FTZ R34, R34, R18 ;  /* 0x0000001222227220 */ /* 0x000fe20000410000 */
[----:B------:R-:W-:Y:S01]  /*6e10*/  FFMA.FTZ R18, -R163, R163, 1 ;  /* 0x3f800000a3127423 */ /* 0x000fe200000101a3 */
[----:B------:R-:W-:Y:S01]  /*6e20*/  FADD.FTZ R54, -R105, R54 ;  /* 0x0000003669367221 */ /* 0x000fe20000010100 */
[----:B------:R-:W-:Y:S01]  /*6e30*/  FMUL.FTZ R40, R40, R8 ;  /* 0x0000000828287220 */ /* 0x000fe20000410000 */
[----:B------:R-:W-:Y:S01]  /*6e40*/  FFMA.FTZ R7, -R200, R200, 1 ;  /* 0x3f800000c8077423 */ /* 0x000fe200000101c8 */
[----:B------:R-:W-:Y:S01]  /*6e50*/  FMUL.FTZ R44, R203, R44 ;  /* 0x0000002ccb2c7220 */ /* 0x000fe20000410000 */
[----:B------:R-:W-:Y:S01]  /*6e60*/  FMUL.FTZ R6, R6, UR5 ;  /* 0x0000000506067c20 */ /* 0x000fe20008410000 */
[----:B------:R-:W-:Y:S01]  /*6e70*/  FMUL.FTZ R8, R5, UR5 ;  /* 0x0000000505087c20 */ /* 0x000fe20008410000 */
[----:B------:R-:W-:Y:S01]  /*6e80*/  FADD.FTZ R61, -R104, R61 ;  /* 0x0000003d683d7221 */ /* 0x000fe20000010100 */
[----:B------:R-:W-:Y:S01]  /*6e90*/  FFMA.FTZ R5, -R115, R115, 1 ;  /* 0x3f80000073057423 */ /* 0x000fe20000010173 */
[----:B------:R-:W-:Y:S01]  /*6ea0*/  FMUL.FTZ R18, R18, UR5 ;  /* 0x0000000512127c20 */ /* 0x000fe20008410000 */
[----:B------:R-:W-:Y:S01]  /*6eb0*/  FMUL.FTZ R54, R167, R54 ;  /* 0x00000036a7367220 */ /* 0x000fe20000410000 */
[----:B------:R-:W-:Y:S01]  /*6ec0*/  FMUL.FTZ R7, R7, UR5 ;  /* 0x0000000507077c20 */ /* 0x000fe20008410000 */
[----:B------:R-:W-:Y:S01]  /*6ed0*/  FMUL.FTZ R44, R44, R6 ;  /* 0x000000062c2c7220 */ /* 0x000fe20000410000 */
[----:B------:R-:W-:Y:S01]  /*6ee0*/  FMUL.FTZ R61, R190, R61 ;  /* 0x0000003dbe3d7220 */ /* 0x000fe20000410000 */
[----:B------:R-:W-:Y:S01]  /*6ef0*/  FMUL.FTZ R5, R5, UR5 ;  /* 0x0000000505057c20 */ /* 0x000fe20008410000 */
[----:B------:R-:W-:Y:S01]  /*6f00*/  FADD.FTZ R60, -R104, R60 ;  /* 0x0000003c683c7221 */ /* 0x000fe20000010100 */
[----:B------:R-:W-:Y:S01]  /*6f10*/  FFMA.FTZ R6, -R166, R166, 1 ;  /* 0x3f800000a6067423 */ /* 0x000fe200000101a6 */
[----:B------:R-:W-:Y:S01]  /*6f20*/  FMUL.FTZ R54, R54, R18 ;  /* 0x0000001236367220 */ /* 0x000fe20000410000 */
[----:B------:R-:W-:Y:S01]  /*6f30*/  FMUL.FTZ R18, R25, R7 ;  /* 0x0000000719127220 */ /* 0x000fe20000410000 */
[----:B------:R-:W-:Y:S01]  /*6f40*/  FADD.FTZ R41, -R104, R41 ;  /* 0x0000002968297221 */ /* 0x000fe20000010100 */
[----:B------:R-:W-:Y:S01]  /*6f50*/  FFMA.FTZ R7, -R186, R186, 1 ;  /* 0x3f800000ba077423 */ /* 0x000fe200000101ba */
[----:B------:R-:W-:Y:S01]  /*6f60*/  FMUL.FTZ R61, R61, R5 ;  /* 0x000000053d3d7220 */ /* 0x000fe20000410000 */
[----:B------:R-:W-:Y:S01]  /*6f70*/  FMUL.FTZ R60, R191, R60 ;  /* 0x0000003cbf3c7220 */ /* 0x000fe20000410000 */
[----:B------:R-:W-:Y:S01]  /*6f80*/  FMUL.FTZ R6, R6, UR5 ;  /* 0x0000000506067c20 */ /* 0x000fe20008410000 */
[----:B------:R-:W-:Y:S01]  /*6f90*/  FADD.FTZ R5, -R0, R11 ;  /* 0x0000000b00057221 */ /* 0x000fe20000010100 */
[----:B------:R-:W-:Y:S01]  /*6fa0*/  FADD.FTZ R56, -R104, R56 ;  /* 0x0000003868387221 */ /* 0x000fe20000010100 */
[----:B------:R-:W-:Y:S01]  /*6fb0*/  FMUL.FTZ R41, R211, R41 ;  /* 0x00000029d3297220 */ /* 0x000fe20000410000 */
[----:B------:R-:W-:Y:S01]  /*6fc0*/  FMUL.FTZ R7, R7, UR5 ;  /* 0x0000000507077c20 */ /* 0x000fe20008410000 */
[----:B------:R-:W-:Y:S01]  /*6fd0*/  FMUL.FTZ R60, R60, R6 ;  /* 0x000000063c3c7220 */ /* 0x000fe20000410000 */
[----:B------:R-:W-:Y:S01]  /*6fe0*/  FMUL.FTZ R56, R195, R56 ;  /* 0x00000038c3387220 */ /* 0x000fe20000410000 */
[----:B------:R-:W-:Y:S01]  /*6ff0*/  FADD.FTZ R57, -R104, R57 ;  /* 0x0000003968397221 */ /* 0x000fe20000010100 */
[----:B------:R-:W-:Y:S01]  /*7000*/  FMUL.FTZ R16, R41, R7 ;  /* 0x0000000729107220 */ /* 0x000fe20000410000 */
[----:B------:R-:W-:Y:S01]  /*7010*/  FFMA.FTZ R7, -R173, R173, 1 ;  /* 0x3f800000ad077423 */ /* 0x000fe200000101ad */
[----:B------:R-:W-:Y:S01]  /*7020*/  FMUL.FTZ R56, R56, R8 ;  /* 0x0000000838387220 */ /* 0x000fe20000410000 */
[----:B------:R-:W-:Y:S01]  /*7030*/  FADD.FTZ R14, -R0, R14 ;  /* 0x0000000e000e7221 */ /* 0x000fe20000010100 */
[----:B------:R-:W-:Y:S01]  /*7040*/  FMUL.FTZ R57, R194, R57 ;  /* 0x00000039c2397220 */ /* 0x000fe20000410000 */
[----:B------:R-:W-:Y:S01]  /*7050*/  FMUL.FTZ R7, R7, UR5 ;  /* 0x0000000507077c20 */ /* 0x000fe20008410000 */
[----:B-1----:R-:W-:Y:S01]  /*7060*/  FFMA.FTZ R4, -R229, R229, 1 ;  /* 0x3f800000e5047423 */ /* 0x002fe200000101e5 */
[C---:B------:R-:W-:Y:S01]  /*7070*/  FADD.FTZ R10, -R0.reuse, R10 ;  /* 0x0000000a000a7221 */ /* 0x040fe20000010100 */
[----:B------:R-:W-:Y:S01]  /*7080*/  FADD.FTZ R26, -R0, R26 ;  /* 0x0000001a001a7221 */ /* 0x000fe20000010100 */
[----:B------:R-:W-:Y:S01]  /*7090*/  FMUL.FTZ R12, R57, R7 ;  /* 0x00000007390c7220 */ /* 0x000fe20000410000 */
[----:B------:R-:W-:Y:S01]  /*70a0*/  FMUL.FTZ R7, R4, UR5 ;  /* 0x0000000504077c20 */ /* 0x000fe20008410000 */
[----:B------:R-:W-:Y:S01]  /*70b0*/  FFMA.FTZ R4, -R226, R226, 1 ;  /* 0x3f800000e2047423 */ /* 0x000fe200000101e2 */
[C---:B------:R-:W-:Y:S01]  /*70c0*/  FADD.FTZ R43, -R0.reuse, R43 ;  /* 0x0000002b002b7221 */ /* 0x040fe20000010100 */
[C---:B------:R-:W-:Y:S01]  /*70d0*/  FADD.FTZ R30, -R0.reuse, R30 ;  /* 0x0000001e001e7221 */ /* 0x040fe20000010100 */
[----:B------:R-:W-:Y:S01]  /*70e0*/  FADD.FTZ R31, -R0, R31 ;  /* 0x0000001f001f7221 */ /* 0x000fe20000010100 */
[----:B------:R-:W-:Y:S01]  /*70f0*/  FMUL.FTZ R4, R4, UR5 ;  /* 0x0000000504047c20 */ /* 0x000fe20008410000 */
[----:B------:R-:W-:Y:S01]  /*7100*/  FMUL.FTZ R43, R234, R43 ;  /* 0x0000002bea2b7220 */ /* 0x000fe20000410000 */
[----:B------:R-:W-:Y:S01]  /*7110*/  FMUL.FTZ R30, R248, R30 ;  /* 0x0000001ef81e7220 */ /* 0x000fe20000410000 */
[----:B------:R-:W-:Y:S01]  /*7120*/  FMUL.FTZ R31, R247, R31 ;  /* 0x0000001ff71f7220 */ /* 0x000fe20000410000 */
[----:B------:R-:W-:Y:S01]  /*7130*/  FADD.FTZ R58, -R0, R58 ;  /* 0x0000003a003a7221 */ /* 0x000fe20000010100 */
[----:B------:R-:W-:Y:S01]  /*7140*/  F2FP.BF16.F32.PACK_AB R32, R32, R34 ;  /* 0x000000222020723e */ /* 0x000fe200000010ff */
[----:B------:R-:W-:Y:S01]  /*7150*/  FADD.FTZ R46, -R0, R46 ;  /* 0x0000002e002e7221 */ /* 0x000fe20000010100 */
[----:B------:R-:W2:Y:S01]  /*7160*/  LDL R34, [R1+0x50] ;  /* 0x0000500001227983 */ /* 0x000ea20000100800 */
[----:B------:R-:W-:Y:S01]  /*7170*/  FMUL.FTZ R58, R223, R58 ;  /* 0x0000003adf3a7220 */ /* 0x000fe20000410000 */
[----:B------:R-:W-:Y:S01]  /*7180*/  F2FP.BF16.F32.PACK_AB R18, R18, R24 ;  /* 0x000000181212723e */ /* 0x000fe200000010ff */
[----:B------:R-:W-:Y:S01]  /*7190*/  FMUL.FTZ R46, R231, R46 ;  /* 0x0000002ee72e7220 */ /* 0x000fe20000410000 */
[----:B------:R-:W2:Y:S01]  /*71a0*/  LDL.LU R29, [R1+0x28] ;  /* 0x00002800011d7983 */ /* 0x000ea20000300800 */
[C---:B------:R-:W-:Y:S01]  /*71b0*/  FADD.FTZ R47, -R0.reuse, R47 ;  /* 0x0000002f002f7221 */ /* 0x040fe20000010100 */
[C---:B------:R-:W-:Y:S01]  /*71c0*/  FADD.FTZ R42, -R0.reuse, R42 ;  /* 0x0000002a002a7221 */ /* 0x040fe20000010100 */
[----:B------:R-:W-:Y:S01]  /*71d0*/  F2FP.BF16.F32.PACK_AB R17, R17, R28 ;  /* 0x0000001c1111723e */ /* 0x000fe200000010ff */
[----:B------:R-:W-:Y:S01]  /*71e0*/  FADD.FTZ R59, -R0, R59 ;  /* 0x0000003b003b7221 */ /* 0x000fe20000010100 */
[----:B------:R-:W2:Y:S01]  /*71f0*/  LDL.LU R28, [R1+0x2c] ;  /* 0x00002c00011c7983 */ /* 0x000ea20000300800 */
[----:B------:R-:W-:Y:S01]  /*7200*/  FMUL.FTZ R47, R228, R47 ;  /* 0x0000002fe42f7220 */ /* 0x000fe20000410000 */
[----:B------:R-:W-:Y:S01]  /*7210*/  FMUL.FTZ R42, R235, R42 ;  /* 0x0000002aeb2a7220 */ /* 0x000fe20000410000 */
[----:B------:R-:W-:Y:S01]  /*7220*/  F2FP.BF16.F32.PACK_AB R23, R23, R38 ;  /* 0x000000261717723e */ /* 0x000fe200000010ff */
[C---:B------:R-:W-:Y:S01]  /*7230*/  FADD.FTZ R62, -R0.reuse, R62 ;  /* 0x0000003e003e7221 */ /* 0x040fe20000010100 */
[----:B------:R-:W-:Y:S01]  /*7240*/  FADD.FTZ R63, -R0, R63 ;  /* 0x0000003f003f7221 */ /* 0x000fe20000010100 */
[----:B------:R-:W-:Y:S01]  /*7250*/  FFMA.FTZ R0, -R179, R179, 1 ;  /* 0x3f800000b3007423 */ /* 0x000fe200000101b3 */
[----:B------:R-:W-:Y:S01]  /*7260*/  FMUL.FTZ R59, R222, R59 ;  /* 0x0000003bde3b7220 */ /* 0x000fe20000410000 */
[----:B------:R-:W-:Y:S01]  /*7270*/  F2FP.BF16.F32.PACK_AB R22, R22, R50 ;  /* 0x000000321616723e */ /* 0x000fe200000010ff */
[----:B------:R-:W-:Y:S01]  /*7280*/  FMUL.FTZ R62, R219, R62 ;  /* 0x0000003edb3e7220 */ /* 0x000fe20000410000 */
[----:B------:R-:W-:Y:S01]  /*7290*/  F2FP.BF16.F32.PACK_AB R16, R16, R40 ;  /* 0x000000281010723e */ /* 0x000fe200000010ff */
[----:B------:R-:W-:Y:S01]  /*72a0*/  FMUL.FTZ R63, R210, R63 ;  /* 0x0000003fd23f7220 */ /* 0x000fe20000410000 */
[----:B------:R-:W-:Y:S02]  /*72b0*/  F2FP.BF16.F32.PACK_AB R13, R13, R44 ;  /* 0x0000002c0d0d723e */ /* 0x000fe400000010ff */
[----:B------:R-:W-:Y:S02]  /*72c0*/  F2FP.BF16.F32.PACK_AB R21, R21, R54 ;  /* 0x000000361515723e */ /* 0x000fe400000010ff */
[----:B------:R-:W-:Y:S02]  /*72d0*/  F2FP.BF16.F32.PACK_AB R20, R20, R66 ;  /* 0x000000421414723e */ /* 0x000fe400000010ff */
[----:B------:R-:W-:Y:S02]  /*72e0*/  F2FP.BF16.F32.PACK_AB R12, R12, R56 ;  /* 0x000000380c0c723e */ /* 0x000fe400000010ff */
[----:B------:R-:W-:Y:S01]  /*72f0*/  F2FP.BF16.F32.PACK_AB R11, R61, R60 ;  /* 0x0000003c3d0b723e */ /* 0x000fe200000010ff */
[----:B---3--:R-:W-:Y:S01]  /*7300*/  FMUL.FTZ R10, R101, R10 ;  /* 0x0000000a650a7220 */ /* 0x008fe20000410000 */
[----:B----4-:R-:W-:Y:S01]  /*7310*/  FMUL.FTZ R6, R65, R5 ;  /* 0x0000000541067220 */ /* 0x010fe20000410000 */
[----:B------:R-:W-:Y:S01]  /*7320*/  FFMA.FTZ R5, -R230, R230, 1 ;  /* 0x3f800000e6057423 */ /* 0x000fe200000101e6 */
[----:B--2---:R-:W-:Y:S03]  /*7330*/  FMUL.FTZ R14, R64, R14 ;  /* 0x0000000e400e7220 */ /* 0x004fe60000410000 */
[----:B------:R-:W-:Y:S01]  /*7340*/  FMUL.FTZ R8, R5, UR5 ;  /* 0x0000000505087c20 */ /* 0x000fe20008410000 */
[----:B------:R-:W-:Y:S01]  /*7350*/  FFMA.FTZ R5, -R227, R227, 1 ;  /* 0x3f800000e3057423 */ /* 0x000fe200000101e3 */
[----:B------:R-:W-:Y:S01]  /*7360*/  FMUL.FTZ R7, R6, R7 ;  /* 0x0000000706077220 */ /* 0x000fe20000410000 */
[----:B------:R-:W-:Y:S01]  /*7370*/  FMUL.FTZ R15, R53, R15 ;  /* 0x0000000f350f7220 */ /* 0x000fe20000410000 */
[----:B------:R-:W-:Y:S01]  /*7380*/  FMUL.FTZ R10, R10, R8 ;  /* 0x000000080a0a7220 */ /* 0x000fe20000410000 */
[----:B------:R-:W-:Y:S01]  /*7390*/  FMUL.FTZ R5, R5, UR5 ;  /* 0x0000000505057c20 */ /* 0x000fe20008410000 */
[----:B------:R-:W-:Y:S01]  /*73a0*/  FMUL.FTZ R26, R52, R26 ;  /* 0x0000001a341a7220 */ /* 0x000fe20000410000 */
[----:B------:R-:W-:Y:S02]  /*73b0*/  FMUL.FTZ R9, R15, R4 ;  /* 0x000000040f097220 */ /* 0x000fe40000410000 */
[----:B------:R-:W-:Y:S01]  /*73c0*/  FMUL.FTZ R14, R14, R5 ;  /* 0x000000050e0e7220 */ /* 0x000fe20000410000 */
[----:B------:R-:W-:Y:S01]  /*73d0*/  FFMA.FTZ R5, -R221, R221, 1 ;  /* 0x3f800000dd057423 */ /* 0x000fe200000101dd */
[----:B------:R-:W-:Y:S01]  /*73e0*/  F2FP.BF16.F32.PACK_AB R10, R7, R10 ;  /* 0x0000000a070a723e */ /* 0x000fe200000010ff */
[----:B------:R-:W-:Y:S01]  /*73f0*/  FFMA.FTZ R4, -R220, R220, 1 ;  /* 0x3f800000dc047423 */ /* 0x000fe200000101dc */
[----:B------:R-:W-:Y:S01]  /*7400*/  FFMA.FTZ R7, -R205, R205, 1 ;  /* 0x3f800000cd077423 */ /* 0x000fe200000101cd */
[----:B------:R-:W-:Y:S01]  /*7410*/  FMUL.FTZ R6, R5, UR5 ;  /* 0x0000000505067c20 */ /* 0x000fe20008410000 */
[----:B------:R-:W-:Y:S01]  /*7420*/  F2FP.BF16.F32.PACK_AB R9, R9, R14 ;  /* 0x0000000e0909723e */ /* 0x000fe200000010ff */
[----:B------:R-:W-:Y:S01]  /*7430*/  STS [R241+0xa400], R10 ;  /* 0x00a4000af1007388 */ /* 0x000fe20000000800 */
[----:B------:R-:W-:Y:S01]  /*7440*/  FFMA.FTZ R5, -R218, R218, 1 ;  /* 0x3f800000da057423 */ /* 0x000fe200000101da */
[----:B------:R-:W-:Y:S01]  /*7450*/  FMUL.FTZ R26, R26, R6 ;  /* 0x000000061a1a7220 */ /* 0x000fe20000410000 */
[----:B------:R-:W-:Y:S01]  /*7460*/  FFMA.FTZ R6, -R204, R204, 1 ;  /* 0x3f800000cc067423 */ /* 0x000fe200000101cc */
[----:B------:R-:W-:Y:S01]  /*7470*/  STS [R242+0xa000], R19 ;  /* 0x00a00013f2007388 */ /* 0x000fe20000000800 */
[----:B------:R-:W-:Y:S01]  /*7480*/  FMUL.FTZ R8, R4, UR5 ;  /* 0x0000000504087c20 */ /* 0x000fe20008410000 */
[----:B------:R-:W-:Y:S01]  /*7490*/  FFMA.FTZ R4, -R217, R217, 1 ;  /* 0x3f800000d9047423 */ /* 0x000fe200000101d9 */
[----:B------:R-:W-:Y:S01]  /*74a0*/  FMUL.FTZ R6, R6, UR5 ;  /* 0x0000000506067c20 */ /* 0x000fe20008410000 */
[----:B------:R-:W-:Y:S01]  /*74b0*/  STS [R242+0xa400], R9 ;  /* 0x00a40009f2007388 */ /* 0x000fe20000000800 */
[----:B------:R-:W-:Y:S01]  /*74c0*/  FMUL.FTZ R5, R5, UR5 ;  /* 0x0000000505057c20 */ /* 0x000fe20008410000 */
[----:B------:R-:W-:Y:S01]  /*74d0*/  FMUL.FTZ R8, R27, R8 ;  /* 0x000000081b087220 */ /* 0x000fe20000410000 */
[----:B------:R-:W-:Y:S01]  /*74e0*/  FMUL.FTZ R43, R43, R6 ;  /* 0x000000062b2b7220 */ /* 0x000fe20000410000 */
[----:B------:R-:W-:Y:S01]  /*74f0*/  STS [R243+0x8000], R102 ;  /* 0x00800066f3007388 */ /* 0x000fe20000000800 */
[----:B------:R-:W-:Y:S01]  /*7500*/  FMUL.FTZ R4, R4, UR5 ;  /* 0x0000000504047c20 */ /* 0x000fe20008410000 */
[----:B------:R-:W-:Y:S01]  /*7510*/  FFMA.FTZ R6, -R189, R189, 1 ;  /* 0x3f800000bd067423 */ /* 0x000fe200000101bd */
[----:B------:R-:W-:Y:S01]  /*7520*/  F2FP.BF16.F32.PACK_AB R8, R8, R26 ;  /* 0x0000001a0808723e */ /* 0x000fe200000010ff */
[----:B------:R-:W-:Y:S01]  /*7530*/  STS [R243+0x8400], R33 ;  /* 0x00840021f3007388 */ /* 0x000fe20000000800 */
[----:B------:R-:W-:Y:S01]  /*7540*/  FMUL.FTZ R30, R30, R5 ;  /* 0x000000051e1e7220 */ /* 0x000fe20000410000 */
[----:B------:R-:W-:Y:S01]  /*7550*/  FFMA.FTZ R5, -R199, R199, 1 ;  /* 0x3f800000c7057423 */ /* 0x000fe200000101c7 */
[----:B------:R-:W-:Y:S01]  /*7560*/  FMUL.FTZ R31, R31, R4 ;  /* 0x000000041f1f7220 */ /* 0x000fe20000410000 */
[----:B------:R-:W-:Y:S01]  /*7570*/  STS [R240+0x8000], R100 ;  /* 0x00800064f0007388 */ /* 0x000fe20000000800 */
[----:B------:R-:W-:Y:S01]  /*7580*/  FMUL.FTZ R6, R6, UR5 ;  /* 0x0000000506067c20 */ /* 0x000fe20008410000 */
[----:B------:R-:W-:Y:S01]  /*7590*/  FMUL.FTZ R5, R5, UR5 ;  /* 0x0000000505057c20 */ /* 0x000fe20008410000 */
[----:B------:R-:W-:Y:S01]  /*75a0*/  FMUL.FTZ R7, R7, UR5 ;  /* 0x0000000507077c20 */ /* 0x000fe20008410000 */
[----:B------:R-:W-:Y:S01]  /*75b0*/  STS [R240+0x8400], R32 ;  /* 0x00840020f0007388 */ /* 0x000fe20000000800 */
[----:B------:R-:W-:Y:S01]  /*75c0*/  FFMA.FTZ R4, -R198, R198, 1 ;  /* 0x3f800000c6047423 */ /* 0x000fe200000101c6 */
[----:B------:R-:W-:Y:S01]  /*75d0*/  FMUL.FTZ R58, R58, R6 ;  /* 0x000000063a3a7220 */ /* 0x000fe20000410000 */
[----:B------:R-:W-:Y:S01]  /*75e0*/  F2FP.BF16.F32.PACK_AB R6, R31, R30 ;  /* 0x0000001e1f06723e */ /* 0x000fe200000010ff */
[----:B------:R-:W-:Y:S01]  /*75f0*/  STS [R243+0xa000], R18 ;  /* 0x00a00012f3007388 */ /* 0x000fe20000000800 */
[----:B------:R-:W-:Y:S01]  /*7600*/  FMUL.FTZ R46, R46, R5 ;  /* 0x000000052e2e7220 */ /* 0x000fe20000410000 */
[----:B------:R-:W-:Y:S01]  /*7610*/  FMUL.FTZ R4, R4, UR5 ;  /* 0x0000000504047c20 */ /* 0x000fe20008410000 */
[----:B------:R-:W-:Y:S01]  /*7620*/  FFMA.FTZ R5, -R188, R188, 1 ;  /* 0x3f800000bc057423 */ /* 0x000fe200000101bc */
[----:B------:R-:W-:Y:S01]  /*7630*/  STS [R243+0xa400], R8 ;  /* 0x00a40008f3007388 */ /* 0x000fe20000000800 */
[----:B------:R-:W-:Y:S01]  /*7640*/  FMUL.FTZ R42, R42, R7 ;  /* 0x000000072a2a7220 */ /* 0x000fe20000410000 */
[----:B------:R-:W-:Y:S01]  /*7650*/  FMUL.FTZ R47, R47, R4 ;  /* 0x000000042f2f7220 */ /* 0x000fe20000410000 */
[----:B------:R-:W-:Y:S01]  /*7660*/  FMUL.FTZ R5, R5, UR5 ;  /* 0x0000000505057c20 */ /* 0x000fe20008410000 */
[----:B------:R-:W-:Y:S01]  /*7670*/  STS [R240+0xa000], R17 ;  /* 0x00a00011f0007388 */ /* 0x000fe20000000800 */
[----:B------:R-:W-:Y:S01]  /*7680*/  FFMA.FTZ R4, -R181, R181, 1 ;  /* 0x3f800000b5047423 */ /* 0x000fe200000101b5 */
[----:B------:R-:W-:Y:S01]  /*7690*/  FMUL.FTZ R7, R0, UR5 ;  /* 0x0000000500077c20 */ /* 0x000fe20008410000 */
[----:B------:R-:W-:Y:S01]  /*76a0*/  FMUL.FTZ R0, R59, R5 ;  /* 0x000000053b007220 */ /* 0x000fe20000410000 */
[----:B------:R-:W-:Y:S01]  /*76b0*/  STS [R240+0xa400], R6 ;  /* 0x00a40006f0007388 */ /* 0x000fe20000000800 */
[----:B------:R-:W-:Y:S01]  /*76c0*/  FMUL.FTZ R4, R4, UR5 ;  /* 0x0000000504047c20 */ /* 0x000fe20008410000 */
[----:B------:R-:W-:Y:S01]  /*76d0*/  F2FP.BF16.F32.PACK_AB R5, R43, R42 ;  /* 0x0000002a2b05723e */ /* 0x000fe200000010ff */
[----:B------:R-:W-:Y:S01]  /*76e0*/  FMUL.FTZ R7, R63, R7 ;  /* 0x000000073f077220 */ /* 0x000fe20000410000 */
[----:B------:R-:W-:Y:S01]  /*76f0*/  STS [R236+0x8000], R49 ;  /* 0x00800031ec007388 */ /* 0x000fe20000000800 */
[----:B------:R-:W-:Y:S01]  /*7700*/  FMUL.FTZ R62, R62, R4 ;  /* 0x000000043e3e7220 */ /* 0x000fe20000410000 */
[----:B------:R-:W-:Y:S02]  /*7710*/  F2FP.BF16.F32.PACK_AB R4, R47, R46 ;  /* 0x0000002e2f04723e */ /* 0x000fe400000010ff */
[----:B------:R-:W-:Y:S01]  /*7720*/  STS [R236+0x8400], R23 ;  /* 0x00840017ec007388 */ /* 0x000fe20000000800 */
[----:B------:R-:W-:Y:S02]  /*7730*/  F2FP.BF16.F32.PACK_AB R0, R0, R58 ;  /* 0x0000003a0000723e */ /* 0x000fe400000010ff */
        /* <DEDUP_REMOVED lines=23> */
[----:B------:R-:W-:Y:S02]  /*78b0*/  LEA R59, R34, UR4, 0x1 ;  /* 0x00000004223b7c11 */ /* 0x000fe4000f8e08ff */
[----:B------:R-:W-:Y:S02]  /*78c0*/  MOV R53, R29 ;  /* 0x0000001d00357202 */ /* 0x000fe40000000f00 */
[----:B------:R-:W-:Y:S01]  /*78d0*/  MOV R52, R28 ;  /* 0x0000001c00347202 */ /* 0x000fe20000000f00 */
        /* <DEDUP_REMOVED lines=54> */
[----:B------:R-:W2:Y:S01]  /*7c40*/  LDL.LU.64 R28, [R1+0x10] ;  /* 0x00001000011c7983 */ /* 0x000ea20000300a00 */
[----:B------:R-:W1:Y:S08]  /*7c50*/  LDC R6, c[0x0][0x420] ;  /* 0x00010800ff067b82 */ /* 0x000e700000000800 */
[----:B------:R-:W3:Y:S01]  /*7c60*/  LDC R7, c[0x0][0x424] ;  /* 0x00010900ff077b82 */ /* 0x000ee20000000800 */
[----:B-1----:R-:W-:Y:S05]  /*7c70*/  IMAD.U32 R4, R6, -0x80, RZ ;  /* 0xffffff8006047824 */ /* 0x002fea00078e00ff */
[C---:B--2---:R-:W-:Y:S04]  /*7c80*/  LEA R5, P0, R4.reuse, R28, 0x1 ;  /* 0x0000001c04057211 */ /* 0x044fe800078008ff */
        /* <DEDUP_REMOVED lines=8> */
[----:B---3--:R-:W-:Y:S03]  /*7d10*/  LEA.HI.X R5, R6, R9, R7, 0x7, P0 ;  /* 0x0000000906057211 */ /* 0x008fe600000f3c07 */
[----:B------:R1:W-:Y:S04]  /*7d20*/  STL.64 [R1+0x10], R8 ;  /* 0x0000100801007387 */ /* 0x0003e80000100a00 */
[----:B------:R1:W-:Y:S04]  /*7d30*/  LDGSTS.E.BYPASS.LTC128B.128 [R59+0x5000], desc[UR10][R4.64] ;  /* 0x05000000043b7fae */ /* 0x0003e8000b901d4a */
[----:B------:R-:W0:Y:S02]  /*7d40*/  LDGDEPBAR ;  /* 0x00000000000079af */ /* 0x000e240000000000 */
.L_x_305:
[----:B------:R-:W2:Y:S01]  /*7d50*/  LDL R60, [R1+0x40] ;  /* 0x00004000013c7983 */ /* 0x000ea20000100800 */
[----:B------:R-:W-:Y:S03]  /*7d60*/  ULOP3.LUT UR15, UR8, 0x1, URZ, 0xc0, !UPT ;  /* 0x00000001080f7892 */ /* 0x000fe6000f8ec03f */
[----:B------:R-:W3:Y:S01]  /*7d70*/  LDL R58, [R1+0x44] ;  /* 0x00004400013a7983 */ /* 0x000ee20000100800 */
[----:B------:R-:W-:Y:S02]  /*7d80*/  UISETP.NE.U32.AND UP1, UPT, UR15, 0x1, UPT ;  /* 0x000000010f00788c */ /* 0x000fe4000bf25070 */
[----:B------:R-:W-:Y:S01]  /*7d90*/  UIADD3 UR15, UR8, -0x1, URZ ;  /* 0xffffffff080f7890 */ /* 0x000fe2000fffe03f */
[----:B------:R-:W4:Y:S04]  /*7da0*/  LDL R57, [R1+0x38] ;  /* 0x0000380001397983 */ /* 0x000f280000100800 */
[----:B------:R-:W5:Y:S04]  /*7db0*/  LDL R56, [R1+0x3c] ;  /* 0x00003c0001387983 */ /* 0x000f680000100800 */
[----:B------:R-:W5:Y:S04]  /*7dc0*/  LDL R55, [R1+0x30] ;  /* 0x0000300001377983 */ /* 0x000f680000100800 */
[----:B------:R-:W5:Y:S04]  /*7dd0*/  LDL R54, [R1+0x34] ;  /* 0x0000340001367983 */ /* 0x000f680000100800 */
[----:B------:R-:W-:Y:S04]  /*7de0*/  LDSM.16.M88.4 R16, [R151] ;  /* 0x000000009710783b */ /* 0x000fe80000000200 */
[----:B------:R-:W1:Y:S04]  /*7df0*/  LDSM.16.MT88.4 R20, [R0+0x6000] ;  /* 0x006000000014783b */ /* 0x000e680000004200 */
[----:B------:R-:W1:Y:S04]  /*7e00*/  LDSM.16.M88.4 R12, [R151+0x2000] ;  /* 0x00200000970c783b */ /* 0x000e680000000200 */
[----:B------:R-:W-:Y:S04]  /*7e10*/  LDSM.16.M88.4 R24, [R157] ;  /* 0x000000009d18783b */ /* 0x000fe80000000200 */
[----:B------:R-:W1:Y:S04]  /*7e20*/  LDSM.16.MT88.4 R28, [R0+0x6400] ;  /* 0x00640000001c783b */ /* 0x000e680000004200 */
[----:B------:R-:W1:Y:S04]  /*7e30*/  LDSM.16.M88.4 R32, [R160] ;  /* 0x00000000a020783b */ /* 0x000e680000000200 */
[----:B------:R-:W-:Y:S04]  /*7e40*/  LDSM.16.M88.4 R36, [R153] ;  /* 0x000000009924783b */ /* 0x000fe80000000200 */
[----:B------:R-:W1:Y:S04]  /*7e50*/  LDSM.16.MT88.4 R40, [R0+0x6800] ;  /* 0x006800000028783b */ /* 0x000e680000004200 */
[----:B------:R-:W1:Y:S04]  /*7e60*/  LDSM.16.M88.4 R44, [R153+0x2000] ;  /* 0x00200000992c783b */ /* 0x000e680000000200 */
[----:B------:R-:W-:Y:S01]  /*7e70*/  LDSM.16.MT88.4 R48, [R0+0x6c00] ;  /* 0x006c00000030783b */ /* 0x000fe20000004200 */
[-C--:B-1----:R-:W-:Y:S06]  /*7e80*/  HMMA.16816.F32.BF16 R4, R16, R20.reuse, RZ ;  /* 0x000000141004723c */ /* 0x082fec00000418ff */
[C---:B------:R-:W-:Y:S06]  /*7e90*/  HMMA.16816.F32.BF16 R8, R12.reuse, R20, RZ ;  /* 0x000000140c08723c */ /* 0x040fec00000418ff */
[-C--:B------:R-:W-:Y:S06]  /*7ea0*/  HMMA.16816.F32.BF16 R12, R12, R22.reuse, RZ ;  /* 0x000000160c0c723c */ /* 0x080fec00000418ff */
[----:B------:R-:W-:Y:S01]  /*7eb0*/  HMMA.16816.F32.BF16 R16, R16, R22, RZ ;  /* 0x000000161010723c */ /* 0x000fe200000418ff */
[----:B------:R-:W1:Y:S05]  /*7ec0*/  LDSM.16.M88.4 R20, [R152] ;  /* 0x000000009814783b */ /* 0x000e6a0000000200 */
[-C--:B------:R-:W-:Y:S06]  /*7ed0*/  HMMA.16816.F32.BF16 R4, R24, R28.reuse, R4 ;  /* 0x0000001c1804723c */ /* 0x080fec0000041804 */
[C---:B------:R-:W-:Y:S06]  /*7ee0*/  HMMA.16816.F32.BF16 R8, R32.reuse, R28, R8 ;  /* 0x0000001c2008723c */ /* 0x040fec0000041808 */
[-C--:B------:R-:W-:Y:S01]  /*7ef0*/  HMMA.16816.F32.BF16 R12, R32, R30.reuse, R12 ;  /* 0x0000001e200c723c */ /* 0x080fe2000004180c */
[----:B------:R-:W1:Y:S05]  /*7f00*/  LDSM.16.M88.4 R32, [R152+0x2000] ;  /* 0x002000009820783b */ /* 0x000e6a0000000200 */
[----:B------:R-:W-:Y:S01]  /*7f10*/  HMMA.16816.F32.BF16 R16, R24, R30, R16 ;  /* 0x0000001e1810723c */ /* 0x000fe20000041810 */
[----:B------:R-:W-:Y:S04]  /*7f20*/  LDSM.16.M88.4 R24, [R151+0x4000] ;  /* 0x004000009718783b */ /* 0x000fe80000000200 */
[----:B------:R-:W1:Y:S01]  /*7f30*/  LDSM.16.MT88.4 R28, [R0+0x7000] ;  /* 0x00700000001c783b */ /* 0x000e620000004200 */
[-C--:B------:R-:W-:Y:S06]  /*7f40*/  HMMA.16816.F32.BF16 R4, R36, R40.reuse, R4 ;  /* 0x000000282404723c */ /* 0x080fec0000041804 */
[C---:B------:R-:W-:Y:S06]  /*7f50*/  HMMA.16816.F32.BF16 R8, R44.reuse, R40, R8 ;  /* 0x000000282c08723c */ /* 0x040fec0000041808 */
[-C--:B------:R-:W-:Y:S01]  /*7f60*/  HMMA.16816.F32.BF16 R12, R44, R42.reuse, R12 ;  /* 0x0000002a2c0c723c */ /* 0x080fe2000004180c */
[----:B------:R-:W1:Y:S05]  /*7f70*/  LDSM.16.M88.4 R44, [R151+0x6000] ;  /* 0x00600000972c783b */ /* 0x000e6a0000000200 */
[----:B------:R-:W-:Y:S01]  /*7f80*/  HMMA.16816.F32.BF16 R16, R36, R42, R16 ;  /* 0x0000002a2410723c */ /* 0x000fe20000041810 */
[----:B------:R-:W-:Y:S04]  /*7f90*/  LDSM.16.M88.4 R36, [R159] ;  /* 0x000000009f24783b */ /* 0x000fe80000000200 */
[----:B------:R-:W1:Y:S02]  /*7fa0*/  LDSM.16.MT88.4 R40, [R0+0x7400] ;  /* 0x007400000028783b */ /* 0x000e640000004200 */
[-C--:B-1----:R-:W-:Y:S06]  /*7fb0*/  HMMA.16816.F32.BF16 R4, R20, R48.reuse, R4 ;  /* 0x000000301404723c */ /* 0x082fec0000041804 */
[C---:B------:R-:W-:Y:S06]  /*7fc0*/  HMMA.16816.F32.BF16 R8, R32.reuse, R48, R8 ;  /* 0x000000302008723c */ /* 0x040fec0000041808 */
[-C--:B------:R-:W-:Y:S01]  /*7fd0*/  HMMA.16816.F32.BF16 R12, R32, R50.reuse, R12 ;  /* 0x00000032200c723c */ /* 0x080fe2000004180c */
[----:B------:R-:W1:Y:S05]  /*7fe0*/  LDSM.16.M88.4 R32, [R158] ;  /* 0x000000009e20783b */ /* 0x000e6a0000000200 */
        /* <DEDUP_REMOVED lines=8> */
[----:B------:R1:W-:Y:S04]  /*8070*/  LDSM.16.MT88.4 R28, [R0+0x7c00] ;  /* 0x007c0000001c783b */ /* 0x0003e80000004200 */
[----:B------:R-:W1:Y:S01]  /*8080*/  LDSM.16.M88.4 R24, [R152+0x4000] ;  /* 0x004000009818783b */ /* 0x000e620000000200 */
[-C--:B------:R-:W-:Y:S06]  /*8090*/  HMMA.16816.F32.BF16 R4, R36, R40.reuse, R4 ;  /* 0x000000282404723c */ /* 0x080fec0000041804 */
[C---:B-1----:R-:W-:Y:S06]  /*80a0*/  HMMA.16816.F32.BF16 R8, R32.reuse, R40, R8 ;  /* 0x000000282008723c */ /* 0x042fec0000041808 */
[-C--:B------:R-:W-:Y:S01]  /*80b0*/  HMMA.16816.F32.BF16 R12, R32, R42.reuse, R12 ;  /* 0x0000002a200c723c */ /* 0x080fe2000004180c */
[----:B------:R-:W1:Y:S01]  /*80c0*/  LDSM.16.M88.4 R32, [R152+0x6000] ;  /* 0x006000009820783b */ /* 0x000e620000000200 */
[----:B------:R-:W-:Y:S04]  /*80d0*/  IMAD.U32 R40, RZ, RZ, UR26 ;  /* 0x0000001aff287e24 */ /* 0x000fe8000f8e00ff */
[----:B------:R-:W-:Y:S01]  /*80e0*/  HMMA.16816.F32.BF16 R16, R36, R42, R16 ;  /* 0x0000002a2410723c */ /* 0x000fe20000041810 */
[----:B------:R-:W-:Y:S05]  /*80f0*/  IMAD.U32 R0, RZ, RZ, UR16 ;  /* 0x00000010ff007e24 */ /* 0x000fea000f8e00ff */
[-C--:B------:R-:W-:Y:S01]  /*8100*/  HMMA.16816.F32.BF16 R4, R20, R48.reuse, R4 ;  /* 0x000000301404723c */ /* 0x080fe20000041804 */
[----:B------:R-:W-:Y:S04]  /*8110*/  IMAD.U32 R42, RZ, RZ, UR27 ;  /* 0x0000001bff2a7e24 */ /* 0x000fe8000f8e00ff */
[----:B------:R-:W-:Y:S01]  /*8120*/  IMAD.U32 R38, RZ, RZ, UR25 ;  /* 0x00000019ff267e24 */ /* 0x000fe2000f8e00ff */
[C---:B------:R-:W-:Y:S01]  /*8130*/  HMMA.16816.F32.BF16 R8, R44.reuse, R48, R8 ;  /* 0x000000302c08723c */ /* 0x040fe20000041808 */
        /* <DEDUP_REMOVED lines=8> */
[----:B------:R-:W-:Y:S01]  /*81c0*/  IMAD.U32 R50, RZ, RZ, UR31 ;  /* 0x0000001fff327e24 */ /* 0x000fe2000f8e00ff */
[C---:B-1----:R-:W-:Y:S01]  /*81d0*/  HMMA.16816.F32.BF16 R8, R32.reuse, R28, R8 ;  /* 0x0000001c2008723c */ /* 0x042fe20000041808 */
[----:B------:R-:W-:Y:S04]  /*81e0*/  IMAD.U32 R22, RZ, RZ, UR30 ;  /* 0x0000001eff167e24 */ /* 0x000fe8000f8e00ff */
[----:B------:R-:W-:Y:S01]  /*81f0*/  LEA R37, P0, R21, R52, 0x2 ;  /* 0x0000003415257211 */ /* 0x000fe200078010ff */
[-C--:B------:R-:W-:Y:S01]  /*8200*/  HMMA.16816.F32.BF16 R12, R32, R30.reuse, R12 ;  /* 0x0000001e200c723c */ /* 0x080fe2000004180c */
[----:B------:R-:W-:Y:S01]  /*8210*/  MOV R28, UR20 ;  /* 0x00000014001c7c02 */ /* 0x000fe20008000f00 */
[----:B------:R-:W-:Y:S02]  /*8220*/  IMAD.U32 R23, RZ, RZ, UR29 ;  /* 0x0000001dff177e24 */ /* 0x000fe4000f8e00ff */
[----:B------:R1:W-:Y:S01]  /*8230*/  STL [R1+0x2c], R37 ;  /* 0x00002c2501007387 */ /* 0x0003e20000100800 */
[----:B------:R-:W-:Y:S01]  /*8240*/  LEA.HI.X.SX32 R39, R0, R53, 0x2, P0 ;  /* 0x0000003500277211 */ /* 0x000fe200000f16ff */
[----:B------:R-:W-:Y:S01]  /*8250*/  HMMA.16816.F32.BF16 R16, R24, R30, R16 ;  /* 0x0000001e1810723c */ /* 0x000fe20000041810 */
[----:B------:R-:W-:Y:S03]  /*8260*/  IMAD.U32 R0, RZ, RZ, UR31 ;  /* 0x0000001fff007e24 */ /* 0x000fe6000f8e00ff */
[----:B------:R1:W-:Y:S01]  /*8270*/  STL [R1+0x28], R39 ;  /* 0x0000282701007387 */ /* 0x0003e20000100800 */
[----:B------:R-:W-:Y:S02]  /*8280*/  IMAD.U32 R34, RZ, RZ, UR23 ;  /* 0x00000017ff227e24 */ /* 0x000fe4000f8e00ff */
[----:B------:R-:W-:Y:S04]  /*8290*/  IMAD.U32 R24, RZ, RZ, UR28 ;  /* 0x0000001cff187e24 */ /* 0x000fe8000f8e00ff */
        /* <DEDUP_REMOVED lines=10> */
[----:B------:R-:W-:Y:S01]  /*8340*/  IMAD.U32 R52, RZ, RZ, UR17 ;  /* 0x00000011ff347e24 */ /* 0x000fe2000f8e00ff */
[----:B--2---:R-:W-:Y:S01]  /*8350*/  @P1 IADD3 R20, P2, R60, UR12, RZ ;  /* 0x0000000c3c141c10 */ /* 0x004fe2000ff5e0ff */
[----:B------:R-:W-:Y:S03]  /*8360*/  @UP3 UIADD3 UR12, UP2, UR12, -0x200, URZ ;  /* 0xfffffe000c0c3890 */ /* 0x000fe6000ff5e03f */
[----:B---3--:R-:W-:Y:S01]  /*8370*/  @P1 IADD3.X R21, R58, UR9, RZ, P2, !PT ;  /* 0x000000093a151c10 */ /* 0x008fe200097fe4ff */
[----:B------:R-:W-:Y:S01]  /*8380*/  IMAD.U32 R58, RZ, RZ, UR23 ;  /* 0x00000017ff3a7e24 */ /* 0x000fe2000f8e00ff */
[----:B------:R-:W-:Y:S03]  /*8390*/  @UP3 UIADD3.X UR9, UR9, -0x1, URZ, UP2, !UPT ;  /* 0xffffffff09093890 */ /* 0x000fe600097fe43f */
[----:B----4-:R-:W2:Y:S04]  /*83a0*/  @P1 LDG.E R57, desc[UR10][R20.64] ;  /* 0x0000000a14391981 */ /* 0x010ea8000c1e1900 */
[----:B-----5:R-:W3:Y:S04]  /*83b0*/  @P1 LDG.E R56, desc[UR10][R20.64+0x20] ;  /* 0x0000200a14381981 */ /* 0x020ee8000c1e1900 */
[----:B------:R-:W4:Y:S04]  /*83c0*/  @P1 LDG.E R55, desc[UR10][R20.64+0x100] ;  /* 0x0001000a14371981 */ /* 0x000f28000c1e1900 */
[----:B------:R5:W4:Y:S02]  /*83d0*/  @P1 LDG.E R54, desc[UR10][R20.64+0x120] ;  /* 0x0001200a14361981 */ /* 0x000b24000c1e1900 */
[----:B-----5:R-:W-:Y:S02]  /*83e0*/  IMAD.MOV.U32 R20, RZ, RZ, R37 ;  /* 0x000000ffff147224 */ /* 0x020fe400078e0025 */
        /* <DEDUP_REMOVED lines=18> */
[-C--:B------:R-:W-:Y:S02]  /*8510*/  LEA.HI.X.SX32 R41, R27, R21.reuse, 0x2, P2 ;  /* 0x000000151b297211 */ /* 0x080fe400010f16ff */
[-C--:B------:R-:W-:Y:S01]  /*8520*/  LEA R36, P0, R36, R20.reuse, 0x2 ;  /* 0x0000001424247211 */ /* 0x080fe200078010ff */
[----:B------:R-:W-:Y:S01]  /*8530*/  REDG.E.ADD.F32.FTZ.RN.STRONG.GPU desc[UR10][R42.64], R9 ;  /* 0x000000092a0079a6 */ /* 0x000fe2000c10f38a */
[-C--:B------:R-:W-:Y:S02]  /*8540*/  LEA R34, P6, R34, R20.reuse, 0x2 ;  /* 0x0000001422227211 */ /* 0x080fe400078c10ff */
[-C--:B-1----:R-:W-:Y:S01]  /*8550*/  LEA.HI.X.SX32 R37, R35, R21.reuse, 0x2, P0 ;  /* 0x0000001523257211 */ /* 0x082fe200000f16ff */
[----:B------:R-:W-:Y:S01]  /*8560*/  REDG.E.ADD.F32.FTZ.RN.STRONG.GPU desc[UR10][R40.64], R10 ;  /* 0x0000000a280079a6 */ /* 0x000fe2000c10f38a */
[-C--:B------:R-:W-:Y:S02]  /*8570*/  LEA R32, P5, R32, R20.reuse, 0x2 ;  /* 0x0000001420207211 */ /* 0x080fe400078a10ff */
[-C--:B------:R-:W-:Y:S01]  /*8580*/  LEA.HI.X.SX32 R35, R58, R21.reuse, 0x2, P6 ;  /* 0x000000153a237211 */ /* 0x080fe200030f16ff */
[----:B------:R-:W-:Y:S01]  /*8590*/  LDSM.16.MT88.4 R4, [R2+0x8000] ;  /* 0x008000000204783b */ /* 0x000fe20000004200 */
[-C--:B------:R-:W-:Y:S02]  /*85a0*/  LEA R22, P0, R33, R20.reuse, 0x2 ;  /* 0x0000001421167211 */ /* 0x080fe400078010ff */
[-C--:B------:R-:W-:Y:S02]  /*85b0*/  LEA R30, P4, R30, R20.reuse, 0x2 ;  /* 0x000000141e1e7211 */ /* 0x080fe400078810ff */
[-C--:B------:R-:W-:Y:S02]  /*85c0*/  LEA R28, P3, R28, R20.reuse, 0x2 ;  /* 0x000000141c1c7211 */ /* 0x080fe400078610ff */
[-C--:B------:R-:W-:Y:S02]  /*85d0*/  LEA R26, P2, R26, R20.reuse, 0x2 ;  /* 0x000000141a1a7211 */ /* 0x080fe400078410ff */
[-C--:B------:R-:W-:Y:S02]  /*85e0*/  LEA.HI.X.SX32 R23, R52, R21.reuse, 0x2, P0 ;  /* 0x0000001534177211 */ /* 0x080fe400000f16ff */
[----:B------:R-:W-:Y:S01]  /*85f0*/  PLOP3.LUT P0, PT, PT, PT, UP1, 0x80, 0x0 ;  /* 0x000000000000781c */ /* 0x000fe20003f0f018 */
[----:B------:R-:W-:Y:S04]  /*8600*/  @UP3 UIADD3 UR14, UP1, UR14, -0x200, URZ ;  /* 0xfffffe000e0e3890 */ /* 0x000fe8000ff3e03f */
[----:B------:R-:W-:Y:S08]  /*8610*/  @UP3 UIADD3.X UR13, UR13, -0x1, URZ, UP1, !UPT ;  /* 0xffffffff0d0d3890 */ /* 0x000ff00008ffe43f */
[----:B------:R-:W-:Y:S01]  /*8620*/  @P0 VIADD R0, R3, 0x2000 ;  /* 0x0000200003000836 */ /* 0x000fe20000000000 */
[----:B--2---:R1:W-:Y:S04]  /*8630*/  @P1 STL [R1+0x38], R57 ;  /* 0x0000383901001387 */ /* 0x0043e80000100800 */
[----:B---3--:R2:W-:Y:S04]  /*8640*/  @P1 STL [R1+0x3c], R56 ;  /* 0x00003c3801001387 */ /* 0x0085e80000100800 */
[----:B----4-:R3:W-:Y:S04]  /*8650*/  @P1 STL [R1+0x30], R55 ;  /* 0x0000303701001387 */ /* 0x0107e80000100800 */
[----:B------:R4:W-:Y:S01]  /*8660*/  @P1 STL [R1+0x34], R54 ;  /* 0x0000343601001387 */ /* 0x0009e20000100800 */
[-C--:B------:R-:W-:Y:S04]  /*8670*/  LEA R38, P1, R38, R20.reuse, 0x2 ;  /* 0x0000001426267211 */ /* 0x080fe800078210ff */
[-C--:B------:R-:W-:Y:S02]  /*8680*/  LEA.HI.X.SX32 R39, R31, R21.reuse, 0x2, P1 ;  /* 0x000000151f277211 */ /* 0x080fe400008f16ff */
[----:B------:R-:W-:Y:S03]  /*8690*/  LEA R24, P1, R29, R20, 0x2 ;  /* 0x000000141d187211 */ /* 0x000fe600078210ff */
[----:B------:R-:W-:Y:S01]  /*86a0*/  REDG.E.ADD.F32.FTZ.RN.STRONG.GPU desc[UR10][R38.64], R11 ;  /* 0x0000000b260079a6 */ /* 0x000fe2000c10f38a */
[-C--:B------:R-:W-:Y:S01]  /*86b0*/  LEA.HI.X.SX32 R25, R53, R21.reuse, 0x2, P1 ;  /* 0x0000001535197211 */ /* 0x080fe200008f16ff */
[----:B-1----:R-:W-:Y:S02]  /*86c0*/  IMAD.U32 R57, RZ, RZ, UR22 ;  /* 0x00000016ff397e24 */ /* 0x002fe4000f8e00ff */
[----:B------:R-:W-:Y:S01]  /*86d0*/  REDG.E.ADD.F32.FTZ.RN.STRONG.GPU desc[UR10][R36.64], R16 ;  /* 0x00000010240079a6 */ /* 0x000fe2000c10f38a */
[----:B------:R-:W-:Y:S01]  /*86e0*/  ISETP.LT.AND P1, PT, RZ, UR8, PT ;  /* 0x00000008ff007c0c */ /* 0x000fe2000bf21270 */
[----:B------:R-:W-:Y:S01]  /*86f0*/  UMOV UR8, UR15 ;  /* 0x0000000f00087c82 */ /* 0x000fe20008000000 */
[----:B--2---:R-:W-:Y:S01]  /*8700*/  IMAD.U32 R56, RZ, RZ, UR21 ;  /* 0x00000015ff387e24 */ /* 0x004fe2000f8e00ff */
[-C--:B------:R-:W-:Y:S01]  /*8710*/  LEA.HI.X.SX32 R33, R57, R21.reuse, 0x2, P5 ;  /* 0x0000001539217211 */ /* 0x080fe200028f16ff */
[----:B------:R-:W-:Y:S01]  /*8720*/  REDG.E.ADD.F32.FTZ.RN.STRONG.GPU desc[UR10][R34.64], R17 ;  /* 0x00000011220079a6 */ /* 0x000fe2000c10f38a */
[----:B---3--:R-:W-:Y:S02]  /*8730*/  MOV R55, UR20 ;  /* 0x0000001400377c02 */ /* 0x008fe40008000f00 */
[-C--:B------:R-:W-:Y:S01]  /*8740*/  LEA.HI.X.SX32 R31, R56, R21.reuse, 0x2, P4 ;  /* 0x00000015381f7211 */ /* 0x080fe200020f16ff */
[----:B------:R-:W-:Y:S01]  /*8750*/  REDG.E.ADD.F32.FTZ.RN.STRONG.GPU desc[UR10][R32.64], R18 ;  /* 0x00000012200079a6 */ /* 0x000fe2000c10f38a */
[----:B----4-:R-:W-:Y:S01]  /*8760*/  IMAD.U32 R54, RZ, RZ, UR19 ;  /* 0x00000013ff367e24 */ /* 0x010fe2000f8e00ff */
[-C--:B------:R-:W-:Y:S02]  /*8770*/  LEA.HI.X.SX32 R29, R55, R21.reuse, 0x2, P3 ;  /* 0x00000015371d7211 */ /* 0x080fe400018f16ff */
[----:B------:R-:W-:Y:S02]  /*8780*/  REDG.E.ADD.F32.FTZ.RN.STRONG.GPU desc[UR10][R30.64], R19 ;  /* 0x000000131e0079a6 */ /* 0x000fe4000c10f38a */
[----:B------:R-:W-:Y:S02]  /*8790*/  LEA.HI.X.SX32 R27, R54, R21, 0x2, P2 ;  /* 0x00000015361b7211 */ /* 0x000fe400010f16ff */
[----:B------:R-:W-:Y:S04]  /*87a0*/  REDG.E.ADD.F32.FTZ.RN.STRONG.GPU desc[UR10][R28.64], R12 ;  /* 0x0000000c1c0079a6 */ /* 0x000fe8000c10f38a */
[----:B------:R-:W-:Y:S04]  /*87b0*/  REDG.E.ADD.F32.FTZ.RN.STRONG.GPU desc[UR10][R26.64], R13 ;  /* 0x0000000d1a0079a6 */ /* 0x000fe8000c10f38a */
[----:B------:R-:W-:Y:S04]  /*87c0*/  REDG.E.ADD.F32.FTZ.RN.STRONG.GPU desc[UR10][R24.64], R14 ;  /* 0x0000000e180079a6 */ /* 0x000fe8000c10f38a */
[----:B------:R-:W-:Y:S04]  /*87d0*/  REDG.E.ADD.F32.FTZ.RN.STRONG.GPU desc[UR10][R22.64], R15 ;  /* 0x0000000f160079a6 */ /* 0x000fe8000c10f38a */
        /* <DEDUP_REMOVED lines=47> */
[----:B-----5:R-:W-:Y:S01]  /*8ad0*/  IMAD.MOV.U32 R3, RZ, RZ, R0 ;  /* 0x000000ffff037224 */ /* 0x020fe200078e0000 */
[-C--:B-1----:R-:W-:Y:S06]  /*8ae0*/  HMMA.16816.F32.BF16 R84, R12, R24.reuse, R84 ;  /* 0x000000180c54723c */ /* 0x082fec0000041854 */
        /* <DEDUP_REMOVED lines=11> */
[----:B------:R-:W2:Y:S01]  /*8ba0*/  LDL R61, [R1+0x5c] ;  /* 0x00005c00013d7983 */ /* 0x000ea20000100800 */
        /* <DEDUP_REMOVED lines=23> */
[----:B------:R-:W-:Y:S01]  /*8d20*/  F2FP.BF16.F32.PACK_AB R4, R4, R98 ;  /* 0x000000620404723e */ /* 0x000fe200000010ff */
[----:B------:R-:W-:Y:S01]  /*8d30*/  USHF.L.U32 UR18, UR33, 0x7, URZ ;  /* 0x0000000721127899 */ /* 0x000fe2000800063f */
[----:B------:R-:W-:-:S02]  /*8d40*/  F2FP.BF16.F32.PACK_AB R7, R7, R88 ;  /* 0x000000580707723e */ /* 0x000fc400000010ff */
        /* <DEDUP_REMOVED lines=18> */
[----:B--2---:R1:W-:Y:S04]  /*8e70*/  STS [R61], R9 ;  /* 0x000000093d007388 */ /* 0x0043e80000000800 */
[----:B------:R-:W-:Y:S04]  /*8e80*/  STS [R61+0x200], R8 ;  /* 0x000200083d007388 */ /* 0x000fe80000000800 */
[----:B---3--:R-:W-:Y:S04]  /*8e90*/  STS [R60], R5 ;  /* 0x000000053c007388 */ /* 0x008fe80000000800 */
[----:B------:R-:W-:Y:S04]  /*8ea0*/  STS [R60+0x200], R4 ;  /* 0x000200043c007388 */ /* 0x000fe80000000800 */
[----:B------:R-:W-:Y:S04]  /*8eb0*/  STS [R61+0x1000], R7 ;  /* 0x001000073d007388 */ /* 0x000fe80000000800 */
[----:B------:R-:W-:Y:S04]  /*8ec0*/  STS [R61+0x1200], R6 ;  /* 0x001200063d007388 */ /* 0x000fe80000000800 */
[----:B------:R2:W-:Y:S01]  /*8ed0*/  STS [R60+0x1000], R3 ;  /* 0x001000033c007388 */ /* 0x0005e20000000800 */
[----:B-1----:R-:W2:Y:S03]  /*8ee0*/  S2R R9, SR_TID.X ;  /* 0x0000000000097919 */ /* 0x002ea60000002100 */
        /* <DEDUP_REMOVED lines=8> */
[----:B--2---:R-:W-:-:S03]  /*8f70*/  SHF.R.S32.HI R3, RZ, 0x1f, R9 ;  /* 0x0000001fff037819 */ /* 0x004fc60000011409 */
        /* <DEDUP_REMOVED lines=15> */
.L_x_307:
[----:B------:R-:W-:Y:S01]  /*9070*/  @UP0 UIADD3 UR5, UR32, UR34, URZ ;  /* 0x0000002220050290 */ /* 0x000fe2000fffe03f */
[----:B------:R-:W-:Y:S01]  /*9080*/  LEA.HI R3, R3, R9, RZ, 0x2 ;  /* 0x0000000903037211 */ /* 0x000fe200078f10ff */
[----:B------:R-:W-:Y:S02]  /*9090*/  @UP0 ULDC.64 UR12, c[0x0][0x458] ;  /* 0x00011600000c0ab9 */ /* 0x000fe40000000a00 */
[----:B------:R-:W-:Y:S01]  /*90a0*/  @UP0 UIMAD.WIDE.U32 UR14, UR5, UR12, URZ ;  /* 0x0000000c050e02a5 */ /* 0x000fe2000f8e003f */
[----:B-1----:R-:W-:Y:S01]  /*90b0*/  LOP3.LUT R0, R3, 0xfffffffc, RZ, 0xc0, !PT ;  /* 0xfffffffc03007812 */ /* 0x002fe200078ec0ff */
        /* <DEDUP_REMOVED lines=16> */
.L_x_308:
        /* <DEDUP_REMOVED lines=39> */
.L_x_310:
[----:B------:R-:W-:Y:S05]  /*9430*/  BSYNC B0 ;  /* 0x0000000000007941 */ /* 0x000fea0003800000 */
.L_x_309:
        /* <DEDUP_REMOVED lines=13> */
.L_x_312:
[----:B------:R-:W-:Y:S05]  /*9510*/  BSYNC B0 ;  /* 0x0000000000007941 */ /* 0x000fea0003800000 */
.L_x_311:
        /* <DEDUP_REMOVED lines=27> */
.L_x_314:
[----:B------:R-:W-:Y:S05]  /*96d0*/  BSYNC B0 ;  /* 0x0000000000007941 */ /* 0x000fea0003800000 */
.L_x_313:
        /* <DEDUP_REMOVED lines=14> */
.L_x_303:
        /* <DEDUP_REMOVED lines=24> */
.L_x_316:
        /* <DEDUP_REMOVED lines=22> */
.L_x_317:
        /* <DEDUP_REMOVED lines=8> */
[----:B------:R-:W-:Y:S01]  /*9b20*/  USHF.R.S32.HI UR21, URZ, 0x1f, UR58 ;  /* 0x0000001f3f157899 */ /* 0x000fe2000801143a */
[----:B------:R-:W-:Y:S02]  /*9b30*/  ULDC.64 UR14, c[0x0][0x468] ;  /* 0x00011a00000e7ab9 */ /* 0x000fe40000000a00 */
[----:B------:R-:W-:Y:S01]  /*9b40*/  IMAD.U32 R3, RZ, RZ, UR5 ;  /* 0x00000005ff037e24 */ /* 0x000fe2000f8e00ff */
[----:B------:R-:W-:Y:S01]  /*9b50*/  IADD3 R6, P0, R6, UR7, RZ ;  /* 0x0000000706067c10 */ /* 0x000fe2000ff1e0ff */
[----:B------:R-:W-:Y:S01]  /*9b60*/  UIMAD UR5, UR21, UR14, URZ ;  /* 0x0000000e150572a4 */ /* 0x000fe2000f8e023f */
[C---:B------:R-:W-:Y:S01]  /*9b70*/  ISETP.GE.AND P2, PT, R0.reuse, UR6, PT ;  /* 0x0000000600007c0c */ /* 0x040fe2000bf46270 */
[----:B------:R-:W-:Y:S01]  /*9b80*/  VIADD R8, R0, 0x40 ;  /* 0x0000004000087836 */ /* 0x000fe20000000000 */
[----:B------:R-:W-:Y:S01]  /*9b90*/  IADD3.X R7, R7, UR20, R3, P0, !PT ;  /* 0x0000001407077c10 */ /* 0x000fe200087fe403 */
[----:B------:R-:W-:Y:S01]  /*9ba0*/  IMAD.U32 R3, RZ, RZ, UR14 ;  /* 0x0000000eff037e24 */ /* 0x000fe2000f8e00ff */
[----:B------:R-:W-:Y:S01]  /*9bb0*/  UIMAD UR15, UR58, UR15, UR5 ;  /* 0x0000000f3a0f72a4 */ /* 0x000fe2000f8e0205 */
[----:B------:R-:W-:-:S02]  /*9bc0*/  SHF.R.S32.HI R13, RZ, 0x1f, R0 ;  /* 0x0000001fff0d7819 */ /* 0x000fc40000011400 */
[----:B------:R-:W-:Y:S01]  /*9bd0*/  IMAD.WIDE.U32 R6, R3, UR58, R6 ;  /* 0x0000003a03067c25 */ /* 0x000fe2000f8e0006 */
[----:B------:R-:W-:-:S03]  /*9be0*/  ISETP.GE.AND P1, PT, R8, UR6, PT ;  /* 0x0000000608007c0c */ /* 0x000fc6000bf26270 */
[----:B------:R-:W-:Y:S02]  /*9bf0*/  VIADD R12, R7, UR15 ;  /* 0x0000000f070c7c36 */ /* 0x000fe40008000000 */
[----:B------:R-:W-:Y:S08]  /*9c00*/  @P2 BRA `(.L_x_319) ;  /* 0x0000000000282947 */ /* 0x000ff00003800000 */
        /* <DEDUP_REMOVED lines=10> */
.L_x_319:
[----:B------:R-:W-:Y:S05]  /*9cb0*/  BSYNC B0 ;  /* 0x0000000000007941 */ /* 0x000fea0003800000 */
.L_x_318:
        /* <DEDUP_REMOVED lines=14> */
.L_x_321:
[----:B------:R-:W-:Y:S05]  /*9da0*/  BSYNC B0 ;  /* 0x0000000000007941 */ /* 0x000fea0003800000 */
.L_x_320:
        /* <DEDUP_REMOVED lines=26> */
.L_x_323:
[----:B------:R-:W-:Y:S05]  /*9f50*/  BSYNC B0 ;  /* 0x0000000000007941 */ /* 0x000fea0003800000 */
.L_x_322:
        /* <DEDUP_REMOVED lines=13> */
.L_x_315:
[----:B------:R-:W-:Y:S05]  /*a030*/  BSYNC B1 ;  /* 0x0000000000017941 */ /* 0x000fea0003800000 */
.L_x_298:
[----:B------:R-:W5:Y:S01]  /*a040*/  LDL R3, [R1+0x64] ;  /* 0x0000640001037983 */ /* 0x000f620000100800 */
[----:B------:R-:W-:Y:S02]  /*a050*/  ULDC UR5, c[0x0][0xc] ;  /* 0x0000030000057ab9 */ /* 0x000fe40000000800 */
[----:B------:R-:W-:Y:S01]  /*a060*/  UIADD3 UR33, UR5, UR33, URZ ;  /* 0x0000002105217290 */ /* 0x000fe2000fffe03f */
[----:B-----5:R-:W-:-:S13]  /*a070*/  R2UR UR6, R3 ;  /* 0x00000000030672ca */ /* 0x020fda00000e0000 */
[----:B------:R-:W-:-:S06]  /*a080*/  UISETP.GE.AND UP0, UPT, UR33, UR6, UPT ;  /* 0x000000062100728c */ /* 0x000fcc000bf06270 */
[----:B------:R-:W-:-:S13]  /*a090*/  PLOP3.LUT P0, PT, PT, PT, UP0, 0x80, 0x0 ;  /* 0x000000000000781c */ /* 0x000fda0003f0f008 */
[----:B------:R-:W-:Y:S05]  /*a0a0*/  @P0 BRA `(.L_x_324) ;  /* 0x0000000000040947 */ /* 0x000fea0003800000 */
[----:B------:R-:W-:Y:S05]  /*a0b0*/  BRA `(.L_x_325) ;  /* 0xffffff6800e07947 */ /* 0x000fea000383ffff */
.L_x_324:
[----:B------:R-:W-:Y:S05]  /*a0c0*/  EXIT ;  /* 0x000000000000794d */ /* 0x000fea0003800000 */
.L_x_326:
        /* <DEDUP_REMOVED lines=11> */
.L_x_1337:


//--------------------- .text._ZN5flash44flash_bwd_dq_dk_dv_loop_seqk_parallel_kernelI23Flash_bwd_kernel_traitsILi32ELi128ELi128ELi8ELi4ELi4ELi4ELb1ELb0EN7cutlass10bfloat16_tE19Flash_kernel_traitsILi32ELi128ELi128ELi8ES3_EELb1ELb0ELb0ELb0ELb0ELb0ELb0EEEvNS_16Flash_bwd_paramsE --------------------------
	.section	.text._ZN5flash44flash_bwd_dq_dk_dv_loop_seqk_parallel_kernelI23Flash_bwd_kernel_traitsILi32ELi128ELi128ELi8ELi4ELi4ELi4ELb1ELb0EN7cutlass10bfloat16_tE19Flash_kernel_traitsILi32ELi128ELi128ELi8ES3_EELb1ELb0ELb0ELb0ELb0ELb0ELb0EEEvNS_16Flash_bwd_paramsE,"ax",@progbits
	.align	128
        .global         _ZN5flash44flash_bwd_dq_dk_dv_loop_seqk_parallel_kernelI23Flash_bwd_kernel_traitsILi32ELi128ELi128ELi8ELi4ELi4ELi4ELb1ELb0EN7cutlass10bfloat16_tE19Flash_kernel_traitsILi32ELi128ELi128ELi8ES3_EELb1ELb0ELb0ELb0ELb0ELb0ELb0EEEvNS_16Flash_bwd_paramsE
        .type           _ZN5flash44flash_bwd_dq_dk_dv_loop_seqk_parallel_kernelI23Flash_bwd_kernel_traitsILi32ELi128ELi128ELi8ELi4ELi4ELi4ELb1ELb0EN7cutlass10bfloat16_tE19Flash_kernel_traitsILi32ELi128ELi128ELi8ES3_EELb1ELb0ELb0ELb0ELb0ELb0ELb0EEEvNS_16Flash_bwd_paramsE,@function
        .size           _ZN5flash44flash_bwd_dq_dk_dv_loop_seqk_parallel_kernelI23Flash_bwd_kernel_traitsILi32ELi128ELi128ELi8ELi4ELi4ELi4ELb1ELb0EN7cutlass10bfloat16_tE19Flash_kernel_traitsILi32ELi128ELi128ELi8ES3_EELb1ELb0ELb0ELb0ELb0ELb0ELb0EEEvNS_16Flash_bwd_paramsE,(.L_x_1338 - _ZN5flash44flash_bwd_dq_dk_dv_loop_seqk_parallel_kernelI23Flash_bwd_kernel_traitsILi32ELi128ELi128ELi8ELi4ELi4ELi4ELb1ELb0EN7cutlass10bfloat16_tE19Flash_kernel_traitsILi32ELi128ELi128ELi8ES3_EELb1ELb0ELb0ELb0ELb0ELb0ELb0EEEvNS_16Flash_bwd_paramsE)
        .other          _ZN5flash44flash_bwd_dq_dk_dv_loop_seqk_parallel_kernelI23Flash_bwd_kernel_traitsILi32ELi128ELi128ELi8ELi4ELi4ELi4ELb1ELb0EN7cutlass10bfloat16_tE19Flash_kernel_traitsILi32ELi128ELi128ELi8ES3_EELb1ELb0ELb0ELb0ELb0ELb0ELb0EEEvNS_16Flash_bwd_paramsE,@"STO_CUDA_ENTRY STV_DEFAULT"
_ZN5flash44flash_bwd_dq_dk_dv_loop_seqk_parallel_kernelI23Flash_bwd_kernel_traitsILi32ELi128ELi128ELi8ELi4ELi4ELi4ELb1ELb0EN7cutlass10bfloat16_tE19Flash_kernel_traitsILi32ELi128ELi128ELi8ES3_EELb1ELb0ELb0ELb0ELb0ELb0ELb0EEEvNS_16Flash_bwd_paramsE:
.text._ZN5flash44flash_bwd_dq_dk_dv_loop_seqk_parallel_kernelI23Flash_bwd_kernel_traitsILi32ELi128ELi128ELi8ELi4ELi4ELi4ELb1ELb0EN7cutlass10bfloat16_tE19Flash_kernel_traitsILi32ELi128ELi128ELi8ES3_EELb1ELb0ELb0ELb0ELb0ELb0ELb0EEEvNS_16Flash_bwd_paramsE:
        /* <DEDUP_REMOVED lines=110> */
[C---:B------:R-:W-:Y:S01]  /*06e0*/  IMAD.SHL.U32 R5, R15.reuse, 0x40, RZ ;  /* 0x000000400f057824 */ /* 0x040fe200078e00ff */
        /* <DEDUP_REMOVED lines=34> */
[----:B------:R-:W-:Y:S01]  /*0910*/  LOP3.LUT R7, R6, R3, R7, 0x1e, !PT ;  /* 0x0000000306077212 */ /* 0x000fe200078e1e07 */
[----:B------:R-:W-:Y:S01]  /*0920*/  @P4 VIADD R221, R222, 0xffffffc0 ;  /* 0xffffffc0dedd4836 */ /* 0x000fe20000000000 */
        /* <DEDUP_REMOVED lines=27> */
.L_x_371:
        /* <DEDUP_REMOVED lines=28> */
[----:B------:R-:W-:Y:S01]  /*0ca0*/  PLOP3.LUT P3, PT, PT, PT, UP2, 0x80, 0x0 ;  /* 0x000000000000781c */ /* 0x000fe20003f6f028 */
[----:B------:R-:W-:-:S02]  /*0cb0*/  UIADD3 UR6, UP0, UR16, UR10, URZ ;  /* 0x0000000a10067290 */ /* 0x000fc4000ff1e03f */
[----:B------:R-:W-:Y:S01]  /*0cc0*/  UISETP.EQ.OR.EX UP4, UPT, UR11, URZ, !UP1, UP4 ;  /* 0x0000003f0b00728c */ /* 0x000fe2000cf82740 */
[----:B-1--4-:R-:W2:Y:S01]  /*0cd0*/  @P1 LDG.E R8, desc[UR14][R6.64] ;  /* 0x0000000e06081981 */ /* 0x012ea2000c1e1900 */
[----:B------:R-:W-:Y:S01]  /*0ce0*/  UIADD3.X UR5, UR5, UR11, URZ, UP0, !UPT ;  /* 0x0000000b05057290 */ /* 0x000fe200087fe43f */
[----:B------:R-:W-:Y:S01]  /*0cf0*/  UMOV UR37, URZ ;  /* 0x0000003f00257c82 */ /* 0x000fe20008000000 */
[----:B------:R-:W-:Y:S02]  /*0d00*/  @!UP3 ULDC.64 UR8, c[0x0][0x318] ;  /* 0x0000c6000008bab9 */ /* 0x000fe40000000a00 */
[----:B------:R-:W-:Y:S01]  /*0d10*/  PLOP3.LUT P2, PT, PT, PT, UP4, 0x80, 0x0 ;  /* 0x000000000000781c */ /* 0x000fe20003f4f048 */
[----:B------:R1:W3:Y:S02]  /*0d20*/  @P0 LDG.E R6, desc[UR14][R4.64] ;  /* 0x0000000e04060981 */ /* 0x0002e4000c1e1900 */
[----:B-1----:R-:W-:Y:S02]  /*0d30*/  IMAD.U32 R4, RZ, RZ, UR13 ;  /* 0x0000000dff047e24 */ /* 0x002fe4000f8e00ff */
[----:B------:R-:W-:-:S05]  /*0d40*/  IMAD.U32 R5, RZ, RZ, UR12 ;  /* 0x0000000cff057e24 */ /* 0x000fca000f8e00ff */
[----:B------:R-:W4:Y:S04]  /*0d50*/  @P3 LDG.E R7, desc[UR14][R4.64] ;  /* 0x0000000e04073981 */ /* 0x000f28000c1e1900 */
[----:B-----5:R1:W5:Y:S02]  /*0d60*/  @P3 LDG.E R0, desc[UR14][R4.64+0x4] ;  /* 0x0000040e04003981 */ /* 0x020364000c1e1900 */
[----:B-1----:R-:W-:Y:S02]  /*0d70*/  IMAD.U32 R4, RZ, RZ, UR6 ;  /* 0x00000006ff047e24 */ /* 0x002fe4000f8e00ff */
[----:B------:R-:W-:Y:S01]  /*0d80*/  IMAD.U32 R5, RZ, RZ, UR5 ;  /* 0x00000005ff057e24 */ /* 0x000fe2000f8e00ff */
[----:B------:R-:W-:Y:S01]  /*0d90*/  @!UP3 UISETP.NE.U32.AND UP0, UPT, UR8, URZ, UPT ;  /* 0x0000003f0800b28c */ /* 0x000fe2000bf05070 */
[----:B------:R-:W-:-:S03]  /*0da0*/  @!UP3 ULDC UR5, c[0x0][0x2cc] ;  /* 0x0000b3000005bab9 */ /* 0x000fc60000000800 */
[----:B------:R-:W5:Y:S01]  /*0db0*/  @!P2 LDG.E R3, desc[UR14][R4.64] ;  /* 0x0000000e0403a981 */ /* 0x000f62000c1e1900 */
[----:B------:R-:W-:Y:S01]  /*0dc0*/  @!UP3 UISETP.NE.AND.EX UP0, UPT, UR9, URZ, UPT, UP0 ;  /* 0x0000003f0900b28c */ /* 0x000fe2000bf05300 */
[----:B------:R-:W-:Y:S01]  /*0dd0*/  UMOV UR7, 0xffffffff ;  /* 0xffffffff00077882 */ /* 0x000fe20000000000 */
[----:B------:R-:W-:Y:S02]  /*0de0*/  UMOV UR39, 0xffffffff ;  /* 0xffffffff00277882 */ /* 0x000fe40000000000 */
[----:B------:R-:W-:Y:S02]  /*0df0*/  @!UP3 USEL UR8, UR5, URZ, UP0 ;  /* 0x0000003f0508b287 */ /* 0x000fe40008000000 */
[----:B------:R-:W-:Y:S01]  /*0e00*/  USHF.L.U32 UR26, UR36, 0x7, URZ ;  /* 0x00000007241a7899 */ /* 0x000fe2000800063f */
[----:B------:R-:W-:Y:S01]  /*0e10*/  ULDC UR5, c[0x0][0x2c8] ;  /* 0x0000b20000057ab9 */ /* 0x000fe20000000800 */
[----:B--2---:R-:W-:Y:S02]  /*0e20*/  @P1 R2UR UR37, R8 ;  /* 0x00000000082512ca */ /* 0x004fe400000e0000 */
[----:B---3--:R-:W-:-:S02]  /*0e30*/  @P0 R2UR UR6, R6 ;  /* 0x00000000060602ca */ /* 0x008fc400000e0000 */
        /* <DEDUP_REMOVED lines=13> */
.L_x_327:
        /* <DEDUP_REMOVED lines=15> */
[----:B------:R-:W-:-:S02]  /*1000*/  USHF.L.U32 UR16, UR47, 0x7, URZ ;  /* 0x000000072f107899 */ /* 0x000fc4000800063f */
[----:B------:R-:W-:Y:S02]  /*1010*/  UIMAD UR20, UR47, UR9, UR8 ;  /* 0x000000092f1472a4 */ /* 0x000fe4000f8e0208 */
[----:B------:R-:W-:Y:S01]  /*1020*/  USHF.R.S32.HI UR22, URZ, 0x1f, UR59 ;  /* 0x0000001f3f167899 */ /* 0x000fe2000801143b */
        /* <DEDUP_REMOVED lines=11> */
[----:B------:R-:W-:-:S02]  /*10e0*/  UISETP.NE.AND UP3, UPT, UR23, URZ, UPT ;  /* 0x0000003f1700728c */ /* 0x000fc4000bf65270 */
[----:B------:R-:W-:Y:S02]  /*10f0*/  USEL UR55, UR12, UR16, !UP1 ;  /* 0x000000100c377287 */ /* 0x000fe4000c800000 */
[----:B--2---:R-:W-:Y:S02]  /*1100*/  UIMAD.WIDE.U32 UR32, UR5, UR10, URZ ;  /* 0x0000000a052072a5 */ /* 0x004fe4000f8e003f */
[----:B------:R-:W-:Y:S02]  /*1110*/  UIADD3 UR46, UR13, UR20, URZ ;  /* 0x000000140d2e7290 */ /* 0x000fe4000fffe03f */
[----:B------:R-:W-:Y:S02]  /*1120*/  UIMAD UR50, UR5, UR11, UR33 ;  /* 0x0000000b053272a4 */ /* 0x000fe4000f8e0221 */
[----:B------:R-:W-:Y:S01]  /*1130*/  @!UP1 UIMAD UR5, UR57, UR8, URZ ;  /* 0x00000008390592a4 */ /* 0x000fe2000f8e023f */
[----:B------:R-:W-:Y:S01]  /*1140*/  @UP1 ULDC.64 UR10, c[0x0][0x420] ;  /* 0x00010800000a1ab9 */ /* 0x000fe20000000a00 */
[----:B------:R-:W-:Y:S01]  /*1150*/  ULDC UR41, c[0x0][0x2c4] ;  /* 0x0000b10000297ab9 */ /* 0x000fe20000000800 */
        /* <DEDUP_REMOVED lines=15> */
[----:B------:R-:W-:-:S02]  /*1250*/  UIMAD.WIDE.U32 UR12, UR8, UR10, URZ ;  /* 0x0000000a080c72a5 */ /* 0x000fc4000f8e003f */
[----:B------:R-:W-:Y:S02]  /*1260*/  UIMAD UR5, UR8, UR5, UR16 ;  /* 0x00000005080572a4 */ /* 0x000fe4000f8e0210 */
[----:B------:R-:W-:Y:S02]  /*1270*/  UIMAD.WIDE.U32 UR10, UR8, UR7, URZ ;  /* 0x00000007080a72a5 */ /* 0x000fe4000f8e003f */
[----:B------:R-:W-:Y:S02]  /*1280*/  UIMAD UR16, UR9, UR7, URZ ;  /* 0x00000007091072a4 */ /* 0x000fe4000f8e023f */
[----:B------:R-:W-:Y:S01]  /*1290*/  UIADD3 UR49, UR13, UR5, URZ ;  /* 0x000000050d317290 */ /* 0x000fe2000fffe03f */
[----:B-1----:R-:W-:Y:S01]  /*12a0*/  IMAD.MOV R0, RZ, RZ, -R5 ;  /* 0x000000ffff007224 */ /* 0x002fe200078e0a05 */
[----:B------:R-:W-:Y:S01]  /*12b0*/  @UP1 UIADD3 UR49, UR11, UR16, URZ ;  /* 0x000000100b311290 */ /* 0x000fe2000fffe03f */
[----:B------:R-:W-:Y:S01]  /*12c0*/  IMAD.MOV.U32 R4, RZ, RZ, RZ ;  /* 0x000000ffff047224 */ /* 0x000fe200078e00ff */
[----:B------:R-:W-:Y:S01]  /*12d0*/  @UP3 UIMAD UR5, UR47, UR41, URZ ;  /* 0x000000292f0532a4 */ /* 0x000fe2000f8e023f */
[----:B------:R-:W-:Y:S01]  /*12e0*/  IMAD R0, R0, R6, RZ ;  /* 0x0000000600007224 */ /* 0x000fe200078e02ff */
[----:B------:R-:W-:-:S02]  /*12f0*/  ULOP3.LUT UR16, UR19, 0xffffff80, URZ, 0xc0, !UPT ;  /* 0xffffff8013107892 */ /* 0x000fc4000f8ec03f */
[----:B------:R-:W-:Y:S01]  /*1300*/  UISETP.NE.AND UP0, UPT, UR39, -0x1, UPT ;  /* 0xffffffff2700788c */ /* 0x000fe2000bf05270 */
[----:B------:R-:W-:Y:S01]  /*1310*/  IMAD.HI.U32 R0, R5, R0, R4 ;  /* 0x0000000005007227 */ /* 0x000fe200078e0004 */
[----:B------:R-:W-:Y:S02]  /*1320*/  USHF.L.U64.HI UR18, UR47, 0x7, UR57 ;  /* 0x000000072f127899 */ /* 0x000fe40008010239 */
[----:B------:R-:W-:Y:S02]  /*1330*/  UIMAD UR27, UR7, UR29, URZ ;  /* 0x0000001d071b72a4 */ /* 0x000fe4000f8e023f */
[----:B------:R-:W-:Y:S01]  /*1340*/  @UP3 USEL UR5, UR5, UR7, !UP1 ;  /* 0x0000000705053287 */ /* 0x000fe2000c800000 */
[----:B------:R-:W-:Y:S01]  /*1350*/  IMAD.HI.U32 R0, R0, R3, RZ ;  /* 0x0000000300007227 */ /* 0x000fe200078e00ff */
[----:B------:R-:W-:Y:S01]  /*1360*/  UIADD3 UR16, UR16, -0x80, URZ ;  /* 0xffffff8010107890 */ /* 0x000fe2000fffe03f */
[----:B------:R-:W-:Y:S01]  /*1370*/  @UP3 ULDC UR11, c[0x0][0x2e4] ;  /* 0x0000b900000b3ab9 */ /* 0x000fe20000000800 */
[----:B------:R-:W-:-:S02]  /*1380*/  USEL UR40, UR18, URZ, UP2 ;  /* 0x0000003f12287287 */ /* 0x000fc40009000000 */
[----:B------:R-:W-:Y:S01]  /*1390*/  IADD3 R4, -R0, RZ, RZ ;  /* 0x000000ff00047210 */ /* 0x000fe20007ffe1ff */
[----:B------:R-:W-:Y:S02]  /*13a0*/  USEL UR56, UR12, UR10, !UP1 ;  /* 0x0000000a0c387287 */ /* 0x000fe4000c800000 */
[----:B------:R-:W-:Y:S02]  /*13b0*/  @UP1 UIADD3 UR46, UR17, UR27, URZ ;  /* 0x0000001b112e1290 */ /* 0x000fe4000fffe03f */
[C---:B------:R-:W-:Y:S01]  /*13c0*/  IMAD R3, R6.reuse, R4, R3 ;  /* 0x0000000406037224 */ /* 0x040fe200078e0203 */
[----:B------:R-:W-:Y:S02]  /*13d0*/  @!UP3 UIMAD UR10, UR47, UR61, UR58 ;  /* 0x0000003d2f0ab2a4 */ /* 0x000fe4000f8e023a */
[----:B------:R-:W-:Y:S02]  /*13e0*/  @UP3 UIMAD UR18, UR58, UR11, UR5 ;  /* 0x0000000b3a1232a4 */ /* 0x000fe4000f8e0205 */
[----:B------:R-:W-:Y:S01]  /*13f0*/  ISETP.GT.U32.AND P1, PT, R6, R3, PT ;  /* 0x000000030600720c */ /* 0x000fe20003f24070 */
[----:B------:R-:W-:-:S02]  /*1400*/  USHF.R.S32.HI UR17, URZ, 0x1f, UR16 ;  /* 0x0000001f3f117899 */ /* 0x000fc40008011410 */
[----:B------:R-:W-:Y:S02]  /*1410*/  UIADD3 UR5, UP2, UR16, UR38, URZ ;  /* 0x0000002610057290 */ /* 0x000fe4000ff5e03f */
        /* <DEDUP_REMOVED lines=25> */
[----:B------:R-:W-:-:S02]  /*15b0*/  USEL UR52, UR50, URZ, UP4 ;  /* 0x0000003f32347287 */ /* 0x000fc4000a000000 */
[----:B------:R-:W-:Y:S02]  /*15c0*/  USHF.R.S32.HI UR44, URZ, 0x1f, UR26 ;  /* 0x0000001f3f2c7899 */ /* 0x000fe4000801141a */
[----:B------:R-:W-:Y:S01]  /*15d0*/  @!UP1 UIADD3 UR48, UR35, UR33, URZ ;  /* 0x0000002123309290 */ /* 0x000fe2000fffe03f */
        /* <DEDUP_REMOVED lines=22> */
.L_x_329:
        /* <DEDUP_REMOVED lines=13> */
.L_x_330:
        /* <DEDUP_REMOVED lines=11> */
.L_x_331:
[----:B------:R-:W-:-:S04]  /*18c0*/  UIMAD UR7, UR47, UR61, UR58 ;  /* 0x0000003d2f0772a4 */ /* 0x000fc8000f8e023a */
[----:B------:R-:W-:-:S12]  /*18d0*/  UIMAD UR7, UR7, UR59, URZ ;  /* 0x0000003b070772a4 */ /* 0x000fd8000f8e023f */
.L_x_332:
[----:B------:R-:W1:Y:S01]  /*18e0*/  LDC.64 R12, c[0x0][0x420] ;  /* 0x00010800ff0c7b82 */ /* 0x000e620000000a00 */
[----:B------:R-:W2:Y:S01]  /*18f0*/  S2R R16, SR_TID.X ;  /* 0x0000000000107919 */ /* 0x000ea20000002100 */
[----:B------:R-:W-:Y:S01]  /*1900*/  SHF.R.S32.HI R15, RZ, 0x1f, R238 ;  /* 0x0000001fff0f7819 */ /* 0x000fe200000114ee */
[----:B------:R-:W-:Y:S01]  /*1910*/  ULDC UR8, c[0x0][0x2dc] ;  /* 0x0000b70000087ab9 */ /* 0x000fe20000000800 */
[----:B------:R-:W-:Y:S01]  /*1920*/  IADD3 R6, P0, R238, UR16, RZ ;  /* 0x00000010ee067c10 */ /* 0x000fe2000ff1e0ff */
[----:B------:R-:W-:Y:S01]  /*1930*/  USHF.R.S32.HI UR12, URZ, 0x1f, UR58 ;  /* 0x0000001f3f0c7899 */ /* 0x000fe2000801143a */
[--C-:B------:R-:W-:Y:S01]  /*1940*/  SHF.R.S32.HI R235, RZ, 0x1f, R234.reuse ;  /* 0x0000001fffeb7819 */ /* 0x100fe200000114ea */
[----:B------:R-:W-:Y:S01]  /*1950*/  UIADD3 UR34, UR16, UR7, URZ ;  /* 0x0000000710227290 */ /* 0x000fe2000fffe03f */
[----:B------:R-:W-:Y:S01]  /*1960*/  IADD3.X R0, R15, UR17, RZ, P0, !PT ;  /* 0x000000110f007c10 */ /* 0x000fe200087fe4ff */
[----:B------:R-:W-:Y:S01]  /*1970*/  UISETP.GE.AND UP2, UPT, UR30, 0x1, UPT ;  /* 0x000000011e00788c */ /* 0x000fe2000bf46270 */
[----:B------:R-:W-:Y:S01]  /*1980*/  IADD3 R4, P0, R234, UR5, RZ ;  /* 0x00000005ea047c10 */ /* 0x000fe2000ff1e0ff */
[----:B------:R-:W-:Y:S01]  /*1990*/  UIMAD UR5, UR8, UR61, URZ ;  /* 0x0000003d080572a4 */ /* 0x000fe2000f8e023f */
[----:B------:R-:W-:Y:S01]  /*19a0*/  BSSY B1, `(.L_x_328) ;  /* 0x00008bf000017945 */ /* 0x000fe20003800000 */
[----:B------:R-:W-:Y:S01]  /*19b0*/  IMAD R7, R0, UR28, RZ ;  /* 0x0000001c00077c24 */ /* 0x000fe2000f8e02ff */
[----:B------:R-:W-:Y:S01]  /*19c0*/  IADD3.X R5, R235, UR48, RZ, P0, !PT ;  /* 0x00000030eb057c10 */ /* 0x000fe200087fe4ff */
[----:B------:R-:W-:Y:S01]  /*19d0*/  ULDC.64 UR8, c[0x0][0x428] ;  /* 0x00010a0000087ab9 */ /* 0x000fe20000000a00 */
[----:B------:R-:W-:Y:S01]  /*19e0*/  USHF.L.U32 UR21, UR5, 0x7, URZ ;  /* 0x0000000705157899 */ /* 0x000fe2000800063f */
[C---:B------:R-:W-:Y:S01]  /*19f0*/  IMAD R8, R6.reuse, UR29, R7 ;  /* 0x0000001d06087c24 */ /* 0x040fe2000f8e0207 */
[----:B------:R-:W-:Y:S01]  /*1a00*/  UIMAD UR7, UR12, UR8, URZ ;  /* 0x000000080c0772a4 */ /* 0x000fe2000f8e023f */
[----:B------:R-:W-:Y:S01]  /*1a10*/  IMAD.WIDE.U32 R6, R6, UR28, R234 ;  /* 0x0000001c06067c25 */ /* 0x000fe2000f8e00ea */
[----:B------:R-:W-:-:S02]  /*1a20*/  UIADD3 UR11, UR16, UR18, URZ ;  /* 0x00000012100b7290 */ /* 0x000fc4000fffe03f */
[----:B------:R-:W-:Y:S01]  /*1a30*/  UIMAD UR10, UR58, UR9, UR7 ;  /* 0x000000093a0a72a4 */ /* 0x000fe2000f8e0207 */
[----:B-1----:R-:W-:Y:S01]  /*1a40*/  IMAD R0, R12, UR17, RZ ;  /* 0x000000110c007c24 */ /* 0x002fe2000f8e02ff */
[----:B------:R-:W-:Y:S01]  /*1a50*/  IADD3 R6, P0, R6, UR55, RZ ;  /* 0x0000003706067c10 */ /* 0x000fe2000ff1e0ff */
[----:B------:R-:W-:Y:S01]  /*1a60*/  IMAD.WIDE.U32 R4, R12, UR16, R4 ;  /* 0x000000100c047c25 */ /* 0x000fe2000f8e0004 */
[----:B------:R-:W-:Y:S02]  /*1a70*/  ULEA.HI.SX32 UR31, UR19, 0xffffffff, 0x19 ;  /* 0xffffffff131f7891 */ /* 0x000fe4000f8fca3f */
        /* <DEDUP_REMOVED lines=12> */
[----:B------:R-:W-:Y:S01]  /*1b40*/  ULDC.64 UR42, c[0x0][0x478] ;  /* 0x00011e00002a7ab9 */ /* 0x000fe20000000a00 */
[----:B------:R-:W-:Y:S01]  /*1b50*/  ULDC.64 UR12, c[0x0][0x210] ;  /* 0x00008400000c7ab9 */ /* 0x000fe20000000a00 */
[----:B------:R-:W-:Y:S01]  /*1b60*/  UIMAD UR9, UR58, UR9, UR7 ;  /* 0x000000093a0972a4 */ /* 0x000fe2000f8e0207 */
[----:B------:R-:W-:Y:S01]  /*1b70*/  IMAD.U32 R0, RZ, RZ, UR8 ;  /* 0x00000008ff007e24 */ /* 0x000fe2000f8e00ff */
[----:B------:R-:W-:Y:S01]  /*1b80*/  USHF.R.S32.HI UR7, URZ, 0x1f, UR21 ;  /* 0x0000001f3f077899 */ /* 0x000fe20008011415 */
[----:B------:R-:W-:Y:S01]  /*1b90*/  VIADD R5, R5, UR10 ;  /* 0x0000000a05057c36 */ /* 0x000fe20008000000 */
[----:B------:R-:W-:Y:S01]  /*1ba0*/  UIADD3 UR8, UP1, UP0, UR40, UR21, UR51 ;  /* 0x0000001528087290 */ /* 0x000fe2000f83e033 */
[----:B------:R-:W-:Y:S01]  /*1bb0*/  IMAD.WIDE.U32 R6, R0, UR58, R6 ;  /* 0x0000003a00067c25 */ /* 0x000fe2000f8e0006 */
[----:B------:R-:W-:Y:S01]  /*1bc0*/  LOP3.LUT R0, R8, 0xffffffe0, RZ, 0xc0, !PT ;  /* 0xffffffe008007812 */ /* 0x000fe200078ec0ff */
[----:B------:R-:W-:-:S02]  /*1bd0*/  UIMAD.WIDE UR32, UR11, 0x4, UR32 ;  /* 0x000000040b2078a5 */ /* 0x000fc4000f8e0220 */
        /* <DEDUP_REMOVED lines=13> */
[----:B------:R-:W-:-:S02]  /*1cb0*/  UIMAD.WIDE UR12, UR34, 0x4, UR42 ;  /* 0x00000004220c78a5 */ /* 0x000fc4000f8e022a */
[----:B------:R-:W-:Y:S01]  /*1cc0*/  IMAD.IADD R5, R5, 0x1, R8 ;  /* 0x0000000105057824 */ /* 0x000fe200078e0208 */
[----:B------:R-:W-:Y:S02]  /*1cd0*/  LEA R230, P3, R4, UR18, 0x1 ;  /* 0x0000001204e67c11 */ /* 0x000fe4000f8608ff */
[----:B------:R-:W-:Y:S02]  /*1ce0*/  LEA R236, P1, R0, UR16, 0x2 ;  /* 0x0000001000ec7c11 */ /* 0x000fe4000f8210ff */
[----:B------:R-:W-:Y:S02]  /*1cf0*/  LEA.HI.X.SX32 R7, R7, UR7, 0x1, P2 ;  /* 0x0000000707077c11 */ /* 0x000fe400090f0eff */
[----:B------:R-:W-:Y:S02]  /*1d00*/  LEA.HI.X R231, R4, UR19, R5, 0x1, P3 ;  /* 0x0000001304e77c11 */ /* 0x000fe400098f0c05 */
[----:B------:R-:W-:Y:S01]  /*1d10*/  LEA.HI.X R229, R0, UR17, R7, 0x2, P1 ;  /* 0x0000001100e57c11 */ /* 0x000fe200088f1407 */
[----:B------:R-:W-:Y:S06]  /*1d20*/  @!P0 BRA `(.L_x_333) ;  /* 0x0000008000048947 */ /* 0x000fec0003800000 */
[----:B------:R-:W-:Y:S01]  /*1d30*/  UMOV UR11, UR31 ;  /* 0x0000001f000b7c82 */ /* 0x000fe20008000000 */
[----:B------:R-:W-:Y:S01]  /*1d40*/  UIMAD UR8, UR36, -0x80, UR6 ;  /* 0xffffff80240878a4 */ /* 0x000fe2000f8e0206 */
[----:B------:R-:W-:Y:S01]  /*1d50*/  VIADD R0, R238, 0x40 ;  /* 0x00000040ee007836 */ /* 0x000fe20000000000 */
[----:B------:R-:W-:Y:S01]  /*1d60*/  UIMAD UR7, UR11, -0x80, UR30 ;  /* 0xffffff800b0778a4 */ /* 0x000fe2000f8e021e */
[-C--:B------:R-:W-:Y:S01]  /*1d70*/  LEA.HI R4, R10, R16.reuse, RZ, 0x3 ;  /* 0x000000100a047211 */ /* 0x080fe200078f18ff */
[----:B------:R-:W-:Y:S01]  /*1d80*/  UIMAD UR9, UR44, UR22, URZ ;  /* 0x000000162c0972a4 */ /* 0x000fe2000f8e023f */
[----:B------:R-:W-:Y:S01]  /*1d90*/  PLOP3.LUT P3, PT, PT, PT, UP4, 0x80, 0x0 ;  /* 0x000000000000781c */ /* 0x000fe20003f6f048 */
[----:B------:R-:W-:Y:S01]  /*1da0*/  ULEA.HI UR10, UR11, UR11, URZ, 0x1 ;  /* 0x0000000b0b0a7291 */ /* 0x000fe2000f8f083f */
[C---:B------:R-:W-:Y:S01]  /*1db0*/  ISETP.GE.AND P2, PT, R0.reuse, UR8, PT ;  /* 0x0000000800007c0c */ /* 0x040fe2000bf46270 */
[----:B------:R-:W-:Y:S01]  /*1dc0*/  UIMAD UR9, UR26, UR23, UR9 ;  /* 0x000000171a0972a4 */ /* 0x000fe2000f8e0209 */
[----:B------:R-:W-:Y:S01]  /*1dd0*/  ISETP.GE.AND P4, PT, R0, UR7, PT ;  /* 0x0000000700007c0c */ /* 0x000fe2000bf86270 */
[----:B------:R-:W-:Y:S01]  /*1de0*/  ULOP3.LUT UR10, UR10, 0xfffffffe, URZ, 0xc0, !UPT ;  /* 0xfffffffe0a0a7892 */ /* 0x000fe2000f8ec03f */
[----:B------:R-:W-:Y:S01]  /*1df0*/  SHF.R.S32.HI R0, RZ, 0x3, R4 ;  /* 0x00000003ff007819 */ /* 0x000fe20000011404 */
[----:B------:R-:W-:Y:S01]  /*1e00*/  IMAD.U32 R4, RZ, RZ, UR22 ;  /* 0x00000016ff047e24 */ /* 0x000fe2000f8e00ff */
[----:B------:R-:W-:Y:S01]  /*1e10*/  LEA.HI R6, R10, R16, RZ, 0x2 ;  /* 0x000000100a067211 */ /* 0x000fe200078f10ff */
[----:B------:R-:W-:Y:S01]  /*1e20*/  IMAD.U32 R9, RZ, RZ, UR9 ;  /* 0x00000009ff097e24 */ /* 0x000fe2000f8e00ff */
[----:B------:R-:W-:Y:S01]  /*1e30*/  UIADD3 UR9, UR11, -UR10, URZ ;  /* 0x8000000a0b097290 */ /* 0x000fe2000fffe03f */
[----:B------:R-:W-:Y:S01]  /*1e40*/  IMAD.SHL.U32 R0, R0, 0x40, RZ ;  /* 0x0000004000007824 */ /* 0x000fe200078e00ff */
[----:B------:R-:W-:Y:S01]  /*1e50*/  LEA.HI R6, R6, R238, RZ, 0x1 ;  /* 0x000000ee06067211 */ /* 0x000fe200078f08ff */
[----:B------:R-:W-:Y:S01]  /*1e60*/  @P3 BAR.SYNC.DEFER_BLOCKING 0x0 ;  /* 0x0000000000003b1d */ /* 0x000fe20000010000 */
[----:B------:R-:W-:Y:S01]  /*1e70*/  IMAD.WIDE.U32 R4, R4, UR26, R234 ;  /* 0x0000001a04047c25 */ /* 0x000fe2000f8e00ea */
[----:B------:R-:W-:Y:S01]  /*1e80*/  UISETP.NE.AND UP0, UPT, UR9, 0x1, UPT ;  /* 0x000000010900788c */ /* 0x000fe2000bf05270 */
[----:B------:R-:W-:-:S02]  /*1e90*/  LOP3.LUT R0, R0, 0xc0, RZ, 0xc0, !PT ;  /* 0x000000c000007812 */ /* 0x000fc400078ec0ff */
[----:B------:R-:W-:Y:S01]  /*1ea0*/  LOP3.LUT R6, R6, 0x7fffffe, RZ, 0xc0, !PT ;  /* 0x07fffffe06067812 */ /* 0x000fe200078ec0ff */
[----:B------:R-:W-:Y:S01]  /*1eb0*/  ULDC.64 UR16, c[0x0][0x268] ;  /* 0x00009a0000107ab9 */ /* 0x000fe20000000a00 */
[----:B------:R-:W-:Y:S01]  /*1ec0*/  LOP3.LUT R8, R0, 0x18, R234, 0xf8, !PT ;  /* 0x0000001800087812 */ /* 0x000fe200078ef8ea */
[----:B------:R-:W-:Y:S01]  /*1ed0*/  UMOV UR19, UR12 ;  /* 0x0000000c00137c82 */ /* 0x000fe20008000000 */
[----:B------:R-:W-:Y:S01]  /*1ee0*/  SHF.R.U32.HI R7, RZ, 0x3, R0 ;  /* 0x00000003ff077819 */ /* 0x000fe20000011600 */
[----:B------:R-:W-:Y:S01]  /*1ef0*/  IMAD.IADD R0, R238, 0x1, -R6 ;  /* 0x00000001ee007824 */ /* 0x000fe200078e0a06 */
[----:B------:R-:W-:Y:S01]  /*1f00*/  IADD3 R6, P0, R4, UR38, RZ ;  /* 0x0000002604067c10 */ /* 0x000fe2000ff1e0ff */
[----:B------:R-:W-:Y:S01]  /*1f10*/  IMAD R4, R11, UR16, RZ ;  /* 0x000000100b047c24 */ /* 0x000fe2000f8e02ff */
[----:B------:R-:W-:Y:S01]  /*1f20*/  LOP3.LUT R8, R8, R7, RZ, 0x3c, !PT ;  /* 0x0000000708087212 */ /* 0x000fe200078e3cff */
[----:B------:R-:W-:Y:S01]  /*1f30*/  IMAD R0, R248, 0x8, R0 ;  /* 0x00000008f8007824 */ /* 0x000fe200078e0200 */
[----:B------:R-:W-:Y:S01]  /*1f40*/  ISETP.GE.AND P1, PT, R238, UR8, PT ;  /* 0x00000008ee007c0c */ /* 0x000fe2000bf26270 */
[----:B------:R-:W-:Y:S01]  /*1f50*/  IMAD R10, R3, UR17, R4 ;  /* 0x00000011030a7c24 */ /* 0x000fe2000f8e0204 */
[----:B------:R-:W-:Y:S01]  /*1f60*/  IADD3.X R7, R5, UR45, R9, P0, !PT ;  /* 0x0000002d05077c10 */ /* 0x000fe200087fe409 */
[----:B------:R-:W-:Y:S01]  /*1f70*/  IMAD.U32 R0, R0, 0x20, R8 ;  /* 0x0000002000007824 */ /* 0x000fe200078e0008 */
[----:B------:R-:W-:Y:S01]  /*1f80*/  PLOP3.LUT P0, PT, PT, PT, UP0, 0x80, 0x0 ;  /* 0x000000000000781c */ /* 0x000fe20003f0f008 */
[----:B------:R-:W-:Y:S01]  /*1f90*/  UMOV UR17, UR33 ;  /* 0x0000002100117c82 */ /* 0x000fe20008000000 */
[----:B------:R-:W-:Y:S01]  /*1fa0*/  UMOV UR18, UR13 ;  /* 0x0000000d00127c82 */ /* 0x000fe20008000000 */
[----:B------:R-:W-:Y:S01]  /*1fb0*/  VIADD R4, R0, 0x1000 ;  /* 0x0000100000047836 */ /* 0x000fe20000000000 */
[----:B------:R-:W-:Y:S01]  /*1fc0*/  BSSY B0, `(.L_x_334) ;  /* 0x000001e000007945 */ /* 0x000fe20003800000 */
[----:B------:R-:W-:Y:S01]  /*1fd0*/  IMAD.WIDE.U32 R6, R3, UR16, R6 ;  /* 0x0000001003067c25 */ /* 0x000fe2000f8e0006 */
[----:B------:R-:W-:Y:S01]  /*1fe0*/  UMOV UR16, UR32 ;  /* 0x0000002000107c82 */ /* 0x000fe20008000000 */
[----:B------:R-:W-:-:S02]  /*1ff0*/  ISETP.GE.AND P5, PT, R238, UR7, PT ;  /* 0x00000007ee007c0c */ /* 0x000fc4000bfa6270 */
        /* <DEDUP_REMOVED lines=26> */
.L_x_335:
[----:B------:R-:W-:Y:S05]  /*21a0*/  BSYNC B0 ;  /* 0x0000000000007941 */ /* 0x000fea0003800000 */
.L_x_334:
        /* <DEDUP_REMOVED lines=21> */
.L_x_337:
[----:B------:R-:W-:Y:S05]  /*2300*/  BSYNC B0 ;  /* 0x0000000000007941 */ /* 0x000fea0003800000 */
.L_x_336:
        /* <DEDUP_REMOVED lines=17> */
.L_x_339:
[----:B------:R-:W-:Y:S05]  /*2420*/  BSYNC B0 ;  /* 0x0000000000007941 */ /* 0x000fea0003800000 */
.L_x_338:
        /* <DEDUP_REMOVED lines=13> */
.L_x_341:
[----:B------:R-:W-:Y:S05]  /*2500*/  BSYNC B0 ;  /* 0x0000000000007941 */ /* 0x000fea0003800000 */
.L_x_340:
        /* <DEDUP_REMOVED lines=18> */
.L_x_343:
[----:B------:R-:W-:Y:S05]  /*2630*/  BSYNC B0 ;  /* 0x0000000000007941 */ /* 0x000fea0003800000 */
.L_x_342:
        /* <DEDUP_REMOVED lines=21> */
.L_x_345:
[----:B------:R-:W-:Y:S05]  /*2790*/  BSYNC B0 ;  /* 0x0000000000007941 */ /* 0x000fea0003800000 */
.L_x_344:
[----:B------:R-:W-:Y:S01]  /*27a0*/  UIMAD UR8, UR44, UR24, URZ ;  /* 0x000000182c0872a4 */ /* 0x000fe2000f8e023f */
[----:B------:R2:W-:Y:S01]  /*27b0*/  @P1 STS [R0+0x6000], RZ ;  /* 0x006000ff00001388 */ /* 0x0005e20000000800 */
[----:B-1----:R-:W-:Y:S01]  /*27c0*/  IMAD.WIDE.U32 R4, R6, UR26, R234 ;  /* 0x0000001a06047c25 */ /* 0x002fe2000f8e00ea */
[C---:B---3--:R-:W-:Y:S01]  /*27d0*/  IADD3 R8, R243.reuse, 0x8, RZ ;  /* 0x00000008f3087810 */ /* 0x048fe20007ffe0ff */
[----:B------:R-:W-:Y:S01]  /*27e0*/  UIMAD UR8, UR26, UR25, UR8 ;  /* 0x000000191a0872a4 */ /* 0x000fe2000f8e0208 */
[----:B------:R2:W-:Y:S01]  /*27f0*/  @P1 STS [R0+0x6004], RZ ;  /* 0x006004ff00001388 */ /* 0x0005e20000000800 */
[----:B------:R-:W-:Y:S01]  /*2800*/  VIADD R7, R243, 0x40 ;  /* 0x00000040f3077836 */ /* 0x000fe20000000000 */
[----:B------:R-:W-:Y:S01]  /*2810*/  IADD3 R4, P3, R4, UR20, RZ ;  /* 0x0000001404047c10 */ /* 0x000fe2000ff7e0ff */
[----:B------:R-:W-:Y:S01]  /*2820*/  BSSY B0, `(.L_x_346) ;  /* 0x0000022000007945 */ /* 0x000fe20003800000 */
[----:B------:R2:W-:Y:S01]  /*2830*/  @P1 STS.64 [R0+0x6008], RZ ;  /* 0x006008ff00001388 */ /* 0x0005e20000000a00 */
[----:B------:R-:W-:Y:S01]  /*2840*/  IMAD.U32 R6, RZ, RZ, UR8 ;  /* 0x00000008ff067e24 */ /* 0x000fe2000f8e00ff */
[----:B------:R-:W-:Y:S01]  /*2850*/  ULDC.64 UR8, c[0x0][0x260] ;  /* 0x0000980000087ab9 */ /* 0x000fe20000000a00 */
[----:B------:R-:W-:-:S02]  /*2860*/  ISETP.GE.AND P5, PT, R8, UR7, PT ;  /* 0x0000000708007c0c */ /* 0x000fc4000bfa6270 */
[----:B------:R-:W-:Y:S02]  /*2870*/  ISETP.GE.AND P4, PT, R7, UR7, PT ;  /* 0x0000000707007c0c */ /* 0x000fe4000bf86270 */
[----:B------:R-:W-:Y:S01]  /*2880*/  IADD3.X R5, R5, UR27, R6, P3, !PT ;  /* 0x0000001b05057c10 */ /* 0x000fe20009ffe406 */
[----:B------:R-:W-:Y:S01]  /*2890*/  IMAD R6, R11, UR8, RZ ;  /* 0x000000080b067c24 */ /* 0x000fe2000f8e02ff */
[C---:B------:R-:W-:Y:S02]  /*28a0*/  IADD3 R11, R243.reuse, 0x48, RZ ;  /* 0x00000048f30b7810 */ /* 0x040fe40007ffe0ff */
[----:B------:R-:W-:Y:S01]  /*28b0*/  ISETP.GE.AND P6, PT, R243, UR7, PT ;  /* 0x00000007f3007c0c */ /* 0x000fe2000bfc6270 */
[----:B------:R-:W-:Y:S01]  /*28c0*/  IMAD R6, R3, UR9, R6 ;  /* 0x0000000903067c24 */ /* 0x000fe2000f8e0206 */
[----:B------:R-:W-:Y:S01]  /*28d0*/  ISETP.GE.AND P3, PT, R11, UR7, PT ;  /* 0x000000070b007c0c */ /* 0x000fe2000bf66270 */
[----:B------:R-:W-:-:S04]  /*28e0*/  IMAD.WIDE.U32 R4, R3, UR8, R4 ;  /* 0x0000000803047c25 */ /* 0x000fc8000f8e0004 */
[----:B------:R-:W-:Y:S01]  /*28f0*/  IMAD.IADD R10, R5, 0x1, R6 ;  /* 0x00000001050a7824 */ /* 0x000fe200078e0206 */
[----:B------:R-:W-:Y:S07]  /*2900*/  @P1 BRA `(.L_x_347) ;  /* 0x00000000004c1947 */ /* 0x000fee0003800000 */
        /* <DEDUP_REMOVED lines=19> */
.L_x_347:
[----:B------:R-:W-:Y:S05]  /*2a40*/  BSYNC B0 ;  /* 0x0000000000007941 */ /* 0x000fea0003800000 */
.L_x_346:
        /* <DEDUP_REMOVED lines=22> */
.L_x_349:
[----:B------:R-:W-:Y:S05]  /*2bb0*/  BSYNC B0 ;  /* 0x0000000000007941 */ /* 0x000fea0003800000 */
.L_x_348:
[----:B------:R-:W0:Y:S01]  /*2bc0*/  LDGDEPBAR ;  /* 0x00000000000079af */ /* 0x000e220000000000 */
[----:B-1----:R-:W-:Y:S01]  /*2bd0*/  IMAD.MOV.U32 R4, RZ, RZ, 0x4 ;  /* 0x00000004ff047424 */ /* 0x002fe200078e00ff */
[----:B---3--:R-:W1:Y:S01]  /*2be0*/  LDC.64 R8, c[0x0][0x3b8] ;  /* 0x0000ee00ff087b82 */ /* 0x008e620000000a00 */
[----:B------:R-:W-:Y:S02]  /*2bf0*/  IMAD.MOV.U32 R6, RZ, RZ, 0x4 ;  /* 0x00000004ff067424 */ /* 0x000fe400078e00ff */
[----:B------:R-:W-:Y:S02]  /*2c00*/  IMAD.MOV.U32 R240, RZ, RZ, 0x7f800000 ;  /* 0x7f800000fff07424 */ /* 0x000fe400078e00ff */
[----:B------:R-:W-:Y:S02]  /*2c10*/  IMAD.MOV.U32 R241, RZ, RZ, 0x7f800000 ;  /* 0x7f800000fff17424 */ /* 0x000fe400078e00ff */
[----:B------:R-:W-:Y:S02]  /*2c20*/  IMAD.MOV.U32 R242, RZ, RZ, 0x7f800000 ;  /* 0x7f800000fff27424 */ /* 0x000fe400078e00ff */
[----:B------:R-:W-:Y:S01]  /*2c30*/  IMAD.MOV.U32 R239, RZ, RZ, 0x7f800000 ;  /* 0x7f800000ffef7424 */ /* 0x000fe200078e00ff */
[----:B------:R-:W-:Y:S01]  /*2c40*/  LEA R128, R156, UR4, 0x1 ;  /* 0x000000049c807c11 */ /* 0x000fe2000f8e08ff */
[----:B------:R-:W-:Y:S01]  /*2c50*/  IMAD.WIDE R4, R243, R4, UR16 ;  /* 0x00000010f3047e25 */ /* 0x000fe2000f8e0204 */
[----:B------:R-:W-:Y:S01]  /*2c60*/  UIMAD UR7, UR47, UR61, UR58 ;  /* 0x0000003d2f0772a4 */ /* 0x000fe2000f8e023a */
[----:B--2-4-:R-:W-:Y:S01]  /*2c70*/  SHF.R.S32.HI R0, RZ, 0x1f, R14 ;  /* 0x0000001fff007819 */ /* 0x014fe2000001140e */
[----:B------:R-:W-:Y:S01]  /*2c80*/  ULDC UR38, c[0x0][0x2d0] ;  /* 0x0000b40000267ab9 */ /* 0x000fe20000000800 */
[----:B------:R-:W-:Y:S01]  /*2c90*/  @!P3 IMAD.WIDE R6, R11, R6, UR16 ;  /* 0x000000100b06be25 */ /* 0x000fe2000f8e0206 */
[----:B------:R2:W5:Y:S03]  /*2ca0*/  @!P6 LDG.E R241, desc[UR14][R4.64] ;  /* 0x0000000e04f1e981 */ /* 0x000566000c1e1900 */
[----:B------:R-:W-:Y:S01]  /*2cb0*/  VIADD R148, R161, 0x1000 ;  /* 0x00001000a1947836 */ /* 0x000fe20000000000 */
[----:B------:R2:W5:Y:S01]  /*2cc0*/  @!P5 LDG.E R242, desc[UR14][R4.64+0x20] ;  /* 0x0000200e04f2d981 */ /* 0x000562000c1e1900 */
[----:B------:R-:W-:Y:S01]  /*2cd0*/  VIADD R3, R155, 0x1000 ;  /* 0x000010009b037836 */ /* 0x000fe20000000000 */
[----:B------:R-:W-:-:S04]  /*2ce0*/  DEPBAR.LE SB0, 0x1 ;  /* 0x000080400000791a */ /* 0x000fc80000000000 */
[----:B------:R2:W5:Y:S01]  /*2cf0*/  @!P4 LDG.E R239, desc[UR14][R4.64+0x100] ;  /* 0x0001000e04efc981 */ /* 0x000562000c1e1900 */
[----:B------:R-:W-:Y:S01]  /*2d00*/  IMAD.SHL.U32 R153, R161, 0x2, RZ ;  /* 0x00000002a1997824 */ /* 0x000fe200078e00ff */
[----:B------:R-:W-:Y:S01]  /*2d10*/  CS2R R94, SRZ ;  /* 0x00000000005e7805 */ /* 0x000fe2000001ff00 */
[----:B------:R-:W-:Y:S01]  /*2d20*/  IMAD.MOV.U32 R252, RZ, RZ, 0x4 ;  /* 0x00000004fffc7424 */ /* 0x000fe200078e00ff */
[----:B------:R2:W5:Y:S01]  /*2d30*/  @!P3 LDG.E R240, desc[UR14][R6.64] ;  /* 0x0000000e06f0b981 */ /* 0x000562000c1e1900 */
[----:B------:R-:W-:Y:S02]  /*2d40*/  CS2R R92, SRZ ;  /* 0x00000000005c7805 */ /* 0x000fe4000001ff00 */
[----:B------:R-:W-:Y:S02]  /*2d50*/  CS2R R98, SRZ ;  /* 0x0000000000627805 */ /* 0x000fe4000001ff00 */
[----:B------:R-:W-:Y:S01]  /*2d60*/  CS2R R96, SRZ ;  /* 0x0000000000607805 */ /* 0x000fe2000001ff00 */
[----:B------:R-:W-:Y:S01]  /*2d70*/  BAR.SYNC.DEFER_BLOCKING 0x0 ;  /* 0x0000000000007b1d */ /* 0x000fe20000010000 */
        /* <DEDUP_REMOVED lines=12> */
[----:B------:R-:W-:Y:S01]  /*2e40*/  IMAD.MOV.U32 R237, RZ, RZ, R220 ;  /* 0x000000ffffed7224 */ /* 0x000fe200078e00dc */
[----:B------:R-:W-:-:S02]  /*2e50*/  UIADD3 UR21, -UR21, URZ, URZ ;  /* 0x0000003f15157290 */ /* 0x000fc4000fffe13f */
[----:B------:R-:W-:Y:S02]  /*2e60*/  USHF.L.U32 UR35, UR5, 0x3, URZ ;  /* 0x0000000305237899 */ /* 0x000fe4000800063f */
[----:B------:R-:W-:Y:S02]  /*2e70*/  USHF.L.U32 UR34, UR5, 0x4, URZ ;  /* 0x0000000405227899 */ /* 0x000fe4000800063f */
[----:B------:R-:W-:Y:S02]  /*2e80*/  UIMAD UR33, UR5, 0x18, URZ ;  /* 0x00000018052178a4 */ /* 0x000fe4000f8e023f */
[----:B------:R-:W-:Y:S01]  /*2e90*/  USHF.L.U32 UR32, UR5, 0x5, URZ ;  /* 0x0000000505207899 */ /* 0x000fe2000800063f */
[----:B-1----:R-:W3:Y:S01]  /*2ea0*/  LDG.E.64 R6, desc[UR14][R8.64] ;  /* 0x0000000e08067981 */ /* 0x002ee2000c1e1b00 */
[----:B------:R-:W-:Y:S02]  /*2eb0*/  UIMAD UR31, UR5, 0x28, URZ ;  /* 0x00000028051f78a4 */ /* 0x000fe4000f8e023f */
[----:B------:R-:W-:Y:S01]  /*2ec0*/  UIMAD UR30, UR5, 0x30, URZ ;  /* 0x00000030051e78a4 */ /* 0x000fe2000f8e023f */
[----:B------:R-:W4:Y:S01]  /*2ed0*/  LDG.E.64 R4, desc[UR14][R8.64+0x8] ;  /* 0x0000080e08047981 */ /* 0x000f22000c1e1b00 */
[----:B------:R-:W-:-:S02]  /*2ee0*/  UIMAD UR29, UR5, 0x38, URZ ;  /* 0x00000038051d78a4 */ /* 0x000fc4000f8e023f */
[----:B------:R-:W-:Y:S01]  /*2ef0*/  USHF.L.U32 UR28, UR5, 0x6, URZ ;  /* 0x00000006051c7899 */ /* 0x000fe2000800063f */
[----:B------:R2:W1:Y:S01]  /*2f00*/  LDSM.16.M88.4 R116, [R128+0x8000] ;  /* 0x008000008074783b */ /* 0x0004620000000200 */
[----:B------:R-:W-:Y:S02]  /*2f10*/  UIMAD UR27, UR5, 0x48, URZ ;  /* 0x00000048051b78a4 */ /* 0x000fe4000f8e023f */
[----:B------:R-:W-:Y:S01]  /*2f20*/  UIMAD UR25, UR5, 0x58, URZ ;  /* 0x00000058051978a4 */ /* 0x000fe2000f8e023f */
[----:B------:R2:W1:Y:S01]  /*2f30*/  LDSM.16.M88.4 R120, [R128+0x8400] ;  /* 0x008400008078783b */ /* 0x0004620000000200 */
[----:B------:R-:W-:Y:S02]  /*2f40*/  UIMAD UR24, UR5, 0x60, URZ ;  /* 0x00000060051878a4 */ /* 0x000fe4000f8e023f */
[----:B------:R-:W-:Y:S01]  /*2f50*/  UIMAD UR23, UR5, 0x68, URZ ;  /* 0x00000068051778a4 */ /* 0x000fe2000f8e023f */
[----:B------:R2:W1:Y:S01]  /*2f60*/  LDSM.16.M88.4 R124, [R128+0x8800] ;  /* 0x00880000807c783b */ /* 0x0004620000000200 */
[----:B------:R-:W-:-:S02]  /*2f70*/  UIMAD UR22, UR5, 0x70, URZ ;  /* 0x00000070051678a4 */ /* 0x000fc4000f8e023f */
[----:B------:R-:W-:Y:S01]  /*2f80*/  UIMAD UR20, UR5, 0x78, URZ ;  /* 0x00000078051478a4 */ /* 0x000fe2000f8e023f */
[----:B------:R-:W1:Y:S01]  /*2f90*/  LDSM.16.M88.4 R128, [R128+0x8c00] ;  /* 0x008c00008080783b */ /* 0x000e620000000200 */
[----:B------:R-:W-:-:S03]  /*2fa0*/  ULDC.U8 UR9, c[0x0][0x388] ;  /* 0x0000e20000097ab9 */ /* 0x000fc60000000000 */
[----:B------:R2:W1:Y:S04]  /*2fb0*/  LDSM.16.M88.4 R132, [R149] ;  /* 0x000000009584783b */ /* 0x0004680000000200 */
[----:B------:R2:W1:Y:S04]  /*2fc0*/  LDSM.16.M88.4 R136, [R149+0x400] ;  /* 0x000400009588783b */ /* 0x0004680000000200 */
[----:B------:R2:W1:Y:S04]  /*2fd0*/  LDSM.16.M88.4 R140, [R149+0x800] ;  /* 0x00080000958c783b */ /* 0x0004680000000200 */
[----:B------:R2:W1:Y:S01]  /*2fe0*/  LDSM.16.M88.4 R144, [R149+0xc00] ;  /* 0x000c00009590783b */ /* 0x0004620000000200 */
[----:B------:R-:W-:Y:S01]  /*2ff0*/  USHF.L.U32 UR7, UR7, 0x5, URZ ;  /* 0x0000000507077899 */ /* 0x000fe2000800063f */
[----:B------:R-:W-:-:S02]  /*3000*/  SEL R148, R148, R161, !P0 ;  /* 0x000000a194947207 */ /* 0x000fc40004000000 */
[----:B------:R-:W-:Y:S01]  /*3010*/  SEL R3, R3, R155, !P0 ;  /* 0x0000009b03037207 */ /* 0x000fe20004000000 */
[----:B------:R-:W-:Y:S01]  /*3020*/  USHF.R.S32.HI UR8, URZ, 0x1f, UR7 ;  /* 0x0000001f3f087899 */ /* 0x000fe20008011407 */
[----:B------:R-:W-:Y:S02]  /*3030*/  LEA R148, R148, UR4, 0x1 ;  /* 0x0000000494947c11 */ /* 0x000fe4000f8e08ff */
[----:B------:R-:W-:Y:S02]  /*3040*/  LEA R3, R3, UR4, 0x1 ;  /* 0x0000000403037c11 */ /* 0x000fe4000f8e08ff */
[----:B---3--:R-:W-:Y:S02]  /*3050*/  R2UR UR12, R7 ;  /* 0x00000000070c72ca */ /* 0x008fe400000e0000 */
[----:B------:R-:W-:Y:S02]  /*3060*/  R2UR UR13, R6 ;  /* 0x00000000060d72ca */ /* 0x000fe400000e0000 */
[----:B----4-:R-:W-:Y:S01]  /*3070*/  IADD3 R244, P2, P1, R4, UR7, R14 ;  /* 0x0000000704f47c10 */ /* 0x010fe2000f95e00e */
[----:B------:R-:W-:-:S04]  /*3080*/  UIADD3 UR7, UR26, 0x80, URZ ;  /* 0x000000801a077890 */ /* 0x000fc8000fffe03f */
[----:B------:R-:W-:Y:S01]  /*3090*/  IMAD.WIDE.U32 R244, R244, -0x2daee0ad, RZ ;  /* 0xd2511f53f4f47825 */ /* 0x000fe200078e00ff */
[----:B------:R-:W-:Y:S01]  /*30a0*/  IADD3.X R247, R5, UR8, R0, P2, P1 ;  /* 0x0000000805f77c10 */ /* 0x000fe200097e2400 */
[----:B------:R-:W-:Y:S02]  /*30b0*/  UIMAD UR26, UR5, 0x50, URZ ;  /* 0x00000050051a78a4 */ /* 0x000fe4000f8e023f */
[----:B------:R-:W-:Y:S01]  /*30c0*/  UISETP.GE.AND UP0, UPT, UR7, UR6, UPT ;  /* 0x000000060700728c */ /* 0x000fe2000bf06270 */
[----:B-12---:R-:W-:-:S10]  /*30d0*/  ULDC UR8, c[0x0][0x2ec] ;  /* 0x0000bb0000087ab9 */ /* 0x006fd40000000800 */
.L_x_352:
        /* <DEDUP_REMOVED lines=238> */
[C---:B-----5:R-:W-:Y:S01]  /*3fc0*/  FMUL.FTZ R102, R241.reuse, 1.4426950216293334961 ;  /* 0x3fb8aa3bf1667820 */ /* 0x060fe20000410000 */
        /* <DEDUP_REMOVED lines=11> */
[----:B------:R-:W-:Y:S02]  /*4080*/  FSETP.NEU.FTZ.AND P0, PT, R239, -INF , PT ;  /* 0xff800000ef00780b */ /* 0x000fe40003f1d000 */
        /* <DEDUP_REMOVED lines=717> */
.L_x_350:
[----:B------:R-:W-:Y:S01]  /*6d60*/  FSETP.GE.FTZ.AND P1, PT, R193, RZ, PT ;  /* 0x000000ffc100720b */ /* 0x000fe20003f36000 */
[----:B------:R1:W-:Y:S01]  /*6d70*/  STS [R222+0x8000], R16 ;  /* 0x00800010de007388 */ /* 0x0003e20000000800 */
[----:B------:R-:W-:Y:S01]  /*6d80*/  FSETP.GE.FTZ.AND P3, PT, R199, RZ, PT ;  /* 0x000000ffc700720b */ /* 0x000fe20003f76000 */
[----:B------:R-:W-:Y:S01]  /*6d90*/  FADD.FTZ R22, -R105, R22 ;  /* 0x0000001669167221 */ /* 0x000fe20000010100 */
[----:B------:R-:W-:Y:S01]  /*6da0*/  FSETP.GE.FTZ.AND P2, PT, R197, RZ, PT ;  /* 0x000000ffc500720b */ /* 0x000fe20003f56000 */
[----:B------:R-:W-:Y:S01]  /*6db0*/  FMUL.FTZ R6, R212, R6 ;  /* 0x00000006d4067220 */ /* 0x000fe20000410000 */
[----:B------:R-:W-:Y:S01]  /*6dc0*/  FSETP.GE.FTZ.AND P6, PT, R169, RZ, PT ;  /* 0x000000ffa900720b */ /* 0x000fe20003fd6000 */
[----:B---3--:R-:W-:Y:S01]  /*6dd0*/  FMUL.FTZ R5, R210, R7 ;  /* 0x00000007d2057220 */ /* 0x008fe20000410000 */
        /* <DEDUP_REMOVED lines=18> */
[----:B-1----:R-:W-:Y:S01]  /*6f00*/  FADD.FTZ R16, -R105, R39 ;  /* 0x0000002769107221 */ /* 0x002fe20000010100 */
        /* <DEDUP_REMOVED lines=44> */
[----:B--2---:R-:W-:Y:S01]  /*71d0*/  FSEL R5, R9, R104, P3 ;  /* 0x0000006809057208 */ /* 0x004fe20001800000 */
        /* <DEDUP_REMOVED lines=15> */
[----:B-1----:R-:W-:Y:S01]  /*72d0*/  F2FP.BF16.F32.PACK_AB R4, R5, R8 ;  /* 0x000000080504723e */ /* 0x002fe200000010ff */
        /* <DEDUP_REMOVED lines=254> */
.L_x_351:
[----:B------:R-:W-:Y:S01]  /*82c0*/  LDSM.16.M88.4 R16, [R150] ;  /* 0x000000009610783b */ /* 0x000fe20000000200 */
[----:B------:R-:W-:Y:S01]  /*82d0*/  IMAD.U32 R58, RZ, RZ, UR27 ;  /* 0x0000001bff3a7e24 */ /* 0x000fe2000f8e00ff */
[----:B------:R-:W-:Y:S01]  /*82e0*/  ULOP3.LUT UR5, UR11, 0x1, URZ, 0xc0, !UPT ;  /* 0x000000010b057892 */ /* 0x000fe2000f8ec03f */
[----:B------:R-:W-:Y:S01]  /*82f0*/  IMAD.U32 R57, RZ, RZ, UR26 ;  /* 0x0000001aff397e24 */ /* 0x000fe2000f8e00ff */
[----:B------:R-:W2:Y:S01]  /*8300*/  LDSM.16.MT88.4 R20, [R0+0x6000] ;  /* 0x006000000014783b */ /* 0x000ea20000004200 */
[----:B------:R-:W-:Y:S01]  /*8310*/  IMAD.U32 R56, RZ, RZ, UR25 ;  /* 0x00000019ff387e24 */ /* 0x000fe2000f8e00ff */
[----:B------:R-:W-:Y:S01]  /*8320*/  UISETP.NE.U32.AND UP1, UPT, UR5, 0x1, UPT ;  /* 0x000000010500788c */ /* 0x000fe2000bf25070 */
[----:B------:R-:W-:Y:S01]  /*8330*/  IMAD.U32 R55, RZ, RZ, UR24 ;  /* 0x00000018ff377e24 */ /* 0x000fe2000f8e00ff */
[----:B------:R-:W1:Y:S01]  /*8340*/  LDSM.16.M88.4 R12, [R150+0x2000] ;  /* 0x00200000960c783b */ /* 0x000e620000000200 */
        /* <DEDUP_REMOVED lines=299> */
.L_x_353:
        /* <DEDUP_REMOVED lines=19> */
.L_x_354:
        /* <DEDUP_REMOVED lines=40> */
.L_x_356:
[----:B------:R-:W-:Y:S05]  /*99b0*/  BSYNC B0 ;  /* 0x0000000000007941 */ /* 0x000fea0003800000 */
.L_x_355:
        /* <DEDUP_REMOVED lines=13> */
.L_x_358:
[----:B------:R-:W-:Y:S05]  /*9a90*/  BSYNC B0 ;  /* 0x0000000000007941 */ /* 0x000fea0003800000 */
.L_x_357:
        /* <DEDUP_REMOVED lines=27> */
.L_x_360:
[----:B------:R-:W-:Y:S05]  /*9c50*/  BSYNC B0 ;  /* 0x0000000000007941 */ /* 0x000fea0003800000 */
.L_x_359:
        /* <DEDUP_REMOVED lines=14> */
.L_x_333:
        /* <DEDUP_REMOVED lines=23> */
.L_x_362:
        /* <DEDUP_REMOVED lines=21> */
.L_x_363:
        /* <DEDUP_REMOVED lines=8> */
[----:B------:R-:W-:Y:S01]  /*a080*/  ULDC.64 UR12, c[0x0][0x468] ;  /* 0x00011a00000c7ab9 */ /* 0x000fe20000000a00 */
[----:B------:R-:W-:Y:S02]  /*a090*/  SHF.R.S32.HI R10, RZ, 0x1f, R238 ;  /* 0x0000001fff0a7819 */ /* 0x000fe400000114ee */
        /* <DEDUP_REMOVED lines=23> */
.L_x_365:
[----:B------:R-:W-:Y:S05]  /*a210*/  BSYNC B0 ;  /* 0x0000000000007941 */ /* 0x000fea0003800000 */
.L_x_364:
        /* <DEDUP_REMOVED lines=14> */
.L_x_367:
[----:B------:R-:W-:Y:S05]  /*a300*/  BSYNC B0 ;  /* 0x0000000000007941 */ /* 0x000fea0003800000 */
.L_x_366:
        /* <DEDUP_REMOVED lines=26> */
.L_x_369:
[----:B------:R-:W-:Y:S05]  /*a4b0*/  BSYNC B0 ;  /* 0x0000000000007941 */ /* 0x000fea0003800000 */
.L_x_368:
        /* <DEDUP_REMOVED lines=13> */
.L_x_361:
[----:B------:R-:W-:Y:S05]  /*a590*/  BSYNC B1 ;  /* 0x0000000000017941 */ /* 0x000fea0003800000 */
.L_x_328:
        /* <DEDUP_REMOVED lines=11> */
.L_x_370:
[----:B------:R-:W-:Y:S05]  /*a650*/  EXIT ;  /* 0x000000000000794d */ /* 0x000fea0003800000 */
.L_x_372:
        /* <DEDUP_REMOVED lines=10> */
.L_x_1338:


//--------------------- .text._ZN5flash44flash_bwd_dq_dk_dv_loop_seqk_parallel_kernelI23Flash_bwd_kernel_traitsILi32ELi128ELi128ELi8ELi4ELi4ELi4ELb1ELb0EN7cutlass10bfloat16_tE19Flash_kernel_traitsILi32ELi128ELi128ELi8ES3_EELb0ELb0ELb0ELb0ELb0ELb0ELb1EEEvNS_16Flash_bwd_paramsE --------------------------
	.section	.text._ZN5flash44flash_bwd_dq_dk_dv_loop_seqk_parallel_kernelI23Flash_bwd_kernel_traitsILi32ELi128ELi128ELi8ELi4ELi4ELi4ELb1ELb0EN7cutlass10bfloat16_tE19Flash_kernel_traitsILi32ELi128ELi128ELi8ES3_EELb0ELb0ELb0ELb0ELb0ELb0ELb1EEEvNS_16Flash_bwd_paramsE,"ax",@progbits
	.align	128
        .global         _ZN5flash44flash_bwd_dq_dk_dv_loop_seqk_parallel_kernelI23Flash_bwd_kernel_traitsILi32ELi128ELi128ELi8ELi4ELi4ELi4ELb1ELb0EN7cutlass10bfloat16_tE19Flash_kernel_traitsILi32ELi128ELi128ELi8ES3_EELb0ELb0ELb0ELb0ELb0ELb0ELb1EEEvNS_16Flash_bwd_paramsE
        .type           _ZN5flash44flash_bwd_dq_dk_dv_loop_seqk_parallel_kernelI23Flash_bwd_kernel_traitsILi32ELi128ELi128ELi8ELi4ELi4ELi4ELb1ELb0EN7cutlass10bfloat16_tE19Flash_kernel_traitsILi32ELi128ELi128ELi8ES3_EELb0ELb0ELb0ELb0ELb0ELb0ELb1EEEvNS_16Flash_bwd_paramsE,@function
        .size           _ZN5flash44flash_bwd_dq_dk_dv_loop_seqk_parallel_kernelI23Flash_bwd_kernel_traitsILi32ELi128ELi128ELi8ELi4ELi4ELi4ELb1ELb0EN7cutlass10bfloat16_tE19Flash_kernel_traitsILi32ELi128ELi128ELi8ES3_EELb0ELb0ELb0ELb0ELb0ELb0ELb1EEEvNS_16Flash_bwd_paramsE,(.L_x_1339 - _ZN5flash44flash_bwd_dq_dk_dv_loop_seqk_parallel_kernelI23Flash_bwd_kernel_traitsILi32ELi128ELi128ELi8ELi4ELi4ELi4ELb1ELb0EN7cutlass10bfloat16_tE19Flash_kernel_traitsILi32ELi128ELi128ELi8ES3_EELb0ELb0ELb0ELb0ELb0ELb0ELb1EEEvNS_16Flash_bwd_paramsE)
        .other          _ZN5flash44flash_bwd_dq_dk_dv_loop_seqk_parallel_kernelI23Flash_bwd_kernel_traitsILi32ELi128ELi128ELi8ELi4ELi4ELi4ELb1ELb0EN7cutlass10bfloat16_tE19Flash_kernel_traitsILi32ELi128ELi128ELi8ES3_EELb0ELb0ELb0ELb0ELb0ELb0ELb1EEEvNS_16Flash_bwd_paramsE,@"STO_CUDA_ENTRY STV_DEFAULT"
_ZN5flash44flash_bwd_dq_dk_dv_loop_seqk_parallel_kernelI23Flash_bwd_kernel_traitsILi32ELi128ELi128ELi8ELi4ELi4ELi4ELb1ELb0EN7cutlass10bfloat16_tE19Flash_kernel_traitsILi32ELi128ELi128ELi8ES3_EELb0ELb0ELb0ELb0ELb0ELb0ELb1EEEvNS_16Flash_bwd_paramsE:
.text._ZN5flash44flash_bwd_dq_dk_dv_loop_seqk_parallel_kernelI23Flash_bwd_kernel_traitsILi32ELi128ELi128ELi8ELi4ELi4ELi4ELb1ELb0EN7cutlass10bfloat16_tE19Flash_kernel_traitsILi32ELi128ELi128ELi8ES3_EELb0ELb0ELb0ELb0ELb0ELb0ELb1EEEvNS_16Flash_bwd_paramsE:
        /* <DEDUP_REMOVED lines=23> */
[----:B---3--:R-:W-:-:S03]  /*0170*/  USHF.R.S32.HI UR5, URZ, 0x1f, UR56 ;  /* 0x0000001f3f057899 */ /* 0x008fc60008011438 */
        /* <DEDUP_REMOVED lines=39> */
[----:B------:R-:W-:Y:S01]  /*03f0*/  SHF.R.U32.HI R7, RZ, 0x3, R2 ;  /* 0x00000003ff077819 */ /* 0x000fe20000011602 */
[----:B------:R-:W-:Y:S01]  /*0400*/  STL [R1+0x38], R22 ;  /* 0x0000381601007387 */ /* 0x000fe20000100800 */
[----:B------:R-:W-:Y:S01]  /*0410*/  LOP3.LUT R6, R2, 0x18, R22, 0xf8, !PT ;  /* 0x0000001802067812 */ /* 0x000fe200078ef816 */
[----:B------:R-:W-:Y:S01]  /*0420*/  IMAD.IADD R2, R20, 0x1, -R3 ;  /* 0x0000000114027824 */ /* 0x000fe200078e0a03 */
[----:B------:R-:W-:Y:S01]  /*0430*/  LOP3.LUT R5, R12, 0x3fffffe, RZ, 0xc0, !PT ;  /* 0x03fffffe0c057812 */ /* 0x000fe200078ec0ff */
[----:B------:R-:W-:Y:S01]  /*0440*/  IMAD.SHL.U32 R20, R20, 0x2, RZ ;  /* 0x0000000214147824 */ /* 0x000fe200078e00ff */
[----:B------:R-:W-:Y:S02]  /*0450*/  SHF.R.S32.HI R10, RZ, 0x7, R10 ;  /* 0x00000007ff0a7819 */ /* 0x000fe4000001140a */
[----:B------:R-:W-:-:S02]  /*0460*/  SHF.R.S32.HI R11, RZ, 0x1f, R2 ;  /* 0x0000001fff0b7819 */ /* 0x000fc40000011402 */
[----:B------:R-:W-:Y:S01]  /*0470*/  LOP3.LUT R9, R6, R7, RZ, 0x3c, !PT ;  /* 0x0000000706097212 */ /* 0x000fe200078e3cff */
[----:B------:R-:W-:Y:S01]  /*0480*/  IMAD.IADD R7, R4, 0x1, -R5 ;  /* 0x0000000104077824 */ /* 0x000fe200078e0a05 */
[-C--:B------:R-:W-:Y:S01]  /*0490*/  LEA.HI R3, R2, R2.reuse, RZ, 0x1 ;  /* 0x0000000202037211 */ /* 0x080fe200078f08ff */
[----:B------:R-:W-:Y:S01]  /*04a0*/  IMAD R6, R10, 0x8, R16 ;  /* 0x000000080a067824 */ /* 0x000fe200078e0210 */
[----:B------:R-:W-:Y:S01]  /*04b0*/  LEA.HI R11, R11, R2, RZ, 0x3 ;  /* 0x000000020b0b7211 */ /* 0x000fe200078f18ff */
[----:B------:R-:W-:Y:S01]  /*04c0*/  IMAD.SHL.U32 R4, R4, 0x40, RZ ;  /* 0x0000004004047824 */ /* 0x000fe200078e00ff */
[----:B------:R-:W-:Y:S01]  /*04d0*/  SHF.R.S32.HI R5, RZ, 0x1, R3 ;  /* 0x00000001ff057819 */ /* 0x000fe20000011403 */
[----:B------:R-:W-:Y:S01]  /*04e0*/  IMAD R18, R6, 0x8, R7 ;  /* 0x0000000806127824 */ /* 0x000fe200078e0207 */
[----:B------:R-:W-:Y:S01]  /*04f0*/  SHF.R.S32.HI R8, RZ, 0x1f, R3 ;  /* 0x0000001fff087819 */ /* 0x000fe20000011403 */
[----:B------:R-:W-:Y:S01]  /*0500*/  IMAD.U32 R6, R14, 0x20, R9 ;  /* 0x000000200e067824 */ /* 0x000fe200078e0009 */
[----:B------:R-:W-:-:S02]  /*0510*/  LOP3.LUT R7, R3, 0x7fffffe, RZ, 0xc0, !PT ;  /* 0x07fffffe03077812 */ /* 0x000fc400078ec0ff */
[----:B------:R-:W-:Y:S02]  /*0520*/  LOP3.LUT R3, R11, 0xfffffff8, RZ, 0xc0, !PT ;  /* 0xfffffff80b037812 */ /* 0x000fe400078ec0ff */
[----:B------:R-:W-:Y:S01]  /*0530*/  LEA.HI R9, R0, R0, RZ, 0x1 ;  /* 0x0000000000097211 */ /* 0x000fe200078f08ff */
[----:B------:R-:W-:Y:S01]  /*0540*/  IMAD.IADD R17, R2, 0x1, -R7 ;  /* 0x0000000102117824 */ /* 0x000fe200078e0a07 */
[----:B------:R-:W-:Y:S01]  /*0550*/  LEA.HI R8, R8, R5, RZ, 0x2 ;  /* 0x0000000508087211 */ /* 0x000fe200078f10ff */
[----:B------:R-:W-:Y:S01]  /*0560*/  IMAD.IADD R15, R2, 0x1, -R3 ;  /* 0x00000001020f7824 */ /* 0x000fe200078e0a03 */
[----:B------:R-:W-:Y:S01]  /*0570*/  LOP3.LUT R3, R9, 0x3fffffe, RZ, 0xc0, !PT ;  /* 0x03fffffe09037812 */ /* 0x000fe200078ec0ff */
[----:B------:R1:W-:Y:S01]  /*0580*/  STL [R1+0x60], R6 ;  /* 0x0000600601007387 */ /* 0x0003e20000100800 */
[----:B------:R-:W-:Y:S01]  /*0590*/  SHF.R.S32.HI R2, RZ, 0x1, R12 ;  /* 0x00000001ff027819 */ /* 0x000fe2000001140c */
[----:B------:R-:W-:Y:S01]  /*05a0*/  IMAD.SHL.U32 R7, R13, 0x2, RZ ;  /* 0x000000020d077824 */ /* 0x000fe200078e00ff */
[----:B------:R-:W-:Y:S01]  /*05b0*/  LOP3.LUT R8, R8, 0xfffffffc, RZ, 0xc0, !PT ;  /* 0xfffffffc08087812 */ /* 0x000fe200078ec0ff */
[C---:B------:R-:W-:Y:S01]  /*05c0*/  IMAD.IADD R12, R0.reuse, 0x1, -R3 ;  /* 0x00000001000c7824 */ /* 0x040fe200078e0a03 */
[C---:B------:R-:W-:Y:S01]  /*05d0*/  LOP3.LUT P4, RZ, R0.reuse, 0x4, RZ, 0xc0, !PT ;  /* 0x0000000400ff7812 */ /* 0x040fe2000788c0ff */
[----:B------:R-:W-:Y:S01]  /*05e0*/  IMAD.SHL.U32 R3, R0, 0x40, RZ ;  /* 0x0000004000037824 */ /* 0x000fe200078e00ff */
[----:B------:R-:W-:Y:S01]  /*05f0*/  LOP3.LUT P0, RZ, R2, 0x2, RZ, 0xc0, !PT ;  /* 0x0000000202ff7812 */ /* 0x000fe2000780c0ff */
[----:B------:R-:W-:Y:S01]  /*0600*/  IMAD.IADD R14, R5, 0x1, -R8 ;  /* 0x00000001050e7824 */ /* 0x000fe200078e0a08 */
[----:B------:R-:W-:Y:S01]  /*0610*/  LOP3.LUT R8, R4, 0x1c0, RZ, 0xc0, !PT ;  /* 0x000001c004087812 */ /* 0x000fe200078ec0ff */
[----:B------:R-:W-:Y:S01]  /*0620*/  IMAD R13, R10, 0x2000, R7 ;  /* 0x000020000a0d7824 */ /* 0x000fe200078e0207 */
[----:B------:R-:W-:-:S02]  /*0630*/  LOP3.LUT R3, R3, 0x1c0, RZ, 0xc0, !PT ;  /* 0x000001c003037812 */ /* 0x000fc400078ec0ff */
[----:B------:R-:W-:Y:S02]  /*0640*/  SHF.R.S32.HI R4, RZ, 0x3, R11 ;  /* 0x00000003ff047819 */ /* 0x000fe4000001140b */
[----:B------:R-:W-:Y:S02]  /*0650*/  LEA.HI R3, R3, R3, RZ, 0x1d ;  /* 0x0000000303037211 */ /* 0x000fe400078fe8ff */
[C---:B------:R-:W-:Y:S01]  /*0660*/  SEL R239, R155.reuse, 0xffffffe0, !P5 ;  /* 0xffffffe09bef7807 */ /* 0x040fe20006800000 */
[----:B------:R-:W-:Y:S01]  /*0670*/  IMAD R17, R4, 0x8, R17 ;  /* 0x0000000804117824 */ /* 0x000fe200078e0211 */
[----:B------:R-:W-:Y:S02]  /*0680*/  SEL R150, R155, 0xffffffe0, !P0 ;  /* 0xffffffe09b967807 */ /* 0x000fe40004000000 */
[----:B-1----:R-:W-:Y:S01]  /*0690*/  LOP3.LUT R6, R0, 0x1, RZ, 0xc0, !PT ;  /* 0x0000000100067812 */ /* 0x002fe200078ec0ff */
[----:B------:R-:W-:-:S03]  /*06a0*/  IMAD.SHL.U32 R0, R161, 0x10, RZ ;  /* 0x00000010a1007824 */ /* 0x000fc600078e00ff */
[----:B------:R-:W-:Y:S01]  /*06b0*/  ISETP.NE.U32.AND P6, PT, R6, 0x1, PT ;  /* 0x000000010600780c */ /* 0x000fe20003fc5070 */
[----:B------:R-:W-:Y:S01]  /*06c0*/  IMAD.SHL.U32 R6, R2, 0x40, RZ ;  /* 0x0000004002067824 */ /* 0x000fe200078e00ff */
[----:B------:R-:W-:Y:S01]  /*06d0*/  LEA.HI.SX32 R11, R19, R0, 0x1e ;  /* 0x00000000130b7211 */ /* 0x000fe200078ff2ff */
[----:B------:R-:W-:Y:S01]  /*06e0*/  IMAD.SHL.U32 R2, R161, 0x400, RZ ;  /* 0x00000400a1027824 */ /* 0x000fe200078e00ff */
[----:B------:R-:W-:Y:S02]  /*06f0*/  LOP3.LUT R5, R8, 0x30, R0, 0xf8, !PT ;  /* 0x0000003008057812 */ /* 0x000fe400078ef800 */
[----:B------:R-:W-:Y:S01]  /*0700*/  LOP3.LUT R0, R6, 0xc0, RZ, 0xc0, !PT ;  /* 0x000000c006007812 */ /* 0x000fe200078ec0ff */
[----:B------:R1:W-:Y:S01]  /*0710*/  STL [R1+0x68], R11 ;  /* 0x0000680b01007387 */ /* 0x0003e20000100800 */
[----:B------:R-:W-:Y:S01]  /*0720*/  IADD3 R13, R3, R13, R2 ;  /* 0x0000000d030d7210 */ /* 0x000fe20007ffe002 */
[----:B------:R-:W-:Y:S01]  /*0730*/  IMAD.SHL.U32 R6, R16, 0x8, RZ ;  /* 0x0000000810067824 */ /* 0x000fe200078e00ff */
[----:B------:R-:W-:-:S02]  /*0740*/  LOP3.LUT R3, R0, 0x8, R21, 0xf8, !PT ;  /* 0x0000000800037812 */ /* 0x000fc400078ef815 */
[----:B------:R-:W-:Y:S01]  /*0750*/  SHF.R.U32.HI R149, RZ, 0x3, R0 ;  /* 0x00000003ff957819 */ /* 0x000fe20000011600 */
[----:B------:R-:W-:Y:S01]  /*0760*/  IMAD R0, R161, 0x200, R7 ;  /* 0x00000200a1007824 */ /* 0x000fe200078e0207 */
[----:B------:R-:W-:Y:S02]  /*0770*/  LOP3.LUT R5, R5, 0x8, R21, 0xf8, !PT ;  /* 0x0000000805057812 */ /* 0x000fe400078ef815 */
[----:B------:R-:W-:Y:S01]  /*0780*/  LOP3.LUT R149, R3, R149, RZ, 0x3c, !PT ;  /* 0x0000009503957212 */ /* 0x000fe200078e3cff */
[----:B------:R-:W-:Y:S01]  /*0790*/  IMAD R12, R12, 0x20, R0 ;  /* 0x000000200c0c7824 */ /* 0x000fe200078e0200 */
[----:B------:R-:W-:Y:S01]  /*07a0*/  R2P PR, R15, 0x6 ;  /* 0x000000060f007804 */ /* 0x000fe20000000000 */
[----:B------:R-:W-:Y:S01]  /*07b0*/  IMAD.SHL.U32 R0, R10, 0x8, RZ ;  /* 0x000000080a007824 */ /* 0x000fe200078e00ff */
[----:B------:R-:W-:Y:S01]  /*07c0*/  LOP3.LUT R6, R6, 0x8, RZ, 0xc0, !PT ;  /* 0x0000000806067812 */ /* 0x000fe200078ec0ff */
[----:B------:R-:W-:Y:S01]  /*07d0*/  IMAD.U32 R149, R18, 0x20, R149 ;  /* 0x0000002012957824 */ /* 0x000fe200078e0095 */
[----:B------:R-:W-:-:S02]  /*07e0*/  LEA R242, R13, UR4, 0x1 ;  /* 0x000000040df27c11 */ /* 0x000fc4000f8e08ff */
[----:B------:R-:W-:Y:S02]  /*07f0*/  LOP3.LUT R7, R0, 0x8, RZ, 0xc0, !PT ;  /* 0x0000000800077812 */ /* 0x000fe400078ec0ff */
[----:B------:R-:W-:Y:S01]  /*0800*/  SHF.R.S32.HI R0, RZ, 0x1, R9 ;  /* 0x00000001ff007819 */ /* 0x000fe20000011409 */
[----:B------:R-:W-:Y:S01]  /*0810*/  IMAD.SHL.U32 R9, R16, 0x10, RZ ;  /* 0x0000001010097824 */ /* 0x000fe200078e00ff */
[----:B------:R-:W-:Y:S01]  /*0820*/  SEL R238, R238, 0x10, !P6 ;  /* 0x00000010eeee7807 */ /* 0x000fe20007000000 */
[----:B------:R-:W-:Y:S01]  /*0830*/  VIADD R237, R242, 0x40 ;  /* 0x00000040f2ed7836 */ /* 0x000fe20000000000 */
[C---:B------:R-:W-:Y:S01]  /*0840*/  LOP3.LUT P3, RZ, R0.reuse, 0x2, RZ, 0xc0, !PT ;  /* 0x0000000200ff7812 */ /* 0x040fe2000786c0ff */
[----:B------:R-:W-:Y:S01]  /*0850*/  IMAD.SHL.U32 R0, R0, 0x40, RZ ;  /* 0x0000004000007824 */ /* 0x000fe200078e00ff */
[----:B------:R-:W-:Y:S01]  /*0860*/  LOP3.LUT R9, R7, 0x10, R9, 0xf8, !PT ;  /* 0x0000001007097812 */ /* 0x000fe200078ef809 */
[----:B-1----:R-:W-:Y:S01]  /*0870*/  IMAD R11, R4, 0x200, R2 ;  /* 0x00000200040b7824 */ /* 0x002fe200078e0202 */
[----:B------:R-:W-:Y:S01]  /*0880*/  SHF.R.U32.HI R2, RZ, 0x3, R8 ;  /* 0x00000003ff027819 */ /* 0x000fe20000011608 */
[----:B------:R-:W-:Y:S01]  /*0890*/  IMAD.SHL.U32 R4, R15, 0x40, RZ ;  /* 0x000000400f047824 */ /* 0x000fe200078e00ff */
[----:B------:R-:W-:Y:S01]  /*08a0*/  LOP3.LUT R0, R0, 0xc0, RZ, 0xc0, !PT ;  /* 0x000000c000007812 */ /* 0x000fe200078ec0ff */
[C---:B------:R-:W-:Y:S01]  /*08b0*/  @P4 VIADD R237, R242.reuse, 0xffffffc0 ;  /* 0xffffffc0f2ed4836 */ /* 0x040fe20000000000 */
[----:B------:R-:W-:Y:S01]  /*08c0*/  LOP3.LUT R3, R5, R2, RZ, 0x3c, !PT ;  /* 0x0000000205037212 */ /* 0x000fe200078e3cff */
[----:B------:R-:W-:Y:S01]  /*08d0*/  IMAD.IADD R243, R242, 0x1, R238 ;  /* 0x00000001f2f37824 */ /* 0x000fe200078e02ee */
[----:B------:R-:W-:Y:S01]  /*08e0*/  LOP3.LUT R2, R20, 0x6, RZ, 0xc0, !PT ;  /* 0x0000000614027812 */ /* 0x000fe200078ec0ff */
[----:B------:R-:W-:Y:S01]  /*08f0*/  IMAD.IADD R238, R238, 0x1, R237 ;  /* 0x00000001eeee7824 */ /* 0x000fe200078e02ed */
[----:B------:R-:W-:Y:S01]  /*0900*/  LOP3.LUT R4, R4, 0x1c0, RZ, 0xc0, !PT ;  /* 0x000001c004047812 */ /* 0x000fe200078ec0ff */
[----:B------:R-:W-:Y:S01]  /*0910*/  IMAD R3, R16, 0x200, R3 ;  /* 0x0000020010037824 */ /* 0x000fe200078e0203 */
[----:B------:R-:W-:Y:S01]  /*0920*/  SHF.R.U32.HI R8, RZ, 0x3, R0 ;  /* 0x00000003ff087819 */ /* 0x000fe20000011600 */
[----:B------:R-:W-:Y:S01]  /*0930*/  IMAD R2, R10, 0x40, R2 ;  /* 0x000000400a027824 */ /* 0x000fe200078e0202 */
[----:B------:R-:W-:Y:S01]  /*0940*/  SHF.R.U32.HI R151, RZ, 0x3, R4 ;  /* 0x00000003ff977819 */ /* 0x000fe20000011604 */
[----:B------:R-:W-:Y:S01]  /*0950*/  IMAD.IADD R244, R242, 0x1, R239 ;  /* 0x00000001f2f47824 */ /* 0x000fe200078e02ef */
[----:B------:R-:W-:Y:S01]  /*0960*/  LOP3.LUT R8, R8, R0, R7, 0x1e, !PT ;  /* 0x0000000008087212 */ /* 0x000fe200078e1e07 */
[----:B------:R-:W-:Y:S01]  /*0970*/  IMAD.SHL.U32 R0, R17, 0x20, RZ ;  /* 0x0000002011007824 */ /* 0x000fe200078e00ff */
[----:B------:R1:W-:Y:S01]  /*0980*/  STL [R1+0x64], R2 ;  /* 0x0000640201007387 */ /* 0x0003e20000100800 */
[----:B------:R-:W-:Y:S01]  /*0990*/  LOP3.LUT R151, R151, R4, R6, 0x1e, !PT ;  /* 0x0000000497977212 */ /* 0x000fe200078e1e06 */
[----:B------:R-:W-:Y:S01]  /*09a0*/  IMAD.U32 R4, RZ, RZ, UR5 ;  /* 0x00000005ff047e24 */ /* 0x000fe2000f8e00ff */
[----:B------:R-:W-:Y:S01]  /*09b0*/  USHF.R.S32.HI UR5, URZ, 0x1f, UR47 ;  /* 0x0000001f3f057899 */ /* 0x000fe2000801142f */
[----:B------:R-:W-:Y:S01]  /*09c0*/  IMAD.U32 R4, RZ, RZ, UR6 ;  /* 0x00000006ff047e24 */ /* 0x000fe2000f8e00ff */
[----:B------:R-:W-:Y:S01]  /*09d0*/  USHF.R.S32.HI UR6, URZ, 0x1f, UR56 ;  /* 0x0000001f3f067899 */ /* 0x000fe20008011438 */
[----:B------:R-:W-:Y:S01]  /*09e0*/  IMAD R161, R161, 0x200, R0 ;  /* 0x00000200a1a17824 */ /* 0x000fe200078e0200 */
[----:B------:R-:W-:Y:S01]  /*09f0*/  SEL R152, R152, 0xffffffc0, !P2 ;  /* 0xffffffc098987807 */ /* 0x000fe20005000000 */
[----:B------:R-:W-:Y:S01]  /*0a00*/  IMAD.IADD R8, R8, 0x1, R12 ;  /* 0x0000000108087824 */ /* 0x000fe200078e020c */
[----:B------:R-:W-:Y:S01]  /*0a10*/  LEA R149, R149, UR4, 0x1 ;  /* 0x0000000495957c11 */ /* 0x000fe2000f8e08ff */
[----:B------:R-:W-:Y:S01]  /*0a20*/  IMAD.U32 R4, RZ, RZ, UR5 ;  /* 0x00000005ff047e24 */ /* 0x000fe2000f8e00ff */
[----:B------:R-:W-:Y:S01]  /*0a30*/  LOP3.LUT P0, RZ, R14, 0x2, RZ, 0xc0, !PT ;  /* 0x000000020eff7812 */ /* 0x000fe2000780c0ff */
[----:B------:R-:W-:-:S02]  /*0a40*/  IMAD.IADD R151, R11, 0x1, R151 ;  /* 0x000000010b977824 */ /* 0x000fc400078e0297 */
[----:B------:R-:W-:Y:S01]  /*0a50*/  IMAD.IADD R241, R243, 0x1, R239 ;  /* 0x00000001f3f17824 */ /* 0x000fe200078e02ef */
[----:B------:R-:W-:Y:S01]  /*0a60*/  SEL R155, R155, 0xffffffe0, !P0 ;  /* 0xffffffe09b9b7807 */ /* 0x000fe20004000000 */
[C---:B------:R-:W-:Y:S02]  /*0a70*/  IMAD.IADD R240, R239.reuse, 0x1, R237 ;  /* 0x00000001eff07824 */ /* 0x040fe400078e02ed */
[----:B------:R-:W-:Y:S02]  /*0a80*/  IMAD.IADD R150, R150, 0x1, R149 ;  /* 0x0000000196967824 */ /* 0x000fe400078e0295 */
[----:B------:R-:W-:Y:S02]  /*0a90*/  IMAD.IADD R239, R239, 0x1, R238 ;  /* 0x00000001efef7824 */ /* 0x000fe400078e02ee */
[----:B-1----:R-:W-:-:S05]  /*0aa0*/  IMAD.SHL.U32 R2, R14, 0x40, RZ ;  /* 0x000000400e027824 */ /* 0x002fca00078e00ff */
[----:B------:R-:W-:-:S04]  /*0ab0*/  LOP3.LUT R2, R2, 0xc0, RZ, 0xc0, !PT ;  /* 0x000000c002027812 */ /* 0x000fc800078ec0ff */
[----:B------:R-:W-:-:S04]  /*0ac0*/  SHF.R.U32.HI R5, RZ, 0x3, R2 ;  /* 0x00000003ff057819 */ /* 0x000fc80000011602 */
[C---:B------:R-:W-:Y:S02]  /*0ad0*/  LOP3.LUT R6, R5.reuse, R2, R6, 0x1e, !PT ;  /* 0x0000000205067212 */ /* 0x040fe400078e1e06 */
[----:B------:R-:W-:-:S03]  /*0ae0*/  LOP3.LUT R2, R5, R9, R2, 0x1e, !PT ;  /* 0x0000000905027212 */ /* 0x000fc600078e1e02 */
[----:B------:R-:W-:Y:S02]  /*0af0*/  IMAD.IADD R161, R161, 0x1, R6 ;  /* 0x00000001a1a17824 */ /* 0x000fe400078e0206 */
[----:B------:R-:W-:Y:S02]  /*0b00*/  IMAD.IADD R156, R0, 0x1, R2 ;  /* 0x00000001009c7824 */ /* 0x000fe400078e0202 */
[----:B------:R-:W-:Y:S01]  /*0b10*/  IMAD.U32 R0, RZ, RZ, UR6 ;  /* 0x00000006ff007e24 */ /* 0x000fe2000f8e00ff */
[----:B------:R-:W-:Y:S01]  /*0b20*/  UIADD3 UR6, UR4, 0x6000, URZ ;  /* 0x0000600004067890 */ /* 0x000fe2000fffe03f */
[----:B------:R-:W-:Y:S01]  /*0b30*/  IMAD.U32 R2, RZ, RZ, UR5 ;  /* 0x00000005ff027e24 */ /* 0x000fe2000f8e00ff */
[----:B------:R-:W-:Y:S01]  /*0b40*/  UIADD3 UR5, UR4, 0x8000, URZ ;  /* 0x0000800004057890 */ /* 0x000fe2000fffe03f */
[----:B------:R-:W-:-:S03]  /*0b50*/  LEA R2, R3, UR4, 0x1 ;  /* 0x0000000403027c11 */ /* 0x000fc6000f8e08ff */
        /* <DEDUP_REMOVED lines=13> */
.L_x_417:
        /* <DEDUP_REMOVED lines=31> */
[----:B--2---:R-:W2:Y:S01]  /*0e20*/  @P1 LDG.E R8, desc[UR10][R6.64] ;  /* 0x0000000a06081981 */ /* 0x004ea2000c1e1900 */
        /* <DEDUP_REMOVED lines=8> */
[----:B------:R1:W5:Y:S02]  /*0eb0*/  @P3 LDG.E R0, desc[UR10][R4.64+0x4] ;  /* 0x0000040a04003981 */ /* 0x000364000c1e1900 */
        /* <DEDUP_REMOVED lines=26> */
.L_x_373:
        /* <DEDUP_REMOVED lines=55> */
[----:B------:R-:W-:Y:S02]  /*13d0*/  UIADD3 UR21, UR15, UR5, URZ ;  /* 0x000000050f157290 */ /* 0x000fe4000fffe03f */
[----:B------:R-:W-:Y:S01]  /*13e0*/  UIMAD UR16, UR9, UR7, URZ ;  /* 0x00000007091072a4 */ /* 0x000fe2000f8e023f */
[----:B-1----:R-:W-:Y:S01]  /*13f0*/  IMAD.MOV R0, RZ, RZ, -R5 ;  /* 0x000000ffff007224 */ /* 0x002fe200078e0a05 */
[----:B------:R-:W-:Y:S01]  /*1400*/  USEL UR55, UR14, UR12, !UP1 ;  /* 0x0000000c0e377287 */ /* 0x000fe2000c800000 */
[----:B------:R-:W-:Y:S01]  /*1410*/  IMAD.MOV.U32 R4, RZ, RZ, RZ ;  /* 0x000000ffff047224 */ /* 0x000fe200078e00ff */
[----:B------:R-:W-:Y:S01]  /*1420*/  @UP3 UIMAD UR5, UR47, UR41, URZ ;  /* 0x000000292f0532a4 */ /* 0x000fe2000f8e023f */
[----:B------:R-:W-:Y:S01]  /*1430*/  IMAD R0, R0, R6, RZ ;  /* 0x0000000600007224 */ /* 0x000fe200078e02ff */
[----:B------:R-:W-:-:S02]  /*1440*/  ULOP3.LUT UR12, UR46, 0xffffff80, URZ, 0xc0, !UPT ;  /* 0xffffff802e0c7892 */ /* 0x000fc4000f8ec03f */
[----:B------:R-:W-:Y:S01]  /*1450*/  UISETP.NE.AND UP0, UPT, UR35, -0x1, UPT ;  /* 0xffffffff2300788c */ /* 0x000fe2000bf05270 */
[----:B------:R-:W-:Y:S01]  /*1460*/  IMAD.HI.U32 R0, R5, R0, R4 ;  /* 0x0000000005007227 */ /* 0x000fe200078e0004 */
[----:B------:R-:W-:Y:S02]  /*1470*/  USHF.L.U64.HI UR18, UR47, 0x7, UR57 ;  /* 0x000000072f127899 */ /* 0x000fe40008010239 */
[----:B------:R-:W-:Y:S02]  /*1480*/  @UP1 UIADD3 UR21, UR13, UR16, URZ ;  /* 0x000000100d151290 */ /* 0x000fe4000fffe03f */
[----:B------:R-:W-:Y:S01]  /*1490*/  @UP3 USEL UR5, UR5, UR7, !UP1 ;  /* 0x0000000705053287 */ /* 0x000fe2000c800000 */
[----:B------:R-:W-:Y:S01]  /*14a0*/  IMAD.HI.U32 R0, R0, R3, RZ ;  /* 0x0000000300007227 */ /* 0x000fe200078e00ff */
[----:B------:R-:W-:Y:S01]  /*14b0*/  UIADD3 UR16, UR12, -0x80, URZ ;  /* 0xffffff800c107890 */ /* 0x000fe2000fffe03f */
[----:B------:R-:W-:Y:S01]  /*14c0*/  @UP3 ULDC UR13, c[0x0][0x2e4] ;  /* 0x0000b900000d3ab9 */ /* 0x000fe20000000800 */
[----:B------:R-:W-:-:S02]  /*14d0*/  USEL UR40, UR18, URZ, UP2 ;  /* 0x0000003f12287287 */ /* 0x000fc40009000000 */
[----:B------:R-:W-:Y:S01]  /*14e0*/  IADD3 R4, -R0, RZ, RZ ;  /* 0x000000ff00047210 */ /* 0x000fe20007ffe1ff */
[----:B------:R-:W-:Y:S02]  /*14f0*/  @!UP3 UIMAD UR12, UR47, UR61, UR56 ;  /* 0x0000003d2f0cb2a4 */ /* 0x000fe4000f8e0238 */
[----:B------:R-:W-:Y:S02]  /*1500*/  @UP3 UIMAD UR18, UR56, UR13, UR5 ;  /* 0x0000000d381232a4 */ /* 0x000fe4000f8e0205 */
[C---:B------:R-:W-:Y:S01]  /*1510*/  IMAD R3, R6.reuse, R4, R3 ;  /* 0x0000000406037224 */ /* 0x040fe200078e0203 */
[----:B------:R-:W-:Y:S02]  /*1520*/  USHF.R.S32.HI UR19, URZ, 0x1f, UR16 ;  /* 0x0000001f3f137899 */ /* 0x000fe40008011410 */
[----:B------:R-:W-:Y:S02]  /*1530*/  UIADD3 UR5, UP2, UR16, UR33, URZ ;  /* 0x0000002110057290 */ /* 0x000fe4000ff5e03f */
[----:B------:R-:W-:Y:S01]  /*1540*/  ISETP.GT.U32.AND P1, PT, R6, R3, PT ;  /* 0x000000030600720c */ /* 0x000fe20003f24070 */
[----:B------:R-:W-:Y:S01]  /*1550*/  @!UP3 UIMAD UR18, UR12, UR41, URZ ;  /* 0x000000290c12b2a4 */ /* 0x000fe2000f8e023f */
[----:B------:R-:W-:Y:S01]  /*1560*/  ULDC.U8 UR24, c[0x0][0x480] ;  /* 0x0001200000187ab9 */ /* 0x000fe20000000000 */
[----:B------:R-:W-:-:S02]  /*1570*/  UIADD3.X UR12, UR19, UR40, URZ, UP2, !UPT ;  /* 0x00000028130c7290 */ /* 0x000fc400097fe43f */
[----:B------:R-:W-:Y:S02]  /*1580*/  UIMAD UR9, UR9, UR5, URZ ;  /* 0x00000005090972a4 */ /* 0x000fe4000f8e023f */
[----:B------:R-:W-:Y:S02]  /*1590*/  @UP0 UIADD3 UR20, UR32, UR35, URZ ;  /* 0x0000002320140290 */ /* 0x000fe4000fffe03f */
[----:B------:R-:W-:Y:S02]  /*15a0*/  @UP0 UIADD3 UR29, UR32, UR35, URZ ;  /* 0x00000023201d0290 */ /* 0x000fe4000fffe03f */
[----:B------:R-:W-:Y:S02]  /*15b0*/  UIMAD UR51, UR56, UR25, URZ ;  /* 0x00000019383372a4 */ /* 0x000fe4000f8e023f */
[----:B------:R-:W-:Y:S01]  /*15c0*/  @!P1 IMAD.IADD R3, R3, 0x1, -R6 ;  /* 0x0000000103039824 */ /* 0x000fe200078e0a06 */
[----:B------:R-:W-:Y:S01]  /*15d0*/  UISETP.NE.AND UP4, UPT, UR24, URZ, UPT ;  /* 0x0000003f1800728c */ /* 0x000fe2000bf85270 */
[----:B------:R-:W-:Y:S01]  /*15e0*/  @!P1 VIADD R0, R0, 0x1 ;  /* 0x0000000100009836 */ /* 0x000fe20000000000 */
[----:B------:R-:W-:Y:S01]  /*15f0*/  PLOP3.LUT P1, PT, PT, PT, UP0, 0x80, 0x0 ;  /* 0x000000000000781c */ /* 0x000fe20003f2f008 */
[----:B------:R-:W-:Y:S01]  /*1600*/  @UP0 ULDC.64 UR24, c[0x0][0x248] ;  /* 0x0000920000180ab9 */ /* 0x000fe20000000a00 */
[----:B------:R-:W-:Y:S01]  /*1610*/  ISETP.GE.U32.AND P0, PT, R3, R6, PT ;  /* 0x000000060300720c */ /* 0x000fe20003f06070 */
[----:B------:R-:W-:Y:S01]  /*1620*/  @UP0 ULDC.64 UR22, c[0x0][0x250] ;  /* 0x0000940000160ab9 */ /* 0x000fe20000000a00 */
[----:B------:R-:W-:Y:S01]  /*1630*/  LOP3.LUT R3, R7, UR56, RZ, 0x3c, !PT ;  /* 0x0000003807037c12 */ /* 0x000fe2000f8e3cff */
[----:B------:R-:W-:-:S02]  /*1640*/  UIMAD.WIDE.U32 UR40, UR8, UR5, URZ ;  /* 0x00000005082872a5 */ /* 0x000fc4000f8e003f */
[----:B------:R-:W-:Y:S01]  /*1650*/  UIMAD UR5, UR8, UR12, UR9 ;  /* 0x0000000c080572a4 */ /* 0x000fe2000f8e0209 */
[----:B------:R-:W-:Y:S01]  /*1660*/  ISETP.GE.AND P2, PT, R3, RZ, PT ;  /* 0x000000ff0300720c */ /* 0x000fe20003f46270 */
[----:B------:R-:W-:Y:S02]  /*1670*/  UIMAD UR27, UR7, UR37, URZ ;  /* 0x00000025071b72a4 */ /* 0x000fe4000f8e023f */
[----:B------:R-:W-:Y:S02]  /*1680*/  @UP0 UIMAD.WIDE.U32 UR14, UR20, UR24, URZ ;  /* 0x00000018140e02a5 */ /* 0x000fe4000f8e003f */
[----:B------:R-:W-:Y:S02]  /*1690*/  @UP0 UIMAD.WIDE.U32 UR8, UR29, UR22, URZ ;  /* 0x000000161d0802a5 */ /* 0x000fe4000f8e003f */
[----:B------:R-:W-:Y:S01]  /*16a0*/  @P0 IADD3 R0, R0, 0x1, RZ ;  /* 0x0000000100000810 */ /* 0x000fe20007ffe0ff */
[----:B------:R-:W-:Y:S01]  /*16b0*/  @UP0 UIMAD UR13, UR20, UR25, URZ ;  /* 0x00000019140d02a4 */ /* 0x000fe2000f8e023f */
[----:B------:R-:W-:Y:S01]  /*16c0*/  PLOP3.LUT P0, PT, PT, PT, UP3, 0x80, 0x0 ;  /* 0x000000000000781c */ /* 0x000fe20003f0f038 */
[----:B------:R-:W-:-:S02]  /*16d0*/  @UP0 UIMAD UR12, UR29, UR23, URZ ;  /* 0x000000171d0c02a4 */ /* 0x000fc4000f8e023f */
[----:B------:R-:W-:Y:S01]  /*16e0*/  IMAD.MOV.U32 R10, RZ, RZ, R0 ;  /* 0x000000ffff0a7224 */ /* 0x000fe200078e0000 */
[----:B------:R-:W-:Y:S02]  /*16f0*/  @UP1 UIADD3 UR50, UR17, UR27, URZ ;  /* 0x0000001b11321290 */ /* 0x000fe4000fffe03f */
[----:B------:R-:W-:Y:S02]  /*1700*/  @!UP1 UIADD3 UR48, UR39, UR30, URZ ;  /* 0x0000001e27309290 */ /* 0x000fe4000fffe03f */
[----:B------:R-:W-:Y:S01]  /*1710*/  USEL UR53, UR49, URZ, UP4 ;  /* 0x0000003f31357287 */ /* 0x000fe2000a000000 */
[----:B------:R-:W-:Y:S01]  /*1720*/  @!P2 IADD3 R10, -R10, RZ, RZ ;  /* 0x000000ff0a0aa210 */ /* 0x000fe20007ffe1ff */
[----:B------:R-:W-:Y:S01]  /*1730*/  USHF.R.S32.HI UR44, URZ, 0x1f, UR26 ;  /* 0x0000001f3f2c7899 */ /* 0x000fe2000801141a */
[----:B------:R-:W-:Y:S01]  /*1740*/  @!P3 LOP3.LUT R10, RZ, R7, RZ, 0x33, !PT ;  /* 0x00000007ff0ab212 */ /* 0x000fe200078e33ff */
[----:B------:R-:W-:Y:S02]  /*1750*/  USHF.R.S32.HI UR54, URZ, 0x1f, UR51 ;  /* 0x0000001f3f367899 */ /* 0x000fe40008011433 */
[----:B------:R-:W-:-:S02]  /*1760*/  USEL UR52, UR28, URZ, UP4 ;  /* 0x0000003f1c347287 */ /* 0x000fc4000a000000 */
        /* <DEDUP_REMOVED lines=18> */
.L_x_375:
        /* <DEDUP_REMOVED lines=13> */
.L_x_376:
        /* <DEDUP_REMOVED lines=11> */
.L_x_377:
[----:B------:R-:W-:-:S04]  /*1a10*/  UIMAD UR7, UR47, UR61, UR56 ;  /* 0x0000003d2f0772a4 */ /* 0x000fc8000f8e0238 */
[----:B------:R-:W-:-:S12]  /*1a20*/  UIMAD UR7, UR7, UR59, URZ ;  /* 0x0000003b070772a4 */ /* 0x000fd8000f8e023f */
.L_x_378:
[----:B------:R-:W2:Y:S01]  /*1a30*/  LDL.64 R4, [R1+0x38] ;  /* 0x0000380001047983 */ /* 0x000ea20000100a00 */
[----:B------:R-:W1:Y:S01]  /*1a40*/  LDC.64 R14, c[0x0][0x420] ;  /* 0x00010800ff0e7b82 */ /* 0x000e620000000a00 */
[----:B------:R-:W-:Y:S02]  /*1a50*/  ULDC.64 UR8, c[0x0][0x428] ;  /* 0x00010a0000087ab9 */ /* 0x000fe40000000a00 */
[----:B------:R3:W2:Y:S01]  /*1a60*/  LDL.64 R22, [R1+0x38] ;  /* 0x0000380001167983 */ /* 0x0006a20000100a00 */
[----:B------:R-:W-:Y:S01]  /*1a70*/  USHF.R.S32.HI UR13, URZ, 0x1f, UR56 ;  /* 0x0000001f3f0d7899 */ /* 0x000fe20008011438 */
[----:B------:R-:W-:Y:S01]  /*1a80*/  BSSY B1, `(.L_x_374) ;  /* 0x00008bb000017945 */ /* 0x000fe20003800000 */
[----:B------:R-:W-:Y:S01]  /*1a90*/  ULDC UR12, c[0x0][0x2dc] ;  /* 0x0000b700000c7ab9 */ /* 0x000fe20000000800 */
[----:B------:R-:W4:Y:S01]  /*1aa0*/  S2R R7, SR_TID.X ;  /* 0x0000000000077919 */ /* 0x000f220000002100 */
[----:B------:R-:W-:Y:S02]  /*1ab0*/  UIMAD UR17, UR12, UR61, URZ ;  /* 0x0000003d0c1172a4 */ /* 0x000fe4000f8e023f */
[----:B------:R-:W-:-:S02]  /*1ac0*/  UIADD3 UR20, UR16, UR7, URZ ;  /* 0x0000000710147290 */ /* 0x000fc4000fffe03f */
[----:B------:R-:W-:Y:S01]  /*1ad0*/  UIADD3 UR18, UR16, UR18, URZ ;  /* 0x0000001210127290 */ /* 0x000fe2000fffe03f */
[----:B------:R-:W-:Y:S01]  /*1ae0*/  ULDC.64 UR14, c[0x0][0x3e0] ;  /* 0x0000f800000e7ab9 */ /* 0x000fe20000000a00 */
[----:B------:R-:W-:Y:S01]  /*1af0*/  UISETP.GE.AND UP2, UPT, UR31, 0x1, UPT ;  /* 0x000000011f00788c */ /* 0x000fe2000bf46270 */
[----:B------:R-:W-:Y:S01]  /*1b00*/  ULDC.64 UR38, c[0x0][0x210] ;  /* 0x0000840000267ab9 */ /* 0x000fe20000000a00 */
[----:B------:R-:W-:Y:S01]  /*1b10*/  ULDC.64 UR28, c[0x0][0x400] ;  /* 0x00010000001c7ab9 */ /* 0x000fe20000000a00 */
[----:B------:R-:W-:Y:S01]  /*1b20*/  ULDC.64 UR42, c[0x0][0x2b0] ;  /* 0x0000ac00002a7ab9 */ /* 0x000fe20000000a00 */
[----:B------:R-:W-:Y:S01]  /*1b30*/  ULEA.HI.SX32 UR41, UR46, 0xffffffff, 0x19 ;  /* 0xffffffff2e297891 */ /* 0x000fe2000f8fca3f */
[----:B-1----:R-:W-:-:S04]  /*1b40*/  IMAD R0, R14, UR19, RZ ;  /* 0x000000130e007c24 */ /* 0x002fc8000f8e02ff */
[----:B------:R-:W-:Y:S01]  /*1b50*/  IMAD R0, R15, UR16, R0 ;  /* 0x000000100f007c24 */ /* 0x000fe2000f8e0200 */
[----:B----4-:R-:W-:-:S04]  /*1b60*/  SHF.R.S32.HI R3, RZ, 0x1f, R7 ;  /* 0x0000001fff037819 */ /* 0x010fc80000011407 */
[CC--:B------:R-:W-:Y:S02]  /*1b70*/  LEA.HI R6, R3.reuse, R7.reuse, RZ, 0x5 ;  /* 0x0000000703067211 */ /* 0x0c0fe400078f28ff */
[----:B------:R-:W-:Y:S02]  /*1b80*/  LEA.HI R3, R3, R7, RZ, 0x2 ;  /* 0x0000000703037211 */ /* 0x000fe400078f10ff */
[----:B------:R-:W-:Y:S02]  /*1b90*/  LOP3.LUT R11, R6, 0xffffffe0, RZ, 0xc0, !PT ;  /* 0xffffffe0060b7812 */ /* 0x000fe400078ec0ff */
[----:B------:R-:W-:-:S03]  /*1ba0*/  SHF.R.S32.HI R3, RZ, 0x2, R3 ;  /* 0x00000002ff037819 */ /* 0x000fc60000011403 */
[----:B------:R-:W-:Y:S01]  /*1bb0*/  IMAD.IADD R11, R7, 0x1, -R11 ;  /* 0x00000001070b7824 */ /* 0x000fe200078e0a0b */
[----:B------:R-:W-:Y:S01]  /*1bc0*/  SHF.R.S32.HI R21, RZ, 0x1f, R3 ;  /* 0x0000001fff157819 */ /* 0x000fe20000011403 */
[----:B--2---:R-:W-:-:S05]  /*1bd0*/  IMAD.MOV.U32 R22, RZ, RZ, R4 ;  /* 0x000000ffff167224 */ /* 0x004fca00078e0004 */
[----:B------:R-:W-:Y:S02]  /*1be0*/  SHF.R.S32.HI R23, RZ, 0x1f, R22 ;  /* 0x0000001fff177819 */ /* 0x000fe40000011416 */
[----:B------:R-:W-:Y:S01]  /*1bf0*/  IADD3 R4, P0, R22, UR5, RZ ;  /* 0x0000000516047c10 */ /* 0x000fe2000ff1e0ff */
[----:B------:R-:W-:Y:S02]  /*1c00*/  UIMAD UR5, UR13, UR8, URZ ;  /* 0x000000080d0572a4 */ /* 0x000fe4000f8e023f */
[----:B------:R3:W-:Y:S01]  /*1c10*/  STL [R1+0x3c], R23 ;  /* 0x00003c1701007387 */ /* 0x0007e20000100800 */
[----:B------:R-:W-:Y:S01]  /*1c20*/  IADD3.X R5, R23, UR48, RZ, P0, !PT ;  /* 0x0000003017057c10 */ /* 0x000fe200087fe4ff */
[----:B------:R-:W-:Y:S01]  /*1c30*/  UIMAD UR5, UR56, UR9, UR5 ;  /* 0x00000009380572a4 */ /* 0x000fe2000f8e0205 */
[----:B------:R-:W-:Y:S01]  /*1c40*/  IADD3 R8, P0, R3, UR16, RZ ;  /* 0x0000001003087c10 */ /* 0x000fe2000ff1e0ff */
[----:B------:R-:W-:Y:S01]  /*1c50*/  IMAD.WIDE.U32 R4, R14, UR16, R4 ;  /* 0x000000100e047c25 */ /* 0x000fe2000f8e0004 */
[----:B------:R-:W-:-:S03]  /*1c60*/  USHF.L.U32 UR16, UR17, 0x7, URZ ;  /* 0x0000000711107899 */ /* 0x000fc6000800063f */
[----:B------:R-:W-:Y:S01]  /*1c70*/  IMAD.IADD R5, R5, 0x1, R0 ;  /* 0x0000000105057824 */ /* 0x000fe200078e0200 */
[----:B------:R-:W-:Y:S01]  /*1c80*/  UIADD3 UR12, UP1, UP0, UR40, UR16, UR51 ;  /* 0x00000010280c7290 */ /* 0x000fe2000f83e033 */
[----:B------:R-:W-:Y:S01]  /*1c90*/  IMAD.U32 R0, RZ, RZ, UR8 ;  /* 0x00000008ff007e24 */ /* 0x000fe2000f8e00ff */
[----:B------:R-:W-:Y:S01]  /*1ca0*/  ULDC.64 UR8, c[0x0][0x258] ;  /* 0x0000960000087ab9 */ /* 0x000fe20000000a00 */
[----:B------:R-:W-:Y:S02]  /*1cb0*/  USHF.R.S32.HI UR7, URZ, 0x1f, UR16 ;  /* 0x0000001f3f077899 */ /* 0x000fe40008011410 */
[----:B------:R-:W-:Y:S01]  /*1cc0*/  IMAD.WIDE.U32 R4, R0, UR56, R4 ;  /* 0x0000003800047c25 */ /* 0x000fe2000f8e0004 */
[----:B------:R-:W-:Y:S02]  /*1cd0*/  SHF.R.S32.HI R0, RZ, 0x5, R6 ;  /* 0x00000005ff007819 */ /* 0x000fe40000011406 */
[----:B------:R-:W-:Y:S01]  /*1ce0*/  IADD3.X R6, R21, UR19, RZ, P0, !PT ;  /* 0x0000001315067c10 */ /* 0x000fe200087fe4ff */
[----:B------:R-:W-:Y:S01]  /*1cf0*/  VIADD R5, R5, UR5 ;  /* 0x0000000505057c36 */ /* 0x000fe20008000000 */
[----:B------:R-:W-:Y:S01]  /*1d00*/  UIMAD UR5, UR13, UR8, URZ ;  /* 0x000000080d0572a4 */ /* 0x000fe2000f8e023f */
[----:B------:R-:W-:-:S02]  /*1d10*/  IMAD R11, R0, UR17, R11 ;  /* 0x00000011000b7c24 */ /* 0x000fc4000f8e020b */
[----:B------:R-:W-:Y:S01]  /*1d20*/  IMAD R6, R6, UR36, RZ ;  /* 0x0000002406067c24 */ /* 0x000fe2000f8e02ff */
[----:B------:R-:W-:Y:S01]  /*1d30*/  UIMAD UR13, UR56, UR9, UR5 ;  /* 0x00000009380d72a4 */ /* 0x000fe2000f8e0205 */
[----:B------:R-:W-:Y:S01]  /*1d40*/  IMAD R0, R21, R14, RZ ;  /* 0x0000000e15007224 */ /* 0x000fe200078e02ff */
[----:B------:R-:W-:Y:S01]  /*1d50*/  UIADD3.X UR5, UR49, UR7, UR54, UP1, UP0 ;  /* 0x0000000731057290 */ /* 0x000fe20008fe0436 */
[C---:B------:R-:W-:Y:S01]  /*1d60*/  IMAD R12, R8.reuse, UR37, R6 ;  /* 0x00000025080c7c24 */ /* 0x040fe2000f8e0206 */
[----:B------:R-:W-:Y:S01]  /*1d70*/  UIADD3 UR7, UP1, UP0, UR52, UR12, UR55 ;  /* 0x0000000c34077290 */ /* 0x000fe2000f83e037 */
[----:B------:R-:W-:-:S03]  /*1d80*/  IMAD.WIDE.U32 R8, R8, UR36, R22 ;  /* 0x0000002408087c25 */ /* 0x000fc6000f8e0016 */
[----:B------:R-:W-:Y:S01]  /*1d90*/  UIADD3.X UR5, UR53, UR5, UR21, UP1, UP0 ;  /* 0x0000000535057290 */ /* 0x000fe20008fe0415 */
[C---:B------:R-:W-:Y:S01]  /*1da0*/  IMAD R0, R3.reuse, R15, R0 ;  /* 0x0000000f03007224 */ /* 0x040fe200078e0200 */
[----:B------:R-:W-:Y:S01]  /*1db0*/  IADD3 R8, P0, R8, UR58, RZ ;  /* 0x0000003a08087c10 */ /* 0x000fe2000ff1e0ff */
[----:B------:R-:W-:Y:S01]  /*1dc0*/  IMAD.WIDE.U32 R6, R3, R14, R4 ;  /* 0x0000000e03067225 */ /* 0x000fe200078e0004 */
[----:B------:R-:W-:Y:S02]  /*1dd0*/  ULDC.64 UR58, c[0x0][0x478] ;  /* 0x00011e00003a7ab9 */ /* 0x000fe40000000a00 */
[----:B------:R-:W-:Y:S01]  /*1de0*/  IADD3.X R9, R9, UR50, R12, P0, !PT ;  /* 0x0000003209097c10 */ /* 0x000fe200087fe40c */
[----:B------:R-:W-:Y:S01]  /*1df0*/  IMAD.IADD R0, R7, 0x1, R0 ;  /* 0x0000000107007824 */ /* 0x000fe200078e0200 */
[----:B------:R-:W-:Y:S01]  /*1e00*/  LEA R16, P0, R6, UR14, 0x1 ;  /* 0x0000000e06107c11 */ /* 0x000fe2000f8008ff */
[----:B------:R-:W-:Y:S01]  /*1e10*/  IMAD.U32 R4, RZ, RZ, UR8 ;  /* 0x00000008ff047e24 */ /* 0x000fe2000f8e00ff */
[----:B------:R-:W-:-:S02]  /*1e20*/  UIMAD.WIDE UR8, UR18, 0x4, UR42 ;  /* 0x00000004120878a5 */ /* 0x000fc4000f8e022a */
[----:B------:R-:W-:Y:S01]  /*1e30*/  LEA.HI.X R17, R6, UR15, R0, 0x1, P0 ;  /* 0x0000000f06117c11 */ /* 0x000fe200080f0c00 */
[----:B------:R-:W-:Y:S01]  /*1e40*/  IMAD.WIDE.U32 R4, R4, UR56, R8 ;  /* 0x0000003804047c25 */ /* 0x000fe2000f8e0008 */
[----:B------:R-:W-:Y:S01]  /*1e50*/  PLOP3.LUT P0, PT, PT, PT, UP2, 0x80, 0x0 ;  /* 0x000000000000781c */ /* 0x000fe20003f0f028 */
[----:B------:R-:W-:Y:S01]  /*1e60*/  UIMAD.WIDE UR20, UR20, 0x4, UR58 ;  /* 0x00000004141478a5 */ /* 0x000fe2000f8e023a */
[----:B------:R-:W-:Y:S01]  /*1e70*/  IADD3 R0, P2, R11, UR7, RZ ;  /* 0x000000070b007c10 */ /* 0x000fe2000ff5e0ff */
[----:B------:R-:W-:Y:S01]  /*1e80*/  VIADD R6, R5, UR13 ;  /* 0x0000000d05067c36 */ /* 0x000fe20008000000 */
[----:B------:R-:W-:Y:S02]  /*1e90*/  LEA R12, P3, R4, UR38, 0x1 ;  /* 0x00000026040c7c11 */ /* 0x000fe4000f8608ff */
[----:B------:R-:W-:Y:S02]  /*1ea0*/  LEA R20, P1, R0, UR28, 0x2 ;  /* 0x0000001c00147c11 */ /* 0x000fe4000f8210ff */
[----:B------:R-:W-:-:S02]  /*1eb0*/  LEA.HI.X.SX32 R5, R11, UR5, 0x1, P2 ;  /* 0x000000050b057c11 */ /* 0x000fc400090f0eff */
[----:B------:R-:W-:Y:S02]  /*1ec0*/  LEA.HI.X R13, R4, UR39, R6, 0x1, P3 ;  /* 0x00000027040d7c11 */ /* 0x000fe400098f0c06 */
[----:B------:R-:W-:Y:S01]  /*1ed0*/  LEA.HI.X R19, R0, UR29, R5, 0x2, P1 ;  /* 0x0000001d00137c11 */ /* 0x000fe200088f1405 */
[----:B---3--:R-:W-:Y:S06]  /*1ee0*/  @!P0 BRA `(.L_x_379) ;  /* 0x0000007c00a88947 */ /* 0x008fec0003800000 */
[----:B------:R-:W2:Y:S01]  /*1ef0*/  LDL R24, [R1+0x60] ;  /* 0x0000600001187983 */ /* 0x000ea20000100800 */
        /* <DEDUP_REMOVED lines=21> */
[----:B------:R-:W-:-:S10]  /*2050*/  IMAD R11, R10, UR19, R0 ;  /* 0x000000130a0b7c24 */ /* 0x000fd4000f8e0200 */
[----:B------:R-:W-:Y:S01]  /*2060*/  @P0 BAR.SYNC.DEFER_BLOCKING 0x0 ;  /* 0x0000000000000b1d */ /* 0x000fe20000010000 */
[----:B------:R-:W-:Y:S01]  /*2070*/  UIADD3 UR9, UR8, -UR9, URZ ;  /* 0x8000000908097290 */ /* 0x000fe2000fffe03f */
[----:B------:R-:W-:Y:S01]  /*2080*/  ISETP.GE.AND P4, PT, R6, UR5, PT ;  /* 0x0000000506007c0c */ /* 0x000fe2000bf86270 */
[----:B------:R-:W-:Y:S01]  /*2090*/  IMAD.WIDE.U32 R4, R10, UR18, R4 ;  /* 0x000000120a047c25 */ /* 0x000fe2000f8e0004 */
[----:B------:R-:W-:Y:S01]  /*20a0*/  ISETP.GE.AND P5, PT, R3, UR5, PT ;  /* 0x0000000503007c0c */ /* 0x000fe2000bfa6270 */
[----:B------:R-:W-:Y:S01]  /*20b0*/  UISETP.NE.AND UP0, UPT, UR9, 0x1, UPT ;  /* 0x000000010900788c */ /* 0x000fe2000bf05270 */
[----:B------:R-:W-:Y:S01]  /*20c0*/  UMOV UR15, UR20 ;  /* 0x00000014000f7c82 */ /* 0x000fe20008000000 */
[----:B------:R-:W-:Y:S01]  /*20d0*/  UMOV UR14, UR21 ;  /* 0x00000015000e7c82 */ /* 0x000fe20008000000 */
[----:B------:R-:W-:-:S03]  /*20e0*/  IMAD.IADD R11, R5, 0x1, R11 ;  /* 0x00000001050b7824 */ /* 0x000fc600078e020b */
[----:B------:R-:W-:Y:S02]  /*20f0*/  PLOP3.LUT P0, PT, PT, PT, UP0, 0x80, 0x0 ;  /* 0x000000000000781c */ /* 0x000fe40003f0f008 */
[C---:B--2---:R-:W-:Y:S01]  /*2100*/  LEA R0, R24.reuse, UR4, 0x1 ;  /* 0x0000000418007c11 */ /* 0x044fe2000f8e08ff */
[----:B------:R-:W-:-:S04]  /*2110*/  VIADD R6, R24, 0x1000 ;  /* 0x0000100018067836 */ /* 0x000fc80000000000 */
[----:B------:R1:W-:Y:S01]  /*2120*/  @P1 STS [R0+0x8000], RZ ;  /* 0x008000ff00001388 */ /* 0x0003e20000000800 */
[----:B------:R-:W-:-:S03]  /*2130*/  SEL R171, R6, R24, !P0 ;  /* 0x0000001806ab7207 */ /* 0x000fc60004000000 */
        /* <DEDUP_REMOVED lines=22> */
.L_x_381:
[----:B------:R-:W-:Y:S05]  /*22a0*/  BSYNC B0 ;  /* 0x0000000000007941 */ /* 0x000fea0003800000 */
.L_x_380:
        /* <DEDUP_REMOVED lines=22> */
.L_x_383:
[----:B------:R-:W-:Y:S05]  /*2410*/  BSYNC B0 ;  /* 0x0000000000007941 */ /* 0x000fea0003800000 */
.L_x_382:
[----:B------:R-:W-:Y:S01]  /*2420*/  IMAD.MOV.U32 R6, RZ, RZ, R16 ;  /* 0x000000ffff067224 */ /* 0x000fe200078e0010 */
[----:B------:R-:W-:Y:S01]  /*2430*/  MOV R7, R17 ;  /* 0x0000001100077202 */ /* 0x000fe20000000f00 */
[----:B------:R-:W0:Y:S01]  /*2440*/  LDGDEPBAR ;  /* 0x00000000000079af */ /* 0x000e220000000000 */
[----:B------:R-:W-:Y:S01]  /*2450*/  BSSY B0, `(.L_x_384) ;  /* 0x0000012000007945 */ /* 0x000fe20003800000 */
[----:B------:R-:W-:Y:S02]  /*2460*/  LEA R171, R171, UR4, 0x1 ;  /* 0x00000004abab7c11 */ /* 0x000fe4000f8e08ff */
[----:B------:R1:W-:Y:S04]  /*2470*/  STL.64 [R1+0x10], R12 ;  /* 0x0000100c01007387 */ /* 0x0003e80000100a00 */
[----:B------:R1:W-:Y:S04]  /*2480*/  STL.64 [R1+0x8], R6 ;  /* 0x0000080601007387 */ /* 0x0003e80000100a00 */
        /* <DEDUP_REMOVED lines=14> */
.L_x_385:
[----:B------:R-:W-:Y:S05]  /*2570*/  BSYNC B0 ;  /* 0x0000000000007941 */ /* 0x000fea0003800000 */
.L_x_384:
[----:B------:R1:W-:Y:S01]  /*2580*/  @P4 STS.128 [R0+0x5000], RZ ;  /* 0x005000ff00004388 */ /* 0x0003e20000000c00 */
[----:B------:R-:W-:Y:S04]  /*2590*/  BSSY B0, `(.L_x_386) ;  /* 0x000000c000007945 */ /* 0x000fe80003800000 */
[----:B------:R-:W-:Y:S05]  /*25a0*/  @P4 BRA `(.L_x_387) ;  /* 0x0000000000284947 */ /* 0x000fea0003800000 */
[----:B------:R-:W-:Y:S02]  /*25b0*/  ULDC UR7, c[0x0][0x2d0] ;  /* 0x0000b40000077ab9 */ /* 0x000fe40000000800 */
[----:B------:R-:W-:-:S13]  /*25c0*/  ISETP.GE.AND P3, PT, R22, UR7, PT ;  /* 0x0000000716007c0c */ /* 0x000fda000bf66270 */
[----:B------:R1:W-:Y:S01]  /*25d0*/  @P3 STS.128 [R0+0x5000], RZ ;  /* 0x005000ff00003388 */ /* 0x0003e20000000c00 */
[----:B------:R-:W-:Y:S05]  /*25e0*/  @P3 BRA `(.L_x_387) ;  /* 0x0000000000183947 */ /* 0x000fea0003800000 */
[----:B---3--:R-:W-:-:S04]  /*25f0*/  LEA R4, P3, R14, R6, 0x7 ;  /* 0x000000060e047211 */ /* 0x008fc800078638ff */
[----:B------:R-:W-:-:S05]  /*2600*/  LEA.HI.X R5, R14, R7, R15, 0x7, P3 ;  /* 0x000000070e057211 */ /* 0x000fca00018f3c0f */
[----:B------:R-:W-:Y:S01]  /*2610*/  @!PT LDS RZ, [RZ] ;  /* 0x00000000fffff984 */ /* 0x000fe20000000800 */
[----:B------:R-:W-:Y:S01]  /*2620*/  @!PT LDS RZ, [RZ] ;  /* 0x00000000fffff984 */ /* 0x000fe20000000800 */
[----:B------:R-:W-:Y:S01]  /*2630*/  @!PT LDS RZ, [RZ] ;  /* 0x00000000fffff984 */ /* 0x000fe20000000800 */
[----:B------:R3:W-:Y:S04]  /*2640*/  LDGSTS.E.BYPASS.LTC128B.128 [R0+0x5000], desc[UR10][R4.64] ;  /* 0x0500000004007fae */ /* 0x0007e8000b901d4a */
.L_x_387:
[----:B------:R-:W-:Y:S05]  /*2650*/  BSYNC B0 ;  /* 0x0000000000007941 */ /* 0x000fea0003800000 */
.L_x_386:
[----:B------:R-:W5:Y:S01]  /*2660*/  LDL R16, [R1+0x68] ;  /* 0x0000680001107983 */ /* 0x000f620000100800 */
[----:B------:R-:W-:Y:S01]  /*2670*/  BSSY B0, `(.L_x_388) ;  /* 0x0000013000007945 */ /* 0x000fe20003800000 */
[----:B---3--:R-:W-:Y:S02]  /*2680*/  MOV R5, UR24 ;  /* 0x0000001800057c02 */ /* 0x008fe40008000f00 */
[----:B------:R3:W-:Y:S04]  /*2690*/  @P5 STS [R171], RZ ;  /* 0x000000ffab005388 */ /* 0x0007e80000000800 */
[----:B------:R3:W-:Y:S04]  /*26a0*/  @P5 STS [R171+0x4], RZ ;  /* 0x000004ffab005388 */ /* 0x0007e80000000800 */
[----:B------:R3:W-:Y:S04]  /*26b0*/  @P5 STS [R171+0x8], RZ ;  /* 0x000008ffab005388 */ /* 0x0007e80000000800 */
[----:B------:R3:W-:Y:S01]  /*26c0*/  @P5 STS [R171+0xc], RZ ;  /* 0x00000cffab005388 */ /* 0x0007e20000000800 */
[----:B-----5:R-:W-:Y:S01]  /*26d0*/  IADD3 R4, R16, 0x48, RZ ;  /* 0x0000004810047810 */ /* 0x020fe20007ffe0ff */
[----:B---3--:R-:W-:Y:S05]  /*26e0*/  @P5 BRA `(.L_x_389) ;  /* 0x00000000002c5947 */ /* 0x008fea0003800000 */
        /* <DEDUP_REMOVED lines=11> */
.L_x_389:
[----:B------:R-:W-:Y:S05]  /*27a0*/  BSYNC B0 ;  /* 0x0000000000007941 */ /* 0x000fea0003800000 */
.L_x_388:
        /* <DEDUP_REMOVED lines=21> */
.L_x_391:
[----:B------:R-:W-:Y:S05]  /*2900*/  BSYNC B0 ;  /* 0x0000000000007941 */ /* 0x000fea0003800000 */
.L_x_390:
        /* <DEDUP_REMOVED lines=8> */
[----:B------:R-:W-:Y:S01]  /*2990*/  VIADD R5, R16, 0x40 ;  /* 0x0000004010057836 */ /* 0x000fe20000000000 */
        /* <DEDUP_REMOVED lines=40> */
.L_x_393:
[----:B------:R-:W-:Y:S05]  /*2c20*/  BSYNC B0 ;  /* 0x0000000000007941 */ /* 0x000fea0003800000 */
.L_x_392:
        /* <DEDUP_REMOVED lines=22> */
.L_x_395:
[----:B------:R-:W-:Y:S05]  /*2d90*/  BSYNC B0 ;  /* 0x0000000000007941 */ /* 0x000fea0003800000 */
.L_x_394:
[----:B-12-4-:R-:W-:Y:S01]  /*2da0*/  IMAD.MOV.U32 R0, RZ, RZ, 0x7f800000 ;  /* 0x7f800000ff007424 */ /* 0x016fe200078e00ff */
[----:B------:R-:W0:Y:S01]  /*2db0*/  LDGDEPBAR ;  /* 0x00000000000079af */ /* 0x000e220000000000 */
[----:B------:R-:W-:Y:S01]  /*2dc0*/  IMAD.MOV.U32 R3, RZ, RZ, 0x7f800000 ;  /* 0x7f800000ff037424 */ /* 0x000fe200078e00ff */
[----:B------:R-:W-:Y:S01]  /*2dd0*/  ULDC UR33, c[0x0][0x2d0] ;  /* 0x0000b40000217ab9 */ /* 0x000fe20000000800 */
[----:B------:R-:W-:Y:S02]  /*2de0*/  IMAD.MOV.U32 R7, RZ, RZ, 0x7f800000 ;  /* 0x7f800000ff077424 */ /* 0x000fe400078e00ff */
[----:B------:R-:W-:Y:S01]  /*2df0*/  IMAD.MOV.U32 R6, RZ, RZ, 0x7f800000 ;  /* 0x7f800000ff067424 */ /* 0x000fe200078e00ff */
[----:B------:R-:W2:Y:S04]  /*2e00*/  @!P3 LDG.E R0, desc[UR10][R14.64] ;  /* 0x0000000a0e00b981 */ /* 0x000ea8000c1e1900 */
[----:B------:R-:W-:Y:S01]  /*2e10*/  STL [R1+0x2c], R20 ;  /* 0x00002c1401007387 */ /* 0x000fe20000100800 */
[----:B------:R-:W-:Y:S01]  /*2e20*/  VIADD R148, R161, 0x1000 ;  /* 0x00001000a1947836 */ /* 0x000fe20000000000 */
[----:B------:R-:W-:-:S02]  /*2e30*/  UIADD3 UR5, UR26, 0x80, URZ ;  /* 0x000000801a057890 */ /* 0x000fc4000fffe03f */
[----:B------:R-:W4:Y:S01]  /*2e40*/  @!P4 LDG.E R3, desc[UR10][R4.64+0x100] ;  /* 0x0001000a0403c981 */ /* 0x000f22000c1e1900 */
[----:B------:R-:W-:Y:S01]  /*2e50*/  IMAD.SHL.U32 R154, R161, 0x2, RZ ;  /* 0x00000002a19a7824 */ /* 0x000fe200078e00ff */
[----:B------:R-:W-:Y:S02]  /*2e60*/  CS2R R94, SRZ ;  /* 0x00000000005e7805 */ /* 0x000fe4000001ff00 */
[----:B------:R-:W-:Y:S01]  /*2e70*/  CS2R R92, SRZ ;  /* 0x00000000005c7805 */ /* 0x000fe2000001ff00 */
[----:B------:R-:W5:Y:S01]  /*2e80*/  @!P6 LDG.E R7, desc[UR10][R4.64] ;  /* 0x0000000a0407e981 */ /* 0x000f62000c1e1900 */
[----:B------:R-:W-:Y:S02]  /*2e90*/  CS2R R98, SRZ ;  /* 0x0000000000627805 */ /* 0x000fe4000001ff00 */
[----:B------:R-:W-:Y:S02]  /*2ea0*/  CS2R R96, SRZ ;  /* 0x0000000000607805 */ /* 0x000fe4000001ff00 */
[----:B------:R-:W-:Y:S01]  /*2eb0*/  CS2R R90, SRZ ;  /* 0x00000000005a7805 */ /* 0x000fe2000001ff00 */
[----:B------:R1:W3:Y:S01]  /*2ec0*/  @!P5 LDG.E R6, desc[UR10][R4.64+0x20] ;  /* 0x0000200a0406d981 */ /* 0x0002e2000c1e1900 */
        /* <DEDUP_REMOVED lines=9> */
[----:B------:R-:W-:Y:S01]  /*2f60*/  CS2R R74, SRZ ;  /* 0x00000000004a7805 */ /* 0x000fe2000001ff00 */
[----:B------:R-:W-:Y:S01]  /*2f70*/  STL [R1+0x28], R19 ;  /* 0x0000281301007387 */ /* 0x000fe20000100800 */
[----:B------:R-:W-:Y:S02]  /*2f80*/  CS2R R72, SRZ ;  /* 0x0000000000487805 */ /* 0x000fe4000001ff00 */
[----:B------:R-:W-:Y:S02]  /*2f90*/  CS2R R70, SRZ ;  /* 0x0000000000467805 */ /* 0x000fe4000001ff00 */
[----:B------:R-:W-:Y:S01]  /*2fa0*/  CS2R R68, SRZ ;  /* 0x0000000000447805 */ /* 0x000fe2000001ff00 */
[----:B------:R-:W-:Y:S02]  /*2fb0*/  USHF.L.U32 UR31, UR17, 0x3, URZ ;  /* 0x00000003111f7899 */ /* 0x000fe4000800063f */
[----:B------:R-:W-:Y:S02]  /*2fc0*/  USHF.L.U32 UR30, UR17, 0x4, URZ ;  /* 0x00000004111e7899 */ /* 0x000fe4000800063f */
[----:B------:R-:W-:-:S02]  /*2fd0*/  UIMAD UR29, UR17, 0x18, URZ ;  /* 0x00000018111d78a4 */ /* 0x000fc4000f8e023f */
[----:B------:R-:W-:Y:S02]  /*2fe0*/  USHF.L.U32 UR28, UR17, 0x5, URZ ;  /* 0x00000005111c7899 */ /* 0x000fe4000800063f */
[----:B------:R-:W-:Y:S02]  /*2ff0*/  UIMAD UR27, UR17, 0x28, URZ ;  /* 0x00000028111b78a4 */ /* 0x000fe4000f8e023f */
[----:B------:R-:W-:Y:S01]  /*3000*/  UIMAD UR25, UR17, 0x38, URZ ;  /* 0x00000038111978a4 */ /* 0x000fe2000f8e023f */
[----:B------:R-:W2:Y:S01]  /*3010*/  LDSM.16.M88.4 R116, [R149+0x8000] ;  /* 0x008000009574783b */ /* 0x000ea20000000200 */
[----:B------:R-:W-:Y:S02]  /*3020*/  USHF.L.U32 UR24, UR17, 0x6, URZ ;  /* 0x0000000611187899 */ /* 0x000fe4000800063f */
[----:B------:R-:W-:Y:S01]  /*3030*/  UIMAD UR23, UR17, 0x48, URZ ;  /* 0x00000048111778a4 */ /* 0x000fe2000f8e023f */
[----:B------:R-:W2:Y:S01]  /*3040*/  LDSM.16.M88.4 R120, [R149+0x8400] ;  /* 0x008400009578783b */ /* 0x000ea20000000200 */
[----:B------:R-:W-:-:S02]  /*3050*/  UIMAD UR22, UR17, 0x50, URZ ;  /* 0x00000050111678a4 */ /* 0x000fc4000f8e023f */
[----:B------:R-:W-:Y:S01]  /*3060*/  UIMAD UR21, UR17, 0x58, URZ ;  /* 0x00000058111578a4 */ /* 0x000fe2000f8e023f */
[----:B------:R-:W2:Y:S01]  /*3070*/  LDSM.16.M88.4 R124, [R149+0x8800] ;  /* 0x00880000957c783b */ /* 0x000ea20000000200 */
[----:B------:R-:W-:Y:S02]  /*3080*/  UIMAD UR20, UR17, 0x60, URZ ;  /* 0x00000060111478a4 */ /* 0x000fe4000f8e023f */
[----:B------:R-:W-:Y:S01]  /*3090*/  UIMAD UR19, UR17, 0x68, URZ ;  /* 0x00000068111378a4 */ /* 0x000fe2000f8e023f */
[----:B------:R-:W2:Y:S01]  /*30a0*/  LDSM.16.M88.4 R128, [R149+0x8c00] ;  /* 0x008c00009580783b */ /* 0x000ea20000000200 */
[----:B------:R-:W-:Y:S02]  /*30b0*/  UIMAD UR18, UR17, 0x70, URZ ;  /* 0x00000070111278a4 */ /* 0x000fe4000f8e023f */
[----:B------:R-:W-:Y:S01]  /*30c0*/  UIADD3 UR16, -UR16, URZ, URZ ;  /* 0x0000003f10107290 */ /* 0x000fe2000fffe13f */
[----:B------:R-:W2:Y:S01]  /*30d0*/  LDSM.16.M88.4 R132, [R150+0x8000] ;  /* 0x008000009684783b */ /* 0x000ea20000000200 */
[----:B------:R-:W-:-:S03]  /*30e0*/  ULDC UR7, c[0x0][0x2ec] ;  /* 0x0000bb0000077ab9 */ /* 0x000fc60000000800 */
[----:B------:R-:W2:Y:S04]  /*30f0*/  LDSM.16.M88.4 R136, [R150+0x8400] ;  /* 0x008400009688783b */ /* 0x000ea80000000200 */
[----:B------:R-:W2:Y:S04]  /*3100*/  LDSM.16.M88.4 R140, [R150+0x8800] ;  /* 0x00880000968c783b */ /* 0x000ea80000000200 */
[----:B------:R-:W2:Y:S01]  /*3110*/  LDSM.16.M88.4 R144, [R150+0x8c00] ;  /* 0x008c00009690783b */ /* 0x000ea20000000200 */
[----:B-1----:R-:W-:Y:S01]  /*3120*/  SHF.L.U64.HI R5, R16, 0x2, R13 ;  /* 0x0000000210057819 */ /* 0x002fe2000001020d */
[----:B------:R-:W-:Y:S01]  /*3130*/  VIADD R4, R156, 0x1000 ;  /* 0x000010009c047836 */ /* 0x000fe20000000000 */
[----:B------:R-:W-:Y:S01]  /*3140*/  SEL R148, R148, R161, !P0 ;  /* 0x000000a194947207 */ /* 0x000fe20004000000 */
[----:B------:R-:W-:-:S03]  /*3150*/  UIMAD UR26, UR17, 0x30, URZ ;  /* 0x00000030111a78a4 */ /* 0x000fc6000f8e023f */
[----:B------:R-:W-:Y:S01]  /*3160*/  LEA R148, R148, UR4, 0x1 ;  /* 0x0000000494947c11 */ /* 0x000fe2000f8e08ff */
[----:B------:R-:W-:Y:S02]  /*3170*/  UISETP.GE.AND UP0, UPT, UR5, UR6, UPT ;  /* 0x000000060500728c */ /* 0x000fe4000bf06270 */
[----:B------:R-:W-:Y:S01]  /*3180*/  UIMAD UR17, UR17, 0x78, URZ ;  /* 0x00000078111178a4 */ /* 0x000fe2000f8e023f */
[----:B------:R-:W-:Y:S01]  /*3190*/  ULDC UR5, c[0x0][0x39c] ;  /* 0x0000e70000057ab9 */ /* 0x000fe20000000800 */
[----:B--2---:R1:W-:Y:S04]  /*31a0*/  STL [R1+0x44], R0 ;  /* 0x0000440001007387 */ /* 0x0043e80000100800 */
[----:B----4-:R2:W-:Y:S01]  /*31b0*/  STL [R1+0x40], R3 ;  /* 0x0000400301007387 */ /* 0x0105e20000100800 */
[----:B-1----:R-:W-:-:S02]  /*31c0*/  VIADD R0, R16, 0xffffff80 ;  /* 0xffffff8010007836 */ /* 0x002fc40000000000 */
[----:B--2---:R-:W-:-:S05]  /*31d0*/  IMAD.SHL.U32 R3, R16, 0x4, RZ ;  /* 0x0000000410037824 */ /* 0x004fca00078e00ff */
[----:B------:R1:W-:Y:S04]  /*31e0*/  STL [R1+0x5c], R3 ;  /* 0x00005c0301007387 */ /* 0x0003e80000100800 */
[----:B-----5:R-:W-:Y:S04]  /*31f0*/  STL [R1+0x48], R7 ;  /* 0x0000480701007387 */ /* 0x020fe80000100800 */
[----:B---3--:R-:W-:Y:S04]  /*3200*/  STL [R1+0x4c], R6 ;  /* 0x00004c0601007387 */ /* 0x008fe80000100800 */
[----:B------:R-:W-:Y:S01]  /*3210*/  STL [R1+0x58], R5 ;  /* 0x0000580501007387 */ /* 0x000fe20000100800 */
[----:B-1----:R-:W-:-:S04]  /*3220*/  SHF.R.S32.HI R3, RZ, 0x1f, R0 ;  /* 0x0000001fff037819 */ /* 0x002fc80000011400 */
[C---:B------:R-:W-:Y:S01]  /*3230*/  SHF.L.U64.HI R3, R0.reuse, 0x2, R3 ;  /* 0x0000000200037819 */ /* 0x040fe20000010203 */
[----:B------:R-:W-:-:S04]  /*3240*/  IMAD.SHL.U32 R0, R0, 0x4, RZ ;  /* 0x0000000400007824 */ /* 0x000fc800078e00ff */
[----:B------:R1:W-:Y:S04]  /*3250*/  STL [R1+0x54], R3 ;  /* 0x0000540301007387 */ /* 0x0003e80000100800 */
[----:B------:R2:W-:Y:S04]  /*3260*/  STL [R1+0x50], R0 ;  /* 0x0000500001007387 */ /* 0x0005e80000100800 */
[----:B------:R2:W-:Y:S01]  /*3270*/  STL [R1+0x30], R171 ;  /* 0x000030ab01007387 */ /* 0x0005e20000100800 */
[----:B-1----:R-:W-:-:S04]  /*3280*/  SEL R3, R4, R156, !P0 ;  /* 0x0000009c04037207 */ /* 0x002fc80004000000 */
[----:B------:R-:W-:-:S07]  /*3290*/  LEA R3, R3, UR4, 0x1 ;  /* 0x0000000403037c11 */ /* 0x000fce000f8e08ff */
.L_x_398:
[----:B------:R-:W0:Y:S01]  /*32a0*/  LDGDEPBAR ;  /* 0x00000000000079af */ /* 0x000e220000000000 */
[----:B------:R-:W-:Y:S01]  /*32b0*/  IMAD.IADD R112, R155, 0x1, R148 ;  /* 0x000000019b707824 */ /* 0x000fe200078e0294 */
[----:B------:R-:W-:Y:S01]  /*32c0*/  PLOP3.LUT P1, PT, PT, PT, UP0, 0x80, 0x0 ;  /* 0x000000000000781c */ /* 0x000fe20003f2f008 */
[----:B------:R-:W-:Y:S05]  /*32d0*/  UISETP.GE.AND UP3, UPT, UR8, 0x1, UPT ;  /* 0x000000010800788c */ /* 0x000fea000bf66270 */
[----:B--2---:R-:W2:Y:S01]  /*32e0*/  LDL R0, [R1+0x64] ;  /* 0x0000640001007983 */ /* 0x004ea20000100800 */
        /* <DEDUP_REMOVED lines=122> */
[----:B------:R-:W-:Y:S02]  /*3a90*/  @P1 FSEL R8, R99, -INF , !P4 ;  /* 0xff80000063081808 */ /* 0x000fe40006000000 */
        /* <DEDUP_REMOVED lines=195> */
[----:B------:R-:W-:Y:S09]  /*46d0*/  FFMA.FTZ R12, R12, UR7, -R8 ;  /* 0x000000070c0c7c23 */ /* 0x000ff20008010808 */
        /* <DEDUP_REMOVED lines=27> */
[----:B--2---:R-:W-:Y:S01]  /*4890*/  STL [R1+0x4], R15 ;  /* 0x0000040f01007387 */ /* 0x004fe20000100800 */
[----:B------:R-:W-:Y:S07]  /*48a0*/  IMAD.MOV.U32 R5, RZ, RZ, R198 ;  /* 0x000000ffff057224 */ /* 0x000fee00078e00c6 */
[----:B------:R1:W2:Y:S10]  /*48b0*/  MUFU.EX2 R16, R4 ;  /* 0x0000000400107308 */ /* 0x0002b40000000800 */
[----:B------:R-:W-:Y:S01]  /*48c0*/  MUFU.TANH R164, R51 ;  /* 0x0000003300a47308 */ /* 0x000fe20000002400 */
[----:B-1----:R-:W-:Y:S01]  /*48d0*/  @P0 VIADD R4, R11, 0x18 ;  /* 0x000000180b040836 */ /* 0x002fe20000000000 */
[----:B------:R-:W-:Y:S01]  /*48e0*/  PLOP3.LUT P0, PT, PT, PT, UP0, 0x80, 0x0 ;  /* 0x000000000000781c */ /* 0x000fe20003f0f008 */
[----:B--2---:R-:W-:Y:S03]  /*48f0*/  STL [R1], R16 ;  /* 0x0000001001007387 */ /* 0x004fe60000100800 */
[----:B------:R-:W-:Y:S01]  /*4900*/  @P3 ISETP.GE.AND P3, PT, R4, UR6, PT ;  /* 0x0000000604003c0c */ /* 0x000fe2000bf66270 */
[----:B------:R-:W2:Y:S01]  /*4910*/  LDL R108, [R1+0x5c] ;  /* 0x00005c00016c7983 */ /* 0x000ea20000100800 */
        /* <DEDUP_REMOVED lines=25> */
[----:B------:R-:W-:Y:S01]  /*4ab0*/  FFMA.FTZ R12, R12, UR7, -R10 ;  /* 0x000000070c0c7c23 */ /* 0x000fe2000801080a */
        /* <DEDUP_REMOVED lines=65> */
[--C-:B------:R-:W-:Y:S01]  /*4ed0*/  FFMA.FTZ R4, R5, UR7, -R9.reuse ;  /* 0x0000000705047c23 */ /* 0x100fe20008010809 */
[----:B------:R-:W-:Y:S01]  /*4ee0*/  IMAD.MOV.U32 R5, RZ, RZ, R188 ;  /* 0x000000ffff057224 */ /* 0x000fe200078e00bc */
[----:B------:R-:W-:Y:S01]  /*4ef0*/  @P1 FSEL R5, R188, -INF , !P3 ;  /* 0xff800000bc051808 */ /* 0x000fe20005800000 */
[----:B------:R-:W1:Y:S01]  /*4f00*/  MUFU.TANH R173, R56 ;  /* 0x0000003800ad7308 */ /* 0x000e620000002400 */
[----:B------:R-:W-:Y:S01]  /*4f10*/  PLOP3.LUT P1, PT, PT, PT, UP0, 0x80, 0x0 ;  /* 0x000000000000781c */ /* 0x000fe20003f2f008 */
[----:B---3--:R-:W-:Y:S02]  /*4f20*/  IMAD.MOV.U32 R7, RZ, RZ, R162 ;  /* 0x000000ffff077224 */ /* 0x008fe400078e00a2 */
[----:B------:R-:W-:Y:S06]  /*4f30*/  FFMA.FTZ R5, R5, UR7, -R8 ;  /* 0x0000000705057c23 */ /* 0x000fec0008010808 */
[----:B------:R3:W-:Y:S10]  /*4f40*/  MUFU.EX2 R185, R4 ;  /* 0x0000000400b97308 */ /* 0x0007f40000000800 */
[----:B------:R4:W-:Y:S10]  /*4f50*/  MUFU.EX2 R215, R5 ;  /* 0x0000000500d77308 */ /* 0x0009f40000000800 */
[----:B------:R-:W-:Y:S01]  /*4f60*/  MUFU.TANH R174, R57 ;  /* 0x0000003900ae7308 */ /* 0x000fe20000002400 */
[--C-:B---3--:R-:W-:Y:S01]  /*4f70*/  FFMA.FTZ R4, R12, UR7, -R9.reuse ;  /* 0x000000070c047c23 */ /* 0x108fe20008010809 */
        /* <DEDUP_REMOVED lines=19> */
[----:B-1----:R-:W-:Y:S01]  /*50b0*/  FFMA.FTZ R4, R5, UR7, -R0 ;  /* 0x0000000705047c23 */ /* 0x002fe20008010800 */
        /* <DEDUP_REMOVED lines=57> */
[----:B------:R-:W-:Y:S04]  /*5450*/  FFMA.FTZ R4, R4, UR7, -R9 ;  /* 0x0000000704047c23 */ /* 0x000fe80008010809 */
[----:B------:R1:W-:Y:S08]  /*5460*/  MUFU.EX2 R169, R4 ;  /* 0x0000000400a97308 */ /* 0x0003f00000000800 */
[----:B------:R-:W-:Y:S02]  /*5470*/  @P5 ISETP.GE.AND P5, PT, R6, UR6, PT ;  /* 0x0000000606005c0c */ /* 0x000fe4000bfa6270 */
[----:B------:R-:W-:Y:S02]  /*5480*/  @P2 IADD3 R6, R11, 0x38, RZ ;  /* 0x000000380b062810 */ /* 0x000fe40007ffe0ff */
[----:B------:R-:W-:Y:S02]  /*5490*/  @P0 FSEL R5, R70, -INF , !P5 ;  /* 0xff80000046050808 */ /* 0x000fe40006800000 */
[----:B------:R-:W-:Y:S02]  /*54a0*/  PLOP3.LUT P0, PT, PT, PT, UP0, 0x80, 0x0 ;  /* 0x000000000000781c */ /* 0x000fe40003f0f008 */
[----:B------:R-:W-:Y:S01]  /*54b0*/  @P6 ISETP.GE.AND P6, PT, R6, UR6, PT ;  /* 0x0000000606006c0c */ /* 0x000fe2000bfc6270 */
[--C-:B------:R-:W-:Y:S01]  /*54c0*/  FFMA.FTZ R5, R5, UR7, -R10.reuse ;  /* 0x0000000705057c23 */ /* 0x100fe2000801080a */
        /* <DEDUP_REMOVED lines=273> */
[----:B------:R-:W-:Y:S01]  /*65e0*/  FADD.FTZ R49, -R106, R65 ;  /* 0x000000416a317221 */ /* 0x000fe20000010100 */
[----:B------:R-:W-:Y:S01]  /*65f0*/  FMUL.FTZ R48, R73, R48 ;  /* 0x0000003049307220 */ /* 0x000fe20000410000 */
        /* <DEDUP_REMOVED lines=35> */
[----:B------:R1:W5:Y:S06]  /*6830*/  LDL.64 R64, [R1+0x38] ;  /* 0x0000380001407983 */ /* 0x00036c0000100a00 */
[----:B------:R1:W5:Y:S04]  /*6840*/  LDL.LU R69, [R1+0x80] ;  /* 0x0000800001457983 */ /* 0x0003680000300800 */
[----:B------:R1:W5:Y:S04]  /*6850*/  LDL.LU R68, [R1+0x7c] ;  /* 0x00007c0001447983 */ /* 0x0003680000300800 */
[----:B------:R1:W5:Y:S04]  /*6860*/  LDL.LU R3, [R1+0x78] ;  /* 0x0000780001037983 */ /* 0x0003680000300800 */
[----:B------:R1:W5:Y:S01]  /*6870*/  LDL.LU R2, [R1+0x74] ;  /* 0x0000740001027983 */ /* 0x0003620000300800 */
[----:B------:R-:W-:Y:S05]  /*6880*/  @!P1 BRA `(.L_x_396) ;  /* 0x0000000000949947 */ /* 0x000fea0003800000 */
[----:B------:R-:W2:Y:S01]  /*6890*/  LDL.LU.64 R106, [R1+0x10] ;  /* 0x00001000016a7983 */ /* 0x000ea20000300a00 */
[----:B------:R-:W3:Y:S01]  /*68a0*/  LDC R33, c[0x0][0x240] ;  /* 0x00009000ff217b82 */ /* 0x000ee20000000800 */
[----:B-----5:R-:W-:Y:S01]  /*68b0*/  ISETP.GE.AND P2, PT, R64, UR33, PT ;  /* 0x0000002140007c0c */ /* 0x020fe2000bf46270 */
[----:B------:R-:W-:Y:S01]  /*68c0*/  ULOP3.LUT UR9, UR8, 0x1, URZ, 0xc0, !UPT ;  /* 0x0000000108097892 */ /* 0x000fe2000f8ec03f */
[----:B------:R-:W4:Y:S03]  /*68d0*/  LDL.LU R103, [R1+0x30] ;  /* 0x0000300001677983 */ /* 0x000f260000300800 */
[----:B------:R-:W-:Y:S04]  /*68e0*/  UISETP.NE.U32.AND UP1, UPT, UR9, 0x1, UPT ;  /* 0x000000010900788c */ /* 0x000fe8000bf25070 */
[----:B------:R-:W-:Y:S04]  /*68f0*/  USEL UR9, UR60, 0x2000, !UP1 ;  /* 0x000020003c097887 */ /* 0x000fe8000c800000 */
[----:B------:R-:W1:Y:S02]  /*6900*/  @!P2 LDC R32, c[0x0][0x244] ;  /* 0x00009100ff20ab82 */ /* 0x000e640000000800 */
[----:B------:R-:W-:Y:S01]  /*6910*/  VIADD R171, R171, UR9 ;  /* 0x00000009abab7c36 */ /* 0x000fe20008000000 */
[----:B------:R-:W-:Y:S04]  /*6920*/  IADD3 R148, R148, UR9, RZ ;  /* 0x0000000994947c10 */ /* 0x000fe8000fffe0ff */
[----:B------:R1:W-:Y:S04]  /*6930*/  @P2 STS [R171], RZ ;  /* 0x000000ffab002388 */ /* 0x0003e80000000800 */
[----:B------:R1:W-:Y:S04]  /*6940*/  @P2 STS [R171+0x4], RZ ;  /* 0x000004ffab002388 */ /* 0x0003e80000000800 */
[----:B------:R1:W-:Y:S04]  /*6950*/  @P2 STS [R171+0x8], RZ ;  /* 0x000008ffab002388 */ /* 0x0003e80000000800 */
[----:B------:R1:W-:Y:S01]  /*6960*/  @P2 STS [R171+0xc], RZ ;  /* 0x00000cffab002388 */ /* 0x0003e20000000800 */
[----:B----4-:R-:W-:Y:S02]  /*6970*/  VIADD R103, R103, UR9 ;  /* 0x0000000967677c36 */ /* 0x010fe40008000000 */
[C---:B---3--:R-:W-:Y:S03]  /*6980*/  IMAD.U32 R4, R33.reuse, -0x80, RZ ;  /* 0xffffff8021047824 */ /* 0x048fe600078e00ff */
[----:B------:R3:W-:Y:S02]  /*6990*/  STL [R1+0x30], R103 ;  /* 0x0000306701007387 */ /* 0x0007e40000100800 */
[C---:B--2---:R-:W-:Y:S04]  /*69a0*/  LEA R5, P0, R4.reuse, R106, 0x1 ;  /* 0x0000006a04057211 */ /* 0x044fe800078008ff */
        /* <DEDUP_REMOVED lines=8> */
[----:B-1----:R-:W-:Y:S03]  /*6a30*/  @!P2 LEA.HI.X R5, R33, R53, R32, 0x7, P0 ;  /* 0x000000352105a211 */ /* 0x002fe600000f3c20 */
        /* <DEDUP_REMOVED lines=8> */
[----:B------:R3:W-:Y:S04]  /*6ac0*/  STL.64 [R1+0x10], R52 ;  /* 0x0000103401007387 */ /* 0x0007e80000100a00 */
[----:B------:R-:W0:Y:S02]  /*6ad0*/  LDGDEPBAR ;  /* 0x00000000000079af */ /* 0x000e240000000000 */
.L_x_396:
[----:B------:R-:W2:Y:S01]  /*6ae0*/  LDL.LU R107, [R1+0x24] ;  /* 0x00002400016b7983 */ /* 0x000ea20000300800 */
[----:B------:R-:W-:Y:S01]  /*6af0*/  FMUL.FTZ R20, R21, R20 ;  /* 0x0000001415147220 */ /* 0x000fe20000410000 */
[C---:B-----5:R-:W-:Y:S01]  /*6b00*/  FADD.FTZ R29, -R104.reuse, R29 ;  /* 0x0000001d681d7221 */ /* 0x060fe20000010100 */
[----:B------:R-:W-:Y:S01]  /*6b10*/  FADD.FTZ R25, -R104, R25 ;  /* 0x0000001968197221 */ /* 0x000fe20000010100 */
[----:B------:R-:W4:Y:S01]  /*6b20*/  LDL.LU R106, [R1+0x20] ;  /* 0x00002000016a7983 */ /* 0x000f220000300800 */
[C---:B------:R-:W-:Y:S01]  /*6b30*/  FADD.FTZ R15, -R0.reuse, R15 ;  /* 0x0000000f000f7221 */ /* 0x040fe20000010100 */
[----:B------:R-:W-:Y:S01]  /*6b40*/  FMUL.FTZ R29, R225, R29 ;  /* 0x0000001de11d7220 */ /* 0x000fe20000410000 */
[----:B------:R-:W-:Y:S01]  /*6b50*/  FMUL.FTZ R25, R233, R25 ;  /* 0x00000019e9197220 */ /* 0x000fe20000410000 */
[----:B---3--:R-:W3:Y:S01]  /*6b60*/  LDL.LU R103, [R1+0x1c] ;  /* 0x00001c0001677983 */ /* 0x008ee20000300800 */
[----:B------:R-:W-:Y:S01]  /*6b70*/  FADD.FTZ R27, -R0, R27 ;  /* 0x0000001b001b7221 */ /* 0x000fe20000010100 */
[----:B------:R-:W-:Y:S01]  /*6b80*/  FFMA.FTZ R5, -R181, R181, 1 ;  /* 0x3f800000b5057423 */ /* 0x000fe200000101b5 */
[----:B------:R-:W-:Y:S01]  /*6b90*/  FFMA.FTZ R4, -R179, R179, 1 ;  /* 0x3f800000b3047423 */ /* 0x000fe200000101b3 */
[----:B------:R-:W2:Y:S01]  /*6ba0*/  LDL.LU R101, [R1+0x18] ;  /* 0x0000180001657983 */ /* 0x000ea20000300800 */
[C---:B------:R-:W-:Y:S01]  /*6bb0*/  FADD.FTZ R19, -R105.reuse, R19 ;  /* 0x0000001369137221 */ /* 0x040fe20000010100 */
[C---:B------:R-:W-:Y:S01]  /*6bc0*/  FADD.FTZ R24, -R104.reuse, R24 ;  /* 0x0000001868187221 */ /* 0x040fe20000010100 */
[----:B------:R-:W-:Y:S01]  /*6bd0*/  FADD.FTZ R28, -R104, R28 ;  /* 0x0000001c681c7221 */ /* 0x000fe20000010100 */
[----:B------:R-:W2:Y:S01]  /*6be0*/  LDL.LU R53, [R1+0x4] ;  /* 0x0000040001357983 */ /* 0x000ea20000300800 */
[----:B------:R-:W-:Y:S01]  /*6bf0*/  FMUL.FTZ R19, R216, R19 ;  /* 0x00000013d8137220 */ /* 0x000fe20000410000 */
[----:B------:R-:W-:Y:S01]  /*6c00*/  FMUL.FTZ R24, R234, R24 ;  /* 0x00000018ea187220 */ /* 0x000fe20000410000 */
[----:B------:R-:W-:Y:S01]  /*6c10*/  FMUL.FTZ R28, R226, R28 ;  /* 0x0000001ce21c7220 */ /* 0x000fe20000410000 */
[----:B------:R-:W2:Y:S01]  /*6c20*/  LDL.LU R52, [R1] ;  /* 0x0000000001347983 */ /* 0x000ea20000300800 */
[C---:B------:R-:W-:Y:S01]  /*6c30*/  FADD.FTZ R34, -R105.reuse, R34 ;  /* 0x0000002269227221 */ /* 0x040fe20000010100 */
[C---:B------:R-:W-:Y:S01]  /*6c40*/  FADD.FTZ R14, -R0.reuse, R14 ;  /* 0x0000000e000e7221 */ /* 0x040fe20000010100 */
[----:B------:R-:W-:Y:S01]  /*6c50*/  FADD.FTZ R26, -R0, R26 ;  /* 0x0000001a001a7221 */ /* 0x000fe20000010100 */
        /* <DEDUP_REMOVED lines=8> */
[----:B------:R-:W-:Y:S01]  /*6ce0*/  FADD.FTZ R38, -R105, R38 ;  /* 0x0000002669267221 */ /* 0x000fe20000010100 */
        /* <DEDUP_REMOVED lines=86> */
[----:B------:R-:W-:Y:S01]  /*7250*/  FMUL.FTZ R24, R24, R8 ;  /* 0x0000000818187220 */ /* 0x000fe20000410000 */
[----:B------:R-:W-:Y:S01]  /*7260*/  FMUL.FTZ R45, R203, R45 ;  /* 0x0000002dcb2d7220 */ /* 0x000fe20000410000 */
[----:B------:R-:W-:Y:S01]  /*7270*/  FMUL.FTZ R6, R6, UR5 ;  /* 0x0000000506067c20 */ /* 0x000fe20008410000 */
        /* <DEDUP_REMOVED lines=48> */
[----:B------:R-:W-:Y:S01]  /*7580*/  FMUL.FTZ R57, R195, R57 ;  /* 0x00000039c3397220 */ /* 0x000fe20000410000 */
[----:B-1----:R-:W-:Y:S01]  /*7590*/  FFMA.FTZ R4, -R230, R230, 1 ;  /* 0x3f800000e6047423 */ /* 0x002fe200000101e6 */
[----:B------:R-:W-:Y:S01]  /*75a0*/  FMUL.FTZ R7, R7, UR5 ;  /* 0x0000000507077c20 */ /* 0x000fe20008410000 */
[C---:B------:R-:W-:Y:S01]  /*75b0*/  FADD.FTZ R10, -R0.reuse, R10 ;  /* 0x0000000a000a7221 */ /* 0x040fe20000010100 */
[C---:B------:R-:W-:Y:S01]  /*75c0*/  FADD.FTZ R43, -R0.reuse, R43 ;  /* 0x0000002b002b7221 */ /* 0x040fe20000010100 */
[----:B------:R-:W-:Y:S01]  /*75d0*/  FADD.FTZ R30, -R0, R30 ;  /* 0x0000001e001e7221 */ /* 0x000fe20000010100 */
[----:B------:R-:W-:Y:S01]  /*75e0*/  FMUL.FTZ R12, R57, R7 ;  /* 0x00000007390c7220 */ /* 0x000fe20000410000 */
[----:B------:R-:W-:Y:S01]  /*75f0*/  FMUL.FTZ R7, R4, UR5 ;  /* 0x0000000504077c20 */ /* 0x000fe20008410000 */
[----:B------:R-:W-:Y:S01]  /*7600*/  FFMA.FTZ R4, -R227, R227, 1 ;  /* 0x3f800000e3047423 */ /* 0x000fe200000101e3 */
[----:B------:R-:W-:Y:S01]  /*7610*/  FMUL.FTZ R43, R235, R43 ;  /* 0x0000002beb2b7220 */ /* 0x000fe20000410000 */
[----:B------:R-:W-:Y:S01]  /*7620*/  FADD.FTZ R31, -R0, R31 ;  /* 0x0000001f001f7221 */ /* 0x000fe20000010100 */
[----:B------:R-:W-:Y:S01]  /*7630*/  FMUL.FTZ R30, R249, R30 ;  /* 0x0000001ef91e7220 */ /* 0x000fe20000410000 */
[----:B------:R-:W-:Y:S01]  /*7640*/  FMUL.FTZ R4, R4, UR5 ;  /* 0x0000000504047c20 */ /* 0x000fe20008410000 */
[----:B------:R-:W-:Y:S01]  /*7650*/  FADD.FTZ R58, -R0, R58 ;  /* 0x0000003a003a7221 */ /* 0x000fe20000010100 */
[----:B------:R-:W-:Y:S01]  /*7660*/  FMUL.FTZ R31, R248, R31 ;  /* 0x0000001ff81f7220 */ /* 0x000fe20000410000 */
        /* <DEDUP_REMOVED lines=11> */
[----:B------:R-:W4:Y:S01]  /*7720*/  LDL.LU R28, [R1+0x2c] ;  /* 0x00002c00011c7983 */ /* 0x000f220000300800 */
        /* <DEDUP_REMOVED lines=15> */
[----:B------:R-:W-:Y:S02]  /*7820*/  F2FP.BF16.F32.PACK_AB R11, R61, R60 ;  /* 0x0000003c3d0b723e */ /* 0x000fe400000010ff */
[----:B----4-:R-:W-:Y:S01]  /*7830*/  MOV R54, R28 ;  /* 0x0000001c00367202 */ /* 0x010fe20000000f00 */
[----:B------:R-:W-:Y:S01]  /*7840*/  FMUL.FTZ R6, R106, R5 ;  /* 0x000000056a067220 */ /* 0x000fe20000410000 */
[----:B------:R-:W-:Y:S01]  /*7850*/  FFMA.FTZ R5, -R231, R231, 1 ;  /* 0x3f800000e7057423 */ /* 0x000fe200000101e7 */
[----:B---3--:R-:W-:Y:S01]  /*7860*/  FMUL.FTZ R14, R103, R14 ;  /* 0x0000000e670e7220 */ /* 0x008fe20000410000 */
[----:B--2---:R-:W-:Y:S01]  /*7870*/  FMUL.FTZ R10, R107, R10 ;  /* 0x0000000a6b0a7220 */ /* 0x004fe20000410000 */
[----:B------:R-:W-:Y:S01]  /*7880*/  FMUL.FTZ R15, R101, R15 ;  /* 0x0000000f650f7220 */ /* 0x000fe20000410000 */
[----:B------:R-:W-:Y:S01]  /*7890*/  FMUL.FTZ R8, R5, UR5 ;  /* 0x0000000505087c20 */ /* 0x000fe20008410000 */
[----:B------:R-:W-:Y:S01]  /*78a0*/  FFMA.FTZ R5, -R228, R228, 1 ;  /* 0x3f800000e4057423 */ /* 0x000fe200000101e4 */
[----:B------:R-:W-:Y:S01]  /*78b0*/  FMUL.FTZ R7, R6, R7 ;  /* 0x0000000706077220 */ /* 0x000fe20000410000 */
[----:B------:R-:W-:Y:S01]  /*78c0*/  FMUL.FTZ R26, R53, R26 ;  /* 0x0000001a351a7220 */ /* 0x000fe20000410000 */
[----:B------:R-:W-:Y:S01]  /*78d0*/  FMUL.FTZ R10, R10, R8 ;  /* 0x000000080a0a7220 */ /* 0x000fe20000410000 */
[----:B------:R-:W-:Y:S01]  /*78e0*/  FMUL.FTZ R5, R5, UR5 ;  /* 0x0000000505057c20 */ /* 0x000fe20008410000 */
[----:B------:R-:W-:Y:S01]  /*78f0*/  FMUL.FTZ R9, R15, R4 ;  /* 0x000000040f097220 */ /* 0x000fe20000410000 */
[----:B------:R-:W-:Y:S01]  /*7900*/  FFMA.FTZ R4, -R221, R221, 1 ;  /* 0x3f800000dd047423 */ /* 0x000fe200000101dd */
[----:B------:R-:W-:Y:S01]  /*7910*/  FMUL.FTZ R27, R52, R27 ;  /* 0x0000001b341b7220 */ /* 0x000fe20000410000 */
[----:B------:R-:W-:Y:S01]  /*7920*/  FMUL.FTZ R14, R14, R5 ;  /* 0x000000050e0e7220 */ /* 0x000fe20000410000 */
[----:B------:R-:W-:Y:S01]  /*7930*/  FFMA.FTZ R5, -R222, R222, 1 ;  /* 0x3f800000de057423 */ /* 0x000fe200000101de */
[----:B------:R-:W-:Y:S01]  /*7940*/  F2FP.BF16.F32.PACK_AB R10, R7, R10 ;  /* 0x0000000a070a723e */ /* 0x000fe200000010ff */
[----:B------:R-:W-:Y:S01]  /*7950*/  FMUL.FTZ R8, R4, UR5 ;  /* 0x0000000504087c20 */ /* 0x000fe20008410000 */
        /* <DEDUP_REMOVED lines=8> */
[----:B------:R-:W-:Y:S01]  /*79e0*/  FMUL.FTZ R8, R27, R8 ;  /* 0x000000081b087220 */ /* 0x000fe20000410000 */
[----:B------:R-:W-:Y:S01]  /*79f0*/  FMUL.FTZ R5, R5, UR5 ;  /* 0x0000000505057c20 */ /* 0x000fe20008410000 */
[----:B------:R-:W-:Y:S01]  /*7a00*/  FMUL.FTZ R6, R6, UR5 ;  /* 0x0000000506067c20 */ /* 0x000fe20008410000 */
[----:B------:R-:W-:Y:S01]  /*7a10*/  STS [R243+0xa400], R9 ;  /* 0x00a40009f3007388 */ /* 0x000fe20000000800 */
[----:B------:R-:W-:Y:S01]  /*7a20*/  FMUL.FTZ R4, R4, UR5 ;  /* 0x0000000504047c20 */ /* 0x000fe20008410000 */
[----:B------:R-:W-:Y:S01]  /*7a30*/  F2FP.BF16.F32.PACK_AB R8, R8, R26 ;  /* 0x0000001a0808723e */ /* 0x000fe200000010ff */
[----:B------:R-:W-:Y:S01]  /*7a40*/  FMUL.FTZ R43, R43, R6 ;  /* 0x000000062b2b7220 */ /* 0x000fe20000410000 */
[----:B------:R-:W-:Y:S01]  /*7a50*/  STS [R244+0x8000], R102 ;  /* 0x00800066f4007388 */ /* 0x000fe20000000800 */
[----:B------:R-:W-:Y:S01]  /*7a60*/  FFMA.FTZ R6, -R190, R190, 1 ;  /* 0x3f800000be067423 */ /* 0x000fe200000101be */
[----:B------:R-:W-:Y:S01]  /*7a70*/  FMUL.FTZ R30, R30, R5 ;  /* 0x000000051e1e7220 */ /* 0x000fe20000410000 */
[----:B------:R-:W-:Y:S01]  /*7a80*/  FMUL.FTZ R31, R31, R4 ;  /* 0x000000041f1f7220 */ /* 0x000fe20000410000 */
[----:B------:R-:W-:Y:S01]  /*7a90*/  STS [R244+0x8400], R33 ;  /* 0x00840021f4007388 */ /* 0x000fe20000000800 */
[----:B------:R-:W-:Y:S01]  /*7aa0*/  FFMA.FTZ R5, -R200, R200, 1 ;  /* 0x3f800000c8057423 */ /* 0x000fe200000101c8 */
[----:B------:R-:W-:Y:S01]  /*7ab0*/  FMUL.FTZ R6, R6, UR5 ;  /* 0x0000000506067c20 */ /* 0x000fe20008410000 */
[----:B------:R-:W-:Y:S01]  /*7ac0*/  FFMA.FTZ R4, -R199, R199, 1 ;  /* 0x3f800000c7047423 */ /* 0x000fe200000101c7 */
[----:B------:R-:W-:Y:S01]  /*7ad0*/  STS [R241+0x8000], R100 ;  /* 0x00800064f1007388 */ /* 0x000fe20000000800 */
[----:B------:R-:W-:Y:S01]  /*7ae0*/  FMUL.FTZ R5, R5, UR5 ;  /* 0x0000000505057c20 */ /* 0x000fe20008410000 */
[----:B------:R-:W-:Y:S01]  /*7af0*/  FMUL.FTZ R58, R58, R6 ;  /* 0x000000063a3a7220 */ /* 0x000fe20000410000 */
[----:B------:R-:W-:Y:S01]  /*7b00*/  F2FP.BF16.F32.PACK_AB R6, R31, R30 ;  /* 0x0000001e1f06723e */ /* 0x000fe200000010ff */
[----:B------:R-:W-:Y:S01]  /*7b10*/  STS [R241+0x8400], R32 ;  /* 0x00840020f1007388 */ /* 0x000fe20000000800 */
[----:B------:R-:W-:Y:S01]  /*7b20*/  FFMA.FTZ R7, -R206, R206, 1 ;  /* 0x3f800000ce077423 */ /* 0x000fe200000101ce */
[----:B------:R-:W-:Y:S01]  /*7b30*/  FMUL.FTZ R46, R46, R5 ;  /* 0x000000052e2e7220 */ /* 0x000fe20000410000 */
[----:B------:R-:W-:Y:S01]  /*7b40*/  FMUL.FTZ R4, R4, UR5 ;  /* 0x0000000504047c20 */ /* 0x000fe20008410000 */
[----:B------:R-:W-:Y:S01]  /*7b50*/  STS [R244+0xa000], R18 ;  /* 0x00a00012f4007388 */ /* 0x000fe20000000800 */
[----:B------:R-:W-:Y:S01]  /*7b60*/  FMUL.FTZ R7, R7, UR5 ;  /* 0x0000000507077c20 */ /* 0x000fe20008410000 */
[----:B------:R-:W-:Y:S01]  /*7b70*/  FFMA.FTZ R5, -R189, R189, 1 ;  /* 0x3f800000bd057423 */ /* 0x000fe200000101bd */
[----:B------:R-:W-:Y:S01]  /*7b80*/  FMUL.FTZ R47, R47, R4 ;  /* 0x000000042f2f7220 */ /* 0x000fe20000410000 */
[----:B------:R-:W-:Y:S01]  /*7b90*/  STS [R244+0xa400], R8 ;  /* 0x00a40008f4007388 */ /* 0x000fe20000000800 */
[----:B------:R-:W-:Y:S01]  /*7ba0*/  FMUL.FTZ R42, R42, R7 ;  /* 0x000000072a2a7220 */ /* 0x000fe20000410000 */
[----:B------:R-:W-:Y:S01]  /*7bb0*/  FMUL.FTZ R5, R5, UR5 ;  /* 0x0000000505057c20 */ /* 0x000fe20008410000 */
[----:B------:R-:W-:Y:S01]  /*7bc0*/  FFMA.FTZ R4, -R182, R182, 1 ;  /* 0x3f800000b6047423 */ /* 0x000fe200000101b6 */
[----:B------:R-:W-:Y:S01]  /*7bd0*/  STS [R241+0xa000], R17 ;  /* 0x00a00011f1007388 */ /* 0x000fe20000000800 */
[----:B------:R-:W-:Y:S01]  /*7be0*/  FMUL.FTZ R7, R0, UR5 ;  /* 0x0000000500077c20 */ /* 0x000fe20008410000 */
[----:B------:R-:W-:Y:S01]  /*7bf0*/  FMUL.FTZ R0, R59, R5 ;  /* 0x000000053b007220 */ /* 0x000fe20000410000 */
[----:B------:R-:W-:Y:S01]  /*7c00*/  FMUL.FTZ R4, R4, UR5 ;  /* 0x0000000504047c20 */ /* 0x000fe20008410000 */
[----:B------:R-:W-:Y:S01]  /*7c10*/  STS [R241+0xa400], R6 ;  /* 0x00a40006f1007388 */ /* 0x000fe20000000800 */
[----:B------:R-:W-:Y:S01]  /*7c20*/  F2FP.BF16.F32.PACK_AB R5, R43, R42 ;  /* 0x0000002a2b05723e */ /* 0x000fe200000010ff */
[----:B------:R-:W-:Y:S01]  /*7c30*/  FMUL.FTZ R7, R63, R7 ;  /* 0x000000073f077220 */ /* 0x000fe20000410000 */
[----:B------:R-:W-:Y:S01]  /*7c40*/  FMUL.FTZ R62, R62, R4 ;  /* 0x000000043e3e7220 */ /* 0x000fe20000410000 */
[----:B------:R-:W-:Y:S01]  /*7c50*/  STS [R237+0x8000], R49 ;  /* 0x00800031ed007388 */ /* 0x000fe20000000800 */
[----:B------:R-:W-:Y:S02]  /*7c60*/  F2FP.BF16.F32.PACK_AB R4, R47, R46 ;  /* 0x0000002e2f04723e */ /* 0x000fe400000010ff */
[----:B------:R-:W-:Y:S01]  /*7c70*/  F2FP.BF16.F32.PACK_AB R0, R0, R58 ;  /* 0x0000003a0000723e */ /* 0x000fe200000010ff */
[----:B------:R-:W-:Y:S01]  /*7c80*/  STS [R237+0x8400], R23 ;  /* 0x00840017ed007388 */ /* 0x000fe20000000800 */
[----:B------:R-:W-:Y:S02]  /*7c90*/  F2FP.BF16.F32.PACK_AB R7, R7, R62 ;  /* 0x0000003e0707723e */ /* 0x000fe400000010ff */
[----:B------:R-:W-:Y:S01]  /*7ca0*/  LEA R52, R34, UR4, 0x1 ;  /* 0x0000000422347c11 */ /* 0x000fe2000f8e08ff */
[----:B------:R-:W-:Y:S01]  /*7cb0*/  STS [R238+0x8000], R48 ;  /* 0x00800030ee007388 */ /* 0x000fe20000000800 */
[----:B------:R-:W-:Y:S03]  /*7cc0*/  MOV R55, R29 ;  /* 0x0000001d00377202 */ /* 0x000fe60000000f00 */
        /* <DEDUP_REMOVED lines=76> */
[----:B------:R-:W1:Y:S01]  /*8190*/  LDC R7, c[0x0][0x420] ;  /* 0x00010800ff077b82 */ /* 0x000e620000000800 */
[----:B------:R-:W-:Y:S11]  /*81a0*/  ISETP.GE.AND P2, PT, R64, UR33, PT ;  /* 0x0000002140007c0c */ /* 0x000ff6000bf46270 */
[----:B------:R-:W-:Y:S02]  /*81b0*/  @!UPT UIADD3 URZ, URZ, URZ, URZ ;  /* 0x0000003f3f3ff290 */ /* 0x000fe4000fffe03f */
[----:B------:R3:W-:Y:S01]  /*81c0*/  @P2 STS [R52+0x4000], RZ ;  /* 0x004000ff34002388 */ /* 0x0007e20000000800 */
[----:B------:R-:W4:Y:S03]  /*81d0*/  @!P2 LDC R6, c[0x0][0x424] ;  /* 0x00010900ff06ab82 */ /* 0x000f260000000800 */
[----:B------:R3:W-:Y:S04]  /*81e0*/  @P2 STS [R52+0x4004], RZ ;  /* 0x004004ff34002388 */ /* 0x0007e80000000800 */
[----:B------:R3:W-:Y:S01]  /*81f0*/  @P2 STS.64 [R52+0x4008], RZ ;  /* 0x004008ff34002388 */ /* 0x0007e20000000a00 */
[C---:B-1----:R-:W-:Y:S05]  /*8200*/  IMAD.U32 R4, R7.reuse, -0x80, RZ ;  /* 0xffffff8007047824 */ /* 0x042fea00078e00ff */
[C---:B--2---:R-:W-:Y:S04]  /*8210*/  LEA R5, P0, R4.reuse, R28, 0x1 ;  /* 0x0000001c04057211 */ /* 0x044fe800078008ff */
        /* <DEDUP_REMOVED lines=8> */
[----:B----4-:R-:W-:Y:S03]  /*82a0*/  @!P2 LEA.HI.X R5, R7, R9, R6, 0x7, P0 ;  /* 0x000000090705a211 */ /* 0x010fe600000f3c06 */
[----:B------:R3:W-:Y:S04]  /*82b0*/  @P2 STS.128 [R52+0x5000], RZ ;  /* 0x005000ff34002388 */ /* 0x0007e80000000c00 */
[----:B------:R-:W-:Y:S01]  /*82c0*/  @!PT LDS RZ, [RZ] ;  /* 0x00000000fffff984 */ /* 0x000fe20000000800 */
[----:B------:R-:W-:Y:S01]  /*82d0*/  @!PT LDS RZ, [RZ] ;  /* 0x00000000fffff984 */ /* 0x000fe20000000800 */
[----:B------:R-:W-:Y:S01]  /*82e0*/  @!PT LDS RZ, [RZ] ;  /* 0x00000000fffff984 */ /* 0x000fe20000000800 */
[----:B------:R3:W-:Y:S04]  /*82f0*/  @!P2 LDGSTS.E.BYPASS.LTC128B.128 [R52+0x5000], desc[UR10][R4.64] ;  /* 0x050000000434afae */ /* 0x0007e8000b901d4a */
[----:B------:R3:W-:Y:S04]  /*8300*/  STL.64 [R1+0x8], R8 ;  /* 0x0000080801007387 */ /* 0x0007e80000100a00 */
[----:B------:R-:W0:Y:S02]  /*8310*/  LDGDEPBAR ;  /* 0x00000000000079af */ /* 0x000e240000000000 */
.L_x_397:
[----:B------:R-:W2:Y:S01]  /*8320*/  LDL R60, [R1+0x50] ;  /* 0x00005000013c7983 */ /* 0x000ea20000100800 */
[----:B------:R-:W-:Y:S03]  /*8330*/  ULOP3.LUT UR9, UR8, 0x1, URZ, 0xc0, !UPT ;  /* 0x0000000108097892 */ /* 0x000fe6000f8ec03f */
[----:B------:R-:W4:Y:S01]  /*8340*/  LDL R59, [R1+0x54] ;  /* 0x00005400013b7983 */ /* 0x000f220000100800 */
[----:B------:R-:W-:Y:S02]  /*8350*/  UISETP.NE.U32.AND UP1, UPT, UR9, 0x1, UPT ;  /* 0x000000010900788c */ /* 0x000fe4000bf25070 */
[----:B------:R-:W-:Y:S01]  /*8360*/  UIADD3 UR9, UR8, -0x1, URZ ;  /* 0xffffffff08097890 */ /* 0x000fe2000fffe03f */
[----:B------:R-:W5:Y:S04]  /*8370*/  LDL R58, [R1+0x48] ;  /* 0x00004800013a7983 */ /* 0x000f680000100800 */
[----:B------:R-:W5:Y:S04]  /*8380*/  LDL R57, [R1+0x4c] ;  /* 0x00004c0001397983 */ /* 0x000f680000100800 */
[----:B------:R-:W5:Y:S04]  /*8390*/  LDL R56, [R1+0x40] ;  /* 0x0000400001387983 */ /* 0x000f680000100800 */
[----:B------:R-:W5:Y:S04]  /*83a0*/  LDL R53, [R1+0x44] ;  /* 0x0000440001357983 */ /* 0x000f680000100800 */
[----:B------:R-:W-:Y:S04]  /*83b0*/  LDSM.16.M88.4 R16, [R151] ;  /* 0x000000009710783b */ /* 0x000fe80000000200 */
[----:B------:R-:W3:Y:S04]  /*83c0*/  LDSM.16.MT88.4 R20, [R0+0x6000] ;  /* 0x006000000014783b */ /* 0x000ee80000004200 */
        /* <DEDUP_REMOVED lines=8> */
[-C--:B---3--:R-:W-:Y:S06]  /*8450*/  HMMA.16816.F32.BF16 R4, R16, R20.reuse, RZ ;  /* 0x000000141004723c */ /* 0x088fec00000418ff */
[C---:B-1----:R-:W-:Y:S06]  /*8460*/  HMMA.16816.F32.BF16 R8, R12.reuse, R20, RZ ;  /* 0x000000140c08723c */ /* 0x042fec00000418ff */
[-C--:B------:R-:W-:Y:S06]  /*8470*/  HMMA.16816.F32.BF16 R12, R12, R22.reuse, RZ ;  /* 0x000000160c0c723c */ /* 0x080fec00000418ff */
[----:B------:R-:W-:Y:S01]  /*8480*/  HMMA.16816.F32.BF16 R16, R16, R22, RZ ;  /* 0x000000161010723c */ /* 0x000fe200000418ff */
[----:B------:R-:W1:Y:S05]  /*8490*/  LDSM.16.M88.4 R20, [R152] ;  /* 0x000000009814783b */ /* 0x000e6a0000000200 */
[-C--:B------:R-:W-:Y:S06]  /*84a0*/  HMMA.16816.F32.BF16 R4, R24, R28.reuse, R4 ;  /* 0x0000001c1804723c */ /* 0x080fec0000041804 */
[C---:B------:R-:W-:Y:S06]  /*84b0*/  HMMA.16816.F32.BF16 R8, R32.reuse, R28, R8 ;  /* 0x0000001c2008723c */ /* 0x040fec0000041808 */
[-C--:B------:R-:W-:Y:S01]  /*84c0*/  HMMA.16816.F32.BF16 R12, R32, R30.reuse, R12 ;  /* 0x0000001e200c723c */ /* 0x080fe2000004180c */
[----:B------:R-:W3:Y:S05]  /*84d0*/  LDSM.16.M88.4 R32, [R152+0x2000] ;  /* 0x002000009820783b */ /* 0x000eea0000000200 */
[----:B------:R-:W-:Y:S01]  /*84e0*/  HMMA.16816.F32.BF16 R16, R24, R30, R16 ;  /* 0x0000001e1810723c */ /* 0x000fe20000041810 */
[----:B------:R-:W-:Y:S04]  /*84f0*/  LDSM.16.M88.4 R24, [R151+0x4000] ;  /* 0x004000009718783b */ /* 0x000fe80000000200 */
[----:B------:R-:W3:Y:S01]  /*8500*/  LDSM.16.MT88.4 R28, [R0+0x7000] ;  /* 0x00700000001c783b */ /* 0x000ee20000004200 */
[-C--:B------:R-:W-:Y:S06]  /*8510*/  HMMA.16816.F32.BF16 R4, R36, R40.reuse, R4 ;  /* 0x000000282404723c */ /* 0x080fec0000041804 */
[C---:B------:R-:W-:Y:S06]  /*8520*/  HMMA.16816.F32.BF16 R8, R44.reuse, R40, R8 ;  /* 0x000000282c08723c */ /* 0x040fec0000041808 */
[-C--:B------:R-:W-:Y:S01]  /*8530*/  HMMA.16816.F32.BF16 R12, R44, R42.reuse, R12 ;  /* 0x0000002a2c0c723c */ /* 0x080fe2000004180c */
[----:B------:R-:W3:Y:S05]  /*8540*/  LDSM.16.M88.4 R44, [R151+0x6000] ;  /* 0x00600000972c783b */ /* 0x000eea0000000200 */
[----:B------:R-:W-:Y:S01]  /*8550*/  HMMA.16816.F32.BF16 R16, R36, R42, R16 ;  /* 0x0000002a2410723c */ /* 0x000fe20000041810 */
[----:B------:R-:W-:Y:S04]  /*8560*/  LDSM.16.M88.4 R36, [R159] ;  /* 0x000000009f24783b */ /* 0x000fe80000000200 */
[----:B------:R-:W3:Y:S01]  /*8570*/  LDSM.16.MT88.4 R40, [R0+0x7400] ;  /* 0x007400000028783b */ /* 0x000ee20000004200 */
[-C--:B-1----:R-:W-:Y:S06]  /*8580*/  HMMA.16816.F32.BF16 R4, R20, R48.reuse, R4 ;  /* 0x000000301404723c */ /* 0x082fec0000041804 */
[C---:B---3--:R-:W-:Y:S06]  /*8590*/  HMMA.16816.F32.BF16 R8, R32.reuse, R48, R8 ;  /* 0x000000302008723c */ /* 0x048fec0000041808 */
[-C--:B------:R-:W-:Y:S01]  /*85a0*/  HMMA.16816.F32.BF16 R12, R32, R50.reuse, R12 ;  /* 0x00000032200c723c */ /* 0x080fe2000004180c */
[----:B------:R-:W1:Y:S05]  /*85b0*/  LDSM.16.M88.4 R32, [R158] ;  /* 0x000000009e20783b */ /* 0x000e6a0000000200 */
        /* <DEDUP_REMOVED lines=16> */
[----:B---3--:R-:W-:Y:S05]  /*86c0*/  IMAD.U32 R0, RZ, RZ, UR16 ;  /* 0x00000010ff007e24 */ /* 0x008fea000f8e00ff */
        /* <DEDUP_REMOVED lines=39> */
[----:B----4-:R-:W-:Y:S01]  /*8940*/  @P1 IADD3.X R21, R59, UR12, RZ, P2, !PT ;  /* 0x0000000c3b151c10 */ /* 0x010fe200097fe4ff */
[----:B------:R-:W-:Y:S01]  /*8950*/  IMAD.U32 R59, RZ, RZ, UR23 ;  /* 0x00000017ff3b7e24 */ /* 0x000fe2000f8e00ff */
[----:B------:R-:W-:Y:S03]  /*8960*/  @UP3 UIADD3.X UR12, UR12, -0x1, URZ, UP2, !UPT ;  /* 0xffffffff0c0c3890 */ /* 0x000fe600097fe43f */
[----:B-----5:R-:W2:Y:S04]  /*8970*/  @P1 LDG.E R58, desc[UR10][R20.64] ;  /* 0x0000000a143a1981 */ /* 0x020ea8000c1e1900 */
[----:B------:R-:W4:Y:S04]  /*8980*/  @P1 LDG.E R57, desc[UR10][R20.64+0x20] ;  /* 0x0000200a14391981 */ /* 0x000f28000c1e1900 */
[----:B------:R-:W5:Y:S04]  /*8990*/  @P1 LDG.E R56, desc[UR10][R20.64+0x100] ;  /* 0x0001000a14381981 */ /* 0x000f68000c1e1900 */
[----:B------:R1:W3:Y:S02]  /*89a0*/  @P1 LDG.E R53, desc[UR10][R20.64+0x120] ;  /* 0x0001200a14351981 */ /* 0x0002e4000c1e1900 */
        /* <DEDUP_REMOVED lines=23> */
[-C--:B------:R-:W-:Y:S01]  /*8b20*/  LEA.HI.X.SX32 R37, R35, R21.reuse, 0x2, P0 ;  /* 0x0000001523257211 */ /* 0x080fe200000f16ff */
[----:B------:R-:W-:Y:S01]  /*8b30*/  REDG.E.ADD.F32.FTZ.RN.STRONG.GPU desc[UR10][R40.64], R10 ;  /* 0x0000000a280079a6 */ /* 0x000fe2000c10f38a */
[-C--:B------:R-:W-:Y:S02]  /*8b40*/  LEA R32, P5, R32, R20.reuse, 0x2 ;  /* 0x0000001420207211 */ /* 0x080fe400078a10ff */
[-C--:B------:R-:W-:Y:S01]  /*8b50*/  LEA.HI.X.SX32 R35, R59, R21.reuse, 0x2, P6 ;  /* 0x000000153b237211 */ /* 0x080fe200030f16ff */
[----:B------:R-:W-:Y:S01]  /*8b60*/  LDSM.16.MT88.4 R4, [R2+0x8000] ;  /* 0x008000000204783b */ /* 0x000fe20000004200 */
[-C--:B------:R-:W-:Y:S02]  /*8b70*/  LEA R22, P0, R33, R20.reuse, 0x2 ;  /* 0x0000001421167211 */ /* 0x080fe400078010ff */
[-C--:B------:R-:W-:Y:S02]  /*8b80*/  LEA R30, P4, R30, R20.reuse, 0x2 ;  /* 0x000000141e1e7211 */ /* 0x080fe400078810ff */
[-C--:B------:R-:W-:Y:S02]  /*8b90*/  LEA R28, P3, R28, R20.reuse, 0x2 ;  /* 0x000000141c1c7211 */ /* 0x080fe400078610ff */
[-C--:B------:R-:W-:Y:S04]  /*8ba0*/  LEA R26, P2, R26, R20.reuse, 0x2 ;  /* 0x000000141a1a7211 */ /* 0x080fe800078410ff */
[-C--:B------:R-:W-:Y:S01]  /*8bb0*/  LEA.HI.X.SX32 R27, R55, R21.reuse, 0x2, P2 ;  /* 0x00000015371b7211 */ /* 0x080fe200010f16ff */
[----:B--2---:R1:W-:Y:S04]  /*8bc0*/  @P1 STL [R1+0x48], R58 ;  /* 0x0000483a01001387 */ /* 0x0043e80000100800 */
[----:B----4-:R2:W-:Y:S04]  /*8bd0*/  @P1 STL [R1+0x4c], R57 ;  /* 0x00004c3901001387 */ /* 0x0105e80000100800 */
[----:B-----5:R4:W-:Y:S04]  /*8be0*/  @P1 STL [R1+0x40], R56 ;  /* 0x0000403801001387 */ /* 0x0209e80000100800 */
[----:B---3--:R3:W-:Y:S01]  /*8bf0*/  @P1 STL [R1+0x44], R53 ;  /* 0x0000443501001387 */ /* 0x0087e20000100800 */
        /* <DEDUP_REMOVED lines=12> */
[----:B----4-:R-:W-:Y:S02]  /*8cc0*/  MOV R56, UR20 ;  /* 0x0000001400387c02 */ /* 0x010fe40008000f00 */
[-C--:B------:R-:W-:Y:S01]  /*8cd0*/  LEA.HI.X.SX32 R31, R57, R21.reuse, 0x2, P4 ;  /* 0x00000015391f7211 */ /* 0x080fe200020f16ff */
[----:B------:R-:W-:Y:S01]  /*8ce0*/  REDG.E.ADD.F32.FTZ.RN.STRONG.GPU desc[UR10][R32.64], R18 ;  /* 0x00000012200079a6 */ /* 0x000fe2000c10f38a */
[-C--:B------:R-:W-:Y:S01]  /*8cf0*/  LEA.HI.X.SX32 R29, R56, R21.reuse, 0x2, P3 ;  /* 0x00000015381d7211 */ /* 0x080fe200018f16ff */
[----:B---3--:R-:W-:Y:S02]  /*8d00*/  IMAD.U32 R53, RZ, RZ, UR17 ;  /* 0x00000011ff357e24 */ /* 0x008fe4000f8e00ff */
[----:B------:R-:W-:Y:S03]  /*8d10*/  REDG.E.ADD.F32.FTZ.RN.STRONG.GPU desc[UR10][R30.64], R19 ;  /* 0x000000131e0079a6 */ /* 0x000fe6000c10f38a */
[----:B------:R-:W-:Y:S01]  /*8d20*/  LEA.HI.X.SX32 R23, R53, R21, 0x2, P0 ;  /* 0x0000001535177211 */ /* 0x000fe200000f16ff */
[----:B------:R-:W-:Y:S01]  /*8d30*/  REDG.E.ADD.F32.FTZ.RN.STRONG.GPU desc[UR10][R28.64], R12 ;  /* 0x0000000c1c0079a6 */ /* 0x000fe2000c10f38a */
[----:B------:R-:W-:Y:S01]  /*8d40*/  PLOP3.LUT P0, PT, PT, PT, UP1, 0x80, 0x0 ;  /* 0x000000000000781c */ /* 0x000fe20003f0f018 */
[----:B------:R-:W-:Y:S02]  /*8d50*/  @UP3 UIADD3 UR15, UP1, UR15, -0x200, URZ ;  /* 0xfffffe000f0f3890 */ /* 0x000fe4000ff3e03f */
[----:B------:R-:W-:Y:S02]  /*8d60*/  REDG.E.ADD.F32.FTZ.RN.STRONG.GPU desc[UR10][R26.64], R13 ;  /* 0x0000000d1a0079a6 */ /* 0x000fe4000c10f38a */
[----:B------:R-:W-:Y:S02]  /*8d70*/  @UP3 UIADD3.X UR14, UR14, -0x1, URZ, UP1, !UPT ;  /* 0xffffffff0e0e3890 */ /* 0x000fe40008ffe43f */
[----:B------:R-:W-:Y:S04]  /*8d80*/  REDG.E.ADD.F32.FTZ.RN.STRONG.GPU desc[UR10][R24.64], R14 ;  /* 0x0000000e180079a6 */ /* 0x000fe8000c10f38a */
[----:B------:R-:W-:Y:S02]  /*8d90*/  REDG.E.ADD.F32.FTZ.RN.STRONG.GPU desc[UR10][R22.64], R15 ;  /* 0x0000000f160079a6 */ /* 0x000fe4000c10f38a */
[----:B------:R-:W-:Y:S02]  /*8da0*/  @P0 VIADD R0, R3, 0x2000 ;  /* 0x0000200003000836 */ /* 0x000fe40000000000 */
        /* <DEDUP_REMOVED lines=135> */
.L_x_399:
        /* <DEDUP_REMOVED lines=19> */
.L_x_400:
        /* <DEDUP_REMOVED lines=32> */
[----:B------:R-:W5:Y:S01]  /*9950*/  LDS.128 R16, [R52+0x6000] ;  /* 0x0060000034107984 */ /* 0x000f620000000c00 */
        /* <DEDUP_REMOVED lines=9> */
[----:B-----5:R1:W-:Y:S04]  /*99f0*/  STG.E.128 desc[UR10][R10.64], R16 ;  /* 0x000000100a007986 */ /* 0x0203e8000c101d0a */
.L_x_402:
[----:B------:R-:W-:Y:S05]  /*9a00*/  BSYNC B0 ;  /* 0x0000000000007941 */ /* 0x000fea0003800000 */
.L_x_401:
[----:B------:R-:W-:Y:S04]  /*9a10*/  BSSY B0, `(.L_x_403) ;  /* 0x000000d000007945 */ /* 0x000fe80003800000 */
[----:B------:R-:W-:Y:S05]  /*9a20*/  @P1 BRA `(.L_x_404) ;  /* 0x00000000002c1947 */ /* 0x000fea0003800000 */
[----:B------:R-:W-:Y:S01]  /*9a30*/  IADD3 R3, P0, R0, 0x40, RZ ;  /* 0x0000004000037810 */ /* 0x000fe20007f1e0ff */
[----:B------:R-:W-:-:S03]  /*9a40*/  ULDC.64 UR16, c[0x0][0x3f0] ;  /* 0x0000fc0000107ab9 */ /* 0x000fc60000000a00 */
[----:B------:R-:W-:-:S05]  /*9a50*/  IADD3.X R7, RZ, R13, RZ, P0, !PT ;  /* 0x0000000dff077210 */ /* 0x000fca00007fe4ff */
[----:B-1----:R-:W-:Y:S01]  /*9a60*/  IMAD R10, R7, UR8, RZ ;  /* 0x00000008070a7c24 */ /* 0x002fe2000f8e02ff */
[----:B------:R-:W-:-:S03]  /*9a70*/  MOV R7, R12 ;  /* 0x0000000c00077202 */ /* 0x000fc60000000f00 */
[----:B------:R-:W-:-:S04]  /*9a80*/  IMAD.WIDE.U32 R8, R3, UR8, R6 ;  /* 0x0000000803087c25 */ /* 0x000fc8000f8e0006 */
[----:B------:R-:W-:Y:S01]  /*9a90*/  IMAD R3, R3, UR9, R10 ;  /* 0x0000000903037c24 */ /* 0x000fe2000f8e020a */
[----:B------:R-:W-:-:S04]  /*9aa0*/  LEA R6, P0, R8, UR16, 0x1 ;  /* 0x0000001008067c11 */ /* 0x000fc8000f8008ff */
[----:B------:R-:W-:-:S04]  /*9ab0*/  IADD3 R3, R9, R3, RZ ;  /* 0x0000000309037210 */ /* 0x000fc80007ffe0ff */
[----:B------:R-:W-:-:S05]  /*9ac0*/  LEA.HI.X R7, R8, UR17, R3, 0x1, P0 ;  /* 0x0000001108077c11 */ /* 0x000fca00080f0c03 */
[----:B---3--:R1:W-:Y:S02]  /*9ad0*/  STG.E.128 desc[UR10][R6.64], R20 ;  /* 0x0000001406007986 */ /* 0x0083e4000c101d0a */
.L_x_404:
[----:B------:R-:W-:Y:S05]  /*9ae0*/  BSYNC B0 ;  /* 0x0000000000007941 */ /* 0x000fea0003800000 */
.L_x_403:
        /* <DEDUP_REMOVED lines=27> */
.L_x_406:
[----:B------:R-:W-:Y:S05]  /*9ca0*/  BSYNC B0 ;  /* 0x0000000000007941 */ /* 0x000fea0003800000 */
.L_x_405:
        /* <DEDUP_REMOVED lines=14> */
.L_x_379:
        /* <DEDUP_REMOVED lines=24> */
.L_x_408:
        /* <DEDUP_REMOVED lines=23> */
.L_x_409:
[----:B------:R-:W2:Y:S01]  /*a080*/  LDL.64 R12, [R1+0x38] ;  /* 0x00003800010c7983 */ /* 0x000ea20000100a00 */
[----:B------:R-:W-:Y:S01]  /*a090*/  UIMAD UR5, UR19, UR8, URZ ;  /* 0x00000008130572a4 */ /* 0x000fe2000f8e023f */
[----:B------:R-:W-:Y:S01]  /*a0a0*/  SHF.R.S32.HI R0, RZ, 0x2, R0 ;  /* 0x00000002ff007819 */ /* 0x000fe20000011400 */
[----:B------:R-:W-:Y:S01]  /*a0b0*/  IMAD.U32 R4, RZ, RZ, UR8 ;  /* 0x00000008ff047e24 */ /* 0x000fe2000f8e00ff */
[----:B------:R-:W-:Y:S01]  /*a0c0*/  UIMAD UR6, UR34, -0x80, UR6 ;  /* 0xffffff80220678a4 */ /* 0x000fe2000f8e0206 */
[----:B------:R-:W-:Y:S01]  /*a0d0*/  BSSY B0, `(.L_x_410) ;  /* 0x000001e000007945 */ /* 0x000fe20003800000 */
[----:B------:R-:W-:Y:S01]  /*a0e0*/  UIMAD UR5, UR18, UR9, UR5 ;  /* 0x00000009120572a4 */ /* 0x000fe2000f8e0205 */
[----:B------:R-:W-:Y:S01]  /*a0f0*/  VIADD R6, R0, 0x40 ;  /* 0x0000004000067836 */ /* 0x000fe20000000000 */
[----:B------:R-:W-:Y:S01]  /*a100*/  USHF.R.S32.HI UR21, URZ, 0x1f, UR56 ;  /* 0x0000001f3f157899 */ /* 0x000fe20008011438 */
[----:B------:R-:W-:Y:S01]  /*a110*/  SHF.R.S32.HI R11, RZ, 0x1f, R0 ;  /* 0x0000001fff0b7819 */ /* 0x000fe20000011400 */
[----:B------:R-:W-:-:S02]  /*a120*/  ULDC.64 UR14, c[0x0][0x468] ;  /* 0x00011a00000e7ab9 */ /* 0x000fc40000000a00 */
[----:B------:R-:W-:Y:S01]  /*a130*/  IMAD.U32 R3, RZ, RZ, UR5 ;  /* 0x00000005ff037e24 */ /* 0x000fe2000f8e00ff */
[----:B------:R-:W-:Y:S01]  /*a140*/  ULDC UR5, c[0x0][0x2d0] ;  /* 0x0000b40000057ab9 */ /* 0x000fe20000000800 */
[----:B--2---:R-:W-:Y:S01]  /*a150*/  IMAD.WIDE.U32 R4, R4, UR18, R12 ;  /* 0x0000001204047c25 */ /* 0x004fe2000f8e000c */
[----:B------:R-:W-:Y:S01]  /*a160*/  ISETP.GE.AND P2, PT, R12, UR5, PT ;  /* 0x000000050c007c0c */ /* 0x000fe2000bf46270 */
[----:B------:R-:W-:Y:S01]  /*a170*/  UIMAD UR5, UR21, UR14, URZ ;  /* 0x0000000e150572a4 */ /* 0x000fe2000f8e023f */
[----:B------:R-:W-:-:S03]  /*a180*/  IADD3 R4, P0, R4, UR7, RZ ;  /* 0x0000000704047c10 */ /* 0x000fc6000ff1e0ff */
[----:B------:R-:W-:Y:S01]  /*a190*/  UIMAD UR15, UR56, UR15, UR5 ;  /* 0x0000000f380f72a4 */ /* 0x000fe2000f8e0205 */
[----:B------:R-:W-:Y:S02]  /*a1a0*/  ISETP.GE.OR P1, PT, R6, UR6, P2 ;  /* 0x0000000606007c0c */ /* 0x000fe40009726670 */
[----:B------:R-:W-:Y:S02]  /*a1b0*/  ISETP.GE.OR P2, PT, R0, UR6, P2 ;  /* 0x0000000600007c0c */ /* 0x000fe40009746670 */
[----:B------:R-:W-:Y:S01]  /*a1c0*/  IADD3.X R5, R5, UR20, R3, P0, !PT ;  /* 0x0000001405057c10 */ /* 0x000fe200087fe403 */
[----:B------:R-:W-:-:S04]  /*a1d0*/  IMAD.U32 R3, RZ, RZ, UR14 ;  /* 0x0000000eff037e24 */ /* 0x000fc8000f8e00ff */
[----:B------:R-:W-:-:S04]  /*a1e0*/  IMAD.WIDE.U32 R4, R3, UR56, R4 ;  /* 0x0000003803047c25 */ /* 0x000fc8000f8e0004 */
[----:B------:R-:W-:Y:S02]  /*a1f0*/  VIADD R10, R5, UR15 ;  /* 0x0000000f050a7c36 */ /* 0x000fe40008000000 */
        /* <DEDUP_REMOVED lines=11> */
.L_x_411:
[----:B------:R-:W-:Y:S05]  /*a2b0*/  BSYNC B0 ;  /* 0x0000000000007941 */ /* 0x000fea0003800000 */
.L_x_410:
        /* <DEDUP_REMOVED lines=14> */
.L_x_413:
[----:B------:R-:W-:Y:S05]  /*a3a0*/  BSYNC B0 ;  /* 0x0000000000007941 */ /* 0x000fea0003800000 */
.L_x_412:
        /* <DEDUP_REMOVED lines=26> */
.L_x_415:
[----:B------:R-:W-:Y:S05]  /*a550*/  BSYNC B0 ;  /* 0x0000000000007941 */ /* 0x000fea0003800000 */
.L_x_414:
        /* <DEDUP_REMOVED lines=13> */
.L_x_407:
[----:B------:R-:W-:Y:S05]  /*a630*/  BSYNC B1 ;  /* 0x0000000000017941 */ /* 0x000fea0003800000 */
.L_x_374:
        /* <DEDUP_REMOVED lines=11> */
.L_x_416:
[----:B------:R-:W-:Y:S05]  /*a6f0*/  EXIT ;  /* 0x000000000000794d */ /* 0x000fea0003800000 */
.L_x_418:
        /* <DEDUP_REMOVED lines=16> */
.L_x_1339:


//--------------------- .text._ZN5flash44flash_bwd_dq_dk_dv_loop_seqk_parallel_kernelI23Flash_bwd_kernel_traitsILi32ELi128ELi128ELi8ELi4ELi4ELi4ELb1ELb0EN7cutlass10bfloat16_tE19Flash_kernel_traitsILi32ELi128ELi128ELi8ES3_EELb1ELb0ELb1ELb0ELb0ELb0ELb0EEEvNS_16Flash_bwd_paramsE --------------------------
	.section	.text._ZN5flash44flash_bwd_dq_dk_dv_loop_seqk_parallel_kernelI23Flash_bwd_kernel_traitsILi32ELi128ELi128ELi8ELi4ELi4ELi4ELb1ELb0EN7cutlass10bfloat16_tE19Flash_kernel_traitsILi32ELi128ELi128ELi8ES3_EELb1ELb0ELb1ELb0ELb0ELb0ELb0EEEvNS_16Flash_bwd_paramsE,"ax",@progbits
	.align	128
        .global         _ZN5flash44flash_bwd_dq_dk_dv_loop_seqk_parallel_kernelI23Flash_bwd_kernel_traitsILi32ELi128ELi128ELi8ELi4ELi4ELi4ELb1ELb0EN7cutlass10bfloat16_tE19Flash_kernel_traitsILi32ELi128ELi128ELi8ES3_EELb1ELb0ELb1ELb0ELb0ELb0ELb0EEEvNS_16Flash_bwd_paramsE
        .type           _ZN5flash44flash_bwd_dq_dk_dv_loop_seqk_parallel_kernelI23Flash_bwd_kernel_traitsILi32ELi128ELi128ELi8ELi4ELi4ELi4ELb1ELb0EN7cutlass10bfloat16_tE19Flash_kernel_traitsILi32ELi128ELi128ELi8ES3_EELb1ELb0ELb1ELb0ELb0ELb0ELb0EEEvNS_16Flash_bwd_paramsE,@function
        .size           _ZN5flash44flash_bwd_dq_dk_dv_loop_seqk_parallel_kernelI23Flash_bwd_kernel_traitsILi32ELi128ELi128ELi8ELi4ELi4ELi4ELb1ELb0EN7cutlass10bfloat16_tE19Flash_kernel_traitsILi32ELi128ELi128ELi8ES3_EELb1ELb0ELb1ELb0ELb0ELb0ELb0EEEvNS_16Flash_bwd_paramsE,(.L_x_1340 - _ZN5flash44flash_bwd_dq_dk_dv_loop_seqk_parallel_kernelI23Flash_bwd_kernel_traitsILi32ELi128ELi128ELi8ELi4ELi4ELi4ELb1ELb0EN7cutlass10bfloat16_tE19Flash_kernel_traitsILi32ELi128ELi128ELi8ES3_EELb1ELb0ELb1ELb0ELb0ELb0ELb0EEEvNS_16Flash_bwd_paramsE)
        .other          _ZN5flash44flash_bwd_dq_dk_dv_loop_seqk_parallel_kernelI23Flash_bwd_kernel_traitsILi32ELi128ELi128ELi8ELi4ELi4ELi4ELb1ELb0EN7cutlass10bfloat16_tE19Flash_kernel_traitsILi32ELi128ELi128ELi8ES3_EELb1ELb0ELb1ELb0ELb0ELb0ELb0EEEvNS_16Flash_bwd_paramsE,@"STO_CUDA_ENTRY STV_DEFAULT"
_ZN5flash44flash_bwd_dq_dk_dv_loop_seqk_parallel_kernelI23Flash_bwd_kernel_traitsILi32ELi128ELi128ELi8ELi4ELi4ELi4ELb1ELb0EN7cutlass10bfloat16_tE19Flash_kernel_traitsILi32ELi128ELi128ELi8ES3_EELb1ELb0ELb1ELb0ELb0ELb0ELb0EEEvNS_16Flash_bwd_paramsE:
.text._ZN5flash44flash_bwd_dq_dk_dv_loop_seqk_parallel_kernelI23Flash_bwd_kernel_traitsILi32ELi128ELi128ELi8ELi4ELi4ELi4ELb1ELb0EN7cutlass10bfloat16_tE19Flash_kernel_traitsILi32ELi128ELi128ELi8ES3_EELb1ELb0ELb1ELb0ELb0ELb0ELb0EEEvNS_16Flash_bwd_paramsE:
        /* <DEDUP_REMOVED lines=16> */
[----:B------:R-:W-:Y:S01]  /*0100*/  IMAD.MOV.U32 R163, RZ, RZ, 0x40 ;  /* 0x00000040ffa37424 */ /* 0x000fe200078e00ff */
[----:B------:R-:W-:Y:S01]  /*0110*/  ULDC UR60, c[0x0][0x394] ;  /* 0x0000e500003c7ab9 */ /* 0x000fe20000000800 */
[----:B------:R-:W-:Y:S01]  /*0120*/  UMOV UR61, 0xffffe000 ;  /* 0xffffe000003d7882 */ /* 0x000fe20000000000 */
        /* <DEDUP_REMOVED lines=77> */
[----:B------:R-:W-:Y:S01]  /*0600*/  LOP3.LUT R2, R4, R3, RZ, 0x3c, !PT ;  /* 0x0000000304027212 */ /* 0x000fe200078e3cff */
[----:B------:R-:W-:Y:S01]  /*0610*/  IMAD.SHL.U32 R3, R249, 0x400, RZ ;  /* 0x00000400f9037824 */ /* 0x000fe200078e00ff */
[----:B------:R-:W-:Y:S02]  /*0620*/  LOP3.LUT R5, R5, 0x1c0, RZ, 0xc0, !PT ;  /* 0x000001c005057812 */ /* 0x000fe400078ec0ff */
[----:B------:R-:W-:Y:S01]  /*0630*/  SHF.R.S32.HI R4, RZ, 0x3, R13 ;  /* 0x00000003ff047819 */ /* 0x000fe2000001140d */
[----:B------:R-:W-:Y:S01]  /*0640*/  IMAD.U32 R168, R0, 0x20, R2 ;  /* 0x0000002000a87824 */ /* 0x000fe200078e0002 */
[----:B------:R-:W-:Y:S01]  /*0650*/  SHF.R.S32.HI R2, RZ, 0x1, R9 ;  /* 0x00000001ff027819 */ /* 0x000fe20000011409 */
[----:B------:R-:W-:Y:S01]  /*0660*/  IMAD.SHL.U32 R0, R246, 0x8, RZ ;  /* 0x00000008f6007824 */ /* 0x000fe200078e00ff */
[----:B------:R-:W-:Y:S01]  /*0670*/  SHF.R.U32.HI R7, RZ, 0x3, R6 ;  /* 0x00000003ff077819 */ /* 0x000fe20000011606 */
[C---:B------:R-:W-:Y:S01]  /*0680*/  IMAD R16, R4.reuse, 0x8, R16 ;  /* 0x0000000804107824 */ /* 0x040fe200078e0210 */
[----:B------:R-:W-:Y:S01]  /*0690*/  LEA.HI R6, R5, R5, RZ, 0x1d ;  /* 0x0000000505067211 */ /* 0x000fe200078fe8ff */
[----:B------:R-:W-:Y:S01]  /*06a0*/  IMAD R13, R4, 0x200, R3 ;  /* 0x00000200040d7824 */ /* 0x000fe200078e0203 */
[C---:B------:R-:W-:Y:S01]  /*06b0*/  LOP3.LUT P3, RZ, R2.reuse, 0x2, RZ, 0xc0, !PT ;  /* 0x0000000202ff7812 */ /* 0x040fe2000786c0ff */
[----:B------:R-:W-:Y:S01]  /*06c0*/  IMAD.SHL.U32 R2, R2, 0x40, RZ ;  /* 0x0000004002027824 */ /* 0x000fe200078e00ff */
[----:B------:R-:W-:Y:S01]  /*06d0*/  LOP3.LUT R4, R11, R7, RZ, 0x3c, !PT ;  /* 0x000000070b047212 */ /* 0x000fe200078e3cff */
[----:B------:R-:W-:Y:S01]  /*06e0*/  IMAD R5, R249, 0x200, R17 ;  /* 0x00000200f9057824 */ /* 0x000fe200078e0211 */
[----:B------:R-:W-:Y:S01]  /*06f0*/  LOP3.LUT R7, R0, 0x8, RZ, 0xc0, !PT ;  /* 0x0000000800077812 */ /* 0x000fe200078ec0ff */
[----:B------:R-:W-:Y:S01]  /*0700*/  IMAD.SHL.U32 R9, R12, 0x10, RZ ;  /* 0x000000100c097824 */ /* 0x000fe200078e00ff */
[----:B------:R-:W-:Y:S01]  /*0710*/  IADD3 R223, R6, R8, R3 ;  /* 0x0000000806df7210 */ /* 0x000fe20007ffe003 */
[----:B------:R-:W-:Y:S01]  /*0720*/  IMAD.SHL.U32 R3, R14, 0x40, RZ ;  /* 0x000000400e037824 */ /* 0x000fe200078e00ff */
[----:B------:R-:W-:Y:S01]  /*0730*/  SEL R0, R165, 0xffffffe0, !P0 ;  /* 0xffffffe0a5007807 */ /* 0x000fe20004000000 */
[----:B------:R-:W-:Y:S01]  /*0740*/  IMAD R10, R10, 0x20, R5 ;  /* 0x000000200a0a7824 */ /* 0x000fe200078e0205 */
[----:B------:R-:W-:Y:S01]  /*0750*/  R2P PR, R14, 0x6 ;  /* 0x000000060e007804 */ /* 0x000fe20000000000 */
[----:B------:R-:W-:Y:S01]  /*0760*/  IMAD.SHL.U32 R5, R12, 0x8, RZ ;  /* 0x000000080c057824 */ /* 0x000fe200078e00ff */
[C---:B------:R-:W-:Y:S01]  /*0770*/  LOP3.LUT P0, RZ, R166.reuse, 0x2, RZ, 0xc0, !PT ;  /* 0x00000002a6ff7812 */ /* 0x040fe2000780c0ff */
[----:B------:R-:W-:Y:S01]  /*0780*/  IMAD.SHL.U32 R166, R166, 0x40, RZ ;  /* 0x00000040a6a67824 */ /* 0x000fe200078e00ff */
[----:B------:R-:W-:Y:S01]  /*0790*/  LOP3.LUT R2, R2, 0xc0, RZ, 0xc0, !PT ;  /* 0x000000c002027812 */ /* 0x000fe200078ec0ff */
[----:B------:R-:W-:Y:S01]  /*07a0*/  IMAD R4, R12, 0x200, R4 ;  /* 0x000002000c047824 */ /* 0x000fe200078e0204 */
[----:B------:R-:W-:-:S02]  /*07b0*/  LOP3.LUT R3, R3, 0x1c0, RZ, 0xc0, !PT ;  /* 0x000001c003037812 */ /* 0x000fc400078ec0ff */
[----:B------:R-:W-:Y:S02]  /*07c0*/  LOP3.LUT R166, R166, 0xc0, RZ, 0xc0, !PT ;  /* 0x000000c0a6a67812 */ /* 0x000fe400078ec0ff */
[----:B------:R-:W-:Y:S02]  /*07d0*/  SHF.R.U32.HI R8, RZ, 0x3, R2 ;  /* 0x00000003ff087819 */ /* 0x000fe40000011602 */
[----:B------:R-:W-:Y:S02]  /*07e0*/  LOP3.LUT R5, R5, 0x8, RZ, 0xc0, !PT ;  /* 0x0000000805057812 */ /* 0x000fe400078ec0ff */
[----:B------:R-:W-:Y:S02]  /*07f0*/  SHF.R.U32.HI R162, RZ, 0x3, R3 ;  /* 0x00000003ffa27819 */ /* 0x000fe40000011603 */
[----:B------:R-:W-:Y:S02]  /*0800*/  LEA R161, R168, UR5, 0x1 ;  /* 0x00000005a8a17c11 */ /* 0x000fe4000f8e08ff */
[----:B------:R-:W-:-:S02]  /*0810*/  SHF.R.U32.HI R6, RZ, 0x3, R166 ;  /* 0x00000003ff067819 */ /* 0x000fc400000116a6 */
[----:B------:R-:W-:Y:S01]  /*0820*/  LOP3.LUT R8, R8, R2, R7, 0x1e, !PT ;  /* 0x0000000208087212 */ /* 0x000fe200078e1e07 */
[----:B------:R-:W-:Y:S01]  /*0830*/  IMAD.SHL.U32 R2, R16, 0x20, RZ ;  /* 0x0000002010027824 */ /* 0x000fe200078e00ff */
[--C-:B------:R-:W-:Y:S01]  /*0840*/  LOP3.LUT R162, R162, R3, R5.reuse, 0x1e, !PT ;  /* 0x00000003a2a27212 */ /* 0x100fe200078e1e05 */
[----:B------:R-:W-:Y:S01]  /*0850*/  IMAD.IADD R161, R161, 0x1, R0 ;  /* 0x00000001a1a17824 */ /* 0x000fe200078e0200 */
[----:B------:R-:W-:Y:S01]  /*0860*/  LOP3.LUT R3, R6, R166, R5, 0x1e, !PT ;  /* 0x000000a606037212 */ /* 0x000fe200078e1e05 */
[----:B------:R-:W-:Y:S01]  /*0870*/  IMAD R0, R249, 0x200, R2 ;  /* 0x00000200f9007824 */ /* 0x000fe200078e0202 */
[----:B------:R-:W-:Y:S01]  /*0880*/  LOP3.LUT R9, R7, 0x10, R9, 0xf8, !PT ;  /* 0x0000001007097812 */ /* 0x000fe200078ef809 */
[----:B------:R-:W-:Y:S01]  /*0890*/  IMAD.IADD R162, R13, 0x1, R162 ;  /* 0x000000010da27824 */ /* 0x000fe200078e02a2 */
[----:B------:R-:W-:Y:S01]  /*08a0*/  LEA R223, R223, UR4, 0x1 ;  /* 0x00000004dfdf7c11 */ /* 0x000fe2000f8e08ff */
[----:B------:R-:W-:Y:S01]  /*08b0*/  IMAD.IADD R167, R0, 0x1, R3 ;  /* 0x0000000100a77824 */ /* 0x000fe200078e0203 */
[----:B------:R-:W-:Y:S01]  /*08c0*/  LOP3.LUT R166, R6, R9, R166, 0x1e, !PT ;  /* 0x0000000906a67212 */ /* 0x000fe200078e1ea6 */
[----:B------:R-:W-:Y:S01]  /*08d0*/  IMAD.U32 R0, RZ, RZ, UR6 ;  /* 0x00000006ff007e24 */ /* 0x000fe2000f8e00ff */
[----:B------:R-:W-:Y:S01]  /*08e0*/  USHF.R.S32.HI UR6, URZ, 0x1f, UR57 ;  /* 0x0000001f3f067899 */ /* 0x000fe20008011439 */
[----:B------:R-:W-:Y:S01]  /*08f0*/  IMAD.IADD R8, R8, 0x1, R10 ;  /* 0x0000000108087824 */ /* 0x000fe200078e020a */
[----:B------:R-:W-:Y:S01]  /*0900*/  SEL R224, R224, 0x10, !P6 ;  /* 0x00000010e0e07807 */ /* 0x000fe20007000000 */
[----:B------:R-:W-:Y:S01]  /*0910*/  VIADD R222, R223, 0x40 ;  /* 0x00000040dfde7836 */ /* 0x000fe20000000000 */
[----:B------:R-:W-:Y:S01]  /*0920*/  LEA R162, R162, UR5, 0x1 ;  /* 0x00000005a2a27c11 */ /* 0x000fe2000f8e08ff */
[----:B------:R-:W-:Y:S01]  /*0930*/  IMAD.IADD R166, R2, 0x1, R166 ;  /* 0x0000000102a67824 */ /* 0x000fe200078e02a6 */
[----:B------:R-:W-:Y:S01]  /*0940*/  SEL R226, R165, 0xffffffe0, !P5 ;  /* 0xffffffe0a5e27807 */ /* 0x000fe20006800000 */
[----:B------:R-:W-:Y:S01]  /*0950*/  IMAD.U32 R0, RZ, RZ, UR6 ;  /* 0x00000006ff007e24 */ /* 0x000fe2000f8e00ff */
[----:B------:R-:W-:Y:S01]  /*0960*/  UIADD3 UR6, UR4, 0x6000, URZ ;  /* 0x0000600004067890 */ /* 0x000fe2000fffe03f */
[----:B------:R-:W-:Y:S01]  /*0970*/  @P4 VIADD R222, R223, 0xffffffc0 ;  /* 0xffffffc0dfde4836 */ /* 0x000fe20000000000 */
[----:B------:R-:W-:Y:S01]  /*0980*/  SEL R163, R163, 0xffffffc0, !P2 ;  /* 0xffffffc0a3a37807 */ /* 0x000fe20005000000 */
[----:B------:R-:W-:Y:S01]  /*0990*/  IMAD.U32 R2, RZ, RZ, UR7 ;  /* 0x00000007ff027e24 */ /* 0x000fe2000f8e00ff */
[----:B------:R-:W-:Y:S01]  /*09a0*/  USHF.R.S32.HI UR7, URZ, 0x1f, UR58 ;  /* 0x0000001f3f077899 */ /* 0x000fe2000801143a */
[----:B------:R-:W-:Y:S01]  /*09b0*/  IMAD.IADD R225, R223, 0x1, R224 ;  /* 0x00000001dfe17824 */ /* 0x000fe200078e02e0 */
[----:B------:R-:W-:Y:S01]  /*09c0*/  LEA R250, R8, UR6, 0x1 ;  /* 0x0000000608fa7c11 */ /* 0x000fe2000f8e08ff */
[----:B------:R-:W-:Y:S01]  /*09d0*/  VIADD R169, R162, 0x20 ;  /* 0x00000020a2a97836 */ /* 0x000fe20000000000 */
[----:B------:R-:W-:Y:S01]  /*09e0*/  SEL R165, R165, 0xffffffe0, !P0 ;  /* 0xffffffe0a5a57807 */ /* 0x000fe20004000000 */
[----:B------:R-:W-:Y:S01]  /*09f0*/  IMAD.IADD R224, R224, 0x1, R222 ;  /* 0x00000001e0e07824 */ /* 0x000fe200078e02de */
[----:B------:R-:W-:Y:S01]  /*0a00*/  LEA R2, R4, UR4, 0x1 ;  /* 0x0000000404027c11 */ /* 0x000fe2000f8e08ff */
[----:B------:R-:W-:-:S02]  /*0a10*/  @P1 VIADD R169, R162, 0xffffffe0 ;  /* 0xffffffe0a2a91836 */ /* 0x000fc40000000000 */
[--C-:B------:R-:W-:Y:S02]  /*0a20*/  IMAD.IADD R229, R223, 0x1, R226.reuse ;  /* 0x00000001dfe57824 */ /* 0x100fe400078e02e2 */
[----:B------:R-:W-:Y:S02]  /*0a30*/  IMAD.IADD R228, R225, 0x1, R226 ;  /* 0x00000001e1e47824 */ /* 0x000fe400078e02e2 */
[----:B------:R-:W-:Y:S02]  /*0a40*/  IMAD.IADD R227, R226, 0x1, R222 ;  /* 0x00000001e2e37824 */ /* 0x000fe400078e02de */
[----:B------:R-:W-:Y:S02]  /*0a50*/  VIADD R251, R250, 0x20 ;  /* 0x00000020fafb7836 */ /* 0x000fe40000000000 */
[----:B------:R-:W-:Y:S02]  /*0a60*/  IMAD.IADD R164, R162, 0x1, R163 ;  /* 0x00000001a2a47824 */ /* 0x000fe400078e02a3 */
[----:B------:R-:W-:-:S02]  /*0a70*/  IMAD.U32 R0, RZ, RZ, UR7 ;  /* 0x00000007ff007e24 */ /* 0x000fc4000f8e00ff */
[----:B------:R-:W-:Y:S02]  /*0a80*/  IMAD.IADD R226, R226, 0x1, R224 ;  /* 0x00000001e2e27824 */ /* 0x000fe400078e02e0 */
[----:B------:R-:W-:Y:S02]  /*0a90*/  @P3 VIADD R251, R250, 0xffffffe0 ;  /* 0xffffffe0fafb3836 */ /* 0x000fe40000000000 */
[----:B------:R-:W-:Y:S02]  /*0aa0*/  IMAD.IADD R163, R163, 0x1, R169 ;  /* 0x00000001a3a37824 */ /* 0x000fe400078e02a9 */
[C---:B------:R-:W-:Y:S02]  /*0ab0*/  VIADD R172, R169.reuse, 0x2000 ;  /* 0x00002000a9ac7836 */ /* 0x040fe40000000000 */
[C---:B------:R-:W-:Y:S02]  /*0ac0*/  VIADD R171, R169.reuse, 0x4000 ;  /* 0x00004000a9ab7836 */ /* 0x040fe40000000000 */
[----:B------:R-:W-:-:S07]  /*0ad0*/  VIADD R170, R169, 0x6000 ;  /* 0x00006000a9aa7836 */ /* 0x000fce0000000000 */
.L_x_465:
        /* <DEDUP_REMOVED lines=29> */
[----:B-1--4-:R-:W2:Y:S02]  /*0cb0*/  @P1 LDG.E R8, desc[UR12][R6.64] ;  /* 0x0000000c06081981 */ /* 0x012ea4000c1e1900 */
[----:B------:R-:W-:-:S02]  /*0cc0*/  UISETP.EQ.OR.EX UP4, UPT, UR7, URZ, !UP2, UP4 ;  /* 0x0000003f0700728c */ /* 0x000fc4000d782740 */
        /* <DEDUP_REMOVED lines=23> */
[----:B------:R-:W-:Y:S02]  /*0e40*/  ISETP.NE.AND.EX P0, PT, RZ, UR7, PT, P0 ;  /* 0x00000007ff007c0c */ /* 0x000fe4000bf05300 */
[----:B------:R-:W-:-:S05]  /*0e50*/  ULDC UR6, c[0x0][0x2c8] ;  /* 0x0000b20000067ab9 */ /* 0x000fca0000000800 */
        /* <DEDUP_REMOVED lines=11> */
.L_x_419:
        /* <DEDUP_REMOVED lines=17> */
[----:B------:R-:W-:Y:S01]  /*1020*/  ULDC.U8 UR29, c[0x0][0x480] ;  /* 0x00012000001d7ab9 */ /* 0x000fe20000000000 */
[----:B------:R-:W-:Y:S02]  /*1030*/  @!UP2 UIMAD UR6, UR56, UR8, URZ ;  /* 0x000000083806a2a4 */ /* 0x000fe4000f8e023f */
[----:B------:R-:W-:Y:S02]  /*1040*/  USHF.R.S32.HI UR37, URZ, 0x1f, UR59 ;  /* 0x0000001f3f257899 */ /* 0x000fe4000801143b */
[----:B------:R-:W-:Y:S02]  /*1050*/  @!UP2 UIMAD.WIDE.U32 UR38, UR57, UR8, URZ ;  /* 0x000000083926a2a5 */ /* 0x000fe4000f8e003f */
[----:B------:R-:W-:Y:S02]  /*1060*/  USHF.L.U32 UR18, UR57, 0x7, URZ ;  /* 0x0000000739127899 */ /* 0x000fe4000800063f */
[----:B------:R-:W-:Y:S01]  /*1070*/  UISETP.NE.AND UP4, UPT, UR29, URZ, UPT ;  /* 0x0000003f1d00728c */ /* 0x000fe2000bf85270 */
[----:B-1----:R-:W-:Y:S01]  /*1080*/  IABS R6, R7 ;  /* 0x0000000700067213 */ /* 0x002fe20000000000 */
[----:B------:R-:W-:Y:S01]  /*1090*/  ULDC UR8, c[0x0][0x394] ;  /* 0x0000e50000087ab9 */ /* 0x000fe20000000800 */
[----:B------:R-:W-:Y:S01]  /*10a0*/  ULDC.64 UR32, c[0x0][0x240] ;  /* 0x0000900000207ab9 */ /* 0x000fe20000000a00 */
[----:B------:R-:W-:Y:S01]  /*10b0*/  ULDC UR43, c[0x0][0x2dc] ;  /* 0x0000b700002b7ab9 */ /* 0x000fe20000000800 */
[----:B------:R-:W1:Y:S01]  /*10c0*/  I2F.RP R4, R6 ;  /* 0x0000000600047306 */ /* 0x000e620000209400 */
[----:B------:R-:W-:Y:S01]  /*10d0*/  ULDC UR41, c[0x0][0x270] ;  /* 0x00009c0000297ab9 */ /* 0x000fe20000000800 */
[----:B------:R-:W-:Y:S01]  /*10e0*/  USEL UR36, UR18, URZ, UP0 ;  /* 0x0000003f12247287 */ /* 0x000fe20008000000 */
[----:B------:R-:W-:Y:S01]  /*10f0*/  ISETP.NE.AND P3, PT, R7, RZ, PT ;  /* 0x000000ff0700720c */ /* 0x000fe20003f65270 */
[----:B--2---:R-:W-:-:S02]  /*1100*/  UIMAD.WIDE.U32 UR30, UR10, UR14, URZ ;  /* 0x0000000e0a1e72a5 */ /* 0x004fc4000f8e003f */
[----:B------:R-:W-:Y:S02]  /*1110*/  UIMAD.WIDE.U32 UR18, UR5, UR32, URZ ;  /* 0x00000020051272a5 */ /* 0x000fe4000f8e003f */
[----:B------:R-:W-:Y:S02]  /*1120*/  UIMAD UR42, UR10, UR15, UR31 ;  /* 0x0000000f0a2a72a4 */ /* 0x000fe4000f8e021f */
[----:B------:R-:W-:Y:S02]  /*1130*/  UIADD3 UR10, UR11, 0x7f, URZ ;  /* 0x0000007f0b0a7890 */ /* 0x000fe4000fffe03f */
[----:B------:R-:W-:Y:S02]  /*1140*/  @!UP2 UIMAD UR31, UR57, UR9, UR6 ;  /* 0x00000009391fa2a4 */ /* 0x000fe4000f8e0206 */
[----:B------:R-:W-:Y:S01]  /*1150*/  USHF.R.S32.HI UR22, URZ, 0x1f, UR10 ;  /* 0x0000001f3f167899 */ /* 0x000fe2000801140a */
[----:B-1----:R-:W1:Y:S01]  /*1160*/  MUFU.RCP R4, R4 ;  /* 0x0000000400047308 */ /* 0x002e620000001000 */
[----:B------:R-:W-:Y:S01]  /*1170*/  @UP2 ULDC.64 UR14, c[0x0][0x420] ;  /* 0x00010800000e2ab9 */ /* 0x000fe20000000a00 */
[----:B------:R-:W-:-:S02]  /*1180*/  UIADD3 UR6, UR11, 0x80, UR24 ;  /* 0x000000800b067890 */ /* 0x000fc4000fffe018 */
[----:B------:R-:W-:Y:S02]  /*1190*/  @UP2 UIMAD.WIDE.U32 UR44, UR5, UR14, URZ ;  /* 0x0000000e052c22a5 */ /* 0x000fe4000f8e003f */
[----:B------:R-:W-:Y:S02]  /*11a0*/  ULEA.HI UR29, UR22, UR10, URZ, 0x7 ;  /* 0x0000000a161d7291 */ /* 0x000fe4000f8f383f */
[----:B------:R-:W-:Y:S02]  /*11b0*/  UIMAD UR10, UR37, UR57, URZ ;  /* 0x00000039250a72a4 */ /* 0x000fe4000f8e023f */
[----:B------:R-:W-:Y:S02]  /*11c0*/  UIADD3 UR6, UR6, UR8, -UR7 ;  /* 0x0000000806067290 */ /* 0x000fe4000fffe807 */
[----:B------:R-:W-:Y:S02]  /*11d0*/  @UP2 UIMAD UR48, UR5, UR15, UR45 ;  /* 0x0000000f053022a4 */ /* 0x000fe4000f8e022d */
[----:B------:R-:W-:-:S02]  /*11e0*/  USHF.L.U64.HI UR17, UR57, 0x7, UR56 ;  /* 0x0000000739117899 */ /* 0x000fc40008010238 */
[----:B------:R-:W-:Y:S01]  /*11f0*/  UIMAD.WIDE UR8, UR43, UR41, URZ ;  /* 0x000000292b0872a5 */ /* 0x000fe2000f8e023f */
[----:B-1----:R-:W-:Y:S01]  /*1200*/  VIADD R4, R4, 0xffffffe ;  /* 0x0ffffffe04047836 */ /* 0x002fe20000000000 */
[----:B------:R-:W-:Y:S02]  /*1210*/  UIMAD.WIDE.U32 UR14, UR57, UR59, URZ ;  /* 0x0000003b390e72a5 */ /* 0x000fe4000f8e003f */
[----:B------:R-:W-:Y:S01]  /*1220*/  UIMAD UR10, UR56, UR59, UR10 ;  /* 0x0000003b380a72a4 */ /* 0x000fe2000f8e020a */
[----:B------:R-:W1:Y:S01]  /*1230*/  F2I.FTZ.U32.TRUNC.NTZ R5, R4 ;  /* 0x0000000400057305 */ /* 0x000e62000021f000 */
[----:B------:R-:W-:Y:S02]  /*1240*/  UIADD3 UR6, UR6, 0x7f, URZ ;  /* 0x0000007f06067890 */ /* 0x000fe4000fffe03f */
[----:B------:R-:W-:Y:S02]  /*1250*/  USEL UR52, UR20, UR18, !UP2 ;  /* 0x0000001214347287 */ /* 0x000fe4000d000000 */
[----:B------:R-:W-:-:S02]  /*1260*/  USEL UR34, UR17, URZ, UP0 ;  /* 0x0000003f11227287 */ /* 0x000fc40008000000 */
[----:B------:R-:W-:Y:S02]  /*1270*/  UIMAD UR18, UR9, UR14, URZ ;  /* 0x0000000e091272a4 */ /* 0x000fe4000f8e023f */
[----:B------:R-:W-:Y:S02]  /*1280*/  UIADD3 UR10, UR15, UR10, URZ ;  /* 0x0000000a0f0a7290 */ /* 0x000fe4000fffe03f */
[----:B------:R-:W-:Y:S01]  /*1290*/  USHF.R.S32.HI UR17, URZ, 0x1f, UR6 ;  /* 0x0000001f3f117899 */ /* 0x000fe20008011406 */
[----:B------:R-:W-:Y:S01]  /*12a0*/  ULDC.U8 UR23, c[0x0][0x3d8] ;  /* 0x0000f60000177ab9 */ /* 0x000fe20000000000 */
[----:B------:R-:W-:Y:S01]  /*12b0*/  UIADD3 UR46, UR21, UR26, URZ ;  /* 0x0000001a152e7290 */ /* 0x000fe2000fffe03f */
[----:B-1----:R-:W-:Y:S01]  /*12c0*/  IMAD.MOV R0, RZ, RZ, -R5 ;  /* 0x000000ffff007224 */ /* 0x002fe200078e0a05 */
[----:B------:R-:W-:Y:S01]  /*12d0*/  UIMAD.WIDE.U32 UR20, UR8, UR14, URZ ;  /* 0x0000000e081472a5 */ /* 0x000fe2000f8e003f */
[----:B------:R-:W-:Y:S01]  /*12e0*/  IMAD.MOV.U32 R4, RZ, RZ, RZ ;  /* 0x000000ffff047224 */ /* 0x000fe200078e00ff */
[----:B------:R-:W-:Y:S01]  /*12f0*/  UIMAD UR10, UR8, UR10, UR18 ;  /* 0x0000000a080a72a4 */ /* 0x000fe2000f8e0212 */
[----:B------:R-:W-:Y:S01]  /*1300*/  IMAD R0, R0, R6, RZ ;  /* 0x0000000600007224 */ /* 0x000fe200078e02ff */
[----:B------:R-:W-:-:S02]  /*1310*/  UISETP.NE.AND UP3, UPT, UR23, URZ, UPT ;  /* 0x0000003f1700728c */ /* 0x000fc4000bf65270 */
[----:B------:R-:W-:Y:S01]  /*1320*/  ULEA.HI UR6, UR17, UR6, URZ, 0x7 ;  /* 0x0000000611067291 */ /* 0x000fe2000f8f383f */
[----:B------:R-:W-:Y:S01]  /*1330*/  IMAD.HI.U32 R0, R5, R0, R4 ;  /* 0x0000000005007227 */ /* 0x000fe200078e0004 */
[----:B------:R-:W-:Y:S02]  /*1340*/  UIADD3 UR47, UR21, UR10, URZ ;  /* 0x0000000a152f7290 */ /* 0x000fe4000fffe03f */
[----:B------:R-:W-:Y:S02]  /*1350*/  USHF.R.S32.HI UR10, URZ, 0x7, UR29 ;  /* 0x000000073f0a7899 */ /* 0x000fe4000801141d */
[----:B------:R-:W-:Y:S01]  /*1360*/  USHF.R.S32.HI UR6, URZ, 0x7, UR6 ;  /* 0x000000073f067899 */ /* 0x000fe20008011406 */
[----:B------:R-:W-:Y:S01]  /*1370*/  IMAD.HI.U32 R0, R0, R3, RZ ;  /* 0x0000000300007227 */ /* 0x000fe200078e00ff */
[----:B------:R-:W-:Y:S01]  /*1380*/  ULDC UR40, c[0x0][0x2c4] ;  /* 0x0000b10000287ab9 */ /* 0x000fe20000000800 */
[----:B------:R-:W-:Y:S02]  /*1390*/  UISETP.NE.AND UP1, UPT, UR55, -0x1, UPT ;  /* 0xffffffff3700788c */ /* 0x000fe4000bf25270 */
[----:B------:R-:W-:Y:S01]  /*13a0*/  UISETP.LT.AND UP0, UPT, UR10, UR6, UPT ;  /* 0x000000060a00728c */ /* 0x000fe2000bf01270 */
[----:B------:R-:W-:Y:S01]  /*13b0*/  IADD3 R4, -R0, RZ, RZ ;  /* 0x000000ff00047210 */ /* 0x000fe20007ffe1ff */
[----:B------:R-:W-:-:S02]  /*13c0*/  @UP3 UIMAD UR17, UR57, UR40, URZ ;  /* 0x00000028391132a4 */ /* 0x000fc4000f8e023f */
[----:B------:R-:W-:Y:S02]  /*13d0*/  USEL UR37, UR10, UR6, UP0 ;  /* 0x000000060a257287 */ /* 0x000fe40008000000 */
[C---:B------:R-:W-:Y:S01]  /*13e0*/  IMAD R3, R6.reuse, R4, R3 ;  /* 0x0000000406037224 */ /* 0x040fe200078e0203 */
[----:B------:R-:W-:Y:S02]  /*13f0*/  @UP3 USEL UR17, UR17, UR5, !UP2 ;  /* 0x0000000511113287 */ /* 0x000fe4000d000000 */
[----:B------:R-:W-:Y:S02]  /*1400*/  ULEA UR6, UR37, 0xffffff80, 0x7 ;  /* 0xffffff8025067891 */ /* 0x000fe4000f8e383f */
[----:B------:R-:W-:Y:S01]  /*1410*/  ISETP.GT.U32.AND P1, PT, R6, R3, PT ;  /* 0x000000030600720c */ /* 0x000fe20003f24070 */
[----:B------:R-:W-:Y:S01]  /*1420*/  UIMAD.WIDE.U32 UR14, UR8, UR5, URZ ;  /* 0x00000005080e72a5 */ /* 0x000fe2000f8e003f */
[----:B------:R-:W-:Y:S01]  /*1430*/  @UP3 ULDC UR10, c[0x0][0x2e4] ;  /* 0x0000b900000a3ab9 */ /* 0x000fe20000000800 */
[----:B------:R-:W-:-:S02]  /*1440*/  USHF.R.S32.HI UR26, URZ, 0x1f, UR6 ;  /* 0x0000001f3f1a7899 */ /* 0x000fc40008011406 */
[----:B------:R-:W-:Y:S02]  /*1450*/  @UP3 UIMAD UR29, UR58, UR10, UR17 ;  /* 0x0000000a3a1d32a4 */ /* 0x000fe4000f8e0211 */
[----:B------:R-:W-:Y:S02]  /*1460*/  UIADD3 UR10, UP0, UR6, UR36, URZ ;  /* 0x00000024060a7290 */ /* 0x000fe4000ff1e03f */
[----:B------:R-:W-:Y:S02]  /*1470*/  USEL UR54, UR20, UR14, !UP2 ;  /* 0x0000000e14367287 */ /* 0x000fe4000d000000 */
[----:B------:R-:W-:Y:S02]  /*1480*/  UIMAD UR25, UR5, UR33, URZ ;  /* 0x00000021051972a4 */ /* 0x000fe4000f8e023f */
[----:B------:R-:W-:Y:S01]  /*1490*/  @!P1 IMAD.IADD R3, R3, 0x1, -R6 ;  /* 0x0000000103039824 */ /* 0x000fe200078e0a06 */
[----:B------:R-:W-:Y:S01]  /*14a0*/  @!UP3 UIMAD UR20, UR57, UR41, UR58 ;  /* 0x000000293914b2a4 */ /* 0x000fe2000f8e023a */
[----:B------:R-:W-:Y:S01]  /*14b0*/  @!P1 VIADD R0, R0, 0x1 ;  /* 0x0000000100009836 */ /* 0x000fe20000000000 */
[----:B------:R-:W-:Y:S01]  /*14c0*/  UIMAD UR14, UR9, UR5, URZ ;  /* 0x00000005090e72a4 */ /* 0x000fe2000f8e023f */
[----:B------:R-:W-:Y:S01]  /*14d0*/  PLOP3.LUT P1, PT, PT, PT, UP1, 0x80, 0x0 ;  /* 0x000000000000781c */ /* 0x000fe20003f2f018 */
[----:B------:R-:W-:Y:S01]  /*14e0*/  UIADD3.X UR17, UR26, UR34, URZ, UP0, !UPT ;  /* 0x000000221a117290 */ /* 0x000fe200087fe43f */
[----:B------:R-:W-:Y:S01]  /*14f0*/  ISETP.GE.U32.AND P0, PT, R3, R6, PT ;  /* 0x000000060300720c */ /* 0x000fe20003f06070 */
[----:B------:R-:W-:Y:S01]  /*1500*/  UIMAD UR9, UR9, UR10, URZ ;  /* 0x0000000a090972a4 */ /* 0x000fe2000f8e023f */
[----:B------:R-:W-:Y:S01]  /*1510*/  LOP3.LUT R3, R7, UR58, RZ, 0x3c, !PT ;  /* 0x0000003a07037c12 */ /* 0x000fe2000f8e3cff */
[----:B------:R-:W-:-:S02]  /*1520*/  @UP1 UIADD3 UR27, UR53, UR55, URZ ;  /* 0x00000037351b1290 */ /* 0x000fc4000fffe03f */
[----:B------:R-:W-:Y:S01]  /*1530*/  @UP1 UIADD3 UR28, UR53, UR55, URZ ;  /* 0x00000037351c1290 */ /* 0x000fe2000fffe03f */
[----:B------:R-:W-:Y:S01]  /*1540*/  ISETP.GE.AND P2, PT, R3, RZ, PT ;  /* 0x000000ff0300720c */ /* 0x000fe20003f46270 */
[----:B------:R-:W-:Y:S02]  /*1550*/  @UP2 UIADD3 UR46, UR19, UR25, URZ ;  /* 0x00000019132e2290 */ /* 0x000fe4000fffe03f */
[----:B------:R-:W-:Y:S01]  /*1560*/  @!UP3 UIMAD UR29, UR20, UR40, URZ ;  /* 0x00000028141db2a4 */ /* 0x000fe2000f8e023f */
[----:B------:R-:W-:Y:S01]  /*1570*/  @UP1 ULDC.64 UR22, c[0x0][0x248] ;  /* 0x0000920000161ab9 */ /* 0x000fe20000000a00 */
[----:B------:R-:W-:Y:S01]  /*1580*/  @UP1 ULDC.64 UR18, c[0x0][0x250] ;  /* 0x0000940000121ab9 */ /* 0x000fe20000000a00 */
[----:B------:R-:W-:Y:S01]  /*1590*/  UIMAD.WIDE.U32 UR40, UR8, UR10, URZ ;  /* 0x0000000a082872a5 */ /* 0x000fe2000f8e003f */
[----:B------:R-:W-:Y:S01]  /*15a0*/  @P0 IADD3 R0, R0, 0x1, RZ ;  /* 0x0000000100000810 */ /* 0x000fe20007ffe0ff */
[----:B------:R-:W-:Y:S01]  /*15b0*/  @UP2 UIADD3 UR47, UR15, UR14, URZ ;  /* 0x0000000e0f2f2290 */ /* 0x000fe2000fffe03f */
[----:B------:R-:W-:Y:S01]  /*15c0*/  PLOP3.LUT P0, PT, PT, PT, UP3, 0x80, 0x0 ;  /* 0x000000000000781c */ /* 0x000fe20003f0f038 */
[----:B------:R-:W-:-:S02]  /*15d0*/  UIMAD UR10, UR8, UR17, UR9 ;  /* 0x00000011080a72a4 */ /* 0x000fc4000f8e0209 */
[----:B------:R-:W-:Y:S01]  /*15e0*/  @UP1 UIMAD.WIDE.U32 UR14, UR27, UR22, URZ ;  /* 0x000000161b0e12a5 */ /* 0x000fe2000f8e003f */
[----:B------:R-:W-:Y:S01]  /*15f0*/  IMAD.MOV.U32 R10, RZ, RZ, R0 ;  /* 0x000000ffff0a7224 */ /* 0x000fe200078e0000 */
[----:B------:R-:W-:Y:S02]  /*1600*/  @UP1 UIMAD.WIDE.U32 UR8, UR28, UR18, URZ ;  /* 0x000000121c0812a5 */ /* 0x000fe4000f8e003f */
[----:B------:R-:W-:Y:S02]  /*1610*/  UIMAD UR49, UR58, UR43, URZ ;  /* 0x0000002b3a3172a4 */ /* 0x000fe4000f8e023f */
[----:B------:R-:W-:Y:S01]  /*1620*/  @UP1 UIMAD UR21, UR27, UR23, URZ ;  /* 0x000000171b1512a4 */ /* 0x000fe2000f8e023f */
[----:B------:R-:W-:Y:S01]  /*1630*/  @!P2 IADD3 R10, -R10, RZ, RZ ;  /* 0x000000ff0a0aa210 */ /* 0x000fe20007ffe1ff */
[----:B------:R-:W-:Y:S01]  /*1640*/  @UP1 UIMAD UR17, UR28, UR19, URZ ;  /* 0x000000131c1112a4 */ /* 0x000fe2000f8e023f */
[----:B------:R-:W-:Y:S01]  /*1650*/  @!P3 LOP3.LUT R10, RZ, R7, RZ, 0x33, !PT ;  /* 0x00000007ff0ab212 */ /* 0x000fe200078e33ff */
[----:B------:R-:W-:-:S02]  /*1660*/  @!UP2 UIADD3 UR48, UR39, UR31, URZ ;  /* 0x0000001f2730a290 */ /* 0x000fc4000fffe03f */
[----:B------:R-:W-:Y:S02]  /*1670*/  USEL UR50, UR42, URZ, UP4 ;  /* 0x0000003f2a327287 */ /* 0x000fe4000a000000 */
[----:B------:R-:W-:Y:S02]  /*1680*/  USHF.R.S32.HI UR35, URZ, 0x1f, UR24 ;  /* 0x0000001f3f237899 */ /* 0x000fe40008011418 */
[----:B------:R-:W-:Y:S02]  /*1690*/  USHF.R.S32.HI UR28, URZ, 0x1f, UR49 ;  /* 0x0000001f3f1c7899 */ /* 0x000fe40008011431 */
        /* <DEDUP_REMOVED lines=19> */
.L_x_421:
        /* <DEDUP_REMOVED lines=13> */
.L_x_422:
        /* <DEDUP_REMOVED lines=11> */
.L_x_423:
[----:B------:R-:W-:Y:S02]  /*1950*/  ULDC UR5, c[0x0][0x270] ;  /* 0x00009c0000057ab9 */ /* 0x000fe40000000800 */
[----:B------:R-:W-:-:S04]  /*1960*/  UIMAD UR5, UR57, UR5, UR58 ;  /* 0x00000005390572a4 */ /* 0x000fc8000f8e023a */
[----:B------:R-:W-:-:S12]  /*1970*/  UIMAD UR5, UR5, UR59, URZ ;  /* 0x0000003b050572a4 */ /* 0x000fd8000f8e023f */
.L_x_424:
[----:B------:R-:W-:Y:S01]  /*1980*/  SHF.R.S32.HI R16, RZ, 0x1f, R240 ;  /* 0x0000001fff107819 */ /* 0x000fe200000114f0 */
[----:B------:R-:W1:Y:S01]  /*1990*/  LDC.64 R12, c[0x0][0x420] ;  /* 0x00010800ff0c7b82 */ /* 0x000e620000000a00 */
[----:B------:R-:W-:Y:S01]  /*19a0*/  IADD3 R0, P0, R240, UR6, RZ ;  /* 0x00000006f0007c10 */ /* 0x000fe2000ff1e0ff */
[----:B------:R-:W2:Y:S01]  /*19b0*/  S2R R9, SR_TID.X ;  /* 0x0000000000097919 */ /* 0x000ea20000002100 */
[--C-:B------:R-:W-:Y:S01]  /*19c0*/  SHF.R.S32.HI R235, RZ, 0x1f, R234.reuse ;  /* 0x0000001fffeb7819 */ /* 0x100fe200000114ea */
[----:B------:R-:W-:Y:S01]  /*19d0*/  USHF.R.S32.HI UR34, URZ, 0x1f, UR58 ;  /* 0x0000001f3f227899 */ /* 0x000fe2000801143a */
[----:B------:R-:W-:Y:S01]  /*19e0*/  IADD3.X R3, R16, UR26, RZ, P0, !PT ;  /* 0x0000001a10037c10 */ /* 0x000fe200087fe4ff */
[----:B------:R-:W-:Y:S01]  /*19f0*/  ULDC UR8, c[0x0][0x2dc] ;  /* 0x0000b70000087ab9 */ /* 0x000fe20000000800 */
[----:B------:R-:W-:Y:S01]  /*1a00*/  ULDC UR10, c[0x0][0x270] ;  /* 0x00009c00000a7ab9 */ /* 0x000fe20000000800 */
[----:B------:R-:W-:Y:S01]  /*1a10*/  IMAD.WIDE.U32 R4, R0, UR32, R234 ;  /* 0x0000002000047c25 */ /* 0x000fe2000f8e00ea */
[----:B------:R-:W-:Y:S01]  /*1a20*/  UIADD3 UR17, UR6, UR5, URZ ;  /* 0x0000000506117290 */ /* 0x000fe2000fffe03f */
[----:B------:R-:W-:Y:S01]  /*1a30*/  BSSY B1, `(.L_x_420) ;  /* 0x00008fb000017945 */ /* 0x000fe20003800000 */
[----:B------:R-:W-:Y:S01]  /*1a40*/  ULDC.64 UR20, c[0x0][0x428] ;  /* 0x00010a0000147ab9 */ /* 0x000fe20000000a00 */
[----:B------:R-:W-:Y:S01]  /*1a50*/  IMAD R3, R3, UR32, RZ ;  /* 0x0000002003037c24 */ /* 0x000fe2000f8e02ff */
[----:B------:R-:W-:Y:S01]  /*1a60*/  IADD3 R6, P0, R4, UR52, RZ ;  /* 0x0000003404067c10 */ /* 0x000fe2000ff1e0ff */
[----:B------:R-:W-:-:S02]  /*1a70*/  UIMAD UR5, UR8, UR10, URZ ;  /* 0x0000000a080572a4 */ /* 0x000fc4000f8e023f */
[----:B------:R-:W-:Y:S01]  /*1a80*/  IMAD R0, R0, UR33, R3 ;  /* 0x0000002100007c24 */ /* 0x000fe2000f8e0203 */
[----:B------:R-:W-:Y:S01]  /*1a90*/  UIMAD UR10, UR34, UR20, URZ ;  /* 0x00000014220a72a4 */ /* 0x000fe2000f8e023f */
[----:B------:R-:W-:Y:S01]  /*1aa0*/  IMAD.U32 R3, RZ, RZ, UR20 ;  /* 0x00000014ff037e24 */ /* 0x000fe2000f8e00ff */
[----:B------:R-:W-:Y:S01]  /*1ab0*/  ULDC UR52, c[0x0][0x398] ;  /* 0x0000e60000347ab9 */ /* 0x000fe20000000800 */
[----:B------:R-:W-:Y:S01]  /*1ac0*/  UIADD3 UR30, UR6, UR29, URZ ;  /* 0x0000001d061e7290 */ /* 0x000fe2000fffe03f */
[----:B------:R-:W-:Y:S01]  /*1ad0*/  IADD3.X R7, R5, UR46, R0, P0, !PT ;  /* 0x0000002e05077c10 */ /* 0x000fe200087fe400 */
[----:B------:R-:W-:Y:S01]  /*1ae0*/  UIMAD UR21, UR58, UR21, UR10 ;  /* 0x000000153a1572a4 */ /* 0x000fe2000f8e020a */
[----:B------:R-:W-:Y:S01]  /*1af0*/  IADD3 R4, P0, R234, UR9, RZ ;  /* 0x00000009ea047c10 */ /* 0x000fe2000ff1e0ff */
[C---:B-1----:R-:W-:Y:S01]  /*1b00*/  IMAD R0, R12.reuse, UR26, RZ ;  /* 0x0000001a0c007c24 */ /* 0x042fe2000f8e02ff */
[----:B------:R-:W-:Y:S02]  /*1b10*/  UIADD3 UR10, -UR7, UR11, UR24 ;  /* 0x0000000b070a7290 */ /* 0x000fe4000fffe118 */
[----:B------:R-:W-:Y:S01]  /*1b20*/  IADD3.X R5, R235, UR48, RZ, P0, !PT ;  /* 0x00000030eb057c10 */ /* 0x000fe200087fe4ff */
[----:B------:R-:W-:Y:S01]  /*1b30*/  IMAD R0, R13, UR6, R0 ;  /* 0x000000060d007c24 */ /* 0x000fe2000f8e0200 */
[----:B------:R-:W-:Y:S01]  /*1b40*/  ULDC.64 UR14, c[0x0][0x258] ;  /* 0x00009600000e7ab9 */ /* 0x000fe20000000a00 */
[----:B------:R-:W-:Y:S01]  /*1b50*/  USHF.L.U32 UR36, UR5, 0x7, URZ ;  /* 0x0000000705247899 */ /* 0x000fe2000800063f */
[----:B------:R-:W-:Y:S01]  /*1b60*/  IMAD.U32 R8, RZ, RZ, UR14 ;  /* 0x0000000eff087e24 */ /* 0x000fe2000f8e00ff */
[----:B------:R-:W-:Y:S01]  /*1b70*/  UIMAD UR9, UR34, UR14, URZ ;  /* 0x0000000e220972a4 */ /* 0x000fe2000f8e023f */
[----:B------:R-:W-:Y:S01]  /*1b80*/  IMAD.WIDE.U32 R4, R12, UR6, R4 ;  /* 0x000000060c047c25 */ /* 0x000fe2000f8e0004 */
[----:B------:R-:W-:Y:S01]  /*1b90*/  UIADD3 UR6, UR10, -UR52, URZ ;  /* 0x800000340a067290 */ /* 0x000fe2000fffe03f */
[----:B--2---:R-:W-:Y:S01]  /*1ba0*/  SHF.R.S32.HI R11, RZ, 0x1f, R9 ;  /* 0x0000001fff0b7819 */ /* 0x004fe20000011409 */
[----:B------:R-:W-:Y:S01]  /*1bb0*/  UIMAD UR15, UR58, UR15, UR9 ;  /* 0x0000000f3a0f72a4 */ /* 0x000fe2000f8e0209 */
[----:B------:R-:W-:Y:S01]  /*1bc0*/  IMAD.IADD R5, R5, 0x1, R0 ;  /* 0x0000000105057824 */ /* 0x000fe200078e0200 */
[----:B------:R-:W-:Y:S01]  /*1bd0*/  USHF.R.S32.HI UR34, URZ, 0x1f, UR6 ;  /* 0x0000001f3f227899 */ /* 0x000fe20008011406 */
[----:B------:R-:W-:Y:S01]  /*1be0*/  LEA.HI R0, R11, R9, RZ, 0x5 ;  /* 0x000000090b007211 */ /* 0x000fe200078f28ff */
[----:B------:R-:W-:Y:S01]  /*1bf0*/  USHF.R.S32.HI UR9, URZ, 0x1f, UR36 ;  /* 0x0000001f3f097899 */ /* 0x000fe20008011424 */
[----:B------:R-:W-:Y:S01]  /*1c00*/  IMAD.WIDE.U32 R4, R3, UR58, R4 ;  /* 0x0000003a03047c25 */ /* 0x000fe2000f8e0004 */
[----:B------:R-:W-:Y:S01]  /*1c10*/  ULEA.HI UR34, UR34, UR6, URZ, 0x7 ;  /* 0x0000000622227291 */ /* 0x000fe2000f8f383f */
[----:B------:R-:W-:Y:S01]  /*1c20*/  LOP3.LUT R0, R0, 0xffffffe0, RZ, 0xc0, !PT ;  /* 0xffffffe000007812 */ /* 0x000fe200078ec0ff */
[----:B------:R-:W-:Y:S01]  /*1c30*/  UIADD3 UR10, UP2, UP0, UR40, UR36, UR49 ;  /* 0x00000024280a7290 */ /* 0x000fe2000f85e031 */
[----:B------:R-:W-:Y:S01]  /*1c40*/  IMAD.WIDE.U32 R6, R8, UR58, R6 ;  /* 0x0000003a08067c25 */ /* 0x000fe2000f8e0006 */
[----:B------:R-:W-:-:S02]  /*1c50*/  USHF.R.S32.HI UR34, URZ, 0x7, UR34 ;  /* 0x000000073f227899 */ /* 0x000fc40008011422 */
[----:B------:R-:W-:Y:S01]  /*1c60*/  UIADD3.X UR9, UR27, UR9, UR28, UP2, UP0 ;  /* 0x000000091b097290 */ /* 0x000fe200097e041c */
[----:B------:R-:W-:Y:S01]  /*1c70*/  IMAD.IADD R14, R9, 0x1, -R0 ;  /* 0x00000001090e7824 */ /* 0x000fe200078e0a00 */
[----:B------:R-:W-:Y:S01]  /*1c80*/  UISETP.LT.AND UP0, UPT, URZ, UR34, UPT ;  /* 0x000000223f00728c */ /* 0x000fe2000bf01270 */
[----:B------:R-:W-:Y:S01]  /*1c90*/  VIADD R5, R5, UR21 ;  /* 0x0000001505057c36 */ /* 0x000fe20008000000 */
[----:B------:R-:W-:Y:S01]  /*1ca0*/  UIADD3 UR10, UP3, UP2, UR51, UR10, UR54 ;  /* 0x0000000a330a7290 */ /* 0x000fe2000fa7e036 */
[----:B------:R-:W-:Y:S01]  /*1cb0*/  IMAD R3, R248, UR5, R14 ;  /* 0x00000005f8037c24 */ /* 0x000fe2000f8e020e */
[----:B------:R-:W-:Y:S01]  /*1cc0*/  USEL UR34, URZ, UR34, !UP0 ;  /* 0x000000223f227287 */ /* 0x000fe2000c000000 */
[-C--:B------:R-:W-:Y:S01]  /*1cd0*/  IMAD R8, R16, R12.reuse, RZ ;  /* 0x0000000c10087224 */ /* 0x080fe200078e02ff */
[----:B------:R-:W-:Y:S01]  /*1ce0*/  UIADD3.X UR9, UR50, UR9, UR47, UP3, UP2 ;  /* 0x0000000932097290 */ /* 0x000fe20009fe442f */
[C---:B------:R-:W-:Y:S01]  /*1cf0*/  IMAD.WIDE.U32 R4, R240.reuse, R12, R4 ;  /* 0x0000000cf0047225 */ /* 0x040fe200078e0004 */
[----:B------:R-:W-:Y:S01]  /*1d00*/  UISETP.GT.AND UP0, UPT, UR37, UR34, UPT ;  /* 0x000000222500728c */ /* 0x000fe2000bf04270 */
[C---:B------:R-:W-:Y:S01]  /*1d10*/  IADD3 R0, P0, R3.reuse, UR10, RZ ;  /* 0x0000000a03007c10 */ /* 0x040fe2000ff1e0ff */
[----:B------:R-:W-:Y:S01]  /*1d20*/  ULDC.64 UR44, c[0x0][0x478] ;  /* 0x00011e00002c7ab9 */ /* 0x000fe20000000a00 */
[----:B------:R-:W-:Y:S01]  /*1d30*/  IMAD R8, R240, R13, R8 ;  /* 0x0000000df0087224 */ /* 0x000fe200078e0208 */
[----:B------:R-:W-:Y:S01]  /*1d40*/  ULDC.64 UR28, c[0x0][0x3e0] ;  /* 0x0000f800001c7ab9 */ /* 0x000fe20000000a00 */
[----:B------:R-:W-:Y:S01]  /*1d50*/  LEA.HI.X.SX32 R177, R3, UR9, 0x1, P0 ;  /* 0x0000000903b17c11 */ /* 0x000fe200080f0eff */
[----:B------:R-:W-:Y:S01]  /*1d60*/  UIMAD.WIDE UR20, UR17, 0x4, UR44 ;  /* 0x00000004111478a5 */ /* 0x000fe2000f8e022c */
[----:B------:R-:W-:Y:S01]  /*1d70*/  PLOP3.LUT P0, PT, PT, PT, UP0, 0x80, 0x0 ;  /* 0x000000000000781c */ /* 0x000fe20003f0f008 */
[----:B------:R-:W-:Y:S01]  /*1d80*/  ULDC.64 UR38, c[0x0][0x210] ;  /* 0x0000840000267ab9 */ /* 0x000fe20000000a00 */
[----:B------:R-:W-:Y:S01]  /*1d90*/  ULDC.64 UR26, c[0x0][0x400] ;  /* 0x00010000001a7ab9 */ /* 0x000fe20000000a00 */
[----:B------:R-:W-:Y:S01]  /*1da0*/  IMAD.IADD R3, R5, 0x1, R8 ;  /* 0x0000000105037824 */ /* 0x000fe200078e0208 */
[----:B------:R-:W-:Y:S01]  /*1db0*/  LEA R230, P3, R4, UR28, 0x1 ;  /* 0x0000001c04e67c11 */ /* 0x000fe2000f8608ff */
[----:B------:R-:W-:Y:S01]  /*1dc0*/  VIADD R7, R7, UR15 ;  /* 0x0000000f07077c36 */ /* 0x000fe20008000000 */
[----:B------:R-:W-:Y:S01]  /*1dd0*/  LEA R232, P4, R6, UR38, 0x1 ;  /* 0x0000002606e87c11 */ /* 0x000fe2000f8808ff */
[----:B------:R-:W-:Y:S01]  /*1de0*/  ULDC.64 UR48, c[0x0][0x2b0] ;  /* 0x0000ac0000307ab9 */ /* 0x000fe20000000a00 */
[----:B------:R-:W-:Y:S01]  /*1df0*/  LEA R178, P2, R0, UR26, 0x2 ;  /* 0x0000001a00b27c11 */ /* 0x000fe2000f8410ff */
[----:B------:R-:W-:Y:S01]  /*1e00*/  UIMAD.WIDE UR14, UR30, 0x4, UR48 ;  /* 0x000000041e0e78a5 */ /* 0x000fe2000f8e0230 */
[----:B------:R-:W-:Y:S01]  /*1e10*/  LEA.HI.X R231, R4, UR29, R3, 0x1, P3 ;  /* 0x0000001d04e77c11 */ /* 0x000fe200098f0c03 */
[----:B------:R-:W-:Y:S01]  /*1e20*/  UIADD3 UR8, UR37, -0x1, URZ ;  /* 0xffffffff25087890 */ /* 0x000fe2000fffe03f */
[----:B------:R-:W-:Y:S01]  /*1e30*/  LEA.HI.X R233, R6, UR39, R7, 0x1, P4 ;  /* 0x0000002706e97c11 */ /* 0x000fe2000a0f0c07 */
[----:B------:R-:W-:Y:S01]  /*1e40*/  UMOV UR30, UR20 ;  /* 0x00000014001e7c82 */ /* 0x000fe20008000000 */
[----:B------:R-:W-:Y:S01]  /*1e50*/  LEA.HI.X R177, R0, UR27, R177, 0x2, P2 ;  /* 0x0000001b00b17c11 */ /* 0x000fe200090f14b1 */
[----:B------:R-:W-:Y:S01]  /*1e60*/  UMOV UR29, UR21 ;  /* 0x00000015001d7c82 */ /* 0x000fe20008000000 */
[----:B------:R-:W-:Y:S07]  /*1e70*/  @P0 BRA `(.L_x_425) ;  /* 0x0000000400fc0947 */ /* 0x000fee0003800000 */
        /* <DEDUP_REMOVED lines=19> */
.L_x_426:
        /* <DEDUP_REMOVED lines=19> */
.L_x_427:
        /* <DEDUP_REMOVED lines=32> */
.L_x_429:
[----:B------:R-:W-:Y:S05]  /*22e0*/  BSYNC B0 ;  /* 0x0000000000007941 */ /* 0x000fea0003800000 */
.L_x_428:
        /* <DEDUP_REMOVED lines=14> */
.L_x_431:
[----:B------:R-:W-:Y:S05]  /*23d0*/  BSYNC B0 ;  /* 0x0000000000007941 */ /* 0x000fea0003800000 */
.L_x_430:
        /* <DEDUP_REMOVED lines=26> */
.L_x_433:
[----:B------:R-:W-:Y:S05]  /*2580*/  BSYNC B0 ;  /* 0x0000000000007941 */ /* 0x000fea0003800000 */
.L_x_432:
        /* <DEDUP_REMOVED lines=14> */
.L_x_425:
[CC--:B------:R-:W-:Y:S01]  /*2670*/  LEA.HI R0, R11.reuse, R9.reuse, RZ, 0x3 ;  /* 0x000000090b007211 */ /* 0x0c0fe200078f18ff */
[----:B------:R-:W-:Y:S01]  /*2680*/  UIMAD UR9, UR16, -0x80, UR7 ;  /* 0xffffff80100978a4 */ /* 0x000fe2000f8e0207 */
[----:B------:R-:W-:Y:S01]  /*2690*/  PLOP3.LUT P3, PT, PT, PT, UP4, 0x80, 0x0 ;  /* 0x000000000000781c */ /* 0x000fe20003f6f048 */
[----:B------:R-:W-:Y:S01]  /*26a0*/  UIMAD UR6, UR8, -0x80, UR11 ;  /* 0xffffff80080678a4 */ /* 0x000fe2000f8e020b */
[----:B------:R-:W-:Y:S01]  /*26b0*/  SHF.R.S32.HI R0, RZ, 0x3, R0 ;  /* 0x00000003ff007819 */ /* 0x000fe20000011400 */
[C---:B------:R-:W-:Y:S01]  /*26c0*/  VIADD R3, R240.reuse, 0x40 ;  /* 0x00000040f0037836 */ /* 0x040fe20000000000 */
[----:B------:R-:W-:Y:S01]  /*26d0*/  LEA.HI R6, R11, R9, RZ, 0x2 ;  /* 0x000000090b067211 */ /* 0x000fe200078f10ff */
[----:B------:R-:W-:Y:S01]  /*26e0*/  UIMAD UR10, UR35, UR18, URZ ;  /* 0x00000012230a72a4 */ /* 0x000fe2000f8e023f */
[----:B------:R-:W-:Y:S01]  /*26f0*/  ISETP.GE.AND P1, PT, R240, UR9, PT ;  /* 0x00000009f0007c0c */ /* 0x000fe2000bf26270 */
[----:B------:R-:W-:Y:S01]  /*2700*/  IMAD.SHL.U32 R0, R0, 0x40, RZ ;  /* 0x0000004000007824 */ /* 0x000fe200078e00ff */
[C---:B------:R-:W-:Y:S01]  /*2710*/  ISETP.GE.AND P2, PT, R3.reuse, UR9, PT ;  /* 0x0000000903007c0c */ /* 0x040fe2000bf46270 */
[----:B------:R-:W-:Y:S01]  /*2720*/  UIMAD UR10, UR24, UR19, UR10 ;  /* 0x00000013180a72a4 */ /* 0x000fe2000f8e020a */
[----:B------:R-:W-:Y:S01]  /*2730*/  ISETP.GE.AND P4, PT, R3, UR6, PT ;  /* 0x0000000603007c0c */ /* 0x000fe2000bf86270 */
[----:B------:R-:W-:Y:S01]  /*2740*/  IMAD.U32 R4, RZ, RZ, UR18 ;  /* 0x00000012ff047e24 */ /* 0x000fe2000f8e00ff */
[----:B------:R-:W-:Y:S01]  /*2750*/  LEA.HI R3, R6, R240, RZ, 0x1 ;  /* 0x000000f006037211 */ /* 0x000fe200078f08ff */
[----:B------:R-:W-:Y:S01]  /*2760*/  @P3 BAR.SYNC.DEFER_BLOCKING 0x0 ;  /* 0x0000000000003b1d */ /* 0x000fe20000010000 */
[----:B------:R-:W-:Y:S01]  /*2770*/  LOP3.LUT R0, R0, 0xc0, RZ, 0xc0, !PT ;  /* 0x000000c000007812 */ /* 0x000fe200078ec0ff */
[----:B------:R-:W-:Y:S01]  /*2780*/  ULEA.HI UR17, UR8, UR8, URZ, 0x1 ;  /* 0x0000000808117291 */ /* 0x000fe2000f8f083f */
[----:B------:R-:W-:Y:S01]  /*2790*/  LOP3.LUT R3, R3, 0x7fffffe, RZ, 0xc0, !PT ;  /* 0x07fffffe03037812 */ /* 0x000fe200078ec0ff */
[----:B------:R-:W-:Y:S01]  /*27a0*/  IMAD.U32 R7, RZ, RZ, UR10 ;  /* 0x0000000aff077e24 */ /* 0x000fe2000f8e00ff */
[--C-:B------:R-:W-:Y:S01]  /*27b0*/  LOP3.LUT R6, R0, 0x18, R234.reuse, 0xf8, !PT ;  /* 0x0000001800067812 */ /* 0x100fe200078ef8ea */
[----:B------:R-:W-:Y:S01]  /*27c0*/  IMAD.WIDE.U32 R4, R4, UR24, R234 ;  /* 0x0000001804047c25 */ /* 0x000fe2000f8e00ea */
[----:B------:R-:W-:Y:S01]  /*27d0*/  SHF.R.U32.HI R0, RZ, 0x3, R0 ;  /* 0x00000003ff007819 */ /* 0x000fe20000011600 */
[----:B------:R-:W-:Y:S01]  /*27e0*/  ULOP3.LUT UR10, UR17, 0xfffffffe, URZ, 0xc0, !UPT ;  /* 0xfffffffe110a7892 */ /* 0x000fe2000f8ec03f */
[----:B------:R-:W-:Y:S01]  /*27f0*/  BSSY B0, `(.L_x_435) ;  /* 0x000002a000007945 */ /* 0x000fe20003800000 */
[----:B------:R-:W-:Y:S01]  /*2800*/  IMAD.IADD R3, R240, 0x1, -R3 ;  /* 0x00000001f0037824 */ /* 0x000fe200078e0a03 */
[----:B------:R-:W-:Y:S01]  /*2810*/  LOP3.LUT R0, R6, R0, RZ, 0x3c, !PT ;  /* 0x0000000006007212 */ /* 0x000fe200078e3cff */
[----:B------:R-:W-:Y:S01]  /*2820*/  UIADD3 UR10, UR8, -UR10, URZ ;  /* 0x8000000a080a7290 */ /* 0x000fe2000fffe03f */
[----:B------:R-:W-:Y:S01]  /*2830*/  IADD3 R4, P0, R4, UR42, RZ ;  /* 0x0000002a04047c10 */ /* 0x000fe2000ff1e0ff */
[----:B------:R-:W-:Y:S01]  /*2840*/  IMAD R3, R248, 0x8, R3 ;  /* 0x00000008f8037824 */ /* 0x000fe200078e0203 */
[----:B------:R-:W-:Y:S01]  /*2850*/  ULDC.64 UR20, c[0x0][0x268] ;  /* 0x00009a0000147ab9 */ /* 0x000fe20000000a00 */
[----:B------:R-:W-:Y:S01]  /*2860*/  UISETP.NE.AND UP0, UPT, UR10, 0x1, UPT ;  /* 0x000000010a00788c */ /* 0x000fe2000bf05270 */
[----:B------:R-:W-:Y:S01]  /*2870*/  IMAD R6, R15, UR20, RZ ;  /* 0x000000140f067c24 */ /* 0x000fe2000f8e02ff */
[----:B------:R-:W-:Y:S01]  /*2880*/  IADD3.X R5, R5, UR43, R7, P0, !PT ;  /* 0x0000002b05057c10 */ /* 0x000fe200087fe407 */
[----:B------:R-:W-:Y:S01]  /*2890*/  IMAD.U32 R3, R3, 0x20, R0 ;  /* 0x0000002003037824 */ /* 0x000fe200078e0000 */
[----:B------:R-:W-:Y:S01]  /*28a0*/  ISETP.GE.AND P5, PT, R240, UR6, PT ;  /* 0x00000006f0007c0c */ /* 0x000fe2000bfa6270 */
[C---:B------:R-:W-:Y:S01]  /*28b0*/  IMAD R11, R10.reuse, UR21, R6 ;  /* 0x000000150a0b7c24 */ /* 0x040fe2000f8e0206 */
[----:B------:R-:W-:Y:S01]  /*28c0*/  PLOP3.LUT P0, PT, PT, PT, UP0, 0x80, 0x0 ;  /* 0x000000000000781c */ /* 0x000fe20003f0f008 */
[C---:B------:R-:W-:Y:S01]  /*28d0*/  VIADD R6, R3.reuse, 0x1000 ;  /* 0x0000100003067836 */ /* 0x040fe20000000000 */
[----:B------:R-:W-:Y:S01]  /*28e0*/  LEA R0, R3, UR4, 0x1 ;  /* 0x0000000403007c11 */ /* 0x000fe2000f8e08ff */
[----:B------:R-:W-:-:S03]  /*28f0*/  IMAD.WIDE.U32 R4, R10, UR20, R4 ;  /* 0x000000140a047c25 */ /* 0x000fc6000f8e0004 */
[----:B------:R-:W-:Y:S01]  /*2900*/  SEL R221, R6, R3, !P0 ;  /* 0x0000000306dd7207 */ /* 0x000fe20004000000 */
[----:B------:R1:W-:Y:S01]  /*2910*/  @P1 STS [R0+0x8000], RZ ;  /* 0x008000ff00001388 */ /* 0x0003e20000000800 */
[----:B------:R-:W-:-:S03]  /*2920*/  IMAD.IADD R11, R5, 0x1, R11 ;  /* 0x00000001050b7824 */ /* 0x000fc600078e020b */
        /* <DEDUP_REMOVED lines=22> */
.L_x_436:
[----:B------:R-:W-:Y:S05]  /*2a90*/  BSYNC B0 ;  /* 0x0000000000007941 */ /* 0x000fea0003800000 */
.L_x_435:
        /* <DEDUP_REMOVED lines=22> */
.L_x_438:
[----:B------:R-:W-:Y:S05]  /*2c00*/  BSYNC B0 ;  /* 0x0000000000007941 */ /* 0x000fea0003800000 */
.L_x_437:
        /* <DEDUP_REMOVED lines=18> */
.L_x_440:
[----:B------:R-:W-:Y:S05]  /*2d30*/  BSYNC B0 ;  /* 0x0000000000007941 */ /* 0x000fea0003800000 */
.L_x_439:
        /* <DEDUP_REMOVED lines=13> */
.L_x_442:
[----:B------:R-:W-:Y:S05]  /*2e10*/  BSYNC B0 ;  /* 0x0000000000007941 */ /* 0x000fea0003800000 */
.L_x_441:
        /* <DEDUP_REMOVED lines=17> */
.L_x_444:
[----:B------:R-:W-:Y:S05]  /*2f30*/  BSYNC B0 ;  /* 0x0000000000007941 */ /* 0x000fea0003800000 */
.L_x_443:
        /* <DEDUP_REMOVED lines=21> */
.L_x_446:
[----:B------:R-:W-:Y:S05]  /*3090*/  BSYNC B0 ;  /* 0x0000000000007941 */ /* 0x000fea0003800000 */
.L_x_445:
        /* <DEDUP_REMOVED lines=12> */
[----:B------:R-:W-:Y:S02]  /*3160*/  IADD3 R11, R237, 0x48, RZ ;  /* 0x00000048ed0b7810 */ /* 0x000fe40007ffe0ff */
        /* <DEDUP_REMOVED lines=23> */
[----:B---3--:R-:W-:-:S04]  /*32e0*/  LEA R8, P1, R6, UR18, 0x1 ;  /* 0x0000001206087c11 */ /* 0x008fc8000f8208ff */
[----:B------:R-:W-:-:S05]  /*32f0*/  LEA.HI.X R9, R6, UR19, R3, 0x1, P1 ;  /* 0x0000001306097c11 */ /* 0x000fca00088f0c03 */
[----:B------:R-:W-:Y:S01]  /*3300*/  @!PT LDS RZ, [RZ] ;  /* 0x00000000fffff984 */ /* 0x000fe20000000800 */
[----:B------:R-:W-:Y:S01]  /*3310*/  @!PT LDS RZ, [RZ] ;  /* 0x00000000fffff984 */ /* 0x000fe20000000800 */
[----:B------:R-:W-:Y:S01]  /*3320*/  @!PT LDS RZ, [RZ] ;  /* 0x00000000fffff984 */ /* 0x000fe20000000800 */
[----:B------:R3:W-:Y:S04]  /*3330*/  LDGSTS.E.BYPASS.LTC128B.128 [R0+0x6000], desc[UR12][R8.64] ;  /* 0x0600000008007fae */ /* 0x0007e8000b901d4c */
.L_x_448:
[----:B------:R-:W-:Y:S05]  /*3340*/  BSYNC B0 ;  /* 0x0000000000007941 */ /* 0x000fea0003800000 */
.L_x_447:
        /* <DEDUP_REMOVED lines=22> */
.L_x_450:
[----:B------:R-:W-:Y:S05]  /*34b0*/  BSYNC B0 ;  /* 0x0000000000007941 */ /* 0x000fea0003800000 */
.L_x_449:
[----:B------:R-:W0:Y:S01]  /*34c0*/  LDGDEPBAR ;  /* 0x00000000000079af */ /* 0x000e220000000000 */
[----:B-1----:R-:W-:Y:S01]  /*34d0*/  IMAD.MOV.U32 R4, RZ, RZ, 0x4 ;  /* 0x00000004ff047424 */ /* 0x002fe200078e00ff */
[----:B---3--:R-:W1:Y:S01]  /*34e0*/  LDC.64 R8, c[0x0][0x3b8] ;  /* 0x0000ee00ff087b82 */ /* 0x008e620000000a00 */
[----:B------:R-:W-:Y:S01]  /*34f0*/  IMAD.MOV.U32 R6, RZ, RZ, 0x4 ;  /* 0x00000004ff067424 */ /* 0x000fe200078e00ff */
[----:B------:R-:W-:Y:S01]  /*3500*/  ULDC UR6, c[0x0][0x270] ;  /* 0x00009c0000067ab9 */ /* 0x000fe20000000800 */
[----:B------:R-:W-:Y:S02]  /*3510*/  IMAD.MOV.U32 R242, RZ, RZ, 0x7f800000 ;  /* 0x7f800000fff27424 */ /* 0x000fe400078e00ff */
[----:B------:R-:W-:Y:S02]  /*3520*/  IMAD.MOV.U32 R243, RZ, RZ, 0x7f800000 ;  /* 0x7f800000fff37424 */ /* 0x000fe400078e00ff */
[----:B------:R-:W-:Y:S02]  /*3530*/  IMAD.MOV.U32 R244, RZ, RZ, 0x7f800000 ;  /* 0x7f800000fff47424 */ /* 0x000fe400078e00ff */
[----:B------:R-:W-:Y:S01]  /*3540*/  IMAD.MOV.U32 R241, RZ, RZ, 0x7f800000 ;  /* 0x7f800000fff17424 */ /* 0x000fe200078e00ff */
[----:B--2-4-:R-:W-:Y:S01]  /*3550*/  SHF.R.S32.HI R0, RZ, 0x1f, R14 ;  /* 0x0000001fff007819 */ /* 0x014fe2000001140e */
[----:B------:R-:W-:Y:S01]  /*3560*/  IMAD.WIDE R4, R237, R4, UR14 ;  /* 0x0000000eed047e25 */ /* 0x000fe2000f8e0204 */
[----:B------:R-:W-:Y:S01]  /*3570*/  ULDC UR54, c[0x0][0x2d0] ;  /* 0x0000b40000367ab9 */ /* 0x000fe20000000800 */
[----:B------:R-:W-:-:S02]  /*3580*/  ULDC UR56, c[0x0][0x398] ;  /* 0x0000e60000387ab9 */ /* 0x000fc40000000800 */
[----:B------:R-:W-:Y:S01]  /*3590*/  @!P3 IMAD.WIDE R6, R11, R6, UR14 ;  /* 0x0000000e0b06be25 */ /* 0x000fe2000f8e0206 */
[----:B------:R2:W5:Y:S04]  /*35a0*/  @!P6 LDG.E R243, desc[UR12][R4.64] ;  /* 0x0000000c04f3e981 */ /* 0x000568000c1e1900 */
[----:B------:R2:W5:Y:S01]  /*35b0*/  @!P5 LDG.E R244, desc[UR12][R4.64+0x20] ;  /* 0x0000200c04f4d981 */ /* 0x000562000c1e1900 */
[----:B------:R-:W-:-:S04]  /*35c0*/  DEPBAR.LE SB0, 0x1 ;  /* 0x000080400000791a */ /* 0x000fc80000000000 */
[----:B------:R2:W5:Y:S04]  /*35d0*/  @!P4 LDG.E R241, desc[UR12][R4.64+0x100] ;  /* 0x0001000c04f1c981 */ /* 0x000568000c1e1900 */
[----:B------:R2:W5:Y:S01]  /*35e0*/  @!P3 LDG.E R242, desc[UR12][R6.64] ;  /* 0x0000000c06f2b981 */ /* 0x000562000c1e1900 */
[----:B------:R-:W-:Y:S06]  /*35f0*/  BAR.SYNC.DEFER_BLOCKING 0x0 ;  /* 0x0000000000007b1d */ /* 0x000fec0000010000 */
[----:B-1----:R-:W3:Y:S04]  /*3600*/  LDG.E.64 R4, desc[UR12][R8.64+0x8] ;  /* 0x0000080c08047981 */ /* 0x002ee8000c1e1b00 */
[----:B------:R-:W4:Y:S01]  /*3610*/  LDG.E.64 R6, desc[UR12][R8.64] ;  /* 0x0000000c08067981 */ /* 0x000f22000c1e1b00 */
[----:B------:R-:W-:Y:S01]  /*3620*/  LEA R140, R168, UR4, 0x1 ;  /* 0x00000004a88c7c11 */ /* 0x000fe2000f8e08ff */
[----:B------:R-:W-:Y:S01]  /*3630*/  UIMAD UR6, UR57, UR6, UR58 ;  /* 0x00000006390672a4 */ /* 0x000fe2000f8e023a */
[----:B------:R-:W-:Y:S01]  /*3640*/  VIADD R160, R167, 0x1000 ;  /* 0x00001000a7a07836 */ /* 0x000fe20000000000 */
[----:B------:R2:W1:Y:S01]  /*3650*/  LDSM.16.M88.4 R144, [R161] ;  /* 0x00000000a190783b */ /* 0x0004620000000200 */
[----:B------:R-:W-:Y:S01]  /*3660*/  VIADD R3, R166, 0x1000 ;  /* 0x00001000a6037836 */ /* 0x000fe20000000000 */
[----:B------:R-:W-:Y:S01]  /*3670*/  USHF.L.U32 UR6, UR6, 0x5, URZ ;  /* 0x0000000506067899 */ /* 0x000fe2000800063f */
[----:B------:R-:W-:Y:S01]  /*3680*/  IMAD.MOV.U32 R252, RZ, RZ, 0x4 ;  /* 0x00000004fffc7424 */ /* 0x000fe200078e00ff */
[----:B------:R2:W1:Y:S01]  /*3690*/  LDSM.16.M88.4 R128, [R140+0x8000] ;  /* 0x008000008c80783b */ /* 0x0004620000000200 */
[----:B------:R-:W-:Y:S01]  /*36a0*/  UIADD3 UR24, UR24, UR11, URZ ;  /* 0x0000000b18187290 */ /* 0x000fe2000fffe03f */
[----:B------:R-:W-:Y:S01]  /*36b0*/  SEL R160, R160, R167, !P0 ;  /* 0x000000a7a0a07207 */ /* 0x000fe20004000000 */
[----:B------:R-:W-:Y:S01]  /*36c0*/  USHF.R.S32.HI UR9, URZ, 0x1f, UR6 ;  /* 0x0000001f3f097899 */ /* 0x000fe20008011406 */
[----:B------:R2:W1:Y:S01]  /*36d0*/  LDSM.16.M88.4 R132, [R140+0x8400] ;  /* 0x008400008c84783b */ /* 0x0004620000000200 */
[----:B------:R-:W-:Y:S01]  /*36e0*/  SEL R3, R3, R166, !P0 ;  /* 0x000000a603037207 */ /* 0x000fe20004000000 */
[----:B------:R-:W-:Y:S01]  /*36f0*/  UIADD3 UR24, -UR7, 0x80, UR24 ;  /* 0x0000008007187890 */ /* 0x000fe2000fffe118 */
[----:B------:R-:W-:Y:S01]  /*3700*/  CS2R R94, SRZ ;  /* 0x00000000005e7805 */ /* 0x000fe2000001ff00 */
[----:B------:R2:W1:Y:S01]  /*3710*/  LDSM.16.M88.4 R136, [R140+0x8800] ;  /* 0x008800008c88783b */ /* 0x0004620000000200 */
[----:B------:R-:W-:-:S02]  /*3720*/  CS2R R92, SRZ ;  /* 0x00000000005c7805 */ /* 0x000fc4000001ff00 */
[----:B------:R-:W-:Y:S02]  /*3730*/  CS2R R98, SRZ ;  /* 0x0000000000627805 */ /* 0x000fe4000001ff00 */
[----:B------:R-:W-:Y:S01]  /*3740*/  CS2R R96, SRZ ;  /* 0x0000000000607805 */ /* 0x000fe2000001ff00 */
[----:B------:R-:W1:Y:S01]  /*3750*/  LDSM.16.M88.4 R140, [R140+0x8c00] ;  /* 0x008c00008c8c783b */ /* 0x000e620000000200 */
[----:B------:R-:W-:Y:S02]  /*3760*/  CS2R R90, SRZ ;  /* 0x00000000005a7805 */ /* 0x000fe4000001ff00 */
[----:B------:R-:W-:Y:S02]  /*3770*/  CS2R R88, SRZ ;  /* 0x0000000000587805 */ /* 0x000fe4000001ff00 */
[----:B------:R-:W-:Y:S01]  /*3780*/  CS2R R86, SRZ ;  /* 0x0000000000567805 */ /* 0x000fe2000001ff00 */
[----:B------:R2:W1:Y:S01]  /*3790*/  LDSM.16.M88.4 R148, [R161+0x400] ;  /* 0x00040000a194783b */ /* 0x0004620000000200 */
[----:B------:R-:W-:-:S02]  /*37a0*/  CS2R R84, SRZ ;  /* 0x0000000000547805 */ /* 0x000fc4000001ff00 */
[----:B------:R-:W-:Y:S02]  /*37b0*/  CS2R R78, SRZ ;  /* 0x00000000004e7805 */ /* 0x000fe4000001ff00 */
[----:B------:R-:W-:Y:S01]  /*37c0*/  CS2R R76, SRZ ;  /* 0x00000000004c7805 */ /* 0x000fe2000001ff00 */
[----:B------:R2:W1:Y:S01]  /*37d0*/  LDSM.16.M88.4 R152, [R161+0x800] ;  /* 0x00080000a198783b */ /* 0x0004620000000200 */
[----:B------:R-:W-:Y:S02]  /*37e0*/  CS2R R82, SRZ ;  /* 0x0000000000527805 */ /* 0x000fe4000001ff00 */
[----:B------:R-:W-:Y:S02]  /*37f0*/  CS2R R80, SRZ ;  /* 0x0000000000507805 */ /* 0x000fe4000001ff00 */
[----:B------:R-:W-:Y:S01]  /*3800*/  CS2R R74, SRZ ;  /* 0x00000000004a7805 */ /* 0x000fe2000001ff00 */
[----:B------:R2:W1:Y:S01]  /*3810*/  LDSM.16.M88.4 R156, [R161+0xc00] ;  /* 0x000c0000a19c783b */ /* 0x0004620000000200 */
[----:B------:R-:W-:-:S02]  /*3820*/  CS2R R72, SRZ ;  /* 0x0000000000487805 */ /* 0x000fc4000001ff00 */
[----:B------:R-:W-:Y:S02]  /*3830*/  CS2R R70, SRZ ;  /* 0x0000000000467805 */ /* 0x000fe4000001ff00 */
[----:B------:R-:W-:Y:S02]  /*3840*/  CS2R R68, SRZ ;  /* 0x0000000000447805 */ /* 0x000fe4000001ff00 */
[----:B------:R-:W-:Y:S01]  /*3850*/  LEA R160, R160, UR4, 0x1 ;  /* 0x00000004a0a07c11 */ /* 0x000fe2000f8e08ff */
[----:B------:R-:W-:Y:S01]  /*3860*/  IMAD.MOV.U32 R236, RZ, RZ, R221 ;  /* 0x000000ffffec7224 */ /* 0x000fe200078e00dd */
[----:B------:R-:W-:Y:S01]  /*3870*/  LEA R3, R3, UR4, 0x1 ;  /* 0x0000000403037c11 */ /* 0x000fe2000f8e08ff */
[----:B------:R-:W-:Y:S01]  /*3880*/  UIADD3 UR51, UR24, -UR52, URZ ;  /* 0x8000003418337290 */ /* 0x000fe2000fffe03f */
[----:B------:R-:W-:Y:S01]  /*3890*/  ULDC UR10, c[0x0][0x394] ;  /* 0x0000e500000a7ab9 */ /* 0x000fe20000000800 */
[----:B------:R-:W-:Y:S02]  /*38a0*/  USHF.L.U32 UR50, UR5, 0x3, URZ ;  /* 0x0000000305327899 */ /* 0x000fe4000800063f */
[----:B------:R-:W-:-:S02]  /*38b0*/  USHF.L.U32 UR49, UR5, 0x4, URZ ;  /* 0x0000000405317899 */ /* 0x000fc4000800063f */
[----:B------:R-:W-:Y:S02]  /*38c0*/  UIMAD UR48, UR5, 0x18, URZ ;  /* 0x00000018053078a4 */ /* 0x000fe4000f8e023f */
[----:B------:R-:W-:Y:S02]  /*38d0*/  USHF.L.U32 UR47, UR5, 0x5, URZ ;  /* 0x00000005052f7899 */ /* 0x000fe4000800063f */
[----:B------:R-:W-:Y:S02]  /*38e0*/  UIMAD UR46, UR5, 0x28, URZ ;  /* 0x00000028052e78a4 */ /* 0x000fe4000f8e023f */
[----:B------:R-:W-:Y:S02]  /*38f0*/  UIMAD UR45, UR5, 0x30, URZ ;  /* 0x00000030052d78a4 */ /* 0x000fe4000f8e023f */
[----:B------:R-:W-:Y:S02]  /*3900*/  UIMAD UR44, UR5, 0x38, URZ ;  /* 0x00000038052c78a4 */ /* 0x000fe4000f8e023f */
[----:B------:R-:W-:-:S02]  /*3910*/  USHF.L.U32 UR43, UR5, 0x6, URZ ;  /* 0x00000006052b7899 */ /* 0x000fc4000800063f */
[----:B------:R-:W-:Y:S02]  /*3920*/  UIMAD UR42, UR5, 0x48, URZ ;  /* 0x00000048052a78a4 */ /* 0x000fe4000f8e023f */
[----:B------:R-:W-:Y:S02]  /*3930*/  UIMAD UR41, UR5, 0x50, URZ ;  /* 0x00000050052978a4 */ /* 0x000fe4000f8e023f */
[----:B------:R-:W-:Y:S02]  /*3940*/  UIMAD UR40, UR5, 0x58, URZ ;  /* 0x00000058052878a4 */ /* 0x000fe4000f8e023f */
[----:B------:R-:W-:Y:S02]  /*3950*/  UIMAD UR39, UR5, 0x60, URZ ;  /* 0x00000060052778a4 */ /* 0x000fe4000f8e023f */
[----:B------:R-:W-:Y:S02]  /*3960*/  UIMAD UR38, UR5, 0x68, URZ ;  /* 0x00000068052678a4 */ /* 0x000fe4000f8e023f */
[----:B------:R-:W-:-:S02]  /*3970*/  UIMAD UR37, UR5, 0x70, URZ ;  /* 0x00000070052578a4 */ /* 0x000fc4000f8e023f */
[----:B------:R-:W-:Y:S02]  /*3980*/  UIMAD UR35, UR5, 0x78, URZ ;  /* 0x00000078052378a4 */ /* 0x000fe4000f8e023f */
[----:B------:R-:W-:Y:S01]  /*3990*/  UIADD3 UR36, -UR36, URZ, URZ ;  /* 0x0000003f24247290 */ /* 0x000fe2000fffe13f */
[----:B------:R-:W-:Y:S01]  /*39a0*/  UMOV UR28, UR10 ;  /* 0x0000000a001c7c82 */ /* 0x000fe20008000000 */
[----:B------:R-:W-:Y:S01]  /*39b0*/  ULDC UR5, c[0x0][0x2ec] ;  /* 0x0000bb0000057ab9 */ /* 0x000fe20000000800 */
[----:B---3--:R-:W-:Y:S02]  /*39c0*/  IADD3 R247, P2, P1, R4, UR6, R14 ;  /* 0x0000000604f77c10 */ /* 0x008fe4000f95e00e */
[----:B----4-:R-:W-:Y:S02]  /*39d0*/  R2UR UR6, R6 ;  /* 0x00000000060672ca */ /* 0x010fe400000e0000 */
[----:B------:R-:W-:Y:S02]  /*39e0*/  R2UR UR33, R7 ;  /* 0x00000000072172ca */ /* 0x000fe400000e0000 */
[----:B------:R-:W-:-:S09]  /*39f0*/  IADD3.X R0, R5, UR9, R0, P2, P1 ;  /* 0x0000000905007c10 */ /* 0x000fd200097e2400 */
[----:B------:R-:W-:Y:S01]  /*3a00*/  UIADD3 UR27, UR6, -0x61c88647, URZ ;  /* 0x9e3779b9061b7890 */ /* 0x000fe2000fffe03f */
[----:B------:R-:W-:Y:S01]  /*3a10*/  LOP3.LUT R245, R0, UR6, RZ, 0x3c, !PT ;  /* 0x0000000600f57c12 */ /* 0x000fe2000f8e3cff */
[----:B------:R-:W-:Y:S02]  /*3a20*/  UIADD3 UR26, UR6, 0x3c6ef372, URZ ;  /* 0x3c6ef372061a7890 */ /* 0x000fe4000fffe03f */
[----:B------:R-:W-:Y:S02]  /*3a30*/  UIADD3 UR24, UR6, -0x255992d5, URZ ;  /* 0xdaa66d2b06187890 */ /* 0x000fe4000fffe03f */
[----:B------:R-:W-:Y:S02]  /*3a40*/  UIADD3 UR22, UR6, 0x78dde6e4, URZ ;  /* 0x78dde6e406167890 */ /* 0x000fe4000fffe03f */
[----:B------:R-:W-:Y:S02]  /*3a50*/  UIADD3 UR20, UR6, 0x1715609d, URZ ;  /* 0x1715609d06147890 */ /* 0x000fe4000fffe03f */
[----:B------:R-:W-:-:S02]  /*3a60*/  UIADD3 UR18, UR6, -0x4ab325aa, URZ ;  /* 0xb54cda5606127890 */ /* 0x000fc4000fffe03f */
[----:B------:R-:W-:Y:S02]  /*3a70*/  UIADD3 UR52, UR33, -0x4498517b, URZ ;  /* 0xbb67ae8521347890 */ /* 0x000fe4000fffe03f */
[----:B------:R-:W-:Y:S02]  /*3a80*/  UIADD3 UR25, UR33, 0x76cf5d0a, URZ ;  /* 0x76cf5d0a21197890 */ /* 0x000fe4000fffe03f */
[----:B------:R-:W-:Y:S02]  /*3a90*/  UIADD3 UR23, UR33, 0x32370b8f, URZ ;  /* 0x32370b8f21177890 */ /* 0x000fe4000fffe03f */
[----:B------:R-:W-:Y:S02]  /*3aa0*/  UIADD3 UR21, UR33, -0x126145ec, URZ ;  /* 0xed9eba1421157890 */ /* 0x000fe4000fffe03f */
[----:B------:R-:W-:Y:S02]  /*3ab0*/  UIADD3 UR19, UR33, -0x56f99767, URZ ;  /* 0xa906689921137890 */ /* 0x000fe4000fffe03f */
[----:B------:R-:W-:Y:S01]  /*3ac0*/  UIADD3 UR17, UR33, 0x646e171e, URZ ;  /* 0x646e171e21117890 */ /* 0x000fe2000fffe03f */
[----:B-12---:R-:W-:-:S11]  /*3ad0*/  ULDC.U8 UR6, c[0x0][0x388] ;  /* 0x0000e20000067ab9 */ /* 0x006fd60000000000 */
.L_x_455:
[----:B------:R-:W0:Y:S01]  /*3ae0*/  LDGDEPBAR ;  /* 0x00000000000079af */ /* 0x000e220000000000 */
[----:B------:R-:W-:Y:S01]  /*3af0*/  IMAD.U32 R4, RZ, RZ, UR30 ;  /* 0x0000001eff047e24 */ /* 0x000fe2000f8e00ff */
[----:B------:R-:W-:Y:S01]  /*3b00*/  LEA R100, R168, UR4, 0x1 ;  /* 0x00000004a8647c11 */ /* 0x000fe2000f8e08ff */
[----:B------:R-:W-:Y:S01]  /*3b10*/  IMAD.U32 R5, RZ, RZ, UR29 ;  /* 0x0000001dff057e24 */ /* 0x000fe2000f8e00ff */
[----:B------:R-:W-:Y:S01]  /*3b20*/  IADD3 R112, R165, R160, RZ ;  /* 0x000000a0a5707210 */ /* 0x000fe20007ffe0ff */
[----:B------:R-:W-:Y:S01]  /*3b30*/  USHF.L.U32 UR9, UR8, 0x7, URZ ;  /* 0x0000000708097899 */ /* 0x000fe2000800063f */
[C---:B------:R-:W-:Y:S01]  /*3b40*/  LEA R4, P0, R237.reuse, R4, 0x2 ;  /* 0x00000004ed047211 */ /* 0x040fe200078010ff */
[----:B------:R-:W-:Y:S01]  /*3b50*/  UMOV UR10, UR60 ;  /* 0x0000003c000a7c82 */ /* 0x000fe20008000000 */
[----:B------:R-:W-:Y:S01]  /*3b60*/  IMAD.MOV.U32 R238, RZ, RZ, R178 ;  /* 0x000000ffffee7224 */ /* 0x000fe200078e00b2 */
[----:B------:R-:W-:Y:S01]  /*3b70*/  UISETP.GE.AND UP0, UPT, UR9, UR51, UPT ;  /* 0x000000330900728c */ /* 0x000fe2000bf06270 */
[----:B------:R-:W-:Y:S02]  /*3b80*/  LEA.HI.X.SX32 R5, R237, R5, 0x2, P0 ;  /* 0x00000005ed057211 */ /* 0x000fe400000f16ff */
[----:B------:R-:W-:Y:S03]  /*3b90*/  MOV R239, R177 ;  /* 0x000000b100ef7202 */ /* 0x000fe60000000f00 */
        /* <DEDUP_REMOVED lines=9> */
[----:B------:R-:W2:Y:S04]  /*3c30*/  LDSM.16.M88.4 R60, [R160+0x1000] ;  /* 0x00100000a03c783b */ /* 0x000ea80000000200 */
[----:B------:R-:W3:Y:S04]  /*3c40*/  LDSM.16.M88.4 R32, [R100+0x6400] ;  /* 0x006400006420783b */ /* 0x000ee80000000200 */
[----:B------:R-:W4:Y:S04]  /*3c50*/  LDSM.16.M88.4 R48, [R100+0x6800] ;  /* 0x006800006430783b */ /* 0x000f280000000200 */
[----:B------:R-:W4:Y:S04]  /*3c60*/  LDSM.16.M88.4 R100, [R100+0x6c00] ;  /* 0x006c00006464783b */ /* 0x000f280000000200 */
[----:B------:R-:W-:Y:S04]  /*3c70*/  LDSM.16.M88.4 R104, [R112] ;  /* 0x000000007068783b */ /* 0x000fe80000000200 */
[----:B------:R-:W4:Y:S04]  /*3c80*/  LDSM.16.M88.4 R108, [R161+-0x2000] ;  /* 0xffe00000a16c783b */ /* 0x000f280000000200 */
[----:B------:R-:W4:Y:S04]  /*3c90*/  LDSM.16.M88.4 R112, [R112+0x1000] ;  /* 0x001000007070783b */ /* 0x000f280000000200 */
[----:B------:R-:W4:Y:S04]  /*3ca0*/  LDSM.16.M88.4 R116, [R161+-0x1c00] ;  /* 0xffe40000a174783b */ /* 0x000f280000000200 */
[----:B------:R-:W4:Y:S01]  /*3cb0*/  LDSM.16.M88.4 R120, [R161+-0x1800] ;  /* 0xffe80000a178783b */ /* 0x000f220000000200 */
[-C--:B-1----:R-:W-:Y:S03]  /*3cc0*/  HMMA.16816.F32.BF16 R4, R64, R16.reuse, RZ ;  /* 0x000000104004723c */ /* 0x082fe600000418ff */
[----:B------:R-:W1:Y:S03]  /*3cd0*/  LDSM.16.M88.4 R124, [R161+-0x1400] ;  /* 0xffec0000a17c783b */ /* 0x000e660000000200 */
[C---:B--2---:R-:W-:Y:S06]  /*3ce0*/  HMMA.16816.F32.BF16 R8, R60.reuse, R16, RZ ;  /* 0x000000103c08723c */ /* 0x044fec00000418ff */
[-C--:B------:R-:W-:Y:S06]  /*3cf0*/  HMMA.16816.F32.BF16 R12, R60, R18.reuse, RZ ;  /* 0x000000123c0c723c */ /* 0x080fec00000418ff */
        /* <DEDUP_REMOVED lines=32> */
[----:B------:R-:W-:Y:S04]  /*3f00*/  USHF.L.U32 UR10, UR16, 0x7, URZ ;  /* 0x00000007100a7899 */ /* 0x000fe8000800063f */
[----:B------:R-:W-:Y:S02]  /*3f10*/  UIADD3 UR31, UR10, UR11, URZ ;  /* 0x0000000b0a1f7290 */ /* 0x000fe4000fffe03f */
[----:B------:R-:W-:Y:S02]  /*3f20*/  UIADD3 UR10, UR10, 0x80, URZ ;  /* 0x000000800a0a7890 */ /* 0x000fe4000fffe03f */
[----:B------:R-:W-:Y:S02]  /*3f30*/  UIADD3 UR32, UR28, UR31, -UR7 ;  /* 0x0000001f1c207290 */ /* 0x000fe4000fffe807 */
[----:B------:R-:W-:Y:S02]  /*3f40*/  UIADD3 UR31, UR9, 0x80, URZ ;  /* 0x00000080091f7890 */ /* 0x000fe4000fffe03f */
[----:B------:R-:W-:Y:S01]  /*3f50*/  IMAD.U32 R0, RZ, RZ, UR10 ;  /* 0x0000000aff007e24 */ /* 0x000fe2000f8e00ff */
[----:B------:R-:W-:Y:S01]  /*3f60*/  UMOV UR10, UR28 ;  /* 0x0000001c000a7c82 */ /* 0x000fe20008000000 */
[----:B------:R-:W-:Y:S03]  /*3f70*/  UISETP.GE.AND UP0, UPT, UR31, UR32, UPT ;  /* 0x000000201f00728c */ /* 0x000fe6000bf06270 */
[----:B------:R-:W-:Y:S03]  /*3f80*/  ISETP.LT.AND P0, PT, R0, UR7, PT ;  /* 0x0000000700007c0c */ /* 0x000fe6000bf01270 */
[----:B------:R-:W-:Y:S11]  /*3f90*/  PLOP3.LUT P1, PT, PT, PT, UP0, 0x80, 0x0 ;  /* 0x000000000000781c */ /* 0x000ff60003f2f008 */
[----:B------:R-:W-:Y:S02]  /*3fa0*/  @!UPT UIADD3 URZ, URZ, URZ, URZ ;  /* 0x0000003f3f3ff290 */ /* 0x000fe4000fffe03f */
[----:B------:R-:W-:Y:S05]  /*3fb0*/  @!P1 BRA P0, `(.L_x_452) ;  /* 0x0000000c00b09947 */ /* 0x000fea0000000000 */
.L_x_451:
[----:B------:R-:W1:Y:S01]  /*3fc0*/  S2R R110, SR_TID.X ;  /* 0x00000000006e7919 */ /* 0x000e620000002100 */
[----:B------:R-:W-:Y:S01]  /*3fd0*/  VIADD R106, R237, UR9 ;  /* 0x00000009ed6a7c36 */ /* 0x000fe20008000000 */
[----:B------:R-:W-:Y:S01]  /*3fe0*/  UIADD3 UR9, -UR10, UR7, -UR11 ;  /* 0x000000070a097290 */ /* 0x000fe2000fffe90b */
[----:B------:R-:W-:Y:S01]  /*3ff0*/  IMAD.U32 R108, RZ, RZ, UR16 ;  /* 0x00000010ff6c7e24 */ /* 0x000fe2000f8e00ff */
[----:B------:R-:W-:Y:S01]  /*4000*/  UMOV UR28, UR10 ;  /* 0x0000000a001c7c82 */ /* 0x000fe20008000000 */
[C---:B------:R-:W-:Y:S02]  /*4010*/  VIADD R105, R106.reuse, 0x8 ;  /* 0x000000086a697836 */ /* 0x040fe40000000000 */
[C---:B------:R-:W-:Y:S01]  /*4020*/  VIADD R103, R106.reuse, 0x40 ;  /* 0x000000406a677836 */ /* 0x040fe20000000000 */
[C---:B------:R-:W-:Y:S01]  /*4030*/  VIADDMNMX R107, R106.reuse, UR9, RZ, !PT ;  /* 0x000000096a6b7c46 */ /* 0x040fe2000f8001ff */
[----:B------:R-:W-:Y:S01]  /*4040*/  VIADD R101, R106, 0x48 ;  /* 0x000000486a657836 */ /* 0x000fe20000000000 */
[----:B------:R-:W-:Y:S02]  /*4050*/  VIADDMNMX R105, R105, UR9, RZ, !PT ;  /* 0x0000000969697c46 */ /* 0x000fe4000f8001ff */
[----:B------:R-:W-:Y:S02]  /*4060*/  VIADDMNMX R103, R103, UR9, RZ, !PT ;  /* 0x0000000967677c46 */ /* 0x000fe4000f8001ff */
[----:B------:R-:W-:Y:S01]  /*4070*/  VIADDMNMX R101, R101, UR9, RZ, !PT ;  /* 0x0000000965657c46 */ /* 0x000fe2000f8001ff */
[----:B------:R-:W-:Y:S04]  /*4080*/  UIADD3 UR9, UR7, 0x1, -UR11 ;  /* 0x0000000107097890 */ /* 0x000fe8000fffe80b */
[----:B------:R-:W-:Y:S06]  /*4090*/  UIADD3 UR9, UR9, UR56, URZ ;  /* 0x0000003809097290 */ /* 0x000fec000fffe03f */
[----:B------:R-:W-:Y:S02]  /*40a0*/  IMAD.U32 R102, RZ, RZ, UR9 ;  /* 0x00000009ff667e24 */ /* 0x000fe4000f8e00ff */
[----:B------:R-:W-:Y:S02]  /*40b0*/  IMAD.U32 R100, RZ, RZ, UR9 ;  /* 0x00000009ff647e24 */ /* 0x000fe4000f8e00ff */
[----:B------:R-:W-:Y:S01]  /*40c0*/  IMAD.U32 R0, RZ, RZ, UR9 ;  /* 0x00000009ff007e24 */ /* 0x000fe2000f8e00ff */
[--C-:B------:R-:W-:Y:S01]  /*40d0*/  IADD3 R109, R102, 0x8, R106.reuse ;  /* 0x00000008666d7810 */ /* 0x100fe20007ffe06a */
[----:B------:R-:W-:Y:S01]  /*40e0*/  IMAD.U32 R104, RZ, RZ, UR9 ;  /* 0x00000009ff687e24 */ /* 0x000fe2000f8e00ff */
[--C-:B------:R-:W-:Y:S01]  /*40f0*/  IADD3 R102, R100, 0x40, R106.reuse ;  /* 0x0000004064667810 */ /* 0x100fe20007ffe06a */
[----:B-1----:R-:W-:Y:S01]  /*4100*/  IMAD.SHL.U32 R110, R110, 0x2, RZ ;  /* 0x000000026e6e7824 */ /* 0x002fe200078e00ff */
[----:B------:R-:W-:Y:S02]  /*4110*/  IADD3 R100, R0, 0x48, R106 ;  /* 0x0000004800647810 */ /* 0x000fe40007ffe06a */
[----:B------:R-:W-:Y:S02]  /*4120*/  VIADDMNMX R106, R106, R104, UR7, PT ;  /* 0x000000076a6a7e46 */ /* 0x000fe4000b800168 */
[----:B------:R-:W-:Y:S02]  /*4130*/  LOP3.LUT R110, R110, 0x6, RZ, 0xc0, !PT ;  /* 0x000000066e6e7812 */ /* 0x000fe400078ec0ff */
[----:B------:R-:W-:Y:S02]  /*4140*/  VIMNMX R104, R109, UR7, PT ;  /* 0x000000076d687c48 */ /* 0x000fe4000bfe0100 */
[----:B------:R-:W-:Y:S01]  /*4150*/  VIMNMX R102, R102, UR7, PT ;  /* 0x0000000766667c48 */ /* 0x000fe2000bfe0100 */
[----:B------:R-:W-:Y:S01]  /*4160*/  IMAD R110, R246, 0x40, R110 ;  /* 0x00000040f66e7824 */ /* 0x000fe200078e026e */
[----:B------:R-:W-:Y:S03]  /*4170*/  VIMNMX R100, R100, UR7, PT ;  /* 0x0000000764647c48 */ /* 0x000fe6000bfe0100 */
[----:B------:R-:W-:Y:S04]  /*4180*/  IMAD R0, R108, 0x80, R110 ;  /* 0x000000806c007824 */ /* 0x000fe800078e026e */
[C---:B------:R-:W-:Y:S01]  /*4190*/  VIADD R121, R0.reuse, 0x1 ;  /* 0x0000000100797836 */ /* 0x040fe20000000000 */
[C---:B------:R-:W-:Y:S01]  /*41a0*/  ISETP.GE.AND P0, PT, R0.reuse, R107, PT ;  /* 0x0000006b0000720c */ /* 0x040fe20003f06270 */
[C---:B------:R-:W-:Y:S01]  /*41b0*/  VIADD R120, R0.reuse, 0x8 ;  /* 0x0000000800787836 */ /* 0x040fe20000000000 */
[C---:B------:R-:W-:Y:S01]  /*41c0*/  ISETP.GE.AND P6, PT, R0.reuse, R105, PT ;  /* 0x000000690000720c */ /* 0x040fe20003fc6270 */
[C---:B------:R-:W-:Y:S01]  /*41d0*/  VIADD R119, R0.reuse, 0x9 ;  /* 0x0000000900777836 */ /* 0x040fe20000000000 */
[C---:B------:R-:W-:Y:S01]  /*41e0*/  ISETP.GE.OR P0, PT, R0.reuse, R106, !P0 ;  /* 0x0000006a0000720c */ /* 0x040fe20004706670 */
[C---:B------:R-:W-:Y:S01]  /*41f0*/  VIADD R118, R0.reuse, 0x10 ;  /* 0x0000001000767836 */ /* 0x040fe20000000000 */
[C---:B------:R-:W-:Y:S01]  /*4200*/  ISETP.GE.AND P5, PT, R0.reuse, R103, PT ;  /* 0x000000670000720c */ /* 0x040fe20003fa6270 */
[----:B------:R-:W-:Y:S01]  /*4210*/  VIADD R117, R0, 0x11 ;  /* 0x0000001100757836 */ /* 0x000fe20000000000 */
[----:B------:R-:W-:Y:S01]  /*4220*/  FSEL R4, R4, -INF , !P0 ;  /* 0xff80000004047808 */ /* 0x000fe20004000000 */
[C---:B------:R-:W-:Y:S01]  /*4230*/  VIADD R116, R0.reuse, 0x18 ;  /* 0x0000001800747836 */ /* 0x040fe20000000000 */
[C---:B------:R-:W-:Y:S01]  /*4240*/  ISETP.GE.AND P4, PT, R0.reuse, R101, PT ;  /* 0x000000650000720c */ /* 0x040fe20003f86270 */
        /* <DEDUP_REMOVED lines=9> */
[C---:B------:R-:W-:Y:S01]  /*42e0*/  ISETP.GE.OR P6, PT, R0.reuse, R104, !P6 ;  /* 0x000000680000720c */ /* 0x040fe200077c6670 */
[C---:B------:R-:W-:Y:S01]  /*42f0*/  VIADD R110, R0.reuse, 0x30 ;  /* 0x00000030006e7836 */ /* 0x040fe20000000000 */
[C---:B------:R-:W-:Y:S01]  /*4300*/  ISETP.GE.OR P5, PT, R0.reuse, R102, !P5 ;  /* 0x000000660000720c */ /* 0x040fe20006fa6670 */
[C---:B------:R-:W-:Y:S01]  /*4310*/  VIADD R109, R0.reuse, 0x31 ;  /* 0x00000031006d7836 */ /* 0x040fe20000000000 */
[C---:B------:R-:W-:Y:S01]  /*4320*/  ISETP.GE.OR P4, PT, R0.reuse, R100, !P4 ;  /* 0x000000640000720c */ /* 0x040fe20006786670 */
[C---:B------:R-:W-:Y:S01]  /*4330*/  VIADD R108, R0.reuse, 0x38 ;  /* 0x00000038006c7836 */ /* 0x040fe20000000000 */
[-C--:B------:R-:W-:Y:S01]  /*4340*/  ISETP.GE.OR P3, PT, R121, R106.reuse, !P3 ;  /* 0x0000006a7900720c */ /* 0x080fe20005f66670 */
[----:B------:R-:W-:Y:S01]  /*4350*/  VIADD R0, R0, 0x39 ;  /* 0x0000003900007836 */ /* 0x000fe20000000000 */
        /* <DEDUP_REMOVED lines=35> */
[-C--:B------:R-:W-:Y:S02]  /*4590*/  ISETP.GE.AND P2, PT, R121, R105.reuse, PT ;  /* 0x000000697900720c */ /* 0x080fe40003f46270 */
[-C--:B------:R-:W-:Y:S02]  /*45a0*/  ISETP.GE.AND P1, PT, R120, R105.reuse, PT ;  /* 0x000000697800720c */ /* 0x080fe40003f26270 */
[-C--:B------:R-:W-:Y:S02]  /*45b0*/  ISETP.GE.AND P0, PT, R119, R105.reuse, PT ;  /* 0x000000697700720c */ /* 0x080fe40003f06270 */
[-C--:B------:R-:W-:Y:S02]  /*45c0*/  ISETP.GE.OR P6, PT, R110, R106.reuse, !P6 ;  /* 0x0000006a6e00720c */ /* 0x080fe400077c6670 */
[-C--:B------:R-:W-:Y:S02]  /*45d0*/  ISETP.GE.OR P5, PT, R109, R106.reuse, !P5 ;  /* 0x0000006a6d00720c */ /* 0x080fe40006fa6670 */
[-C--:B------:R-:W-:Y:S02]  /*45e0*/  ISETP.GE.OR P4, PT, R108, R106.reuse, !P4 ;  /* 0x0000006a6c00720c */ /* 0x080fe40006786670 */
[----:B------:R-:W-:Y:S02]  /*45f0*/  ISETP.GE.OR P3, PT, R0, R106, !P3 ;  /* 0x0000006a0000720c */ /* 0x000fe40005f66670 */
        /* <DEDUP_REMOVED lines=78> */
[----:B------:R-:W-:Y:S02]  /*4ae0*/  ISETP.GE.AND P1, PT, R0, R103, PT ;  /* 0x000000670000720c */ /* 0x000fe40003f26270 */
[-C--:B------:R-:W-:Y:S02]  /*4af0*/  ISETP.GE.AND P0, PT, R121, R101.reuse, PT ;  /* 0x000000657900720c */ /* 0x080fe40003f06270 */
[-C--:B------:R-:W-:Y:S02]  /*4b00*/  ISETP.GE.OR P6, PT, R112, R102.reuse, !P6 ;  /* 0x000000667000720c */ /* 0x080fe400077c6670 */
[-C--:B------:R-:W-:Y:S02]  /*4b10*/  ISETP.GE.OR P5, PT, R111, R102.reuse, !P5 ;  /* 0x000000666f00720c */ /* 0x080fe40006fa6670 */
[-C--:B------:R-:W-:Y:S02]  /*4b20*/  ISETP.GE.OR P4, PT, R110, R102.reuse, !P4 ;  /* 0x000000666e00720c */ /* 0x080fe40006786670 */
[-C--:B------:R-:W-:Y:S02]  /*4b30*/  ISETP.GE.OR P3, PT, R109, R102.reuse, !P3 ;  /* 0x000000666d00720c */ /* 0x080fe40005f66670 */
[-C--:B------:R-:W-:Y:S02]  /*4b40*/  ISETP.GE.OR P2, PT, R108, R102.reuse, !P2 ;  /* 0x000000666c00720c */ /* 0x080fe40005746670 */
[----:B------:R-:W-:Y:S02]  /*4b50*/  ISETP.GE.OR P1, PT, R0, R102, !P1 ;  /* 0x000000660000720c */ /* 0x000fe40004f26670 */
        /* <DEDUP_REMOVED lines=50> */
.L_x_452:
[C---:B------:R-:W-:Y:S01]  /*4e80*/  FSETP.NEU.FTZ.AND P1, PT, R243.reuse, -INF , PT ;  /* 0xff800000f300780b */ /* 0x040fe20003f3d000 */
[----:B------:R-:W-:Y:S01]  /*4e90*/  FMUL.FTZ R101, R243, 1.4426950216293334961 ;  /* 0x3fb8aa3bf3657820 */ /* 0x000fe20000410000 */
[C---:B------:R-:W-:Y:S01]  /*4ea0*/  FSETP.NEU.FTZ.AND P0, PT, R244.reuse, -INF , PT ;  /* 0xff800000f400780b */ /* 0x040fe20003f1d000 */
[----:B------:R-:W-:Y:S01]  /*4eb0*/  FMUL.FTZ R100, R244, 1.4426950216293334961 ;  /* 0x3fb8aa3bf4647820 */ /* 0x000fe20000410000 */
[----:B------:R-:W-:Y:S01]  /*4ec0*/  FMUL.FTZ R0, R242, 1.4426950216293334961 ;  /* 0x3fb8aa3bf2007820 */ /* 0x000fe20000410000 */
[----:B------:R-:W-:Y:S01]  /*4ed0*/  IMAD.U32 R104, RZ, RZ, UR4 ;  /* 0x00000004ff687e24 */ /* 0x000fe2000f8e00ff */
[----:B------:R-:W-:Y:S01]  /*4ee0*/  FSEL R101, R101, RZ, P1 ;  /* 0x000000ff65657208 */ /* 0x000fe20000800000 */
[----:B------:R-:W-:Y:S01]  /*4ef0*/  UISETP.GT.AND UP2, UPT, UR8, UR34, UPT ;  /* 0x000000220800728c */ /* 0x000fe2000bf44270 */
[----:B------:R-:W-:Y:S02]  /*4f00*/  FSEL R100, R100, RZ, P0 ;  /* 0x000000ff64647208 */ /* 0x000fe40000000000 */
[----:B------:R-:W-:Y:S01]  /*4f10*/  FSETP.NEU.FTZ.AND P1, PT, R241, -INF , PT ;  /* 0xff800000f100780b */ /* 0x000fe20003f3d000 */
[--C-:B------:R-:W-:Y:S01]  /*4f20*/  FFMA.FTZ R16, R16, UR5, -R101.reuse ;  /* 0x0000000510107c23 */ /* 0x100fe20008010865 */
[----:B------:R-:W-:Y:S01]  /*4f30*/  FSETP.NEU.FTZ.AND P0, PT, R242, -INF , PT ;  /* 0xff800000f200780b */ /* 0x000fe20003f1d000 */
[--C-:B------:R-:W-:Y:S01]  /*4f40*/  FFMA.FTZ R18, R18, UR5, -R100.reuse ;  /* 0x0000000512127c23 */ /* 0x100fe20008010864 */
[--C-:B------:R-:W-:Y:S01]  /*4f50*/  FFMA.FTZ R4, R4, UR5, -R101.reuse ;  /* 0x0000000504047c23 */ /* 0x100fe20008010865 */
[----:B------:R1:W-:Y:S01]  /*4f60*/  MUFU.EX2 R208, R16 ;  /* 0x0000001000d07308 */ /* 0x0003e20000000800 */
[----:B------:R-:W-:Y:S01]  /*4f70*/  FSEL R0, R0, RZ, P0 ;  /* 0x000000ff00007208 */ /* 0x000fe20000000000 */
[--C-:B------:R-:W-:Y:S01]  /*4f80*/  FFMA.FTZ R19, R19, UR5, -R100.reuse ;  /* 0x0000000513137c23 */ /* 0x100fe20008010864 */
[--C-:B------:R-:W-:Y:S01]  /*4f90*/  FFMA.FTZ R7, R7, UR5, -R100.reuse ;  /* 0x0000000507077c23 */ /* 0x100fe20008010864 */
[----:B------:R-:W-:Y:S01]  /*4fa0*/  FFMA.FTZ R192, R6, UR5, -R100 ;  /* 0x0000000506c07c23 */ /* 0x000fe20008010864 */
[----:B------:R-:W-:Y:S02]  /*4fb0*/  IMAD.U32 R6, RZ, RZ, UR8 ;  /* 0x00000008ff067e24 */ /* 0x000fe4000f8e00ff */
[--C-:B------:R-:W-:Y:S01]  /*4fc0*/  FFMA.FTZ R15, R15, UR5, -R0.reuse ;  /* 0x000000050f0f7c23 */ /* 0x100fe20008010800 */
[----:B------:R-:W-:Y:S02]  /*4fd0*/  FFMA.FTZ R126, R5, UR5, -R101 ;  /* 0x00000005057e7c23 */ /* 0x000fe40008010865 */
[----:B------:R2:W-:Y:S01]  /*4fe0*/  MUFU.EX2 R205, R18 ;  /* 0x0000001200cd7308 */ /* 0x0005e20000000800 */
[----:B------:R-:W-:Y:S02]  /*4ff0*/  IMAD R6, R6, 0x8, R249 ;  /* 0x0000000806067824 */ /* 0x000fe400078e02f9 */
[--C-:B------:R-:W-:Y:S01]  /*5000*/  FFMA.FTZ R191, R17, UR5, -R101.reuse ;  /* 0x0000000511bf7c23 */ /* 0x100fe20008010865 */
[--C-:B------:R-:W-:Y:S01]  /*5010*/  FFMA.FTZ R20, R20, UR5, -R101.reuse ;  /* 0x0000000514147c23 */ /* 0x100fe20008010865 */
[--C-:B------:R-:W-:Y:S01]  /*5020*/  FFMA.FTZ R30, R30, UR5, -R0.reuse ;  /* 0x000000051e1e7c23 */ /* 0x100fe20008010800 */
[--C-:B------:R-:W-:Y:S01]  /*5030*/  FFMA.FTZ R185, R14, UR5, -R0.reuse ;  /* 0x000000050eb97c23 */ /* 0x100fe20008010800 */
[--C-:B------:R-:W-:Y:S01]  /*5040*/  FFMA.FTZ R125, R10, UR5, -R0.reuse ;  /* 0x000000050a7d7c23 */ /* 0x100fe20008010800 */
[----:B------:R-:W-:Y:S02]  /*5050*/  FFMA.FTZ R31, R31, UR5, -R0 ;  /* 0x000000051f1f7c23 */ /* 0x000fe40008010800 */
[----:B------:R3:W-:Y:S01]  /*5060*/  MUFU.EX2 R194, R4 ;  /* 0x0000000400c27308 */ /* 0x0007e20000000800 */
[----:B-1----:R-:W-:Y:S01]  /*5070*/  FMUL.FTZ R16, R241, 1.4426950216293334961 ;  /* 0x3fb8aa3bf1107820 */ /* 0x002fe20000410000 */
[--C-:B------:R-:W-:Y:S01]  /*5080*/  FFMA.FTZ R64, R64, UR5, -R101.reuse ;  /* 0x0000000540407c23 */ /* 0x100fe20008010865 */
[--C-:B------:R-:W-:Y:S01]  /*5090*/  FFMA.FTZ R67, R67, UR5, -R100.reuse ;  /* 0x0000000543437c23 */ /* 0x100fe20008010864 */
[----:B------:R-:W-:Y:S01]  /*50a0*/  FFMA.FTZ R66, R66, UR5, -R100 ;  /* 0x0000000542427c23 */ /* 0x000fe20008010864 */
[--C-:B------:R-:W-:Y:S01]  /*50b0*/  FFMA.FTZ R65, R65, UR5, -R101.reuse ;  /* 0x0000000541417c23 */ /* 0x100fe20008010865 */
[----:B------:R-:W-:Y:S01]  /*50c0*/  FSEL R16, R16, RZ, P1 ;  /* 0x000000ff10107208 */ /* 0x000fe20000800000 */
[--C-:B------:R-:W-:Y:S03]  /*50d0*/  FFMA.FTZ R63, R63, UR5, -R0.reuse ;  /* 0x000000053f3f7c23 */ /* 0x100fe60008010800 */
[----:B------:R1:W4:Y:S01]  /*50e0*/  MUFU.EX2 R209, R19 ;  /* 0x0000001300d17308 */ /* 0x0003220000000800 */
[----:B--2---:R-:W-:Y:S02]  /*50f0*/  VIADD R18, R6, 0x4 ;  /* 0x0000000406127836 */ /* 0x004fe40000000000 */
[----:B------:R-:W-:Y:S01]  /*5100*/  FFMA.FTZ R187, R11, UR5, -R0 ;  /* 0x000000050bbb7c23 */ /* 0x000fe20008010800 */
[--C-:B------:R-:W-:Y:S01]  /*5110*/  FFMA.FTZ R12, R12, UR5, -R16.reuse ;  /* 0x000000050c0c7c23 */ /* 0x100fe20008010810 */
[--C-:B------:R-:W-:Y:S01]  /*5120*/  FFMA.FTZ R190, R8, UR5, -R16.reuse ;  /* 0x0000000508be7c23 */ /* 0x100fe20008010810 */
[----:B------:R-:W-:Y:S02]  /*5130*/  IMAD.U32 R8, RZ, RZ, UR16 ;  /* 0x00000010ff087e24 */ /* 0x000fe4000f8e00ff */
[--C-:B------:R-:W-:Y:S01]  /*5140*/  FFMA.FTZ R28, R28, UR5, -R16.reuse ;  /* 0x000000051c1c7c23 */ /* 0x100fe20008010810 */
[----:B------:R-:W-:Y:S01]  /*5150*/  FFMA.FTZ R124, R13, UR5, -R16 ;  /* 0x000000050d7c7c23 */ /* 0x000fe20008010810 */
[----:B------:R2:W-:Y:S01]  /*5160*/  MUFU.EX2 R195, R7 ;  /* 0x0000000700c37308 */ /* 0x0005e20000000800 */
[----:B------:R-:W-:Y:S02]  /*5170*/  IMAD R8, R8, 0x2, R246 ;  /* 0x0000000208087824 */ /* 0x000fe400078e02f6 */
[--C-:B------:R-:W-:Y:S01]  /*5180*/  FFMA.FTZ R60, R60, UR5, -R16.reuse ;  /* 0x000000053c3c7c23 */ /* 0x100fe20008010810 */
[----:B---3--:R-:W-:Y:S04]  /*5190*/  IMAD.WIDE.U32 R4, R247, -0x2daee0ad, RZ ;  /* 0xd2511f53f7047825 */ /* 0x008fe800078e00ff */
[----:B------:R-:W-:Y:S01]  /*51a0*/  FFMA.FTZ R117, R9, UR5, -R16 ;  /* 0x0000000509757c23 */ /* 0x000fe20008010810 */
[----:B------:R-:W-:Y:S01]  /*51b0*/  FFMA.FTZ R27, R27, UR5, -R0 ;  /* 0x000000051b1b7c23 */ /* 0x000fe20008010800 */
[----:B------:R-:W-:Y:S01]  /*51c0*/  IMAD.SHL.U32 R8, R8, 0x2, RZ ;  /* 0x0000000208087824 */ /* 0x000fe200078e00ff */
[----:B------:R-:W-:Y:S01]  /*51d0*/  LOP3.LUT R17, R4, UR52, RZ, 0x3c, !PT ;  /* 0x0000003404117c12 */ /* 0x000fe2000f8e3cff */
[----:B------:R3:W-:Y:S01]  /*51e0*/  MUFU.EX2 R200, R12 ;  /* 0x0000000c00c87308 */ /* 0x0007e20000000800 */
[----:B-1----:R-:W-:Y:S04]  /*51f0*/  IMAD.WIDE.U32 R18, R18, -0x326172a9, RZ ;  /* 0xcd9e8d5712127825 */ /* 0x002fe800078e00ff */
[----:B------:R-:W-:Y:S01]  /*5200*/  FFMA.FTZ R24, R24, UR5, -R16 ;  /* 0x0000000518187c23 */ /* 0x000fe20008010810 */
[----:B------:R-:W-:Y:S01]  /*5210*/  LOP3.LUT R10, R5, UR33, R8, 0x96, !PT ;  /* 0x00000021050a7c12 */ /* 0x000fe2000f8e9608 */
[----:B------:R-:W-:Y:S02]  /*5220*/  VIADD R4, R8, 0x1 ;  /* 0x0000000108047836 */ /* 0x000fe40000000000 */
[----:B------:R-:W-:Y:S01]  /*5230*/  FFMA.FTZ R182, R26, UR5, -R0 ;  /* 0x000000051ab67c23 */ /* 0x000fe20008010800 */
[----:B------:R-:W-:Y:S01]  /*5240*/  FFMA.FTZ R23, R23, UR5, -R100 ;  /* 0x0000000517177c23 */ /* 0x000fe20008010864 */
[----:B------:R1:W-:Y:S01]  /*5250*/  MUFU.EX2 R198, R15 ;  /* 0x0000000f00c67308 */ /* 0x0003e20000000800 */
[----:B--2---:R-:W-:Y:S01]  /*5260*/  IMAD.WIDE.U32 R6, R6, -0x326172a9, RZ ;  /* 0xcd9e8d5706067825 */ /* 0x004fe200078e00ff */
[----:B------:R-:W-:Y:S03]  /*5270*/  LOP3.LUT R4, R5, UR33, R4, 0x96, !PT ;  /* 0x0000002105047c12 */ /* 0x000fe6000f8e9604 */
[--C-:B------:R-:W-:Y:S01]  /*5280*/  FFMA.FTZ R123, R21, UR5, -R101.reuse ;  /* 0x00000005157b7c23 */ /* 0x100fe20008010865 */
[----:B------:R-:W-:Y:S01]  /*5290*/  FFMA.FTZ R181, R29, UR5, -R16 ;  /* 0x000000051db57c23 */ /* 0x000fe20008010810 */
[-C--:B------:R-:W-:Y:S01]  /*52a0*/  LOP3.LUT R14, R7, R245.reuse, RZ, 0x3c, !PT ;  /* 0x000000f5070e7212 */ /* 0x080fe200078e3cff */
[--C-:B------:R-:W-:Y:S02]  /*52b0*/  FFMA.FTZ R32, R32, UR5, -R101.reuse ;  /* 0x0000000520207c23 */ /* 0x100fe40008010865 */
[----:B------:R-:W-:Y:S01]  /*52c0*/  MUFU.EX2 R216, R64 ;  /* 0x0000004000d87308 */ /* 0x000fe20000000800 */
[----:B---3--:R-:W-:Y:S01]  /*52d0*/  LOP3.LUT R12, R19, R245, RZ, 0x3c, !PT ;  /* 0x000000f5130c7212 */ /* 0x008fe200078e3cff */
[----:B------:R-:W-:Y:S04]  /*52e0*/  IMAD.WIDE.U32 R10, R10, -0x326172a9, RZ ;  /* 0xcd9e8d570a0a7825 */ /* 0x000fe800078e00ff */
[----:B------:R-:W-:Y:S01]  /*52f0*/  FFMA.FTZ R184, R22, UR5, -R100 ;  /* 0x0000000516b87c23 */ /* 0x000fe20008010864 */
[----:B------:R-:W-:Y:S01]  /*5300*/  FFMA.FTZ R122, R25, UR5, -R16 ;  /* 0x00000005197a7c23 */ /* 0x000fe20008010810 */
[----:B------:R-:W-:Y:S04]  /*5310*/  IMAD.WIDE.U32 R12, R12, -0x2daee0ad, RZ ;  /* 0xd2511f530c0c7825 */ /* 0x000fe800078e00ff */
[--C-:B------:R-:W-:Y:S01]  /*5320*/  FFMA.FTZ R36, R36, UR5, -R101.reuse ;  /* 0x0000000524247c23 */ /* 0x100fe20008010865 */
[----:B------:R2:W-:Y:S01]  /*5330*/  MUFU.EX2 R202, R20 ;  /* 0x0000001400ca7308 */ /* 0x0005e20000000800 */
[--C-:B------:R-:W-:Y:S01]  /*5340*/  FFMA.FTZ R34, R34, UR5, -R100.reuse ;  /* 0x0000000522227c23 */ /* 0x100fe20008010864 */
[----:B-1----:R-:W-:Y:S04]  /*5350*/  IMAD.WIDE.U32 R14, R14, -0x2daee0ad, RZ ;  /* 0xd2511f530e0e7825 */ /* 0x002fe800078e00ff */
[--C-:B------:R-:W-:Y:S01]  /*5360*/  FFMA.FTZ R35, R35, UR5, -R100.reuse ;  /* 0x0000000523237c23 */ /* 0x100fe20008010864 */
[----:B------:R-:W-:Y:S01]  /*5370*/  FFMA.FTZ R39, R39, UR5, -R100 ;  /* 0x0000000527277c23 */ /* 0x000fe20008010864 */
[----:B------:R-:W-:Y:S01]  /*5380*/  IMAD.WIDE.U32 R8, R4, -0x326172a9, RZ ;  /* 0xcd9e8d5704087825 */ /* 0x000fe200078e00ff */
[C---:B------:R-:W-:Y:S01]  /*5390*/  LOP3.LUT R7, R17.reuse, R15, RZ, 0x3c, !PT ;  /* 0x0000000f11077212 */ /* 0x040fe200078e3cff */
[----:B------:R1:W-:Y:S01]  /*53a0*/  MUFU.EX2 R197, R30 ;  /* 0x0000001e00c57308 */ /* 0x0003e20000000800 */
[----:B------:R-:W-:Y:S01]  /*53b0*/  LOP3.LUT R4, R17, R13, RZ, 0x3c, !PT ;  /* 0x0000000d11047212 */ /* 0x000fe200078e3cff */
[--C-:B------:R-:W-:Y:S01]  /*53c0*/  FFMA.FTZ R183, R33, UR5, -R101.reuse ;  /* 0x0000000521b77c23 */ /* 0x100fe20008010865 */
[----:B------:R-:W-:Y:S01]  /*53d0*/  LOP3.LUT R15, R11, UR27, R6, 0x96, !PT ;  /* 0x0000001b0b0f7c12 */ /* 0x000fe2000f8e9606 */
[----:B------:R-:W-:Y:S01]  /*53e0*/  FFMA.FTZ R180, R38, UR5, -R100 ;  /* 0x0000000526b47c23 */ /* 0x000fe20008010864 */
[----:B------:R-:W-:Y:S01]  /*53f0*/  LOP3.LUT R13, R9, UR27, R6, 0x96, !PT ;  /* 0x0000001b090d7c12 */ /* 0x000fe2000f8e9606 */
[----:B------:R-:W-:Y:S04]  /*5400*/  IMAD.WIDE.U32 R6, R7, -0x326172a9, RZ ;  /* 0xcd9e8d5707067825 */ /* 0x000fe800078e00ff */
[--C-:B------:R-:W-:Y:S01]  /*5410*/  FFMA.FTZ R48, R48, UR5, -R101.reuse ;  /* 0x0000000530307c23 */ /* 0x100fe20008010865 */
[----:B------:R3:W-:Y:S01]  /*5420*/  MUFU.EX2 R214, R28 ;  /* 0x0000001c00d67308 */ /* 0x0007e20000000800 */
[----:B--2---:R-:W-:Y:S01]  /*5430*/  LOP3.LUT R20, R11, UR27, R18, 0x96, !PT ;  /* 0x0000001b0b147c12 */ /* 0x004fe2000f8e9612 */
[----:B------:R-:W-:Y:S01]  /*5440*/  IMAD.WIDE.U32 R4, R4, -0x326172a9, RZ ;  /* 0xcd9e8d5704047825 */ /* 0x000fe200078e00ff */
[----:B------:R-:W-:Y:S02]  /*5450*/  LOP3.LUT R17, R7, UR26, R10, 0x96, !PT ;  /* 0x0000001a07117c12 */ /* 0x000fe4000f8e960a */
[----:B------:R-:W-:Y:S01]  /*5460*/  LOP3.LUT R18, R9, UR27, R18, 0x96, !PT ;  /* 0x0000001b09127c12 */ /* 0x000fe2000f8e9612 */
[--C-:B------:R-:W-:Y:S01]  /*5470*/  FFMA.FTZ R121, R37, UR5, -R101.reuse ;  /* 0x0000000525797c23 */ /* 0x100fe20008010865 */
[----:B------:R-:W-:Y:S03]  /*5480*/  LOP3.LUT R26, R5, UR26, R10, 0x96, !PT ;  /* 0x0000001a051a7c12 */ /* 0x000fe6000f8e960a */
[----:B------:R2:W-:Y:S01]  /*5490*/  MUFU.EX2 R215, R31 ;  /* 0x0000001f00d77308 */ /* 0x0005e20000000800 */
[----:B-1----:R-:W-:Y:S01]  /*54a0*/  LOP3.LUT R30, R7, UR26, R8, 0x96, !PT ;  /* 0x0000001a071e7c12 */ /* 0x002fe2000f8e9608 */
[----:B------:R-:W-:Y:S04]  /*54b0*/  IMAD.WIDE.U32 R10, R15, -0x2daee0ad, RZ ;  /* 0xd2511f530f0a7825 */ /* 0x000fe800078e00ff */
[----:B------:R-:W-:Y:S01]  /*54c0*/  FFMA.FTZ R51, R51, UR5, -R100 ;  /* 0x0000000533337c23 */ /* 0x000fe20008010864 */
[----:B------:R-:W-:Y:S01]  /*54d0*/  FFMA.FTZ R44, R44, UR5, -R16 ;  /* 0x000000052c2c7c23 */ /* 0x000fe20008010810 */
[----:B------:R-:W-:Y:S01]  /*54e0*/  FFMA.FTZ R50, R50, UR5, -R100 ;  /* 0x0000000532327c23 */ /* 0x000fe20008010864 */
[----:B------:R-:W-:Y:S01]  /*54f0*/  LOP3.LUT R7, R11, UR25, R14, 0x96, !PT ;  /* 0x000000190b077c12 */ /* 0x000fe2000f8e960e */
[----:B------:R1:W-:Y:S01]  /*5500*/  MUFU.EX2 R196, R27 ;  /* 0x0000001b00c47308 */ /* 0x0003e20000000800 */
[----:B---3--:R-:W-:Y:S01]  /*5510*/  LOP3.LUT R28, R5, UR26, R8, 0x96, !PT ;  /* 0x0000001a051c7c12 */ /* 0x008fe2000f8e9608 */
[----:B------:R-:W-:Y:S04]  /*5520*/  IMAD.WIDE.U32 R8, R13, -0x2daee0ad, RZ ;  /* 0xd2511f530d087825 */ /* 0x000fe800078e00ff */
[----:B------:R-:W-:Y:S01]  /*5530*/  FFMA.FTZ R47, R47, UR5, -R0 ;  /* 0x000000052f2f7c23 */ /* 0x000fe20008010800 */
[----:B------:R-:W-:Y:S01]  /*5540*/  FFMA.FTZ R40, R40, UR5, -R16 ;  /* 0x0000000528287c23 */ /* 0x000fe20008010810 */
[--C-:B------:R-:W-:Y:S01]  /*5550*/  FFMA.FTZ R49, R49, UR5, -R101.reuse ;  /* 0x0000000531317c23 */ /* 0x100fe20008010865 */
[----:B------:R-:W-:Y:S01]  /*5560*/  LOP3.LUT R5, R9, UR25, R14, 0x96, !PT ;  /* 0x0000001909057c12 */ /* 0x000fe2000f8e960e */
[----:B------:R3:W-:Y:S01]  /*5570*/  MUFU.EX2 R199, R24 ;  /* 0x0000001800c77308 */ /* 0x0007e20000000800 */
[----:B--2---:R-:W-:Y:S04]  /*5580*/  IMAD.WIDE.U32 R30, R30, -0x2daee0ad, RZ ;  /* 0xd2511f531e1e7825 */ /* 0x004fe800078e00ff */
[--C-:B------:R-:W-:Y:S01]  /*5590*/  FFMA.FTZ R43, R43, UR5, -R0.reuse ;  /* 0x000000052b2b7c23 */ /* 0x100fe20008010800 */
[----:B------:R-:W-:Y:S01]  /*55a0*/  FFMA.FTZ R46, R46, UR5, -R0 ;  /* 0x000000052e2e7c23 */ /* 0x000fe20008010800 */
[--C-:B------:R-:W-:Y:S01]  /*55b0*/  FFMA.FTZ R52, R52, UR5, -R101.reuse ;  /* 0x0000000534347c23 */ /* 0x100fe20008010865 */
[----:B------:R-:W-:Y:S01]  /*55c0*/  LOP3.LUT R13, R31, UR23, R8, 0x96, !PT ;  /* 0x000000171f0d7c12 */ /* 0x000fe2000f8e9608 */
[----:B------:R-:W-:Y:S01]  /*55d0*/  IMAD.WIDE.U32 R20, R20, -0x2daee0ad, RZ ;  /* 0xd2511f5314147825 */ /* 0x000fe200078e00ff */
[----:B------:R2:W-:Y:S03]  /*55e0*/  MUFU.EX2 R201, R23 ;  /* 0x0000001700c97308 */ /* 0x0005e60000000800 */
[----:B------:R-:W-:Y:S01]  /*55f0*/  FFMA.FTZ R101, R53, UR5, -R101 ;  /* 0x0000000535657c23 */ /* 0x000fe20008010865 */
[----:B------:R-:W-:Y:S01]  /*5600*/  IMAD.WIDE.U32 R8, R7, -0x326172a9, RZ ;  /* 0xcd9e8d5707087825 */ /* 0x000fe200078e00ff */
[----:B------:R-:W-:Y:S03]  /*5610*/  LOP3.LUT R11, R21, UR25, R12, 0x96, !PT ;  /* 0x00000019150b7c12 */ /* 0x000fe6000f8e960c */
[----:B------:R-:W-:Y:S01]  /*5620*/  FFMA.FTZ R55, R55, UR5, -R100 ;  /* 0x0000000537377c23 */ /* 0x000fe20008010864 */
[----:B-1----:R-:W-:Y:S01]  /*5630*/  IMAD.WIDE.U32 R26, R26, -0x2daee0ad, RZ ;  /* 0xd2511f531a1a7825 */ /* 0x002fe200078e00ff */
[----:B------:R-:W-:Y:S02]  /*5640*/  MUFU.EX2 R213, R67 ;  /* 0x0000004300d57308 */ /* 0x000fe40000000800 */
[----:B---3--:R-:W-:Y:S01]  /*5650*/  LOP3.LUT R24, R9, UR24, R6, 0x96, !PT ;  /* 0x0000001809187c12 */ /* 0x008fe2000f8e9606 */
[----:B------:R-:W-:Y:S01]  /*5660*/  IMAD.WIDE.U32 R14, R17, -0x2daee0ad, RZ ;  /* 0xd2511f53110e7825 */ /* 0x000fe200078e00ff */
[----:B------:R-:W-:Y:S03]  /*5670*/  LOP3.LUT R17, R27, UR23, R20, 0x96, !PT ;  /* 0x000000171b117c12 */ /* 0x000fe6000f8e9614 */
[----:B------:R-:W-:Y:S01]  /*5680*/  FFMA.FTZ R100, R54, UR5, -R100 ;  /* 0x0000000536647c23 */ /* 0x000fe20008010864 */
[----:B------:R-:W-:Y:S01]  /*5690*/  IMAD.WIDE.U32 R28, R28, -0x2daee0ad, RZ ;  /* 0xd2511f531c1c7825 */ /* 0x000fe200078e00ff */
[----:B------:R-:W-:Y:S01]  /*56a0*/  LOP3.LUT R22, R15, UR23, R10, 0x96, !PT ;  /* 0x000000170f167c12 */ /* 0x000fe2000f8e960a */
[----:B------:R1:W-:Y:S02]  /*56b0*/  MUFU.EX2 R218, R32 ;  /* 0x0000002000da7308 */ /* 0x0003e40000000800 */
[----:B------:R-:W-:Y:S01]  /*56c0*/  FFMA.FTZ R42, R42, UR5, -R0 ;  /* 0x000000052a2a7c23 */ /* 0x000fe20008010800 */
[----:B------:R-:W-:Y:S04]  /*56d0*/  IMAD.WIDE.U32 R18, R18, -0x2daee0ad, RZ ;  /* 0xd2511f5312127825 */ /* 0x000fe800078e00ff */
[--C-:B------:R-:W-:Y:S01]  /*56e0*/  FFMA.FTZ R45, R45, UR5, -R16.reuse ;  /* 0x000000052d2d7c23 */ /* 0x100fe20008010810 */
[----:B------:R-:W-:Y:S01]  /*56f0*/  FFMA.FTZ R41, R41, UR5, -R16 ;  /* 0x0000000529297c23 */ /* 0x000fe20008010810 */
[----:B------:R-:W-:Y:S01]  /*5700*/  IMAD.WIDE.U32 R20, R5, -0x326172a9, RZ ;  /* 0xcd9e8d5705147825 */ /* 0x000fe200078e00ff */
[----:B------:R-:W-:Y:S01]  /*5710*/  LOP3.LUT R12, R19, UR25, R12, 0x96, !PT ;  /* 0x00000019130c7c12 */ /* 0x000fe2000f8e960c */
[----:B------:R-:W-:Y:S01]  /*5720*/  MUFU.EX2 R210, R60 ;  /* 0x0000003c00d27308 */ /* 0x000fe20000000800 */
[----:B------:R-:W-:Y:S01]  /*5730*/  LOP3.LUT R15, R29, UR23, R18, 0x96, !PT ;  /* 0x000000171d0f7c12 */ /* 0x000fe2000f8e9612 */
[----:B------:R-:W-:Y:S01]  /*5740*/  IMAD.WIDE.U32 R18, R11, -0x326172a9, RZ ;  /* 0xcd9e8d570b127825 */ /* 0x000fe200078e00ff */
[----:B------:R-:W-:Y:S03]  /*5750*/  LOP3.LUT R5, R21, UR24, R6, 0x96, !PT ;  /* 0x0000001815057c12 */ /* 0x000fe6000f8e9606 */
[----:B------:R-:W-:Y:S01]  /*5760*/  FFMA.FTZ R59, R59, UR5, -R0 ;  /* 0x000000053b3b7c23 */ /* 0x000fe20008010800 */
[----:B------:R-:W-:Y:S01]  /*5770*/  IMAD.WIDE.U32 R24, R24, -0x2daee0ad, RZ ;  /* 0xd2511f5318187825 */ /* 0x000fe200078e00ff */
[----:B------:R-:W-:Y:S02]  /*5780*/  LOP3.LUT R10, R19, UR24, R4, 0x96, !PT ;  /* 0x00000018130a7c12 */ /* 0x000fe4000f8e9604 */
[----:B------:R-:W-:Y:S01]  /*5790*/  MUFU.EX2 R193, R66 ;  /* 0x0000004200c17308 */ /* 0x000fe20000000800 */
[----:B------:R-:W-:Y:S01]  /*57a0*/  FFMA.FTZ R58, R58, UR5, -R0 ;  /* 0x000000053a3a7c23 */ /* 0x000fe20008010800 */
[----:B------:R-:W-:Y:S01]  /*57b0*/  IMAD.WIDE.U32 R6, R12, -0x326172a9, RZ ;  /* 0xcd9e8d570c067825 */ /* 0x000fe200078e00ff */
[----:B------:R-:W-:Y:S03]  /*57c0*/  LOP3.LUT R21, R25, UR21, R14, 0x96, !PT ;  /* 0x0000001519157c12 */ /* 0x000fe6000f8e960e */
[----:B------:R-:W-:Y:S01]  /*57d0*/  FFMA.FTZ R0, R62, UR5, -R0 ;  /* 0x000000053e007c23 */ /* 0x000fe20008010800 */
[----:B--2---:R-:W-:Y:S01]  /*57e0*/  IMAD.WIDE.U32 R22, R22, -0x326172a9, RZ ;  /* 0xcd9e8d5716167825 */ /* 0x004fe200078e00ff */
[----:B------:R-:W-:Y:S02]  /*57f0*/  LOP3.LUT R4, R7, UR24, R4, 0x96, !PT ;  /* 0x0000001807047c12 */ /* 0x000fe4000f8e9604 */
[----:B------:R-:W-:Y:S01]  /*5800*/  MUFU.EX2 R120, R100 ;  /* 0x0000006400787308 */ /* 0x000fe20000000800 */
[----:B------:R-:W-:Y:S01]  /*5810*/  FFMA.FTZ R56, R56, UR5, -R16 ;  /* 0x0000000538387c23 */ /* 0x000fe20008010810 */
        /* <DEDUP_REMOVED lines=9> */
[----:B------:R-:W-:Y:S01]  /*58b0*/  IMAD.WIDE.U32 R8, R17, -0x326172a9, RZ ;  /* 0xcd9e8d5711087825 */ /* 0x000fe200078e00ff */
[----:B-1----:R-:W-:Y:S03]  /*58c0*/  LOP3.LUT R32, R13, UR22, R20, 0x96, !PT ;  /* 0x000000160d207c12 */ /* 0x002fe6000f8e9614 */
[----:B------:R1:W-:Y:S01]  /*58d0*/  MUFU.EX2 R206, R36 ;  /* 0x0000002400ce7308 */ /* 0x0003e20000000800 */
[----:B------:R-:W-:Y:S01]  /*58e0*/  IMAD.WIDE.U32 R6, R5, -0x2daee0ad, RZ ;  /* 0xd2511f5305067825 */ /* 0x000fe200078e00ff */
[----:B------:R-:W-:Y:S03]  /*58f0*/  LOP3.LUT R23, R9, UR22, R18, 0x96, !PT ;  /* 0x0000001609177c12 */ /* 0x000fe6000f8e9612 */
[----:B------:R-:W-:Y:S01]  /*5900*/  IMAD.WIDE.U32 R4, R4, -0x2daee0ad, RZ ;  /* 0xd2511f5304047825 */ /* 0x000fe200078e00ff */
[----:B------:R-:W-:Y:S04]  /*5910*/  LOP3.LUT R18, R7, UR21, R30, 0x96, !PT ;  /* 0x0000001507127c12 */ /* 0x000fe8000f8e961e */
[----:B------:R2:W-:Y:S01]  /*5920*/  MUFU.EX2 R211, R34 ;  /* 0x0000002200d37308 */ /* 0x0005e20000000800 */
[----:B------:R-:W-:Y:S01]  /*5930*/  IMAD.WIDE.U32 R20, R21, -0x326172a9, RZ ;  /* 0xcd9e8d5715147825 */ /* 0x000fe200078e00ff */
[----:B------:R-:W-:Y:S03]  /*5940*/  LOP3.LUT R25, R5, UR21, R28, 0x96, !PT ;  /* 0x0000001505197c12 */ /* 0x000fe6000f8e961c */
[----:B------:R-:W-:Y:S01]  /*5950*/  IMAD.WIDE.U32 R26, R27, -0x2daee0ad, RZ ;  /* 0xd2511f531b1a7825 */ /* 0x000fe200078e00ff */
[----:B------:R-:W-:Y:S04]  /*5960*/  LOP3.LUT R11, R21, UR20, R22, 0x96, !PT ;  /* 0x00000014150b7c12 */ /* 0x000fe8000f8e9616 */
[----:B------:R3:W4:Y:S01]  /*5970*/  MUFU.EX2 R217, R35 ;  /* 0x0000002300d97308 */ /* 0x0007220000000800 */
        /* <DEDUP_REMOVED lines=9> */
[----:B------:R-:W-:Y:S01]  /*5a10*/  MUFU.EX2 R115, R101 ;  /* 0x0000006500737308 */ /* 0x000fe20000000800 */
[----:B------:R-:W-:Y:S01]  /*5a20*/  IMAD.WIDE.U32 R24, R25, -0x326172a9, RZ ;  /* 0xcd9e8d5719187825 */ /* 0x000fe200078e00ff */
[----:B------:R-:W-:Y:S03]  /*5a30*/  LOP3.LUT R23, R31, UR19, R4, 0x96, !PT ;  /* 0x000000131f177c12 */ /* 0x000fe6000f8e9604 */
[----:B------:R-:W-:Y:S01]  /*5a40*/  IMAD.WIDE.U32 R8, R9, -0x326172a9, RZ ;  /* 0xcd9e8d5709087825 */ /* 0x000fe200078e00ff */
[----:B------:R-:W-:Y:S04]  /*5a50*/  LOP3.LUT R21, R25, UR20, R14, 0x96, !PT ;  /* 0x0000001419157c12 */ /* 0x000fe8000f8e960e */
[----:B------:R-:W-:Y:S01]  /*5a60*/  MUFU.EX2 R116, R63 ;  /* 0x0000003f00747308 */ /* 0x000fe20000000800 */
[----:B------:R-:W-:Y:S01]  /*5a70*/  IMAD.WIDE.U32 R4, R5, -0x2daee0ad, RZ ;  /* 0xd2511f5305047825 */ /* 0x000fe200078e00ff */
[----:B------:R-:W-:Y:S02]  /*5a80*/  LOP3.LUT R20, R9, UR18, R20, 0x96, !PT ;  /* 0x0000001209147c12 */ /* 0x000fe4000f8e9614 */
[----:B------:R-:W-:Y:S01]  /*5a90*/  LOP3.LUT R14, R8, 0xff, RZ, 0xc0, !PT ;  /* 0x000000ff080e7812 */ /* 0x000fe200078ec0ff */
[----:B------:R-:W-:Y:S01]  /*5aa0*/  IMAD.WIDE.U32 R6, R6, -0x326172a9, RZ ;  /* 0xcd9e8d5706067825 */ /* 0x000fe200078e00ff */
[--C-:B------:R-:W-:Y:S04]  /*5ab0*/  SHF.R.U32.HI R15, RZ, 0x18, R8.reuse ;  /* 0x00000018ff0f7819 */ /* 0x100fe80000011608 */
[----:B------:R-:W-:Y:S01]  /*5ac0*/  MUFU.EX2 R108, R0 ;  /* 0x00000000006c7308 */ /* 0x000fe20000000800 */
[----:B------:R-:W-:Y:S01]  /*5ad0*/  SHF.R.U32.HI R31, RZ, 0x10, R8 ;  /* 0x00000010ff1f7819 */ /* 0x000fe20000011608 */
[----:B------:R-:W-:Y:S01]  /*5ae0*/  IMAD.WIDE.U32 R18, R18, -0x326172a9, RZ ;  /* 0xcd9e8d5712127825 */ /* 0x000fe200078e00ff */
[----:B-1----:R-:W-:Y:S02]  /*5af0*/  LOP3.LUT R36, R8, 0xffff, RZ, 0xc0, !PT ;  /* 0x0000ffff08247812 */ /* 0x002fe400078ec0ff */
[C---:B------:R-:W-:Y:S01]  /*5b00*/  LOP3.LUT R9, R4.reuse, 0xff, RZ, 0xc0, !PT ;  /* 0x000000ff04097812 */ /* 0x040fe200078ec0ff */
[----:B------:R-:W-:Y:S01]  /*5b10*/  IMAD.WIDE.U32 R10, R11, -0x2daee0ad, RZ ;  /* 0xd2511f530b0a7825 */ /* 0x000fe200078e00ff */
[--C-:B------:R-:W-:Y:S03]  /*5b20*/  SHF.R.U32.HI R8, RZ, 0x18, R4.reuse ;  /* 0x00000018ff087819 */ /* 0x100fe60000011604 */
[----:B------:R-:W1:Y:S01]  /*5b30*/  MUFU.EX2 R219, R48 ;  /* 0x0000003000db7308 */ /* 0x000e620000000800 */
[----:B--2---:R-:W-:Y:S02]  /*5b40*/  SHF.R.U32.HI R34, RZ, 0x10, R4 ;  /* 0x00000010ff227819 */ /* 0x004fe40000011604 */
[----:B------:R-:W-:Y:S02]  /*5b50*/  LOP3.LUT R38, R4, 0xffff, RZ, 0xc0, !PT ;  /* 0x0000ffff04267812 */ /* 0x000fe400078ec0ff */
[----:B------:R-:W-:Y:S02]  /*5b60*/  LOP3.LUT R4, R6, 0xff, RZ, 0xc0, !PT ;  /* 0x000000ff06047812 */ /* 0x000fe400078ec0ff */
[----:B------:R-:W-:Y:S03]  /*5b70*/  LOP3.LUT R27, R19, UR20, R12, 0x96, !PT ;  /* 0x00000014131b7c12 */ /* 0x000fe6000f8e960c */
[----:B------:R-:W2:Y:S01]  /*5b80*/  MUFU.EX2 R220, R51 ;  /* 0x0000003300dc7308 */ /* 0x000ea20000000800 */
[----:B------:R-:W-:Y:S02]  /*5b90*/  ISETP.LE.U32.AND P4, PT, R15, UR6, PT ;  /* 0x000000060f007c0c */ /* 0x000fe4000bf83070 */
[----:B------:R-:W-:Y:S02]  /*5ba0*/  SHF.R.U32.HI R12, RZ, 0x18, R10 ;  /* 0x00000018ff0c7819 */ /* 0x000fe4000001160a */
[----:B------:R-:W-:Y:S02]  /*5bb0*/  ISETP.LE.U32.AND P3, PT, R14, UR6, PT ;  /* 0x000000060e007c0c */ /* 0x000fe4000bf63070 */
[----:B------:R-:W-:Y:S03]  /*5bc0*/  LOP3.LUT R17, R5, UR17, R22, 0x96, !PT ;  /* 0x0000001105117c12 */ /* 0x000fe6000f8e9616 */
[----:B------:R-:W2:Y:S01]  /*5bd0*/  MUFU.EX2 R207, R44 ;  /* 0x0000002c00cf7308 */ /* 0x000ea20000000800 */
[----:B------:R-:W-:Y:S02]  /*5be0*/  LOP3.LUT R18, R7, UR18, R18, 0x96, !PT ;  /* 0x0000001207127c12 */ /* 0x000fe4000f8e9612 */
[----:B------:R-:W-:Y:S02]  /*5bf0*/  LOP3.LUT R13, R10, 0xff, RZ, 0xc0, !PT ;  /* 0x000000ff0a0d7812 */ /* 0x000fe400078ec0ff */
[--C-:B------:R-:W-:Y:S02]  /*5c00*/  SHF.R.U32.HI R14, RZ, 0x18, R6.reuse ;  /* 0x00000018ff0e7819 */ /* 0x100fe40000011606 */
[----:B---3--:R-:W-:Y:S03]  /*5c10*/  SHF.R.U32.HI R35, RZ, 0x10, R6 ;  /* 0x00000010ff237819 */ /* 0x008fe60000011606 */
[----:B------:R-:W3:Y:S01]  /*5c20*/  MUFU.EX2 R212, R50 ;  /* 0x0000003200d47308 */ /* 0x000ee20000000800 */
[----:B----4-:R-:W-:Y:S01]  /*5c30*/  LOP3.LUT R39, R6, 0xffff, RZ, 0xc0, !PT ;  /* 0x0000ffff06277812 */ /* 0x010fe200078ec0ff */
[----:B------:R-:W-:Y:S01]  /*5c40*/  IMAD.WIDE.U32 R6, R21, -0x2daee0ad, RZ ;  /* 0xd2511f5315067825 */ /* 0x000fe200078e00ff */
[----:B------:R-:W-:Y:S02]  /*5c50*/  ISETP.LE.U32.AND P0, PT, R4, UR6, PT ;  /* 0x0000000604007c0c */ /* 0x000fe4000bf03070 */
[----:B------:R-:W-:Y:S01]  /*5c60*/  ISETP.LE.U32.AND P1, PT, R12, UR6, PT ;  /* 0x000000060c007c0c */ /* 0x000fe2000bf23070 */
[----:B------:R-:W-:Y:S01]  /*5c70*/  IMAD.WIDE.U32 R4, R23, -0x326172a9, RZ ;  /* 0xcd9e8d5717047825 */ /* 0x000fe200078e00ff */
[----:B------:R-:W-:Y:S03]  /*5c80*/  ISETP.LE.U32.AND P2, PT, R13, UR6, PT ;  /* 0x000000060d007c0c */ /* 0x000fe6000bf43070 */
[----:B------:R-:W4:Y:S01]  /*5c90*/  MUFU.EX2 R203, R47 ;  /* 0x0000002f00cb7308 */ /* 0x000f220000000800 */
[----:B------:R-:W-:Y:S02]  /*5ca0*/  LOP3.LUT R19, R11, UR17, R26, 0x96, !PT ;  /* 0x000000110b137c12 */ /* 0x000fe4000f8e961a */
[----:B------:R-:W-:Y:S02]  /*5cb0*/  SHF.R.U32.HI R33, RZ, 0x10, R10 ;  /* 0x00000010ff217819 */ /* 0x000fe4000001160a */
[----:B------:R-:W-:Y:S01]  /*5cc0*/  LOP3.LUT R37, R10, 0xffff, RZ, 0xc0, !PT ;  /* 0x0000ffff0a257812 */ /* 0x000fe200078ec0ff */
[----:B------:R-:W-:Y:S01]  /*5cd0*/  IMAD.WIDE.U32 R10, R27, -0x2daee0ad, RZ ;  /* 0xd2511f531b0a7825 */ /* 0x000fe200078e00ff */
[----:B------:R-:W-:Y:S03]  /*5ce0*/  LOP3.LUT R13, R5, UR18, R24, 0x96, !PT ;  /* 0x00000012050d7c12 */ /* 0x000fe6000f8e9618 */
[----:B------:R-:W-:Y:S01]  /*5cf0*/  MUFU.EX2 R192, R192 ;  /* 0x000000c000c07308 */ /* 0x000fe20000000800 */
[----:B------:R-:W-:Y:S02]  /*5d00*/  LOP3.LUT R12, R7, UR17, R30, 0x96, !PT ;  /* 0x00000011070c7c12 */ /* 0x000fe4000f8e961e */
[C---:B------:R-:W-:Y:S02]  /*5d10*/  LOP3.LUT R25, R4.reuse, 0xff, RZ, 0xc0, !PT ;  /* 0x000000ff04197812 */ /* 0x040fe400078ec0ff */
[--C-:B------:R-:W-:Y:S02]  /*5d20*/  SHF.R.U32.HI R24, RZ, 0x18, R4.reuse ;  /* 0x00000018ff187819 */ /* 0x100fe40000011604 */
[----:B------:R-:W-:Y:S03]  /*5d30*/  SHF.R.U32.HI R27, RZ, 0x10, R4 ;  /* 0x00000010ff1b7819 */ /* 0x000fe60000011604 */
[----:B------:R-:W4:Y:S01]  /*5d40*/  MUFU.EX2 R191, R191 ;  /* 0x000000bf00bf7308 */ /* 0x000f220000000800 */
[----:B------:R-:W-:Y:S02]  /*5d50*/  LOP3.LUT R30, R4, 0xffff, RZ, 0xc0, !PT ;  /* 0x0000ffff041e7812 */ /* 0x000fe400078ec0ff */
[----:B------:R-:W-:Y:S02]  /*5d60*/  SHF.R.U32.HI R4, RZ, 0x18, R20 ;  /* 0x00000018ff047819 */ /* 0x000fe40000011614 */
[----:B------:R-:W-:Y:S02]  /*5d70*/  ISETP.LE.U32.AND P6, PT, R9, UR6, PT ;  /* 0x0000000609007c0c */ /* 0x000fe4000bfc3070 */
[----:B------:R-:W-:Y:S03]  /*5d80*/  LOP3.LUT R5, R20, 0xff, RZ, 0xc0, !PT ;  /* 0x000000ff14057812 */ /* 0x000fe600078ec0ff */
[----:B------:R-:W-:Y:S01]  /*5d90*/  MUFU.EX2 R190, R190 ;  /* 0x000000be00be7308 */ /* 0x000fe20000000800 */
[----:B------:R-:W-:Y:S01]  /*5da0*/  ISETP.LE.U32.AND P5, PT, R8, UR6, PT ;  /* 0x0000000608007c0c */ /* 0x000fe2000bfa3070 */
[----:B------:R-:W-:Y:S01]  /*5db0*/  IMAD.WIDE.U32 R8, R29, -0x326172a9, RZ ;  /* 0xcd9e8d571d087825 */ /* 0x000fe200078e00ff */
[----:B------:R-:W-:Y:S02]  /*5dc0*/  LOP3.LUT R23, R10, 0xff, RZ, 0xc0, !PT ;  /* 0x000000ff0a177812 */ /* 0x000fe400078ec0ff */
[----:B------:R-:W-:Y:S02]  /*5dd0*/  LOP3.LUT R15, R11, UR17, R32, 0x96, !PT ;  /* 0x000000110b0f7c12 */ /* 0x000fe4000f8e9620 */
[C---:B------:R-:W-:Y:S03]  /*5de0*/  LOP3.LUT R21, R8.reuse, 0xff, RZ, 0xc0, !PT ;  /* 0x000000ff08157812 */ /* 0x040fe600078ec0ff */
[----:B------:R-:W-:Y:S01]  /*5df0*/  MUFU.EX2 R185, R185 ;  /* 0x000000b900b97308 */ /* 0x000fe20000000800 */
[--C-:B------:R-:W-:Y:S02]  /*5e00*/  SHF.R.U32.HI R22, RZ, 0x18, R8.reuse ;  /* 0x00000018ff167819 */ /* 0x100fe40000011608 */
[----:B------:R-:W-:Y:S02]  /*5e10*/  LOP3.LUT R29, R8, 0xffff, RZ, 0xc0, !PT ;  /* 0x0000ffff081d7812 */ /* 0x000fe400078ec0ff */
[----:B------:R-:W-:Y:S02]  /*5e20*/  SHF.R.U32.HI R26, RZ, 0x10, R8 ;  /* 0x00000010ff1a7819 */ /* 0x000fe40000011608 */
[----:B------:R-:W-:Y:S03]  /*5e30*/  LOP3.LUT R8, R6, 0xff, RZ, 0xc0, !PT ;  /* 0x000000ff06087812 */ /* 0x000fe600078ec0ff */
[----:B------:R-:W4:Y:S01]  /*5e40*/  MUFU.EX2 R187, R187 ;  /* 0x000000bb00bb7308 */ /* 0x000f220000000800 */
[----:B------:R-:W-:Y:S02]  /*5e50*/  LOP3.LUT R32, R10, 0xffff, RZ, 0xc0, !PT ;  /* 0x0000ffff0a207812 */ /* 0x000fe400078ec0ff */
[----:B------:R-:W-:Y:S02]  /*5e60*/  SHF.R.U32.HI R11, RZ, 0x10, R6 ;  /* 0x00000010ff0b7819 */ /* 0x000fe40000011606 */
[----:B------:R-:W-:Y:S05]  /*5e70*/  LOP3.LUT R7, R6, 0xffff, RZ, 0xc0, !PT ;  /* 0x0000ffff06077812 */ /* 0x000fea00078ec0ff */
[----:B------:R-:W-:Y:S10]  /*5e80*/  MUFU.EX2 R183, R183 ;  /* 0x000000b700b77308 */ /* 0x000ff40000000800 */
[----:B------:R-:W4:Y:S10]  /*5e90*/  MUFU.EX2 R184, R184 ;  /* 0x000000b800b87308 */ /* 0x000f340000000800 */
[----:B------:R-:W4:Y:S10]  /*5ea0*/  MUFU.EX2 R182, R182 ;  /* 0x000000b600b67308 */ /* 0x000f340000000800 */
[----:B------:R-:W-:Y:S10]  /*5eb0*/  MUFU.EX2 R180, R180 ;  /* 0x000000b400b47308 */ /* 0x000ff40000000800 */
[----:B------:R-:W4:Y:S10]  /*5ec0*/  MUFU.EX2 R181, R181 ;  /* 0x000000b500b57308 */ /* 0x000f340000000800 */
[----:B------:R-:W-:Y:S10]  /*5ed0*/  MUFU.EX2 R179, R40 ;  /* 0x0000002800b37308 */ /* 0x000ff40000000800 */
[----:B------:R-:W4:Y:S10]  /*5ee0*/  MUFU.EX2 R186, R49 ;  /* 0x0000003100ba7308 */ /* 0x000f340000000800 */
[----:B------:R-:W4:Y:S10]  /*5ef0*/  MUFU.EX2 R178, R43 ;  /* 0x0000002b00b27308 */ /* 0x000f340000000800 */
[----:B------:R-:W4:Y:S10]  /*5f00*/  MUFU.EX2 R177, R46 ;  /* 0x0000002e00b17308 */ /* 0x000f340000000800 */
        /* <DEDUP_REMOVED lines=13> */
[----:B------:R-:W4:Y:S10]  /*5fe0*/  MUFU.EX2 R112, R59 ;  /* 0x0000003b00707308 */ /* 0x000f340000000800 */
[----:B------:R-:W-:Y:S10]  /*5ff0*/  MUFU.EX2 R111, R57 ;  /* 0x00000039006f7308 */ /* 0x000ff40000000800 */
[----:B------:R-:W4:Y:S10]  /*6000*/  MUFU.EX2 R110, R58 ;  /* 0x0000003a006e7308 */ /* 0x000f340000000800 */
[----:B------:R-:W4:Y:S01]  /*6010*/  MUFU.EX2 R109, R16 ;  /* 0x00000010006d7308 */ /* 0x000f220000000800 */
[----:B------:R-:W-:Y:S01]  /*6020*/  @!P4 FADD.FTZ R209, -R209, -RZ ;  /* 0x800000ffd1d1c221 */ /* 0x000fe20000010100 */
[----:B------:R-:W-:Y:S01]  /*6030*/  ISETP.LE.U32.AND P4, PT, R4, UR6, PT ;  /* 0x0000000604007c0c */ /* 0x000fe2000bf83070 */
[----:B------:R-:W-:Y:S01]  /*6040*/  @!P3 FADD.FTZ R208, -R208, -RZ ;  /* 0x800000ffd0d0b221 */ /* 0x000fe20000010100 */
[----:B------:R-:W-:Y:S01]  /*6050*/  ISETP.LE.U32.AND P3, PT, R14, UR6, PT ;  /* 0x000000060e007c0c */ /* 0x000fe2000bf63070 */
[----:B------:R-:W-:Y:S01]  /*6060*/  @!P1 FADD.FTZ R217, -R217, -RZ ;  /* 0x800000ffd9d99221 */ /* 0x000fe20000010100 */
[----:B------:R-:W-:Y:S01]  /*6070*/  LOP3.LUT R4, R31, 0xff, RZ, 0xc0, !PT ;  /* 0x000000ff1f047812 */ /* 0x000fe200078ec0ff */
[----:B------:R-:W-:Y:S01]  /*6080*/  @!P2 FADD.FTZ R218, -R218, -RZ ;  /* 0x800000ffdadaa221 */ /* 0x000fe20000010100 */
[----:B------:R-:W-:Y:S01]  /*6090*/  ISETP.LE.U32.AND P2, PT, R5, UR6, PT ;  /* 0x0000000605007c0c */ /* 0x000fe2000bf43070 */
[----:B-1----:R-:W-:Y:S01]  /*60a0*/  @!P0 FADD.FTZ R219, -R219, -RZ ;  /* 0x800000ffdbdb8221 */ /* 0x002fe20000010100 */
[----:B------:R-:W-:Y:S01]  /*60b0*/  ISETP.LE.U32.AND P1, PT, R4, UR6, PT ;  /* 0x0000000604007c0c */ /* 0x000fe2000bf23070 */
[----:B------:R-:W-:Y:S01]  /*60c0*/  @!P6 FADD.FTZ R214, -R214, -RZ ;  /* 0x800000ffd6d6e221 */ /* 0x000fe20000010100 */
[----:B------:R-:W-:Y:S01]  /*60d0*/  LOP3.LUT R4, R19, 0xff, RZ, 0xc0, !PT ;  /* 0x000000ff13047812 */ /* 0x000fe200078ec0ff */
[----:B------:R-:W-:Y:S01]  /*60e0*/  @!P5 FADD.FTZ R215, -R215, -RZ ;  /* 0x800000ffd7d7d221 */ /* 0x000fe20000010100 */
[----:B------:R-:W-:Y:S01]  /*60f0*/  ISETP.LE.U32.AND P6, PT, R21, UR6, PT ;  /* 0x0000000615007c0c */ /* 0x000fe2000bfc3070 */
[----:B------:R-:W-:Y:S01]  /*6100*/  @!P4 FADD.FTZ R195, -R195, -RZ ;  /* 0x800000ffc3c3c221 */ /* 0x000fe20000010100 */
[----:B------:R-:W-:Y:S01]  /*6110*/  ISETP.LE.U32.AND P0, PT, R4, UR6, PT ;  /* 0x0000000604007c0c */ /* 0x000fe2000bf03070 */
[----:B--2---:R-:W-:Y:S01]  /*6120*/  @!P3 FADD.FTZ R220, -R220, -RZ ;  /* 0x800000ffdcdcb221 */ /* 0x004fe20000010100 */
[----:B------:R-:W-:Y:S02]  /*6130*/  SHF.R.U32.HI R4, RZ, 0x18, R19 ;  /* 0x00000018ff047819 */ /* 0x000fe40000011613 */
[----:B------:R-:W-:Y:S01]  /*6140*/  LOP3.LUT R5, R33, 0xff, RZ, 0xc0, !PT ;  /* 0x000000ff21057812 */ /* 0x000fe200078ec0ff */
[----:B------:R-:W-:Y:S01]  /*6150*/  @!P2 FADD.FTZ R194, -R194, -RZ ;  /* 0x800000ffc2c2a221 */ /* 0x000fe20000010100 */
[----:B------:R-:W-:Y:S01]  /*6160*/  ISETP.LE.U32.AND P3, PT, R4, UR6, PT ;  /* 0x0000000604007c0c */ /* 0x000fe2000bf63070 */
[----:B------:R-:W-:Y:S01]  /*6170*/  @!P1 FADD.FTZ R205, -R205, -RZ ;  /* 0x800000ffcdcd9221 */ /* 0x000fe20000010100 */
[----:B------:R-:W-:Y:S02]  /*6180*/  LOP3.LUT R4, R17, 0xff, RZ, 0xc0, !PT ;  /* 0x000000ff11047812 */ /* 0x000fe400078ec0ff */
[----:B------:R-:W-:Y:S01]  /*6190*/  ISETP.LE.U32.AND P5, PT, R22, UR6, PT ;  /* 0x0000000616007c0c */ /* 0x000fe2000bfa3070 */
[----:B------:R-:W-:Y:S01]  /*61a0*/  @!P6 FADD.FTZ R200, -R200, -RZ ;  /* 0x800000ffc8c8e221 */ /* 0x000fe20000010100 */
[----:B------:R-:W-:Y:S01]  /*61b0*/  ISETP.LE.U32.AND P4, PT, R5, UR6, PT ;  /* 0x0000000605007c0c */ /* 0x000fe2000bf83070 */
[----:B------:R-:W-:Y:S01]  /*61c0*/  @!P0 FADD.FTZ R202, -R202, -RZ ;  /* 0x800000ffcaca8221 */ /* 0x000fe20000010100 */
[----:B------:R-:W-:Y:S02]  /*61d0*/  ISETP.LE.U32.AND P2, PT, R4, UR6, PT ;  /* 0x0000000604007c0c */ /* 0x000fe4000bf43070 */
[----:B------:R-:W-:Y:S02]  /*61e0*/  SHF.R.U32.HI R4, RZ, 0x18, R17 ;  /* 0x00000018ff047819 */ /* 0x000fe40000011611 */
[----:B------:R-:W-:Y:S01]  /*61f0*/  LOP3.LUT R5, R34, 0xff, RZ, 0xc0, !PT ;  /* 0x000000ff22057812 */ /* 0x000fe200078ec0ff */
[----:B------:R-:W-:Y:S01]  /*6200*/  @!P3 FADD.FTZ R201, -R201, -RZ ;  /* 0x800000ffc9c9b221 */ /* 0x000fe20000010100 */
[----:B------:R-:W-:Y:S02]  /*6210*/  ISETP.LE.U32.AND P1, PT, R4, UR6, PT ;  /* 0x0000000604007c0c */ /* 0x000fe4000bf23070 */
[----:B------:R-:W-:Y:S01]  /*6220*/  LOP3.LUT R4, R18, 0xff, RZ, 0xc0, !PT ;  /* 0x000000ff12047812 */ /* 0x000fe200078ec0ff */
[----:B------:R-:W-:Y:S01]  /*6230*/  @!P5 FADD.FTZ R198, -R198, -RZ ;  /* 0x800000ffc6c6d221 */ /* 0x000fe20000010100 */
[----:B------:R-:W-:Y:S01]  /*6240*/  ISETP.LE.U32.AND P6, PT, R5, UR6, PT ;  /* 0x0000000605007c0c */ /* 0x000fe2000bfc3070 */
[----:B------:R-:W-:Y:S01]  /*6250*/  @!P4 FADD.FTZ R211, -R211, -RZ ;  /* 0x800000ffd3d3c221 */ /* 0x000fe20000010100 */
[----:B------:R-:W-:Y:S01]  /*6260*/  ISETP.LE.U32.AND P5, PT, R4, UR6, PT ;  /* 0x0000000604007c0c */ /* 0x000fe2000bfa3070 */
[----:B------:R-:W-:Y:S01]  /*6270*/  @!P2 FADD.FTZ R199, -R199, -RZ ;  /* 0x800000ffc7c7a221 */ /* 0x000fe20000010100 */
[----:B------:R-:W-:Y:S02]  /*6280*/  ISETP.LE.U32.AND P4, PT, R25, UR6, PT ;  /* 0x0000000619007c0c */ /* 0x000fe4000bf83070 */
[----:B------:R-:W-:Y:S02]  /*6290*/  LOP3.LUT R4, R35, 0xff, RZ, 0xc0, !PT ;  /* 0x000000ff23047812 */ /* 0x000fe400078ec0ff */
[----:B------:R-:W-:Y:S01]  /*62a0*/  LOP3.LUT R14, R9, UR18, R28, 0x96, !PT ;  /* 0x00000012090e7c12 */ /* 0x000fe2000f8e961c */
[----:B------:R-:W-:Y:S01]  /*62b0*/  @!P1 FADD.FTZ R196, -R196, -RZ ;  /* 0x800000ffc4c49221 */ /* 0x000fe20000010100 */
[----:B------:R-:W-:Y:S02]  /*62c0*/  ISETP.LE.U32.AND P3, PT, R4, UR6, PT ;  /* 0x0000000604007c0c */ /* 0x000fe4000bf63070 */
[----:B------:R-:W-:Y:S01]  /*62d0*/  ISETP.LE.U32.AND P1, PT, R23, UR6, PT ;  /* 0x0000000617007c0c */ /* 0x000fe2000bf23070 */
[----:B------:R-:W-:Y:S01]  /*62e0*/  @!P6 FADD.FTZ R197, -R197, -RZ ;  /* 0x800000ffc5c5e221 */ /* 0x000fe20000010100 */
[----:B------:R-:W-:Y:S01]  /*62f0*/  SHF.R.U32.HI R9, RZ, 0x18, R10 ;  /* 0x00000018ff097819 */ /* 0x000fe2000001160a */
[----:B------:R-:W-:Y:S01]  /*6300*/  @!P5 FADD.FTZ R206, -R206, -RZ ;  /* 0x800000ffceced221 */ /* 0x000fe20000010100 */
[----:B------:R-:W-:Y:S01]  /*6310*/  SHF.R.U32.HI R5, RZ, 0x18, R18 ;  /* 0x00000018ff057819 */ /* 0x000fe20000011612 */
[----:B------:R-:W-:Y:S01]  /*6320*/  @!P4 FADD.FTZ R207, -R207, -RZ ;  /* 0x800000ffcfcfc221 */ /* 0x000fe20000010100 */
[----:B------:R-:W-:Y:S02]  /*6330*/  SHF.R.U32.HI R4, RZ, 0x8, R36 ;  /* 0x00000008ff047819 */ /* 0x000fe40000011624 */
[----:B------:R-:W-:Y:S02]  /*6340*/  ISETP.LE.U32.AND P0, PT, R5, UR6, PT ;  /* 0x0000000605007c0c */ /* 0x000fe4000bf03070 */
[----:B------:R-:W-:Y:S01]  /*6350*/  ISETP.LE.U32.AND P2, PT, R24, UR6, PT ;  /* 0x0000000618007c0c */ /* 0x000fe2000bf43070 */
[----:B---3--:R-:W-:Y:S01]  /*6360*/  @!P3 FADD.FTZ R212, -R212, -RZ ;  /* 0x800000ffd4d4b221 */ /* 0x008fe20000010100 */
[----:B------:R-:W-:Y:S01]  /*6370*/  ISETP.LE.U32.AND P6, PT, R9, UR6, PT ;  /* 0x0000000609007c0c */ /* 0x000fe2000bfc3070 */
[----:B------:R-:W-:Y:S01]  /*6380*/  @!P1 FADD.FTZ R216, -R216, -RZ ;  /* 0x800000ffd8d89221 */ /* 0x000fe20000010100 */
[----:B------:R-:W-:Y:S02]  /*6390*/  LOP3.LUT R4, R4, 0xffff, RZ, 0xc0, !PT ;  /* 0x0000ffff04047812 */ /* 0x000fe400078ec0ff */
[----:B------:R-:W-:Y:S02]  /*63a0*/  SHF.R.U32.HI R5, RZ, 0x10, R20 ;  /* 0x00000010ff057819 */ /* 0x000fe40000011614 */
[----:B------:R-:W-:Y:S02]  /*63b0*/  ISETP.LE.U32.AND P4, PT, R4, UR6, PT ;  /* 0x0000000604007c0c */ /* 0x000fe4000bf83070 */
[----:B------:R-:W-:Y:S01]  /*63c0*/  LOP3.LUT R5, R5, 0xff, RZ, 0xc0, !PT ;  /* 0x000000ff05057812 */ /* 0x000fe200078ec0ff */
[----:B------:R-:W-:Y:S01]  /*63d0*/  @!P0 FADD.FTZ R204, -R204, -RZ ;  /* 0x800000ffcccc8221 */ /* 0x000fe20000010100 */
[----:B------:R-:W-:Y:S01]  /*63e0*/  SHF.R.U32.HI R4, RZ, 0x18, R14 ;  /* 0x00000018ff047819 */ /* 0x000fe2000001160e */
[----:B----4-:R-:W-:Y:S01]  /*63f0*/  @!P2 FADD.FTZ R203, -R203, -RZ ;  /* 0x800000ffcbcba221 */ /* 0x010fe20000010100 */
[----:B------:R-:W-:Y:S01]  /*6400*/  ISETP.LE.U32.AND P5, PT, R8, UR6, PT ;  /* 0x0000000608007c0c */ /* 0x000fe2000bfa3070 */
[----:B------:R-:W-:Y:S01]  /*6410*/  @!P6 FADD.FTZ R213, -R213, -RZ ;  /* 0x800000ffd5d5e221 */ /* 0x000fe20000010100 */
[----:B------:R-:W-:Y:S02]  /*6420*/  ISETP.LE.U32.AND P3, PT, R5, UR6, PT ;  /* 0x0000000605007c0c */ /* 0x000fe4000bf63070 */
[----:B------:R-:W-:Y:S02]  /*6430*/  ISETP.LE.U32.AND P1, PT, R4, UR6, PT ;  /* 0x0000000604007c0c */ /* 0x000fe4000bf23070 */
[----:B------:R-:W-:Y:S01]  /*6440*/  LOP3.LUT R5, R14, 0xff, RZ, 0xc0, !PT ;  /* 0x000000ff0e057812 */ /* 0x000fe200078ec0ff */
[----:B------:R-:W-:Y:S01]  /*6450*/  @!P4 FADD.FTZ R191, -R191, -RZ ;  /* 0x800000ffbfbfc221 */ /* 0x000fe20000010100 */
[----:B------:R-:W-:Y:S02]  /*6460*/  LOP3.LUT R4, R26, 0xff, RZ, 0xc0, !PT ;  /* 0x000000ff1a047812 */ /* 0x000fe400078ec0ff */
        /* <DEDUP_REMOVED lines=8> */
[----:B------:R-:W-:Y:S02]  /*64f0*/  SHF.R.U32.HI R10, RZ, 0x18, R6 ;  /* 0x00000018ff0a7819 */ /* 0x000fe40000011606 */
[----:B------:R-:W-:Y:S01]  /*6500*/  LOP3.LUT R5, R5, 0xff, RZ, 0xc0, !PT ;  /* 0x000000ff05057812 */ /* 0x000fe200078ec0ff */
[----:B------:R-:W-:Y:S01]  /*6510*/  @!P2 FADD.FTZ R190, -R190, -RZ ;  /* 0x800000ffbebea221 */ /* 0x000fe20000010100 */
[----:B------:R-:W-:Y:S01]  /*6520*/  LOP3.LUT R4, R4, 0xffff, RZ, 0xc0, !PT ;  /* 0x0000ffff04047812 */ /* 0x000fe200078ec0ff */
[----:B------:R-:W-:Y:S01]  /*6530*/  @!P6 FADD.FTZ R185, -R185, -RZ ;  /* 0x800000ffb9b9e221 */ /* 0x000fe20000010100 */
[----:B------:R-:W-:Y:S02]  /*6540*/  SHF.R.U32.HI R6, RZ, 0x10, R17 ;  /* 0x00000010ff067819 */ /* 0x000fe40000011611 */
[----:B------:R-:W-:Y:S02]  /*6550*/  ISETP.LE.U32.AND P5, PT, R5, UR6, PT ;  /* 0x0000000605007c0c */ /* 0x000fe4000bfa3070 */
[----:B------:R-:W-:Y:S02]  /*6560*/  ISETP.LE.U32.AND P3, PT, R4, UR6, PT ;  /* 0x0000000604007c0c */ /* 0x000fe4000bf63070 */
[----:B------:R-:W-:Y:S02]  /*6570*/  LOP3.LUT R5, R6, 0xff, RZ, 0xc0, !PT ;  /* 0x000000ff06057812 */ /* 0x000fe400078ec0ff */
[----:B------:R-:W-:Y:S02]  /*6580*/  SHF.R.U32.HI R4, RZ, 0x8, R38 ;  /* 0x00000008ff047819 */ /* 0x000fe40000011626 */
[----:B------:R-:W-:Y:S02]  /*6590*/  ISETP.LE.U32.AND P4, PT, R5, UR6, PT ;  /* 0x0000000605007c0c */ /* 0x000fe4000bf83070 */
[----:B------:R-:W-:Y:S02]  /*65a0*/  LOP3.LUT R4, R4, 0xffff, RZ, 0xc0, !PT ;  /* 0x0000ffff04047812 */ /* 0x000fe400078ec0ff */
[----:B------:R-:W-:Y:S01]  /*65b0*/  SHF.R.U32.HI R5, RZ, 0x8, R39 ;  /* 0x00000008ff057819 */ /* 0x000fe20000011627 */
[----:B------:R-:W-:Y:S01]  /*65c0*/  @!P5 FADD.FTZ R184, -R184, -RZ ;  /* 0x800000ffb8b8d221 */ /* 0x000fe20000010100 */
[----:B------:R-:W-:Y:S01]  /*65d0*/  SHF.R.U32.HI R6, RZ, 0x10, R18 ;  /* 0x00000010ff067819 */ /* 0x000fe20000011612 */
[----:B------:R-:W-:Y:S01]  /*65e0*/  @!P3 FADD.FTZ R183, -R183, -RZ ;  /* 0x800000ffb7b7b221 */ /* 0x000fe20000010100 */
[----:B------:R-:W-:Y:S02]  /*65f0*/  ISETP.LE.U32.AND P2, PT, R4, UR6, PT ;  /* 0x0000000604007c0c */ /* 0x000fe4000bf43070 */
[----:B------:R-:W-:Y:S02]  /*6600*/  LOP3.LUT R4, R5, 0xffff, RZ, 0xc0, !PT ;  /* 0x0000ffff05047812 */ /* 0x000fe400078ec0ff */
[----:B------:R-:W-:Y:S01]  /*6610*/  LOP3.LUT R6, R6, 0xff, RZ, 0xc0, !PT ;  /* 0x000000ff06067812 */ /* 0x000fe200078ec0ff */
[----:B------:R-:W-:Y:S01]  /*6620*/  @!P4 FADD.FTZ R182, -R182, -RZ ;  /* 0x800000ffb6b6c221 */ /* 0x000fe20000010100 */
[----:B------:R-:W-:Y:S02]  /*6630*/  ISETP.LE.U32.AND P6, PT, R4, UR6, PT ;  /* 0x0000000604007c0c */ /* 0x000fe4000bfc3070 */
[----:B------:R-:W-:Y:S02]  /*6640*/  ISETP.LE.U32.AND P1, PT, R6, UR6, PT ;  /* 0x0000000606007c0c */ /* 0x000fe4000bf23070 */
[----:B------:R-:W-:Y:S02]  /*6650*/  SHF.R.U32.HI R4, RZ, 0x18, R13 ;  /* 0x00000018ff047819 */ /* 0x000fe4000001160d */
[----:B------:R-:W-:Y:S01]  /*6660*/  LOP3.LUT R5, R13, 0xff, RZ, 0xc0, !PT ;  /* 0x000000ff0d057812 */ /* 0x000fe200078ec0ff */
[----:B------:R-:W-:Y:S01]  /*6670*/  @!P2 FADD.FTZ R181, -R181, -RZ ;  /* 0x800000ffb5b5a221 */ /* 0x000fe20000010100 */
[----:B------:R-:W-:Y:S02]  /*6680*/  ISETP.LE.U32.AND P3, PT, R4, UR6, PT ;  /* 0x0000000604007c0c */ /* 0x000fe4000bf63070 */
[----:B------:R-:W-:Y:S02]  /*6690*/  ISETP.LE.U32.AND P5, PT, R5, UR6, PT ;  /* 0x0000000605007c0c */ /* 0x000fe4000bfa3070 */
[----:B------:R-:W-:Y:S01]  /*66a0*/  LOP3.LUT R4, R27, 0xff, RZ, 0xc0, !PT ;  /* 0x000000ff1b047812 */ /* 0x000fe200078ec0ff */
[----:B------:R-:W-:Y:S01]  /*66b0*/  @!P6 FADD.FTZ R186, -R186, -RZ ;  /* 0x800000ffbabae221 */ /* 0x000fe20000010100 */
[----:B------:R-:W-:Y:S01]  /*66c0*/  LOP3.LUT R5, R15, 0xff, RZ, 0xc0, !PT ;  /* 0x000000ff0f057812 */ /* 0x000fe200078ec0ff */
[----:B------:R-:W-:Y:S01]  /*66d0*/  @!P1 FADD.FTZ R180, -R180, -RZ ;  /* 0x800000ffb4b49221 */ /* 0x000fe20000010100 */
[----:B------:R-:W-:Y:S02]  /*66e0*/  ISETP.LE.U32.AND P4, PT, R4, UR6, PT ;  /* 0x0000000604007c0c */ /* 0x000fe4000bf83070 */
[----:B------:R-:W-:Y:S02]  /*66f0*/  SHF.R.U32.HI R4, RZ, 0x18, R15 ;  /* 0x00000018ff047819 */ /* 0x000fe4000001160f */
[----:B------:R-:W-:Y:S01]  /*6700*/  LOP3.LUT R20, R20, 0xffff, RZ, 0xc0, !PT ;  /* 0x0000ffff14147812 */ /* 0x000fe200078ec0ff */
[----:B------:R-:W-:Y:S01]  /*6710*/  @!P3 FADD.FTZ R178, -R178, -RZ ;  /* 0x800000ffb2b2b221 */ /* 0x000fe20000010100 */
[----:B------:R-:W-:Y:S01]  /*6720*/  ISETP.LE.U32.AND P1, PT, R4, UR6, PT ;  /* 0x0000000604007c0c */ /* 0x000fe2000bf23070 */
[----:B------:R-:W-:Y:S01]  /*6730*/  @!P5 FADD.FTZ R179, -R179, -RZ ;  /* 0x800000ffb3b3d221 */ /* 0x000fe20000010100 */
[----:B------:R-:W-:Y:S02]  /*6740*/  LOP3.LUT R4, R12, 0xff, RZ, 0xc0, !PT ;  /* 0x000000ff0c047812 */ /* 0x000fe400078ec0ff */
[----:B------:R-:W-:Y:S02]  /*6750*/  ISETP.LE.U32.AND P2, PT, R5, UR6, PT ;  /* 0x0000000605007c0c */ /* 0x000fe4000bf43070 */
[----:B------:R-:W-:Y:S01]  /*6760*/  LOP3.LUT R5, R28, 0xff, RZ, 0xc0, !PT ;  /* 0x000000ff1c057812 */ /* 0x000fe200078ec0ff */
[----:B------:R-:W-:Y:S01]  /*6770*/  @!P4 FADD.FTZ R177, -R177, -RZ ;  /* 0x800000ffb1b1c221 */ /* 0x000fe20000010100 */
[----:B------:R-:W-:Y:S02]  /*6780*/  ISETP.LE.U32.AND P5, PT, R4, UR6, PT ;  /* 0x0000000604007c0c */ /* 0x000fe4000bfa3070 */
[----:B------:R-:W-:Y:S02]  /*6790*/  SHF.R.U32.HI R4, RZ, 0x8, R20 ;  /* 0x00000008ff047819 */ /* 0x000fe40000011614 */
[----:B------:R-:W-:Y:S01]  /*67a0*/  ISETP.LE.U32.AND P6, PT, R5, UR6, PT ;  /* 0x0000000605007c0c */ /* 0x000fe2000bfc3070 */
[----:B------:R-:W-:Y:S01]  /*67b0*/  @!P1 FADD.FTZ R188, -R188, -RZ ;  /* 0x800000ffbcbc9221 */ /* 0x000fe20000010100 */
[----:B------:R-:W-:Y:S02]  /*67c0*/  SHF.R.U32.HI R5, RZ, 0x18, R12 ;  /* 0x00000018ff057819 */ /* 0x000fe4000001160c */
[----:B------:R-:W-:Y:S01]  /*67d0*/  SHF.R.U32.HI R6, RZ, 0x10, R14 ;  /* 0x00000010ff067819 */ /* 0x000fe2000001160e */
[----:B------:R-:W-:Y:S01]  /*67e0*/  @!P2 FADD.FTZ R189, -R189, -RZ ;  /* 0x800000ffbdbda221 */ /* 0x000fe20000010100 */
[----:B------:R-:W-:Y:S02]  /*67f0*/  LOP3.LUT R4, R4, 0xffff, RZ, 0xc0, !PT ;  /* 0x0000ffff04047812 */ /* 0x000fe400078ec0ff */
[----:B------:R-:W-:Y:S01]  /*6800*/  ISETP.LE.U32.AND P3, PT, R5, UR6, PT ;  /* 0x0000000605007c0c */ /* 0x000fe2000bf63070 */
[----:B------:R-:W-:Y:S01]  /*6810*/  @!P5 FADD.FTZ R113, -R113, -RZ ;  /* 0x800000ff7171d221 */ /* 0x000fe20000010100 */
[----:B------:R-:W-:Y:S02]  /*6820*/  LOP3.LUT R5, R6, 0xff, RZ, 0xc0, !PT ;  /* 0x000000ff06057812 */ /* 0x000fe400078ec0ff */
[----:B------:R-:W-:Y:S01]  /*6830*/  ISETP.LE.U32.AND P4, PT, R4, UR6, PT ;  /* 0x0000000604007c0c */ /* 0x000fe2000bf83070 */
[----:B------:R-:W-:Y:S01]  /*6840*/  @!P6 FADD.FTZ R193, -R193, -RZ ;  /* 0x800000ffc1c1e221 */ /* 0x000fe20000010100 */
[----:B------:R-:W-:Y:S02]  /*6850*/  SHF.R.U32.HI R4, RZ, 0x8, R29 ;  /* 0x00000008ff047819 */ /* 0x000fe4000001161d */
[----:B------:R-:W-:Y:S02]  /*6860*/  LOP3.LUT R19, R19, 0xffff, RZ, 0xc0, !PT ;  /* 0x0000ffff13137812 */ /* 0x000fe400078ec0ff */
[----:B------:R-:W-:Y:S02]  /*6870*/  ISETP.LE.U32.AND P2, PT, R5, UR6, PT ;  /* 0x0000000605007c0c */ /* 0x000fe4000bf43070 */
[----:B------:R-:W-:Y:S01]  /*6880*/  LOP3.LUT R5, R4, 0xffff, RZ, 0xc0, !PT ;  /* 0x0000ffff04057812 */ /* 0x000fe200078ec0ff */
[----:B------:R-:W-:Y:S01]  /*6890*/  @!P3 FADD.FTZ R112, -R112, -RZ ;  /* 0x800000ff7070b221 */ /* 0x000fe20000010100 */
[----:B------:R-:W-:Y:S02]  /*68a0*/  SHF.R.U32.HI R6, RZ, 0x8, R19 ;  /* 0x00000008ff067819 */ /* 0x000fe40000011613 */
[----:B------:R-:W-:Y:S01]  /*68b0*/  LOP3.LUT R4, R17, 0xffff, RZ, 0xc0, !PT ;  /* 0x0000ffff11047812 */ /* 0x000fe200078ec0ff */
[----:B------:R-:W-:Y:S01]  /*68c0*/  @!P4 FADD.FTZ R126, -R126, -RZ ;  /* 0x800000ff7e7ec221 */ /* 0x000fe20000010100 */
[----:B------:R-:W-:Y:S02]  /*68d0*/  LOP3.LUT R6, R6, 0xffff, RZ, 0xc0, !PT ;  /* 0x0000ffff06067812 */ /* 0x000fe400078ec0ff */
[----:B------:R-:W-:Y:S02]  /*68e0*/  SHF.R.U32.HI R4, RZ, 0x8, R4 ;  /* 0x00000008ff047819 */ /* 0x000fe40000011604 */
[----:B------:R-:W-:Y:S01]  /*68f0*/  LOP3.LUT R18, R18, 0xffff, RZ, 0xc0, !PT ;  /* 0x0000ffff12127812 */ /* 0x000fe200078ec0ff */
[----:B------:R-:W-:Y:S01]  /*6900*/  @!P2 FADD.FTZ R125, -R125, -RZ ;  /* 0x800000ff7d7da221 */ /* 0x000fe20000010100 */
        /* <DEDUP_REMOVED lines=8> */
[----:B------:R-:W-:Y:S01]  /*6990*/  ISETP.LE.U32.AND P2, PT, R5, UR6, PT ;  /* 0x0000000605007c0c */ /* 0x000fe2000bf43070 */
[----:B------:R-:W-:Y:S01]  /*69a0*/  @!P6 FADD.FTZ R123, -R123, -RZ ;  /* 0x800000ff7b7be221 */ /* 0x000fe20000010100 */
[----:B------:R-:W-:Y:S02]  /*69b0*/  LOP3.LUT R4, R11, 0xff, RZ, 0xc0, !PT ;  /* 0x000000ff0b047812 */ /* 0x000fe400078ec0ff */
[----:B------:R-:W-:Y:S02]  /*69c0*/  LOP3.LUT R6, R6, 0xff, RZ, 0xc0, !PT ;  /* 0x000000ff06067812 */ /* 0x000fe400078ec0ff */
[----:B------:R-:W-:Y:S01]  /*69d0*/  SHF.R.U32.HI R5, RZ, 0x8, R30 ;  /* 0x00000008ff057819 */ /* 0x000fe2000001161e */
[----:B------:R-:W-:Y:S01]  /*69e0*/  @!P4 FADD.FTZ R122, -R122, -RZ ;  /* 0x800000ff7a7ac221 */ /* 0x000fe20000010100 */
[----:B------:R-:W-:Y:S02]  /*69f0*/  ISETP.LE.U32.AND P1, PT, R4, UR6, PT ;  /* 0x0000000604007c0c */ /* 0x000fe4000bf23070 */
[----:B------:R-:W-:Y:S02]  /*6a00*/  ISETP.LE.U32.AND P6, PT, R6, UR6, PT ;  /* 0x0000000606007c0c */ /* 0x000fe4000bfc3070 */
[----:B------:R-:W-:Y:S01]  /*6a10*/  LOP3.LUT R4, R5, 0xffff, RZ, 0xc0, !PT ;  /* 0x0000ffff05047812 */ /* 0x000fe200078ec0ff */
[----:B------:R-:W-:Y:S01]  /*6a20*/  @!P2 FADD.FTZ R121, -R121, -RZ ;  /* 0x800000ff7979a221 */ /* 0x000fe20000010100 */
[----:B------:R-:W-:Y:S02]  /*6a30*/  FSETP.GE.FTZ.AND P3, PT, R194, RZ, PT ;  /* 0x000000ffc200720b */ /* 0x000fe40003f76000 */
[----:B------:R-:W-:Y:S02]  /*6a40*/  ISETP.LE.U32.AND P4, PT, R4, UR6, PT ;  /* 0x0000000604007c0c */ /* 0x000fe4000bf83070 */
[----:B------:R-:W-:Y:S02]  /*6a50*/  SHF.R.U32.HI R4, RZ, 0x8, R32 ;  /* 0x00000008ff047819 */ /* 0x000fe40000011620 */
[----:B------:R-:W-:Y:S01]  /*6a60*/  SHF.R.U32.HI R5, RZ, 0x10, R15 ;  /* 0x00000010ff057819 */ /* 0x000fe2000001160f */
[----:B------:R-:W-:Y:S01]  /*6a70*/  @!P1 FADD.FTZ R108, -R108, -RZ ;  /* 0x800000ff6c6c9221 */ /* 0x000fe20000010100 */
[----:B------:R-:W-:Y:S01]  /*6a80*/  LOP3.LUT R4, R4, 0xffff, RZ, 0xc0, !PT ;  /* 0x0000ffff04047812 */ /* 0x000fe200078ec0ff */
[----:B------:R-:W-:Y:S01]  /*6a90*/  @!P6 FADD.FTZ R119, -R119, -RZ ;  /* 0x800000ff7777e221 */ /* 0x000fe20000010100 */
[----:B------:R-:W-:Y:S02]  /*6aa0*/  FSETP.GE.FTZ.AND P1, PT, R192, RZ, PT ;  /* 0x000000ffc000720b */ /* 0x000fe40003f36000 */
[----:B------:R-:W-:Y:S02]  /*6ab0*/  ISETP.LE.U32.AND P6, PT, R4, UR6, PT ;  /* 0x0000000604007c0c */ /* 0x000fe4000bfc3070 */
[----:B------:R-:W-:Y:S01]  /*6ac0*/  LOP3.LUT R5, R5, 0xff, RZ, 0xc0, !PT ;  /* 0x000000ff05057812 */ /* 0x000fe200078ec0ff */
[----:B------:R-:W-:Y:S01]  /*6ad0*/  @!P4 FADD.FTZ R118, -R118, -RZ ;  /* 0x800000ff7676c221 */ /* 0x000fe20000010100 */
[----:B------:R-:W-:Y:S02]  /*6ae0*/  LOP3.LUT R6, R14, 0xffff, RZ, 0xc0, !PT ;  /* 0x0000ffff0e067812 */ /* 0x000fe400078ec0ff */
[----:B------:R-:W-:Y:S02]  /*6af0*/  ISETP.LE.U32.AND P2, PT, R5, UR6, PT ;  /* 0x0000000605007c0c */ /* 0x000fe4000bf43070 */
[----:B------:R-:W-:Y:S02]  /*6b00*/  SHF.R.U32.HI R6, RZ, 0x8, R6 ;  /* 0x00000008ff067819 */ /* 0x000fe40000011606 */
[----:B------:R-:W-:Y:S02]  /*6b10*/  LOP3.LUT R13, R13, 0xffff, RZ, 0xc0, !PT ;  /* 0x0000ffff0d0d7812 */ /* 0x000fe400078ec0ff */
[----:B------:R-:W-:Y:S01]  /*6b20*/  LOP3.LUT R4, R6, 0xffff, RZ, 0xc0, !PT ;  /* 0x0000ffff06047812 */ /* 0x000fe200078ec0ff */
[----:B------:R-:W-:Y:S01]  /*6b30*/  @!P6 FADD.FTZ R127, -R127, -RZ ;  /* 0x800000ff7f7fe221 */ /* 0x000fe20000010100 */
[----:B------:R-:W-:Y:S02]  /*6b40*/  SHF.R.U32.HI R5, RZ, 0x8, R13 ;  /* 0x00000008ff057819 */ /* 0x000fe4000001160d */
[----:B------:R-:W-:Y:S02]  /*6b50*/  ISETP.LE.U32.AND P4, PT, R4, UR6, PT ;  /* 0x0000000604007c0c */ /* 0x000fe4000bf83070 */
[----:B------:R-:W-:Y:S01]  /*6b60*/  F2FP.RELU.BF16.F32.PACK_AB R0, R127, R216 ;  /* 0x000000d87f00723e */ /* 0x000fe200000018ff */
[----:B------:R-:W-:Y:S01]  /*6b70*/  @!P2 FADD.FTZ R120, -R120, -RZ ;  /* 0x800000ff7878a221 */ /* 0x000fe20000010100 */
[----:B------:R-:W-:Y:S02]  /*6b80*/  LOP3.LUT R5, R5, 0xffff, RZ, 0xc0, !PT ;  /* 0x0000ffff05057812 */ /* 0x000fe400078ec0ff */
[----:B------:R-:W-:Y:S02]  /*6b90*/  LOP3.LUT R15, R15, 0xffff, RZ, 0xc0, !PT ;  /* 0x0000ffff0f0f7812 */ /* 0x000fe400078ec0ff */
[----:B------:R-:W-:Y:S02]  /*6ba0*/  ISETP.LE.U32.AND P2, PT, R5, UR6, PT ;  /* 0x0000000605007c0c */ /* 0x000fe4000bf43070 */
[----:B------:R-:W-:Y:S02]  /*6bb0*/  SHF.R.U32.HI R5, RZ, 0x10, R12 ;  /* 0x00000010ff057819 */ /* 0x000fe4000001160c */
[----:B------:R-:W-:Y:S01]  /*6bc0*/  SHF.R.U32.HI R4, RZ, 0x8, R15 ;  /* 0x00000008ff047819 */ /* 0x000fe2000001160f */
[----:B------:R-:W-:Y:S01]  /*6bd0*/  @!P4 FADD.FTZ R117, -R117, -RZ ;  /* 0x800000ff7575c221 */ /* 0x000fe20000010100 */
[----:B------:R-:W-:Y:S02]  /*6be0*/  LOP3.LUT R5, R5, 0xff, RZ, 0xc0, !PT ;  /* 0x000000ff05057812 */ /* 0x000fe400078ec0ff */
[----:B------:R-:W-:Y:S02]  /*6bf0*/  LOP3.LUT R4, R4, 0xffff, RZ, 0xc0, !PT ;  /* 0x0000ffff04047812 */ /* 0x000fe400078ec0ff */
[----:B------:R-:W-:Y:S02]  /*6c00*/  ISETP.LE.U32.AND P4, PT, R5, UR6, PT ;  /* 0x0000000605007c0c */ /* 0x000fe4000bf83070 */
[----:B------:R-:W-:Y:S01]  /*6c10*/  F2FP.RELU.BF16.F32.PACK_AB R5, R126, R194 ;  /* 0x000000c27e05723e */ /* 0x000fe200000018ff */
[----:B------:R-:W-:Y:S01]  /*6c20*/  @!P2 FADD.FTZ R114, -R114, -RZ ;  /* 0x800000ff7272a221 */ /* 0x000fe20000010100 */
[----:B------:R-:W-:Y:S02]  /*6c30*/  ISETP.LE.U32.AND P6, PT, R4, UR6, PT ;  /* 0x0000000604007c0c */ /* 0x000fe4000bfc3070 */
[----:B------:R-:W-:Y:S01]  /*6c40*/  SHF.R.U32.HI R4, RZ, 0x8, R7 ;  /* 0x00000008ff047819 */ /* 0x000fe20000011607 */
[----:B------:R1:W-:Y:S01]  /*6c50*/  STS [R223+0x10000], R5 ;  /* 0x01000005df007388 */ /* 0x0003e20000000800 */
[----:B------:R-:W-:Y:S02]  /*6c60*/  LOP3.LUT R6, R12, 0xffff, RZ, 0xc0, !PT ;  /* 0x0000ffff0c067812 */ /* 0x000fe400078ec0ff */
[----:B------:R-:W-:Y:S02]  /*6c70*/  LOP3.LUT R7, R4, 0xffff, RZ, 0xc0, !PT ;  /* 0x0000ffff04077812 */ /* 0x000fe400078ec0ff */
[----:B------:R-:W-:Y:S01]  /*6c80*/  F2FP.RELU.BF16.F32.PACK_AB R4, R195, R192 ;  /* 0x000000c0c304723e */ /* 0x000fe200000018ff */
[----:B------:R-:W-:Y:S01]  /*6c90*/  @!P4 FADD.FTZ R110, -R110, -RZ ;  /* 0x800000ff6e6ec221 */ /* 0x000fe20000010100 */
[----:B------:R-:W-:Y:S02]  /*6ca0*/  SHF.R.U32.HI R6, RZ, 0x8, R6 ;  /* 0x00000008ff067819 */ /* 0x000fe40000011606 */
[----:B------:R-:W-:Y:S01]  /*6cb0*/  F2FP.RELU.BF16.F32.PACK_AB R8, R117, R190 ;  /* 0x000000be7508723e */ /* 0x000fe200000018ff */
[----:B------:R2:W-:Y:S01]  /*6cc0*/  STS [R223+0x10400], R4 ;  /* 0x01040004df007388 */ /* 0x0005e20000000800 */
[----:B------:R-:W-:Y:S01]  /*6cd0*/  LOP3.LUT R6, R6, 0xffff, RZ, 0xc0, !PT ;  /* 0x0000ffff06067812 */ /* 0x000fe200078ec0ff */
[----:B------:R-:W-:Y:S01]  /*6ce0*/  @!P6 FADD.FTZ R115, -R115, -RZ ;  /* 0x800000ff7373e221 */ /* 0x000fe20000010100 */
[----:B------:R-:W-:Y:S02]  /*6cf0*/  ISETP.LE.U32.AND P2, PT, R7, UR6, PT ;  /* 0x0000000607007c0c */ /* 0x000fe4000bf43070 */
[----:B------:R-:W-:Y:S02]  /*6d00*/  ISETP.LE.U32.AND P6, PT, R6, UR6, PT ;  /* 0x0000000606007c0c */ /* 0x000fe4000bfc3070 */
[----:B------:R-:W-:Y:S02]  /*6d10*/  F2FP.RELU.BF16.F32.PACK_AB R6, R191, R208 ;  /* 0x000000d0bf06723e */ /* 0x000fe400000018ff */
[----:B------:R-:W-:Y:S02]  /*6d20*/  F2FP.RELU.BF16.F32.PACK_AB R7, R187, R125 ;  /* 0x0000007dbb07723e */ /* 0x000fe400000018ff */
[----:B------:R-:W-:Y:S01]  /*6d30*/  ISETP.LE.U32.AND P0, PT, R10, UR6, PT ;  /* 0x000000060a007c0c */ /* 0x000fe2000bf03070 */
[----:B------:R3:W-:Y:S01]  /*6d40*/  STS [R225+0x10000], R6 ;  /* 0x01000006e1007388 */ /* 0x0007e20000000800 */
[----:B-1----:R-:W-:Y:S03]  /*6d50*/  F2FP.RELU.BF16.F32.PACK_AB R5, R209, R205 ;  /* 0x000000cdd105723e */ /* 0x002fe600000018ff */
[----:B------:R-:W-:Y:S01]  /*6d60*/  @!P2 FADD.FTZ R109, -R109, -RZ ;  /* 0x800000ff6d6da221 */ /* 0x000fe20000010100 */
[----:B------:R-:W-:Y:S01]  /*6d70*/  FSETP.GE.FTZ.AND P2, PT, R126, RZ, PT ;  /* 0x000000ff7e00720b */ /* 0x000fe20003f56000 */
[----:B------:R-:W-:Y:S01]  /*6d80*/  @!P6 FADD.FTZ R111, -R111, -RZ ;  /* 0x800000ff6f6fe221 */ /* 0x000fe20000010100 */
[----:B------:R1:W-:Y:S04]  /*6d90*/  STS [R225+0x10400], R5 ;  /* 0x01040005e1007388 */ /* 0x0003e80000000800 */
[----:B------:R4:W-:Y:S01]  /*6da0*/  STS [R223+0x12000], R8 ;  /* 0x01200008df007388 */ /* 0x0009e20000000800 */
[----:B--2---:R-:W-:Y:S01]  /*6db0*/  F2FP.RELU.BF16.F32.PACK_AB R4, R124, R200 ;  /* 0x000000c87c04723e */ /* 0x004fe200000018ff */
[----:B------:R-:W-:Y:S01]  /*6dc0*/  @!P0 FADD.FTZ R116, -R116, -RZ ;  /* 0x800000ff74748221 */ /* 0x000fe20000010100 */
[----:B------:R-:W-:Y:S01]  /*6dd0*/  FSETP.GE.FTZ.AND P0, PT, R195, RZ, PT ;  /* 0x000000ffc300720b */ /* 0x000fe20003f16000 */
[----:B------:R2:W-:Y:S04]  /*6de0*/  STS [R223+0x12400], R7 ;  /* 0x01240007df007388 */ /* 0x0005e80000000800 */
[----:B------:R2:W-:Y:S01]  /*6df0*/  STS [R225+0x12000], R4 ;  /* 0x01200004e1007388 */ /* 0x0005e20000000800 */
[----:B---3--:R-:W-:Y:S02]  /*6e00*/  F2FP.RELU.BF16.F32.PACK_AB R6, R201, R184 ;  /* 0x000000b8c906723e */ /* 0x008fe400000018ff */
[----:B-1----:R-:W-:Y:S02]  /*6e10*/  F2FP.RELU.BF16.F32.PACK_AB R5, R183, R218 ;  /* 0x000000dab705723e */ /* 0x002fe400000018ff */
[----:B----4-:R-:W-:Y:S02]  /*6e20*/  F2FP.RELU.BF16.F32.PACK_AB R8, R198, R185 ;  /* 0x000000b9c608723e */ /* 0x010fe400000018ff */
[----:B--2---:R-:W-:Y:S03]  /*6e30*/  F2FP.RELU.BF16.F32.PACK_AB R7, R123, R202 ;  /* 0x000000ca7b07723e */ /* 0x004fe600000018ff */
[----:B------:R1:W-:Y:S01]  /*6e40*/  STS [R225+0x12400], R8 ;  /* 0x01240008e1007388 */ /* 0x0003e20000000800 */
[----:B------:R-:W-:Y:S03]  /*6e50*/  F2FP.RELU.BF16.F32.PACK_AB R4, R217, R211 ;  /* 0x000000d3d904723e */ /* 0x000fe600000018ff */
[----:B------:R2:W-:Y:S04]  /*6e60*/  STS [R229+0x10000], R7 ;  /* 0x01000007e5007388 */ /* 0x0005e80000000800 */
[----:B------:R3:W-:Y:S04]  /*6e70*/  STS [R229+0x10400], R6 ;  /* 0x01040006e5007388 */ /* 0x0007e80000000800 */
[----:B------:R4:W-:Y:S04]  /*6e80*/  STS [R228+0x10000], R5 ;  /* 0x01000005e4007388 */ /* 0x0009e80000000800 */
[----:B------:R4:W-:Y:S01]  /*6e90*/  STS [R228+0x10400], R4 ;  /* 0x01040004e4007388 */ /* 0x0009e20000000800 */
[----:B-1----:R-:W-:Y:S02]  /*6ea0*/  F2FP.RELU.BF16.F32.PACK_AB R8, R122, R199 ;  /* 0x000000c77a08723e */ /* 0x002fe400000018ff */
[----:B--2---:R-:W-:Y:S03]  /*6eb0*/  F2FP.RELU.BF16.F32.PACK_AB R7, R196, R182 ;  /* 0x000000b6c407723e */ /* 0x004fe600000018ff */
[----:B------:R1:W-:Y:S01]  /*6ec0*/  STS [R229+0x12000], R8 ;  /* 0x01200008e5007388 */ /* 0x0003e20000000800 */
[----:B---3--:R-:W-:Y:S03]  /*6ed0*/  F2FP.RELU.BF16.F32.PACK_AB R6, R181, R214 ;  /* 0x000000d6b506723e */ /* 0x008fe600000018ff */
[----:B------:R2:W-:Y:S01]  /*6ee0*/  STS [R229+0x12400], R7 ;  /* 0x01240007e5007388 */ /* 0x0005e20000000800 */
[----:B----4-:R-:W-:Y:S03]  /*6ef0*/  F2FP.RELU.BF16.F32.PACK_AB R5, R215, R197 ;  /* 0x000000c5d705723e */ /* 0x010fe600000018ff */
[----:B------:R3:W-:Y:S01]  /*6f00*/  STS [R228+0x12000], R6 ;  /* 0x01200006e4007388 */ /* 0x0007e20000000800 */
[----:B------:R-:W-:Y:S03]  /*6f10*/  F2FP.RELU.BF16.F32.PACK_AB R4, R121, R206 ;  /* 0x000000ce7904723e */ /* 0x000fe600000018ff */
[----:B------:R4:W-:Y:S04]  /*6f20*/  STS [R228+0x12400], R5 ;  /* 0x01240005e4007388 */ /* 0x0009e80000000800 */
[----:B------:R4:W-:Y:S01]  /*6f30*/  STS [R222+0x10000], R4 ;  /* 0x01000004de007388 */ /* 0x0009e20000000800 */
[----:B-1----:R-:W-:Y:S02]  /*6f40*/  F2FP.RELU.BF16.F32.PACK_AB R8, R204, R180 ;  /* 0x000000b4cc08723e */ /* 0x002fe400000018ff */
[----:B--2---:R-:W-:Y:S03]  /*6f50*/  F2FP.RELU.BF16.F32.PACK_AB R7, R114, R179 ;  /* 0x000000b37207723e */ /* 0x004fe600000018ff */
[----:B------:R-:W-:Y:S01]  /*6f60*/  STS [R222+0x10400], R8 ;  /* 0x01040008de007388 */ /* 0x000fe20000000800 */
[----:B---3--:R-:W-:Y:S02]  /*6f70*/  F2FP.RELU.BF16.F32.PACK_AB R6, R178, R119 ;  /* 0x00000077b206723e */ /* 0x008fe400000018ff */
[----:B----4-:R-:W-:Y:S02]  /*6f80*/  F2FP.RELU.BF16.F32.PACK_AB R5, R186, R219 ;  /* 0x000000dbba05723e */ /* 0x010fe400000018ff */
[----:B------:R-:W-:Y:S03]  /*6f90*/  F2FP.RELU.BF16.F32.PACK_AB R4, R220, R212 ;  /* 0x000000d4dc04723e */ /* 0x000fe600000018ff */
        /* <DEDUP_REMOVED lines=16> */
[----:B----4-:R-:W-:Y:S02]  /*70a0*/  F2FP.RELU.BF16.F32.PACK_AB R4, R116, R108 ;  /* 0x0000006c7404723e */ /* 0x010fe400000018ff */
[----:B------:R-:W-:Y:S05]  /*70b0*/  F2FP.RELU.BF16.F32.PACK_AB R0, R213, R193 ;  /* 0x000000c1d500723e */ /* 0x000fea00000018ff */
[----:B------:R1:W-:Y:S04]  /*70c0*/  STS [R226+0x10400], R0 ;  /* 0x01040000e2007388 */ /* 0x0003e80000000800 */
[----:B------:R-:W-:Y:S04]  /*70d0*/  STS [R227+0x12000], R7 ;  /* 0x01200007e3007388 */ /* 0x000fe80000000800 */
[----:B------:R-:W-:Y:S04]  /*70e0*/  STS [R227+0x12400], R6 ;  /* 0x01240006e3007388 */ /* 0x000fe80000000800 */
[----:B------:R-:W-:Y:S04]  /*70f0*/  STS [R226+0x12000], R5 ;  /* 0x01200005e2007388 */ /* 0x000fe80000000800 */
[----:B------:R-:W-:Y:S01]  /*7100*/  STS [R226+0x12400], R4 ;  /* 0x01240004e2007388 */ /* 0x000fe20000000800 */
[----:B-1----:R-:W-:Y:S05]  /*7110*/  IMAD.SHL.U32 R0, R167, 0x2, RZ ;  /* 0x00000002a7007824 */ /* 0x002fea00078e00ff */
[----:B------:R-:W-:Y:S01]  /*7120*/  IADD3 R104, R0, 0x4000, R104 ;  /* 0x0000400000687810 */ /* 0x000fe20007ffe068 */
[----:B------:R-:W1:Y:S04]  /*7130*/  LDSM.16.M88.4 R64, [R0+UR4+0x4000] ;  /* 0x004000040040783b */ /* 0x000e680008000200 */
[----:B------:R-:W-:Y:S04]  /*7140*/  IMAD.IADD R104, R104, 0x1, R165 ;  /* 0x0000000168687824 */ /* 0x000fe800078e02a5 */
        /* <DEDUP_REMOVED lines=23> */
[----:B-----5:R-:W-:Y:S01]  /*72c0*/  FADD.FTZ R7, -R175, R7 ;  /* 0x00000007af077221 */ /* 0x020fe20000010100 */
[-C--:B------:R-:W-:Y:S04]  /*72d0*/  HMMA.16816.F32.BF16 R20, R100, R148.reuse, R20 ;  /* 0x000000946414723c */ /* 0x080fe80000041814 */
[-C--:B------:R-:W-:Y:S01]  /*72e0*/  FSEL R7, R7, R175.reuse, P0 ;  /* 0x000000af07077208 */ /* 0x080fe20000000000 */
[----:B------:R-:W-:Y:S01]  /*72f0*/  FADD.FTZ R6, -R175, R6 ;  /* 0x00000006af067221 */ /* 0x000fe20000010100 */
[----:B------:R-:W-:Y:S01]  /*7300*/  FSETP.GE.FTZ.AND P0, PT, R187, RZ, PT ;  /* 0x000000ffbb00720b */ /* 0x000fe20003f16000 */
[C---:B------:R-:W-:Y:S04]  /*7310*/  HMMA.16816.F32.BF16 R24, R104.reuse, R148, R24 ;  /* 0x000000946818723c */ /* 0x040fe80000041818 */
[----:B------:R-:W-:Y:S01]  /*7320*/  FSEL R6, R6, R175, P1 ;  /* 0x000000af06067208 */ /* 0x000fe20000800000 */
[----:B------:R-:W-:Y:S01]  /*7330*/  FADD.FTZ R4, -R176, R4 ;  /* 0x00000004b0047221 */ /* 0x000fe20000010100 */
[----:B------:R-:W-:Y:S01]  /*7340*/  FSETP.GE.FTZ.AND P1, PT, R125, RZ, PT ;  /* 0x000000ff7d00720b */ /* 0x000fe20003f36000 */
[-C--:B------:R-:W-:Y:S04]  /*7350*/  HMMA.16816.F32.BF16 R28, R104, R150.reuse, R28 ;  /* 0x00000096681c723c */ /* 0x080fe8000004181c */
[-C--:B------:R-:W-:Y:S01]  /*7360*/  FSEL R4, R4, R176.reuse, P3 ;  /* 0x000000b004047208 */ /* 0x080fe20001800000 */
[----:B------:R-:W-:Y:S01]  /*7370*/  FADD.FTZ R11, -R173, R11 ;  /* 0x0000000bad0b7221 */ /* 0x000fe20000010100 */
[----:B------:R-:W-:Y:S01]  /*7380*/  FSETP.GE.FTZ.AND P3, PT, R190, RZ, PT ;  /* 0x000000ffbe00720b */ /* 0x000fe20003f76000 */
[C---:B------:R-:W-:Y:S04]  /*7390*/  HMMA.16816.F32.BF16 R32, R100.reuse, R150, R32 ;  /* 0x000000966420723c */ /* 0x040fe80000041820 */
[-C--:B------:R-:W-:Y:S01]  /*73a0*/  FSEL R11, R11, R173.reuse, P0 ;  /* 0x000000ad0b0b7208 */ /* 0x080fe20000000000 */
[----:B------:R-:W-:Y:S01]  /*73b0*/  FADD.FTZ R5, -R176, R5 ;  /* 0x00000005b0057221 */ /* 0x000fe20000010100 */
[----:B------:R-:W-:Y:S01]  /*73c0*/  FSETP.GE.FTZ.AND P0, PT, R198, RZ, PT ;  /* 0x000000ffc600720b */ /* 0x000fe20003f16000 */
[-C--:B------:R-:W-:Y:S04]  /*73d0*/  HMMA.16816.F32.BF16 R36, R100, R152.reuse, R36 ;  /* 0x000000986424723c */ /* 0x080fe80000041824 */
[----:B------:R-:W-:Y:S01]  /*73e0*/  FSEL R5, R5, R176, P2 ;  /* 0x000000b005057208 */ /* 0x000fe20001000000 */
[----:B------:R-:W-:Y:S01]  /*73f0*/  FADD.FTZ R8, -R174, R8 ;  /* 0x00000008ae087221 */ /* 0x000fe20000010100 */
[----:B------:R-:W-:Y:S01]  /*7400*/  FSETP.GE.FTZ.AND P2, PT, R117, RZ, PT ;  /* 0x000000ff7500720b */ /* 0x000fe20003f56000 */
[C---:B------:R-:W-:Y:S04]  /*7410*/  HMMA.16816.F32.BF16 R40, R104.reuse, R152, R40 ;  /* 0x000000986828723c */ /* 0x040fe80000041828 */
[----:B------:R-:W-:Y:S01]  /*7420*/  FSEL R8, R8, R174, P3 ;  /* 0x000000ae08087208 */ /* 0x000fe20001800000 */
[C---:B------:R-:W-:Y:S01]  /*7430*/  FADD.FTZ R0, -R173.reuse, R15 ;  /* 0x0000000fad007221 */ /* 0x040fe20000010100 */
[----:B------:R-:W-:Y:S01]  /*7440*/  FSETP.GE.FTZ.AND P3, PT, R200, RZ, PT ;  /* 0x000000ffc800720b */ /* 0x000fe20003f76000 */
[-C--:B------:R-:W-:Y:S04]  /*7450*/  HMMA.16816.F32.BF16 R44, R104, R154.reuse, R44 ;  /* 0x0000009a682c723c */ /* 0x080fe8000004182c */
[-C--:B------:R-:W-:Y:S01]  /*7460*/  FSEL R0, R0, R173.reuse, P0 ;  /* 0x000000ad00007208 */ /* 0x080fe20000000000 */
[----:B------:R-:W-:Y:S01]  /*7470*/  FADD.FTZ R10, -R173, R10 ;  /* 0x0000000aad0a7221 */ /* 0x000fe20000010100 */
[----:B------:R-:W-:Y:S01]  /*7480*/  FSETP.GE.FTZ.AND P0, PT, R209, RZ, PT ;  /* 0x000000ffd100720b */ /* 0x000fe20003f16000 */
[C---:B------:R-:W-:Y:S04]  /*7490*/  HMMA.16816.F32.BF16 R48, R100.reuse, R154, R48 ;  /* 0x0000009a6430723c */ /* 0x040fe80000041830 */
[----:B------:R-:W-:Y:S01]  /*74a0*/  FSEL R10, R10, R173, P1 ;  /* 0x000000ad0a0a7208 */ /* 0x000fe20000800000 */
[----:B------:R-:W-:Y:S01]  /*74b0*/  FMUL.FTZ R192, R192, R6 ;  /* 0x00000006c0c07220 */ /* 0x000fe20000410000 */
[----:B------:R-:W-:Y:S01]  /*74c0*/  FSETP.GE.FTZ.AND P1, PT, R185, RZ, PT ;  /* 0x000000ffb900720b */ /* 0x000fe20003f36000 */
[-C--:B------:R-:W-:Y:S04]  /*74d0*/  HMMA.16816.F32.BF16 R52, R100, R156.reuse, R52 ;  /* 0x0000009c6434723c */ /* 0x080fe80000041834 */
[C---:B------:R-:W-:Y:S01]  /*74e0*/  FADD.FTZ R9, -R174.reuse, R9 ;  /* 0x00000009ae097221 */ /* 0x040fe20000010100 */
[----:B------:R-:W-:Y:S01]  /*74f0*/  FADD.FTZ R6, -R174, R12 ;  /* 0x0000000cae067221 */ /* 0x000fe20000010100 */
[C---:B------:R-:W-:Y:S05]  /*7500*/  HMMA.16816.F32.BF16 R56, R104.reuse, R156, R56 ;  /* 0x0000009c6838723c */ /* 0x040fea0000041838 */
[-C--:B------:R-:W-:Y:S01]  /*7510*/  FSEL R9, R9, R174.reuse, P2 ;  /* 0x000000ae09097208 */ /* 0x080fe20001000000 */
[-C--:B------:R-:W-:Y:S03]  /*7520*/  HMMA.16816.F32.BF16 R60, R104, R158.reuse, R60 ;  /* 0x0000009e683c723c */ /* 0x080fe6000004183c */
[----:B------:R-:W-:Y:S02]  /*7530*/  FSETP.GE.FTZ.AND P2, PT, R124, RZ, PT ;  /* 0x000000ff7c00720b */ /* 0x000fe40003f56000 */
[----:B------:R-:W-:Y:S01]  /*7540*/  FSEL R6, R6, R174, P3 ;  /* 0x000000ae06067208 */ /* 0x000fe20001800000 */
[----:B------:R-:W-:Y:S01]  /*7550*/  FADD.FTZ R19, -R175, R19 ;  /* 0x00000013af137221 */ /* 0x000fe20000010100 */
[----:B------:R-:W-:Y:S01]  /*7560*/  FSETP.GE.FTZ.AND P3, PT, R208, RZ, PT ;  /* 0x000000ffd000720b */ /* 0x000fe20003f76000 */
[----:B------:R-:W-:Y:S01]  /*7570*/  FMUL.FTZ R104, R194, R4 ;  /* 0x00000004c2687220 */ /* 0x000fe20000410000 */
[----:B------:R-:W-:Y:S04]  /*7580*/  HMMA.16816.F32.BF16 R64, R100, R158, R64 ;  /* 0x0000009e6440723c */ /* 0x000fe80000041840 */
[----:B------:R-:W-:Y:S01]  /*7590*/  FSEL R19, R19, R175, P0 ;  /* 0x000000af13137208 */ /* 0x000fe20000000000 */
[----:B------:R-:W-:Y:S01]  /*75a0*/  FMUL.FTZ R126, R126, R5 ;  /* 0x000000057e7e7220 */ /* 0x000fe20000410000 */
[----:B------:R-:W-:Y:S01]  /*75b0*/  FSETP.GE.FTZ.AND P0, PT, R201, RZ, PT ;  /* 0x000000ffc900720b */ /* 0x000fe20003f16000 */
[----:B------:R-:W-:Y:S01]  /*75c0*/  FADD.FTZ R4, -R173, R14 ;  /* 0x0000000ead047221 */ /* 0x000fe20000010100 */
[----:B------:R-:W-:Y:S03]  /*75d0*/  FADD.FTZ R5, -R174, R13 ;  /* 0x0000000dae057221 */ /* 0x000fe60000010100 */
[----:B------:R-:W-:Y:S01]  /*75e0*/  F2FP.BF16.F32.PACK_AB R126, R126, R104 ;  /* 0x000000687e7e723e */ /* 0x000fe200000010ff */
[----:B------:R-:W-:Y:S01]  /*75f0*/  FADD.FTZ R16, -R176, R16 ;  /* 0x00000010b0107221 */ /* 0x000fe20000010100 */
[----:B------:R-:W-:Y:S01]  /*7600*/  FSEL R4, R4, R173, P1 ;  /* 0x000000ad04047208 */ /* 0x000fe20000800000 */
[----:B------:R-:W-:Y:S01]  /*7610*/  FADD.FTZ R23, -R175, R23 ;  /* 0x00000017af177221 */ /* 0x000fe20000010100 */
[----:B------:R-:W-:Y:S01]  /*7620*/  FSEL R5, R5, R174, P2 ;  /* 0x000000ae05057208 */ /* 0x000fe20001000000 */
[----:B------:R-:W-:Y:S01]  /*7630*/  FADD.FTZ R18, -R175, R18 ;  /* 0x00000012af127221 */ /* 0x000fe20000010100 */
[----:B------:R-:W-:Y:S01]  /*7640*/  FSETP.GE.FTZ.AND P1, PT, R205, RZ, PT ;  /* 0x000000ffcd00720b */ /* 0x000fe20003f36000 */
[----:B------:R-:W-:Y:S01]  /*7650*/  FADD.FTZ R17, -R176, R17 ;  /* 0x00000011b0117221 */ /* 0x000fe20000010100 */
[-C--:B------:R-:W-:Y:S01]  /*7660*/  FSEL R16, R16, R176.reuse, P3 ;  /* 0x000000b010107208 */ /* 0x080fe20001800000 */
[----:B------:R-:W-:Y:S01]  /*7670*/  FADD.FTZ R20, -R176, R20 ;  /* 0x00000014b0147221 */ /* 0x000fe20000010100 */
[----:B------:R-:W-:Y:S01]  /*7680*/  FSETP.GE.FTZ.AND P2, PT, R191, RZ, PT ;  /* 0x000000ffbf00720b */ /* 0x000fe20003f56000 */
[----:B------:R-:W-:Y:S01]  /*7690*/  FADD.FTZ R27, -R173, R27 ;  /* 0x0000001bad1b7221 */ /* 0x000fe20000010100 */
[----:B------:R-:W-:Y:S01]  /*76a0*/  FSETP.GE.FTZ.AND P3, PT, R202, RZ, PT ;  /* 0x000000ffca00720b */ /* 0x000fe20003f76000 */
[----:B------:R-:W-:Y:S01]  /*76b0*/  FADD.FTZ R22, -R175, R22 ;  /* 0x00000016af167221 */ /* 0x000fe20000010100 */
[-C--:B------:R-:W-:Y:S01]  /*76c0*/  FSEL R23, R23, R175.reuse, P0 ;  /* 0x000000af17177208 */ /* 0x080fe20000000000 */
        /* <DEDUP_REMOVED lines=9> */
[----:B------:R-:W-:Y:S01]  /*7760*/  FSEL R20, R20, R176, P3 ;  /* 0x000000b014147208 */ /* 0x000fe20001800000 */
[C---:B------:R-:W-:Y:S01]  /*7770*/  FADD.FTZ R28, -R174.reuse, R28 ;  /* 0x0000001cae1c7221 */ /* 0x040fe20000010100 */
[----:B------:R-:W-:Y:S01]  /*7780*/  FSETP.GE.FTZ.AND P2, PT, R123, RZ, PT ;  /* 0x000000ff7b00720b */ /* 0x000fe20003f56000 */
[----:B------:R-:W-:Y:S01]  /*7790*/  FADD.FTZ R35, -R175, R35 ;  /* 0x00000023af237221 */ /* 0x000fe20000010100 */
[----:B------:R-:W-:Y:S01]  /*77a0*/  FSETP.GE.FTZ.AND P3, PT, R199, RZ, PT ;  /* 0x000000ffc700720b */ /* 0x000fe20003f76000 */
[----:B------:R-:W-:Y:S01]  /*77b0*/  FADD.FTZ R30, -R173, R30 ;  /* 0x0000001ead1e7221 */ /* 0x000fe20000010100 */
[----:B------:R-:W-:Y:S01]  /*77c0*/  FSEL R27, R27, R173, P0 ;  /* 0x000000ad1b1b7208 */ /* 0x000fe20000000000 */
[----:B------:R-:W-:Y:S01]  /*77d0*/  FADD.FTZ R29, -R174, R29 ;  /* 0x0000001dae1d7221 */ /* 0x000fe20000010100 */
[----:B------:R-:W-:Y:S01]  /*77e0*/  FSEL R22, R22, R175, P1 ;  /* 0x000000af16167208 */ /* 0x000fe20000800000 */
[----:B------:R-:W-:Y:S01]  /*77f0*/  FADD.FTZ R32, -R176, R32 ;  /* 0x00000020b0207221 */ /* 0x000fe20000010100 */
[----:B------:R-:W-:Y:S01]  /*7800*/  FSETP.GE.FTZ.AND P0, PT, R215, RZ, PT ;  /* 0x000000ffd700720b */ /* 0x000fe20003f16000 */
[----:B------:R-:W-:Y:S01]  /*7810*/  FMUL.FTZ R4, R185, R4 ;  /* 0x00000004b9047220 */ /* 0x000fe20000410000 */
[----:B------:R-:W-:Y:S01]  /*7820*/  FSEL R21, R21, R176, P2 ;  /* 0x000000b015157208 */ /* 0x000fe20001000000 */
[----:B------:R-:W-:Y:S01]  /*7830*/  FMUL.FTZ R0, R198, R0 ;  /* 0x00000000c6007220 */ /* 0x000fe20000410000 */
[----:B------:R-:W-:Y:S01]  /*7840*/  FSETP.GE.FTZ.AND P1, PT, R182, RZ, PT ;  /* 0x000000ffb600720b */ /* 0x000fe20003f36000 */
[C---:B------:R-:W-:Y:S01]  /*7850*/  FADD.FTZ R39, -R175.reuse, R39 ;  /* 0x00000027af277221 */ /* 0x040fe20000010100 */
[----:B------:R-:W-:Y:S01]  /*7860*/  FSEL R24, R24, R174, P3 ;  /* 0x000000ae18187208 */ /* 0x000fe20001800000 */
[----:B------:R-:W-:Y:S01]  /*7870*/  FADD.FTZ R34, -R175, R34 ;  /* 0x00000022af227221 */ /* 0x000fe20000010100 */
[----:B------:R-:W-:Y:S01]  /*7880*/  FSETP.GE.FTZ.AND P2, PT, R122, RZ, PT ;  /* 0x000000ff7a00720b */ /* 0x000fe20003f56000 */
[----:B------:R-:W-:Y:S01]  /*7890*/  FADD.FTZ R33, -R176, R33 ;  /* 0x00000021b0217221 */ /* 0x000fe20000010100 */
[----:B------:R-:W-:Y:S01]  /*78a0*/  FSETP.GE.FTZ.AND P3, PT, R214, RZ, PT ;  /* 0x000000ffd600720b */ /* 0x000fe20003f76000 */
[----:B------:R-:W-:Y:S01]  /*78b0*/  FADD.FTZ R36, -R176, R36 ;  /* 0x00000024b0247221 */ /* 0x000fe20000010100 */
[-C--:B------:R-:W-:Y:S01]  /*78c0*/  FSEL R31, R31, R173.reuse, P0 ;  /* 0x000000ad1f1f7208 */ /* 0x080fe20000000000 */
[----:B------:R-:W-:Y:S01]  /*78d0*/  FMUL.FTZ R6, R200, R6 ;  /* 0x00000006c8067220 */ /* 0x000fe20000410000 */
[----:B------:R-:W-:Y:S01]  /*78e0*/  FSEL R26, R26, R173, P1 ;  /* 0x000000ad1a1a7208 */ /* 0x000fe20000800000 */
[----:B------:R-:W-:Y:S01]  /*78f0*/  FMUL.FTZ R5, R124, R5 ;  /* 0x000000057c057220 */ /* 0x000fe20000410000 */
[----:B------:R-:W-:Y:S01]  /*7900*/  FSETP.GE.FTZ.AND P0, PT, R217, RZ, PT ;  /* 0x000000ffd900720b */ /* 0x000fe20003f16000 */
[----:B------:R-:W-:Y:S01]  /*7910*/  FADD.FTZ R38, -R175, R38 ;  /* 0x00000026af267221 */ /* 0x000fe20000010100 */
[-C--:B------:R-:W-:Y:S01]  /*7920*/  FSEL R25, R25, R174.reuse, P2 ;  /* 0x000000ae19197208 */ /* 0x080fe20001000000 */
[----:B------:R-:W-:Y:S01]  /*7930*/  FADD.FTZ R37, -R176, R37 ;  /* 0x00000025b0257221 */ /* 0x000fe20000010100 */
[----:B------:R-:W-:Y:S01]  /*7940*/  FSETP.GE.FTZ.AND P1, PT, R197, RZ, PT ;  /* 0x000000ffc500720b */ /* 0x000fe20003f36000 */
[----:B------:R-:W-:Y:S01]  /*7950*/  FADD.FTZ R40, -R174, R40 ;  /* 0x00000028ae287221 */ /* 0x000fe20000010100 */
[----:B------:R-:W-:Y:S01]  /*7960*/  FSEL R28, R28, R174, P3 ;  /* 0x000000ae1c1c7208 */ /* 0x000fe20001800000 */
[----:B------:R-:W-:Y:S01]  /*7970*/  FMUL.FTZ R16, R208, R16 ;  /* 0x00000010d0107220 */ /* 0x000fe20000410000 */
[----:B------:R-:W-:Y:S01]  /*7980*/  FSETP.GE.FTZ.AND P2, PT, R181, RZ, PT ;  /* 0x000000ffb500720b */ /* 0x000fe20003f56000 */
[----:B------:R-:W-:Y:S01]  /*7990*/  FMUL.FTZ R17, R191, R17 ;  /* 0x00000011bf117220 */ /* 0x000fe20000410000 */
[----:B------:R-:W-:Y:S01]  /*79a0*/  FSETP.GE.FTZ.AND P3, PT, R218, RZ, PT ;  /* 0x000000ffda00720b */ /* 0x000fe20003f76000 */
[----:B------:R-:W-:Y:S01]  /*79b0*/  FADD.FTZ R47, -R173, R47 ;  /* 0x0000002fad2f7221 */ /* 0x000fe20000010100 */
[----:B------:R-:W-:Y:S01]  /*79c0*/  FSEL R35, R35, R175, P0 ;  /* 0x000000af23237208 */ /* 0x000fe20000000000 */
[----:B------:R-:W-:Y:S01]  /*79d0*/  FADD.FTZ R41, -R174, R41 ;  /* 0x00000029ae297221 */ /* 0x000fe20000010100 */
[----:B------:R-:W-:Y:S01]  /*79e0*/  FSEL R30, R30, R173, P1 ;  /* 0x000000ad1e1e7208 */ /* 0x000fe20000800000 */
[----:B------:R-:W-:Y:S01]  /*79f0*/  FMUL.FTZ R7, R195, R7 ;  /* 0x00000007c3077220 */ /* 0x000fe20000410000 */
[----:B------:R-:W-:Y:S01]  /*7a00*/  FSETP.GE.FTZ.AND P0, PT, R204, RZ, PT ;  /* 0x000000ffcc00720b */ /* 0x000fe20003f16000 */
        /* <DEDUP_REMOVED lines=8> */
[----:B------:R-:W-:Y:S01]  /*7a90*/  FADD.FTZ R48, -R176, R48 ;  /* 0x00000030b0307221 */ /* 0x000fe20000010100 */
[----:B------:R-:W-:Y:S01]  /*7aa0*/  FSETP.GE.FTZ.AND P3, PT, R206, RZ, PT ;  /* 0x000000ffce00720b */ /* 0x000fe20003f76000 */
[----:B------:R-:W-:Y:S01]  /*7ab0*/  FMUL.FTZ R9, R117, R9 ;  /* 0x0000000975097220 */ /* 0x000fe20000410000 */
[----:B------:R-:W-:Y:S01]  /*7ac0*/  F2FP.BF16.F32.PACK_AB R106, R0, R4 ;  /* 0x00000004006a723e */ /* 0x000fe200000010ff */
[----:B------:R-:W-:Y:S01]  /*7ad0*/  FADD.FTZ R0, -R173, R43 ;  /* 0x0000002bad007221 */ /* 0x000fe20000010100 */
[-C--:B------:R-:W-:Y:S01]  /*7ae0*/  FSEL R39, R39, R175.reuse, P0 ;  /* 0x000000af27277208 */ /* 0x080fe20000000000 */
[----:B------:R-:W-:Y:S01]  /*7af0*/  FADD.FTZ R4, -R173, R46 ;  /* 0x0000002ead047221 */ /* 0x000fe20000010100 */
[----:B------:R-:W-:Y:S01]  /*7b00*/  FSEL R34, R34, R175, P1 ;  /* 0x000000af22227208 */ /* 0x000fe20000800000 */
[----:B------:R-:W-:Y:S01]  /*7b10*/  FADD.FTZ R50, -R175, R50 ;  /* 0x00000032af327221 */ /* 0x000fe20000010100 */
[----:B------:R-:W-:Y:S01]  /*7b20*/  FSETP.GE.FTZ.AND P0, PT, R178, RZ, PT ;  /* 0x000000ffb200720b */ /* 0x000fe20003f16000 */
        /* <DEDUP_REMOVED lines=8> */
[----:B------:R-:W-:Y:S01]  /*7bb0*/  FADD.FTZ R49, -R176, R49 ;  /* 0x00000031b0317221 */ /* 0x000fe20000010100 */
[----:B------:R-:W-:Y:S01]  /*7bc0*/  FSETP.GE.FTZ.AND P3, PT, R179, RZ, PT ;  /* 0x000000ffb300720b */ /* 0x000fe20003f76000 */
[----:B------:R-:W-:Y:S01]  /*7bd0*/  FADD.FTZ R58, -R173, R58 ;  /* 0x0000003aad3a7221 */ /* 0x000fe20000010100 */
[----:B------:R-:W-:Y:S01]  /*7be0*/  F2FP.BF16.F32.PACK_AB R107, R5, R6 ;  /* 0x00000006056b723e */ /* 0x000fe200000010ff */
[----:B------:R-:W-:Y:S01]  /*7bf0*/  FADD.FTZ R5, -R173, R42 ;  /* 0x0000002aad057221 */ /* 0x000fe20000010100 */
[----:B------:R-:W-:Y:S01]  /*7c00*/  FSEL R0, R0, R173, P0 ;  /* 0x000000ad00007208 */ /* 0x000fe20000000000 */
[----:B------:R-:W-:Y:S01]  /*7c10*/  FADD.FTZ R6, -R174, R44 ;  /* 0x0000002cae067221 */ /* 0x000fe20000010100 */
[----:B------:R-:W-:Y:S01]  /*7c20*/  FSEL R38, R38, R175, P1 ;  /* 0x000000af26267208 */ /* 0x000fe20000800000 */
[----:B------:R-:W-:Y:S01]  /*7c30*/  FADD.FTZ R64, -R176, R64 ;  /* 0x00000040b0407221 */ /* 0x000fe20000010100 */
[----:B------:R-:W-:Y:S01]  /*7c40*/  FSEL R37, R37, R176, P2 ;  /* 0x000000b025257208 */ /* 0x000fe20001000000 */
[----:B------:R-:W-:Y:S01]  /*7c50*/  FMUL.FTZ R18, R205, R18 ;  /* 0x00000012cd127220 */ /* 0x000fe20000410000 */
[----:B------:R-:W-:Y:S01]  /*7c60*/  FSETP.GE.FTZ.AND P1, PT, R119, RZ, PT ;  /* 0x000000ff7700720b */ /* 0x000fe20003f36000 */
[----:B------:R-:W-:Y:S01]  /*7c70*/  FMUL.FTZ R19, R209, R19 ;  /* 0x00000013d1137220 */ /* 0x000fe20000410000 */
[----:B------:R-:W-:Y:S01]  /*7c80*/  FSEL R40, R40, R174, P3 ;  /* 0x000000ae28287208 */ /* 0x000fe20001800000 */
[----:B------:R-:W-:Y:S01]  /*7c90*/  FADD.FTZ R66, -R175, R66 ;  /* 0x00000042af427221 */ /* 0x000fe20000010100 */
[----:B------:R-:W-:Y:S01]  /*7ca0*/  FSETP.GE.FTZ.AND P0, PT, R203, RZ, PT ;  /* 0x000000ffcb00720b */ /* 0x000fe20003f16000 */
[----:B------:R-:W-:Y:S01]  /*7cb0*/  FMUL.FTZ R20, R202, R20 ;  /* 0x00000014ca147220 */ /* 0x000fe20000410000 */
[----:B------:R-:W-:Y:S01]  /*7cc0*/  FSETP.GE.FTZ.AND P2, PT, R114, RZ, PT ;  /* 0x000000ff7200720b */ /* 0x000fe20003f56000 */
[----:B------:R-:W-:Y:S01]  /*7cd0*/  FMUL.FTZ R21, R123, R21 ;  /* 0x000000157b157220 */ /* 0x000fe20000410000 */
[----:B------:R-:W-:Y:S01]  /*7ce0*/  FSETP.GE.FTZ.AND P3, PT, R207, RZ, PT ;  /* 0x000000ffcf00720b */ /* 0x000fe20003f76000 */
[----:B------:R-:W-:Y:S01]  /*7cf0*/  FMUL.FTZ R22, R184, R22 ;  /* 0x00000016b8167220 */ /* 0x000fe20000410000 */
[----:B------:R-:W-:Y:S01]  /*7d00*/  F2FP.BF16.F32.PACK_AB R105, R17, R16 ;  /* 0x000000101169723e */ /* 0x000fe200000010ff */
[----:B------:R-:W-:Y:S01]  /*7d10*/  FMUL.FTZ R16, R178, R0 ;  /* 0x00000000b2107220 */ /* 0x000fe20000410000 */
[----:B------:R-:W-:Y:S01]  /*7d20*/  FSEL R5, R5, R173, P1 ;  /* 0x000000ad05057208 */ /* 0x000fe20000800000 */
[----:B------:R-:W-:Y:S01]  /*7d30*/  FMUL.FTZ R23, R201, R23 ;  /* 0x00000017c9177220 */ /* 0x000fe20000410000 */
[----:B------:R-:W-:Y:S01]  /*7d40*/  FSEL R0, R47, R173, P0 ;  /* 0x000000ad2f007208 */ /* 0x000fe20000000000 */
[----:B------:R-:W-:Y:S01]  /*7d50*/  FMUL.FTZ R24, R199, R24 ;  /* 0x00000018c7187220 */ /* 0x000fe20000410000 */
[-C--:B------:R-:W-:Y:S01]  /*7d60*/  FSEL R41, R41, R174.reuse, P2 ;  /* 0x000000ae29297208 */ /* 0x080fe20001000000 */
[----:B------:R-:W-:Y:S01]  /*7d70*/  FMUL.FTZ R119, R119, R5 ;  /* 0x0000000577777220 */ /* 0x000fe20000410000 */
[----:B------:R-:W-:Y:S01]  /*7d80*/  FSEL R6, R6, R174, P3 ;  /* 0x000000ae06067208 */ /* 0x000fe20001800000 */
[----:B------:R-:W-:Y:S01]  /*7d90*/  FMUL.FTZ R14, R203, R0 ;  /* 0x00000000cb0e7220 */ /* 0x000fe20000410000 */
[----:B------:R-:W-:Y:S01]  /*7da0*/  FSETP.GE.FTZ.AND P2, PT, R118, RZ, PT ;  /* 0x000000ff7600720b */ /* 0x000fe20003f56000 */
[----:B------:R-:W-:Y:S01]  /*7db0*/  FMUL.FTZ R25, R122, R25 ;  /* 0x000000197a197220 */ /* 0x000fe20000410000 */
        /* <DEDUP_REMOVED lines=12> */
[----:B------:R-:W-:Y:S01]  /*7e80*/  FSEL R0, R51, R175, P0 ;  /* 0x000000af33007208 */ /* 0x000fe20000000000 */
[----:B------:R-:W-:Y:S01]  /*7e90*/  FMUL.FTZ R15, R118, R5 ;  /* 0x00000005760f7220 */ /* 0x000fe20000410000 */
[----:B------:R-:W-:Y:S01]  /*7ea0*/  F2FP.BF16.F32.PACK_AB R117, R11, R10 ;  /* 0x0000000a0b75723e */ /* 0x000fe200000010ff */
[----:B------:R-:W-:Y:S01]  /*7eb0*/  FADD.FTZ R10, -R175, R55 ;  /* 0x00000037af0a7221 */ /* 0x000fe20000010100 */
[----:B------:R-:W-:Y:S01]  /*7ec0*/  FSEL R6, R48, R176, P3 ;  /* 0x000000b030067208 */ /* 0x000fe20001800000 */
[----:B------:R-:W-:Y:S01]  /*7ed0*/  FMUL.FTZ R177, R177, R4 ;  /* 0x00000004b1b17220 */ /* 0x000fe20000410000 */
[----:B------:R-:W-:Y:S01]  /*7ee0*/  FSETP.GE.FTZ.AND P1, PT, R212, RZ, PT ;  /* 0x000000ffd400720b */ /* 0x000fe20003f36000 */
[----:B------:R-:W-:Y:S01]  /*7ef0*/  FMUL.FTZ R12, R220, R0 ;  /* 0x00000000dc0c7220 */ /* 0x000fe20000410000 */
[----:B------:R-:W-:Y:S01]  /*7f00*/  FSETP.GE.FTZ.AND P3, PT, R189, RZ, PT ;  /* 0x000000ffbd00720b */ /* 0x000fe20003f76000 */
[----:B------:R-:W-:Y:S01]  /*7f10*/  FADD.FTZ R11, -R176, R53 ;  /* 0x00000035b00b7221 */ /* 0x000fe20000010100 */
[----:B------:R-:W-:Y:S01]  /*7f20*/  FSETP.GE.FTZ.AND P0, PT, R188, RZ, PT ;  /* 0x000000ffbc00720b */ /* 0x000fe20003f16000 */
[----:B------:R-:W-:Y:S01]  /*7f30*/  FMUL.FTZ R31, R215, R31 ;  /* 0x0000001fd71f7220 */ /* 0x000fe20000410000 */
[----:B------:R-:W-:Y:S01]  /*7f40*/  FSEL R4, R50, R175, P1 ;  /* 0x000000af32047208 */ /* 0x000fe20000800000 */
[----:B------:R-:W-:Y:S01]  /*7f50*/  FMUL.FTZ R32, R218, R32 ;  /* 0x00000020da207220 */ /* 0x000fe20000410000 */
[----:B------:R-:W-:Y:S01]  /*7f60*/  FSEL R0, R52, R176, P3 ;  /* 0x000000b034007208 */ /* 0x000fe20001800000 */
[----:B------:R-:W-:Y:S01]  /*7f70*/  FMUL.FTZ R33, R183, R33 ;  /* 0x00000021b7217220 */ /* 0x000fe20000410000 */
[----:B------:R-:W-:Y:S01]  /*7f80*/  FSEL R10, R10, R175, P0 ;  /* 0x000000af0a0a7208 */ /* 0x000fe20000000000 */
[----:B------:R-:W-:Y:S01]  /*7f90*/  FMUL.FTZ R34, R211, R34 ;  /* 0x00000022d3227220 */ /* 0x000fe20000410000 */
[----:B------:R-:W-:Y:S01]  /*7fa0*/  FSETP.GE.FTZ.AND P1, PT, R120, RZ, PT ;  /* 0x000000ff7800720b */ /* 0x000fe20003f36000 */
[----:B------:R-:W-:Y:S01]  /*7fb0*/  FMUL.FTZ R35, R217, R35 ;  /* 0x00000023d9237220 */ /* 0x000fe20000410000 */
[----:B------:R-:W-:Y:S01]  /*7fc0*/  FSETP.GE.FTZ.AND P0, PT, R112, RZ, PT ;  /* 0x000000ff7000720b */ /* 0x000fe20003f16000 */
[----:B------:R-:W-:Y:S01]  /*7fd0*/  FMUL.FTZ R36, R206, R36 ;  /* 0x00000024ce247220 */ /* 0x000fe20000410000 */
[----:B------:R-:W-:Y:S01]  /*7fe0*/  F2FP.BF16.F32.PACK_AB R124, R9, R8 ;  /* 0x00000008097c723e */ /* 0x000fe200000010ff */
[----:B------:R-:W-:Y:S01]  /*7ff0*/  FMUL.FTZ R8, R212, R4 ;  /* 0x00000004d4087220 */ /* 0x000fe20000410000 */
[----:B------:R-:W-:Y:S01]  /*8000*/  F2FP.BF16.F32.PACK_AB R15, R15, R7 ;  /* 0x000000070f0f723e */ /* 0x000fe200000010ff */
[----:B------:R-:W-:Y:S01]  /*8010*/  FMUL.FTZ R7, R189, R0 ;  /* 0x00000000bd077220 */ /* 0x000fe20000410000 */
[----:B------:R-:W-:Y:S01]  /*8020*/  FSEL R4, R54, R175, P1 ;  /* 0x000000af36047208 */ /* 0x000fe20000800000 */
[----:B------:R-:W-:Y:S01]  /*8030*/  FMUL.FTZ R9, R219, R6 ;  /* 0x00000006db097220 */ /* 0x000fe20000410000 */
[-C--:B------:R-:W-:Y:S01]  /*8040*/  FSEL R0, R59, R173.reuse, P0 ;  /* 0x000000ad3b007208 */ /* 0x080fe20000000000 */
[----:B------:R-:W-:Y:S01]  /*8050*/  FADD.FTZ R6, -R174, R56 ;  /* 0x00000038ae067221 */ /* 0x000fe20000010100 */
[----:B------:R-:W-:Y:S01]  /*8060*/  FSETP.GE.FTZ.AND P2, PT, R186, RZ, PT ;  /* 0x000000ffba00720b */ /* 0x000fe20003f56000 */
[----:B------:R-:W-:Y:S01]  /*8070*/  FMUL.FTZ R120, R120, R4 ;  /* 0x0000000478787220 */ /* 0x000fe20000410000 */
[----:B------:R-:W-:Y:S01]  /*8080*/  FSETP.GE.FTZ.AND P1, PT, R110, RZ, PT ;  /* 0x000000ff6e00720b */ /* 0x000fe20003f36000 */
[----:B------:R-:W-:Y:S01]  /*8090*/  FMUL.FTZ R38, R180, R38 ;  /* 0x00000026b4267220 */ /* 0x000fe20000410000 */
[----:B------:R-:W-:Y:S01]  /*80a0*/  F2FP.BF16.F32.PACK_AB R12, R12, R8 ;  /* 0x000000080c0c723e */ /* 0x000fe200000010ff */
[----:B------:R-:W-:Y:S01]  /*80b0*/  FMUL.FTZ R8, R112, R0 ;  /* 0x0000000070087220 */ /* 0x000fe20000410000 */
[----:B------:R-:W-:Y:S01]  /*80c0*/  FSEL R5, R49, R176, P2 ;  /* 0x000000b031057208 */ /* 0x000fe20001000000 */
        /* <DEDUP_REMOVED lines=9> */
[----:B------:R-:W-:Y:S01]  /*8160*/  FSETP.GE.FTZ.AND P0, PT, R116, RZ, PT ;  /* 0x000000ff7400720b */ /* 0x000fe20003f16000 */
[----:B------:R-:W-:Y:S01]  /*8170*/  FADD.FTZ R4, -R174, R60 ;  /* 0x0000003cae047221 */ /* 0x000fe20000010100 */
        /* <DEDUP_REMOVED lines=8> */
[-C--:B------:R-:W-:Y:S02]  /*8200*/  FSEL R6, R6, R174.reuse, P3 ;  /* 0x000000ae06067208 */ /* 0x080fe40001800000 */
[----:B------:R-:W-:Y:S01]  /*8210*/  FSETP.GE.FTZ.AND P3, PT, R210, RZ, PT ;  /* 0x000000ffd200720b */ /* 0x000fe20003f76000 */
[----:B------:R-:W-:Y:S01]  /*8220*/  @P0 FADD.FTZ R173, -R173, R63 ;  /* 0x0000003fadad0221 */ /* 0x000fe20000010100 */
[----:B------:R-:W-:Y:S01]  /*8230*/  FSEL R5, R5, R174, P2 ;  /* 0x000000ae05057208 */ /* 0x000fe20001000000 */
[----:B------:R-:W-:Y:S01]  /*8240*/  FMUL.FTZ R6, R113, R6 ;  /* 0x0000000671067220 */ /* 0x000fe20000410000 */
[----:B------:R-:W-:Y:S02]  /*8250*/  FSETP.GE.FTZ.AND P2, PT, R109, RZ, PT ;  /* 0x000000ff6d00720b */ /* 0x000fe40003f56000 */
[----:B------:R-:W-:Y:S01]  /*8260*/  FSEL R4, R4, R174, P3 ;  /* 0x000000ae04047208 */ /* 0x000fe20001800000 */
[----:B------:R-:W-:Y:S01]  /*8270*/  FMUL.FTZ R5, R111, R5 ;  /* 0x000000056f057220 */ /* 0x000fe20000410000 */
[----:B------:R-:W-:Y:S02]  /*8280*/  FSETP.GE.FTZ.AND P3, PT, R216, RZ, PT ;  /* 0x000000ffd800720b */ /* 0x000fe40003f76000 */
[----:B------:R-:W-:Y:S01]  /*8290*/  FSETP.GE.FTZ.AND P0, PT, R213, RZ, PT ;  /* 0x000000ffd500720b */ /* 0x000fe20003f16000 */
[----:B------:R-:W-:Y:S01]  /*82a0*/  FMUL.FTZ R4, R210, R4 ;  /* 0x00000004d2047220 */ /* 0x000fe20000410000 */
[----:B------:R-:W-:Y:S01]  /*82b0*/  FSEL R64, R64, R176, P3 ;  /* 0x000000b040407208 */ /* 0x000fe20001800000 */
[----:B------:R-:W-:Y:S01]  /*82c0*/  @P1 FADD.FTZ R176, -R176, R65 ;  /* 0x00000041b0b01221 */ /* 0x000fe20000010100 */
[----:B------:R-:W-:Y:S02]  /*82d0*/  PLOP3.LUT P1, PT, PT, PT, UP2, 0x80, 0x0 ;  /* 0x000000000000781c */ /* 0x000fe40003f2f028 */
[----:B------:R-:W-:Y:S01]  /*82e0*/  F2FP.BF16.F32.PACK_AB R13, R13, R9 ;  /* 0x000000090d0d723e */ /* 0x000fe200000010ff */
[----:B------:R-:W-:Y:S01]  /*82f0*/  @P2 FADD.FTZ R174, -R174, R61 ;  /* 0x0000003daeae2221 */ /* 0x000fe20000010100 */
[----:B------:R-:W-:Y:S01]  /*8300*/  FSETP.GE.FTZ.AND P2, PT, R193, RZ, PT ;  /* 0x000000ffc100720b */ /* 0x000fe20003f56000 */
[----:B------:R-:W-:Y:S01]  /*8310*/  FMUL.FTZ R64, R216, R64 ;  /* 0x00000040d8407220 */ /* 0x000fe20000410000 */
[----:B------:R-:W-:Y:S01]  /*8320*/  F2FP.BF16.F32.PACK_AB R104, R19, R18 ;  /* 0x000000121368723e */ /* 0x000fe200000010ff */
[----:B------:R-:W-:Y:S01]  /*8330*/  FMUL.FTZ R19, R121, R37 ;  /* 0x0000002579137220 */ /* 0x000fe20000410000 */
[----:B------:R-:W-:Y:S01]  /*8340*/  F2FP.BF16.F32.PACK_AB R11, R11, R7 ;  /* 0x000000070b0b723e */ /* 0x000fe200000010ff */
[----:B------:R-:W-:Y:S01]  /*8350*/  FMUL.FTZ R18, R204, R39 ;  /* 0x00000027cc127220 */ /* 0x000fe20000410000 */
[----:B------:R-:W-:Y:S01]  /*8360*/  F2FP.BF16.F32.PACK_AB R9, R5, R6 ;  /* 0x000000060509723e */ /* 0x000fe200000010ff */
[----:B------:R-:W-:Y:S01]  /*8370*/  FMUL.FTZ R7, R109, R174 ;  /* 0x000000ae6d077220 */ /* 0x000fe20000410000 */
[----:B------:R-:W-:Y:S01]  /*8380*/  FSEL R66, R66, R175, P2 ;  /* 0x000000af42427208 */ /* 0x000fe20001000000 */
[----:B------:R-:W-:Y:S01]  /*8390*/  FMUL.FTZ R6, R116, R173 ;  /* 0x000000ad74067220 */ /* 0x000fe20000410000 */
[----:B------:R-:W-:Y:S01]  /*83a0*/  F2FP.BF16.F32.PACK_AB R20, R21, R20 ;  /* 0x000000141514723e */ /* 0x000fe200000010ff */
[----:B------:R-:W-:Y:S01]  /*83b0*/  @P0 FADD.FTZ R175, -R175, R67 ;  /* 0x00000043afaf0221 */ /* 0x000fe20000010100 */
[----:B------:R-:W-:Y:S01]  /*83c0*/  F2FP.BF16.F32.PACK_AB R22, R23, R22 ;  /* 0x000000161716723e */ /* 0x000fe200000010ff */
        /* <DEDUP_REMOVED lines=25> */
[----:B------:R-:W-:Y:S02]  /*8560*/  VIADD R221, R221, UR9 ;  /* 0x00000009dddd7c36 */ /* 0x000fe40008000000 */
[----:B------:R-:W-:Y:S02]  /*8570*/  VIADD R236, R236, UR9 ;  /* 0x00000009ecec7c36 */ /* 0x000fe40008000000 */
[----:B------:R-:W-:Y:S01]  /*8580*/  VIADD R160, R160, UR9 ;  /* 0x00000009a0a07c36 */ /* 0x000fe20008000000 */
[----:B------:R3:W-:Y:S04]  /*8590*/  @P2 STS [R221], RZ ;  /* 0x000000ffdd002388 */ /* 0x0007e80000000800 */
[----:B------:R3:W-:Y:S04]  /*85a0*/  @P2 STS [R221+0x4], RZ ;  /* 0x000004ffdd002388 */ /* 0x0007e80000000800 */
[----:B------:R3:W-:Y:S04]  /*85b0*/  @P2 STS [R221+0x8], RZ ;  /* 0x000008ffdd002388 */ /* 0x0007e80000000800 */
[----:B------:R3:W-:Y:S01]  /*85c0*/  @P2 STS [R221+0xc], RZ ;  /* 0x00000cffdd002388 */ /* 0x0007e20000000800 */
[C---:B-1----:R-:W-:Y:S04]  /*85d0*/  LEA R0, -R21.reuse, RZ, 0x7 ;  /* 0x000000ff15007211 */ /* 0x042fe800078e39ff */
[C---:B------:R-:W-:Y:S04]  /*85e0*/  LEA R4, P0, R0.reuse, R232, 0x1 ;  /* 0x000000e800047211 */ /* 0x040fe800078008ff */
[----:B------:R-:W-:Y:S01]  /*85f0*/  LEA.HI.X.SX32 R0, R0, R233, 0x1, P0 ;  /* 0x000000e900007211 */ /* 0x000fe200000f0eff */
[----:B------:R-:W-:Y:S03]  /*8600*/  IMAD.MOV.U32 R232, RZ, RZ, R4 ;  /* 0x000000ffffe87224 */ /* 0x000fe600078e0004 */
[----:B------:R-:W-:Y:S02]  /*8610*/  MOV R233, R0 ;  /* 0x0000000000e97202 */ /* 0x000fe40000000f00 */
[C---:B------:R-:W-:Y:S03]  /*8620*/  @!P2 LEA R4, P0, R21.reuse, R232, 0x7 ;  /* 0x000000e81504a211 */ /* 0x040fe600078038ff */
        /* <DEDUP_REMOVED lines=14> */
.L_x_453:
[----:B------:R-:W-:Y:S01]  /*8710*/  STS [R223+0x8000], R126 ;  /* 0x0080007edf007388 */ /* 0x000fe20000000800 */
[----:B---3--:R-:W-:Y:S02]  /*8720*/  F2FP.BF16.F32.PACK_AB R4, R176, R64 ;  /* 0x00000040b004723e */ /* 0x008fe400000010ff */
        /* <DEDUP_REMOVED lines=81> */
[----:B------:R-:W5:Y:S01]  /*8c40*/  LDSM.16.MT88.4 R28, [R2+0x17800] ;  /* 0x01780000021c783b */ /* 0x000f620000004200 */
        /* <DEDUP_REMOVED lines=8> */
[C---:B-----5:R-:W-:Y:S05]  /*8cd0*/  HMMA.16816.F32.BF16 R72, R28.reuse, R20, R72 ;  /* 0x000000141c48723c */ /* 0x060fea0000041848 */
        /* <DEDUP_REMOVED lines=41> */
.L_x_454:
[----:B------:R-:W-:Y:S01]  /*8f70*/  LDSM.16.M88.4 R16, [R162] ;  /* 0x00000000a210783b */ /* 0x000fe20000000200 */
[----:B--2---:R-:W-:Y:S01]  /*8f80*/  @P1 VIADD R4, R237, 0xffffff80 ;  /* 0xffffff80ed041836 */ /* 0x004fe20000000000 */
[----:B------:R-:W-:Y:S01]  /*8f90*/  @UP2 UIADD3 UR10, UP0, UR14, -0x200, URZ ;  /* 0xfffffe000e0a2890 */ /* 0x000fe2000ff1e03f */
[----:B------:R-:W-:Y:S01]  /*8fa0*/  IMAD.U32 R58, RZ, RZ, UR42 ;  /* 0x0000002aff3a7e24 */ /* 0x000fe2000f8e00ff */
[----:B------:R-:W1:Y:S01]  /*8fb0*/  LDSM.16.MT88.4 R20, [R0+0x6000] ;  /* 0x006000000014783b */ /* 0x000e620000004200 */
[----:B------:R-:W-:Y:S01]  /*8fc0*/  @P1 IMAD.WIDE R52, R4, R252, UR14 ;  /* 0x0000000e04341e25 */ /* 0x000fe2000f8e02fc */
[----:B------:R-:W-:Y:S02]  /*8fd0*/  @UP2 UIADD3.X UR9, UR15, -0x1, URZ, UP0, !UPT ;  /* 0xffffffff0f092890 */ /* 0x000fe400087fe43f */
[----:B------:R-:W2:Y:S01]  /*8fe0*/  LDSM.16.M88.4 R12, [R162+0x2000] ;  /* 0x00200000a20c783b */ /* 0x000ea20000000200 */
[----:B------:R-:W-:Y:S01]  /*8ff0*/  IMAD.U32 R57, RZ, RZ, UR41 ;  /* 0x00000029ff397e24 */ /* 0x000fe2000f8e00ff */
[----:B------:R-:W-:Y:S01]  /*9000*/  UISETP.GT.AND UP1, UPT, UR8, UR34, UPT ;  /* 0x000000220800728c */ /* 0x000fe2000bf24270 */
[----:B------:R-:W-:Y:S01]  /*9010*/  IMAD.U32 R56, RZ, RZ, UR40 ;  /* 0x00000028ff387e24 */ /* 0x000fe2000f8e00ff */
[----:B------:R-:W-:Y:S01]  /*9020*/  LDSM.16.M88.4 R24, [R169] ;  /* 0x00000000a918783b */ /* 0x000fe20000000200 */
[----:B------:R-:W-:Y:S01]  /*9030*/  IMAD.U32 R55, RZ, RZ, UR39 ;  /* 0x00000027ff377e24 */ /* 0x000fe2000f8e00ff */
[----:B------:R-:W-:Y:S01]  /*9040*/  @UP2 UMOV UR15, UR9 ;  /* 0x00000009000f2c82 */ /* 0x000fe20008000000 */
[----:B------:R-:W-:Y:S01]  /*9050*/  IMAD.U32 R54, RZ, RZ, UR38 ;  /* 0x00000026ff367e24 */ /* 0x000fe2000f8e00ff */
[----:B------:R-:W3:Y:S01]  /*9060*/  LDSM.16.MT88.4 R28, [R0+0x6400] ;  /* 0x00640000001c783b */ /* 0x000ee20000004200 */
[----:B------:R-:W-:Y:S01]  /*9070*/  ULOP3.LUT UR9, UR8, 0x1, URZ, 0xc0, !UPT ;  /* 0x0000000108097892 */ /* 0x000fe2000f8ec03f */
[----:B------:R-:W-:Y:S02]  /*9080*/  @UP2 UMOV UR14, UR10 ;  /* 0x0000000a000e2c82 */ /* 0x000fe40008000000 */
[----:B------:R-:W4:Y:S01]  /*9090*/  LDSM.16.M88.4 R32, [R172] ;  /* 0x00000000ac20783b */ /* 0x000f220000000200 */
[----:B------:R-:W-:Y:S02]  /*90a0*/  UISETP.NE.U32.AND UP0, UPT, UR9, 0x1, UPT ;  /* 0x000000010900788c */ /* 0x000fe4000bf05070 */
[----:B------:R-:W-:Y:S01]  /*90b0*/  UIADD3 UR8, UR8, -0x1, URZ ;  /* 0xffffffff08087890 */ /* 0x000fe2000fffe03f */
[----:B------:R-:W-:Y:S04]  /*90c0*/  LDSM.16.M88.4 R36, [R164] ;  /* 0x00000000a424783b */ /* 0x000fe80000000200 */
[----:B------:R-:W4:Y:S04]  /*90d0*/  LDSM.16.MT88.4 R40, [R0+0x6800] ;  /* 0x006800000028783b */ /* 0x000f280000004200 */
[----:B------:R-:W4:Y:S04]  /*90e0*/  LDSM.16.M88.4 R44, [R164+0x2000] ;  /* 0x00200000a42c783b */ /* 0x000f280000000200 */
[----:B------:R-:W-:Y:S04]  /*90f0*/  LDSM.16.M88.4 R48, [R163+0x2000] ;  /* 0x00200000a330783b */ /* 0x000fe80000000200 */
[----:B------:R-:W5:Y:S01]  /*9100*/  @P1 LDG.E R243, desc[UR12][R52.64] ;  /* 0x0000000c34f31981 */ /* 0x000f62000c1e1900 */
[-C--:B-1----:R-:W-:Y:S03]  /*9110*/  HMMA.16816.F32.BF16 R4, R16, R20.reuse, RZ ;  /* 0x000000141004723c */ /* 0x082fe600000418ff */
[----:B------:R-:W5:Y:S04]  /*9120*/  @P1 LDG.E R244, desc[UR12][R52.64+0x20] ;  /* 0x0000200c34f41981 */ /* 0x000f68000c1e1900 */
[----:B------:R-:W5:Y:S01]  /*9130*/  @P1 LDG.E R241, desc[UR12][R52.64+0x100] ;  /* 0x0001000c34f11981 */ /* 0x000f62000c1e1900 */
[C---:B--2---:R-:W-:Y:S03]  /*9140*/  HMMA.16816.F32.BF16 R8, R12.reuse, R20, RZ ;  /* 0x000000140c08723c */ /* 0x044fe600000418ff */
[----:B------:R1:W5:Y:S03]  /*9150*/  @P1 LDG.E R242, desc[UR12][R52.64+0x120] ;  /* 0x0001200c34f21981 */ /* 0x000366000c1e1900 */
[-C--:B------:R-:W-:Y:S06]  /*9160*/  HMMA.16816.F32.BF16 R12, R12, R22.reuse, RZ ;  /* 0x000000160c0c723c */ /* 0x080fec00000418ff */
[----:B------:R-:W-:Y:S01]  /*9170*/  HMMA.16816.F32.BF16 R16, R16, R22, RZ ;  /* 0x000000161010723c */ /* 0x000fe200000418ff */
[----:B------:R-:W-:Y:S05]  /*9180*/  LDSM.16.M88.4 R20, [R163] ;  /* 0x00000000a314783b */ /* 0x000fea0000000200 */
[-C--:B---3--:R-:W-:Y:S06]  /*9190*/  HMMA.16816.F32.BF16 R4, R24, R28.reuse, R4 ;  /* 0x0000001c1804723c */ /* 0x088fec0000041804 */
[C---:B----4-:R-:W-:Y:S01]  /*91a0*/  HMMA.16816.F32.BF16 R8, R32.reuse, R28, R8 ;  /* 0x0000001c2008723c */ /* 0x050fe20000041808 */
[----:B-1----:R-:W-:Y:S05]  /*91b0*/  IMAD.U32 R53, RZ, RZ, UR37 ;  /* 0x00000025ff357e24 */ /* 0x002fea000f8e00ff */
[-C--:B------:R-:W-:Y:S01]  /*91c0*/  HMMA.16816.F32.BF16 R12, R32, R30.reuse, R12 ;  /* 0x0000001e200c723c */ /* 0x080fe2000004180c */
[----:B------:R-:W1:Y:S01]  /*91d0*/  LDSM.16.MT88.4 R32, [R0+0x6c00] ;  /* 0x006c00000020783b */ /* 0x000e620000004200 */
[----:B------:R-:W-:Y:S04]  /*91e0*/  MOV R52, UR35 ;  /* 0x0000002300347c02 */ /* 0x000fe80008000f00 */
[----:B------:R-:W-:Y:S01]  /*91f0*/  HMMA.16816.F32.BF16 R16, R24, R30, R16 ;  /* 0x0000001e1810723c */ /* 0x000fe20000041810 */
[----:B------:R-:W-:Y:S04]  /*9200*/  LDSM.16.M88.4 R24, [R162+0x4000] ;  /* 0x00400000a218783b */ /* 0x000fe80000000200 */
[----:B------:R-:W2:Y:S01]  /*9210*/  LDSM.16.MT88.4 R28, [R0+0x7000] ;  /* 0x00700000001c783b */ /* 0x000ea20000004200 */
[-C--:B------:R-:W-:Y:S06]  /*9220*/  HMMA.16816.F32.BF16 R4, R36, R40.reuse, R4 ;  /* 0x000000282404723c */ /* 0x080fec0000041804 */
[C---:B------:R-:W-:Y:S06]  /*9230*/  HMMA.16816.F32.BF16 R8, R44.reuse, R40, R8 ;  /* 0x000000282c08723c */ /* 0x040fec0000041808 */
[-C--:B------:R-:W-:Y:S01]  /*9240*/  HMMA.16816.F32.BF16 R12, R44, R42.reuse, R12 ;  /* 0x0000002a2c0c723c */ /* 0x080fe2000004180c */
[----:B------:R-:W3:Y:S05]  /*9250*/  LDSM.16.M88.4 R44, [R162+0x6000] ;  /* 0x00600000a22c783b */ /* 0x000eea0000000200 */
[----:B------:R-:W-:Y:S01]  /*9260*/  HMMA.16816.F32.BF16 R16, R36, R42, R16 ;  /* 0x0000002a2410723c */ /* 0x000fe20000041810 */
[----:B------:R-:W-:Y:S04]  /*9270*/  LDSM.16.M88.4 R36, [R171] ;  /* 0x00000000ab24783b */ /* 0x000fe80000000200 */
[----:B------:R-:W4:Y:S01]  /*9280*/  LDSM.16.MT88.4 R40, [R0+0x7400] ;  /* 0x007400000028783b */ /* 0x000f220000004200 */
[-C--:B-1----:R-:W-:Y:S06]  /*9290*/  HMMA.16816.F32.BF16 R4, R20, R32.reuse, R4 ;  /* 0x000000201404723c */ /* 0x082fec0000041804 */
[C---:B------:R-:W-:Y:S06]  /*92a0*/  HMMA.16816.F32.BF16 R8, R48.reuse, R32, R8 ;  /* 0x000000203008723c */ /* 0x040fec0000041808 */
[-C--:B------:R-:W-:Y:S01]  /*92b0*/  HMMA.16816.F32.BF16 R12, R48, R34.reuse, R12 ;  /* 0x00000022300c723c */ /* 0x080fe2000004180c */
[----:B------:R-:W1:Y:S05]  /*92c0*/  LDSM.16.M88.4 R48, [R170] ;  /* 0x00000000aa30783b */ /* 0x000e6a0000000200 */
[----:B------:R-:W-:Y:S01]  /*92d0*/  HMMA.16816.F32.BF16 R16, R20, R34, R16 ;  /* 0x000000221410723c */ /* 0x000fe20000041810 */
[----:B------:R-:W-:Y:S04]  /*92e0*/  LDSM.16.M88.4 R20, [R164+0x4000] ;  /* 0x00400000a414783b */ /* 0x000fe80000000200 */
[----:B------:R-:W1:Y:S01]  /*92f0*/  LDSM.16.MT88.4 R32, [R0+0x7800] ;  /* 0x007800000020783b */ /* 0x000e620000004200 */
[-C--:B--2---:R-:W-:Y:S06]  /*9300*/  HMMA.16816.F32.BF16 R4, R24, R28.reuse, R4 ;  /* 0x0000001c1804723c */ /* 0x084fec0000041804 */
[C---:B---3--:R-:W-:Y:S06]  /*9310*/  HMMA.16816.F32.BF16 R8, R44.reuse, R28, R8 ;  /* 0x0000001c2c08723c */ /* 0x048fec0000041808 */
[-C--:B------:R-:W-:Y:S01]  /*9320*/  HMMA.16816.F32.BF16 R12, R44, R30.reuse, R12 ;  /* 0x0000001e2c0c723c */ /* 0x080fe2000004180c */
[----:B------:R-:W2:Y:S05]  /*9330*/  LDSM.16.M88.4 R44, [R164+0x6000] ;  /* 0x00600000a42c783b */ /* 0x000eaa0000000200 */
[----:B------:R-:W-:Y:S01]  /*9340*/  HMMA.16816.F32.BF16 R16, R24, R30, R16 ;  /* 0x0000001e1810723c */ /* 0x000fe20000041810 */
[----:B------:R3:W-:Y:S04]  /*9350*/  LDSM.16.MT88.4 R28, [R0+0x7c00] ;  /* 0x007c0000001c783b */ /* 0x0007e80000004200 */
[----:B------:R-:W2:Y:S01]  /*9360*/  LDSM.16.M88.4 R24, [R163+0x4000] ;  /* 0x00400000a318783b */ /* 0x000ea20000000200 */
[-C--:B----4-:R-:W-:Y:S06]  /*9370*/  HMMA.16816.F32.BF16 R4, R36, R40.reuse, R4 ;  /* 0x000000282404723c */ /* 0x090fec0000041804 */
[C---:B-1----:R-:W-:Y:S06]  /*9380*/  HMMA.16816.F32.BF16 R8, R48.reuse, R40, R8 ;  /* 0x000000283008723c */ /* 0x042fec0000041808 */
[-C--:B------:R-:W-:Y:S01]  /*9390*/  HMMA.16816.F32.BF16 R12, R48, R42.reuse, R12 ;  /* 0x0000002a300c723c */ /* 0x080fe2000004180c */
[----:B------:R-:W1:Y:S01]  /*93a0*/  LDSM.16.M88.4 R48, [R163+0x6000] ;  /* 0x00600000a330783b */ /* 0x000e620000000200 */
[----:B------:R-:W-:Y:S04]  /*93b0*/  IMAD.U32 R40, RZ, RZ, UR45 ;  /* 0x0000002dff287e24 */ /* 0x000fe8000f8e00ff */
[----:B------:R-:W-:Y:S01]  /*93c0*/  HMMA.16816.F32.BF16 R16, R36, R42, R16 ;  /* 0x0000002a2410723c */ /* 0x000fe20000041810 */
[----:B---3--:R-:W-:Y:S05]  /*93d0*/  IMAD.U32 R0, RZ, RZ, UR36 ;  /* 0x00000024ff007e24 */ /* 0x008fea000f8e00ff */
[-C--:B------:R-:W-:Y:S01]  /*93e0*/  HMMA.16816.F32.BF16 R4, R20, R32.reuse, R4 ;  /* 0x000000201404723c */ /* 0x080fe20000041804 */
[----:B------:R-:W-:Y:S01]  /*93f0*/  IMAD.U32 R42, RZ, RZ, UR46 ;  /* 0x0000002eff2a7e24 */ /* 0x000fe2000f8e00ff */
[----:B------:R-:W-:Y:S03]  /*9400*/  MOV R38, UR44 ;  /* 0x0000002c00267c02 */ /* 0x000fe60008000f00 */
[----:B------:R-:W-:Y:S01]  /*9410*/  IMAD.U32 R36, RZ, RZ, UR43 ;  /* 0x0000002bff247e24 */ /* 0x000fe2000f8e00ff */
[C---:B--2---:R-:W-:Y:S06]  /*9420*/  HMMA.16816.F32.BF16 R8, R44.reuse, R32, R8 ;  /* 0x000000202c08723c */ /* 0x044fec0000041808 */
[-C--:B------:R-:W-:Y:S01]  /*9430*/  HMMA.16816.F32.BF16 R12, R44, R34.reuse, R12 ;  /* 0x000000222c0c723c */ /* 0x080fe2000004180c */
[----:B------:R-:W-:Y:S01]  /*9440*/  IMAD.U32 R32, RZ, RZ, UR41 ;  /* 0x00000029ff207e24 */ /* 0x000fe2000f8e00ff */
[----:B------:R-:W-:Y:S04]  /*9450*/  MOV R33, UR35 ;  /* 0x0000002300217c02 */ /* 0x000fe80008000f00 */
        /* <DEDUP_REMOVED lines=10> */
[----:B------:R-:W-:Y:S04]  /*9500*/  IMAD.U32 R34, RZ, RZ, UR42 ;  /* 0x0000002aff227e24 */ /* 0x000fe8000f8e00ff */
[----:B------:R-:W-:Y:S01]  /*9510*/  LEA.HI.X.SX32 R177, R0, R239, 0x2, P0 ;  /* 0x000000ef00b17211 */ /* 0x000fe200000f16ff */
[----:B------:R-:W-:Y:S01]  /*9520*/  HMMA.16816.F32.BF16 R16, R24, R30, R16 ;  /* 0x0000001e1810723c */ /* 0x000fe20000041810 */
[----:B------:R-:W-:Y:S04]  /*9530*/  IMAD.U32 R50, RZ, RZ, UR50 ;  /* 0x00000032ff327e24 */ /* 0x000fe8000f8e00ff */
[----:B------:R-:W-:Y:S02]  /*9540*/  IMAD.MOV.U32 R20, RZ, RZ, R178 ;  /* 0x000000ffff147224 */ /* 0x000fe400078e00b2 */
[----:B------:R-:W-:Y:S01]  /*9550*/  IMAD.MOV.U32 R21, RZ, RZ, R177 ;  /* 0x000000ffff157224 */ /* 0x000fe200078e00b1 */
[----:B------:R-:W-:Y:S03]  /*9560*/  MOV R30, UR40 ;  /* 0x00000028001e7c02 */ /* 0x000fe60008000f00 */
[----:B------:R-:W-:Y:S01]  /*9570*/  IMAD.U32 R48, RZ, RZ, UR49 ;  /* 0x00000031ff307e24 */ /* 0x000fe2000f8e00ff */
[-C--:B------:R-:W-:Y:S01]  /*9580*/  LEA R50, P0, R50, R20.reuse, 0x2 ;  /* 0x0000001432327211 */ /* 0x080fe200078010ff */
[----:B------:R-:W-:Y:S01]  /*9590*/  IMAD.U32 R0, RZ, RZ, UR50 ;  /* 0x00000032ff007e24 */ /* 0x000fe2000f8e00ff */
[----:B------:R-:W-:Y:S01]  /*95a0*/  REDG.E.ADD.F32.FTZ.RN.STRONG.GPU desc[UR12][R20.64], R4 ;  /* 0x00000004140079a6 */ /* 0x000fe2000c10f38c */
[-C--:B------:R-:W-:Y:S01]  /*95b0*/  LEA R46, P5, R46, R20.reuse, 0x2 ;  /* 0x000000142e2e7211 */ /* 0x080fe200078a10ff */
[----:B------:R-:W-:Y:S01]  /*95c0*/  IMAD.U32 R24, RZ, RZ, UR47 ;  /* 0x0000002fff187e24 */ /* 0x000fe2000f8e00ff */
[-C--:B------:R-:W-:Y:S01]  /*95d0*/  LEA R48, P6, R48, R20.reuse, 0x2 ;  /* 0x0000001430307211 */ /* 0x080fe200078c10ff */
[----:B------:R-:W-:Y:S01]  /*95e0*/  IMAD.U32 R25, RZ, RZ, UR46 ;  /* 0x0000002eff197e24 */ /* 0x000fe2000f8e00ff */
[-C--:B------:R-:W-:Y:S01]  /*95f0*/  LEA.HI.X.SX32 R51, R0, R21.reuse, 0x2, P0 ;  /* 0x0000001500337211 */ /* 0x080fe200000f16ff */
[----:B------:R-:W-:Y:S01]  /*9600*/  IMAD.U32 R27, RZ, RZ, UR45 ;  /* 0x0000002dff1b7e24 */ /* 0x000fe2000f8e00ff */
[-C--:B------:R-:W-:Y:S01]  /*9610*/  LEA.HI.X.SX32 R49, R22, R21.reuse, 0x2, P6 ;  /* 0x0000001516317211 */ /* 0x080fe200030f16ff */
[----:B------:R-:W-:Y:S01]  /*9620*/  IMAD.U32 R31, RZ, RZ, UR44 ;  /* 0x0000002cff1f7e24 */ /* 0x000fe2000f8e00ff */
        /* <DEDUP_REMOVED lines=19> */
[----:B------:R-:W-:Y:S01]  /*9760*/  VIADD R0, R3, 0xffffe000 ;  /* 0xffffe00003007836 */ /* 0x000fe20000000000 */
[-C--:B------:R-:W-:Y:S01]  /*9770*/  LEA R34, P6, R34, R20.reuse, 0x2 ;  /* 0x0000001422227211 */ /* 0x080fe200078c10ff */
[----:B------:R-:W-:Y:S01]  /*9780*/  REDG.E.ADD.F32.FTZ.RN.STRONG.GPU desc[UR12][R40.64], R10 ;  /* 0x0000000a280079a6 */ /* 0x000fe2000c10f38c */
[-C--:B------:R-:W-:Y:S02]  /*9790*/  LEA.HI.X.SX32 R37, R35, R21.reuse, 0x2, P0 ;  /* 0x0000001523257211 */ /* 0x080fe400000f16ff */
[-C--:B------:R-:W-:Y:S01]  /*97a0*/  LEA R32, P5, R32, R20.reuse, 0x2 ;  /* 0x0000001420207211 */ /* 0x080fe200078a10ff */
        /* <DEDUP_REMOVED lines=11> */
[----:B------:R-:W-:Y:S01]  /*9860*/  LEA R26, P2, R26, R20, 0x2 ;  /* 0x000000141a1a7211 */ /* 0x000fe200078410ff */
[----:B------:R-:W-:Y:S01]  /*9870*/  REDG.E.ADD.F32.FTZ.RN.STRONG.GPU desc[UR12][R30.64], R19 ;  /* 0x000000131e0079a6 */ /* 0x000fe2000c10f38c */
[-C--:B------:R-:W-:Y:S02]  /*9880*/  LEA.HI.X.SX32 R29, R55, R21.reuse, 0x2, P3 ;  /* 0x00000015371d7211 */ /* 0x080fe400018f16ff */
[-C--:B------:R-:W-:Y:S01]  /*9890*/  LEA.HI.X.SX32 R27, R54, R21.reuse, 0x2, P2 ;  /* 0x00000015361b7211 */ /* 0x080fe200010f16ff */
[----:B------:R-:W-:Y:S01]  /*98a0*/  LDSM.16.MT88.4 R4, [R2+0x8000] ;  /* 0x008000000204783b */ /* 0x000fe20000004200 */
        /* <DEDUP_REMOVED lines=57> */
[----:B------:R2:W3:Y:S01]  /*9c40*/  LDSM.16.MT88.4 R20, [R3+0x1c00] ;  /* 0x001c00000314783b */ /* 0x0004e20000004200 */
[-C--:B-1----:R-:W-:Y:S06]  /*9c50*/  HMMA.16816.F32.BF16 R84, R4, R8.reuse, R84 ;  /* 0x000000080454723c */ /* 0x082fec0000041854 */
[C---:B------:R-:W-:Y:S05]  /*9c60*/  HMMA.16816.F32.BF16 R88, R12.reuse, R8, R88 ;  /* 0x000000080c58723c */ /* 0x040fea0000041858 */
[----:B--2---:R-:W-:Y:S01]  /*9c70*/  IMAD.MOV.U32 R3, RZ, RZ, R0 ;  /* 0x000000ffff037224 */ /* 0x004fe200078e0000 */
[-C--:B------:R-:W-:Y:S06]  /*9c80*/  HMMA.16816.F32.BF16 R92, R12, R10.reuse, R92 ;  /* 0x0000000a0c5c723c */ /* 0x080fec000004185c */
[----:B------:R-:W-:Y:S06]  /*9c90*/  HMMA.16816.F32.BF16 R96, R4, R10, R96 ;  /* 0x0000000a0460723c */ /* 0x000fec0000041860 */
[-C--:B---3--:R-:W-:Y:S06]  /*9ca0*/  HMMA.16816.F32.BF16 R84, R16, R20.reuse, R84 ;  /* 0x000000141054723c */ /* 0x088fec0000041854 */
[C---:B------:R-:W-:Y:S06]  /*9cb0*/  HMMA.16816.F32.BF16 R88, R24.reuse, R20, R88 ;  /* 0x000000141858723c */ /* 0x040fec0000041858 */
        /* <DEDUP_REMOVED lines=95> */
.L_x_456:
        /* <DEDUP_REMOVED lines=19> */
.L_x_457:
        /* <DEDUP_REMOVED lines=40> */
.L_x_459:
[----:B------:R-:W-:Y:S05]  /*a660*/  BSYNC B0 ;  /* 0x0000000000007941 */ /* 0x000fea0003800000 */
.L_x_458:
        /* <DEDUP_REMOVED lines=13> */
.L_x_461:
[----:B------:R-:W-:Y:S05]  /*a740*/  BSYNC B0 ;  /* 0x0000000000007941 */ /* 0x000fea0003800000 */
.L_x_460:
        /* <DEDUP_REMOVED lines=27> */
.L_x_463:
[----:B------:R-:W-:Y:S05]  /*a900*/  BSYNC B0 ;  /* 0x0000000000007941 */ /* 0x000fea0003800000 */
.L_x_462:
        /* <DEDUP_REMOVED lines=13> */
.L_x_434:
[----:B------:R-:W-:Y:S05]  /*a9e0*/  BSYNC B1 ;  /* 0x0000000000017941 */ /* 0x000fea0003800000 */
.L_x_420:
        /* <DEDUP_REMOVED lines=11> */
.L_x_464:
[----:B------:R-:W-:Y:S05]  /*aaa0*/  EXIT ;  /* 0x000000000000794d */ /* 0x000fea0003800000 */
.L_x_466:
        /* <DEDUP_REMOVED lines=13> */
.L_x_1340:


//--------------------- .text._ZN5flash44flash_bwd_dq_dk_dv_loop_seqk_parallel_kernelI23Flash_bwd_kernel_traitsILi32ELi128ELi128ELi8ELi4ELi4ELi4ELb1ELb0EN7cutlass10bfloat16_tE19Flash_kernel_traitsILi32ELi128ELi128ELi8ES3_EELb0ELb0ELb1ELb0ELb0ELb0ELb1EEEvNS_16Flash_bwd_paramsE --------------------------
	.section	.text._ZN5flash44flash_bwd_dq_dk_dv_loop_seqk_parallel_kernelI23Flash_bwd_kernel_traitsILi32ELi128ELi128ELi8ELi4ELi4ELi4ELb1ELb0EN7cutlass10bfloat16_tE19Flash_kernel_traitsILi32ELi128ELi128ELi8ES3_EELb0ELb0ELb1ELb0ELb0ELb0ELb1EEEvNS_16Flash_bwd_paramsE,"ax",@progbits
	.align	128
        .global         _ZN5flash44flash_bwd_dq_dk_dv_loop_seqk_parallel_kernelI23Flash_bwd_kernel_traitsILi32ELi128ELi128ELi8ELi4ELi4ELi4ELb1ELb0EN7cutlass10bfloat16_tE19Flash_kernel_traitsILi32ELi128ELi128ELi8ES3_EELb0ELb0ELb1ELb0ELb0ELb0ELb1EEEvNS_16Flash_bwd_paramsE
        .type           _ZN5flash44flash_bwd_dq_dk_dv_loop_seqk_parallel_kernelI23Flash_bwd_kernel_traitsILi32ELi128ELi128ELi8ELi4ELi4ELi4ELb1ELb0EN7cutlass10bfloat16_tE19Flash_kernel_traitsILi32ELi128ELi128ELi8ES3_EELb0ELb0ELb1ELb0ELb0ELb0ELb1EEEvNS_16Flash_bwd_paramsE,@function
        .size           _ZN5flash44flash_bwd_dq_dk_dv_loop_seqk_parallel_kernelI23Flash_bwd_kernel_traitsILi32ELi128ELi128ELi8ELi4ELi4ELi4ELb1ELb0EN7cutlass10bfloat16_tE19Flash_kernel_traitsILi32ELi128ELi128ELi8ES3_EELb0ELb0ELb1ELb0ELb0ELb0ELb1EEEvNS_16Flash_bwd_paramsE,(.L_x_1341 - _ZN5flash44flash_bwd_dq_dk_dv_loop_seqk_parallel_kernelI23Flash_bwd_kernel_traitsILi32ELi128ELi128ELi8ELi4ELi4ELi4ELb1ELb0EN7cutlass10bfloat16_tE19Flash_kernel_traitsILi32ELi128ELi128ELi8ES3_EELb0ELb0ELb1ELb0ELb0ELb0ELb1EEEvNS_16Flash_bwd_paramsE)
        .other          _ZN5flash44flash_bwd_dq_dk_dv_loop_seqk_parallel_kernelI23Flash_bwd_kernel_traitsILi32ELi128ELi128ELi8ELi4ELi4ELi4ELb1ELb0EN7cutlass10bfloat16_tE19Flash_kernel_traitsILi32ELi128ELi128ELi8ES3_EELb0ELb0ELb1ELb0ELb0ELb0ELb1EEEvNS_16Flash_bwd_paramsE,@"STO_CUDA_ENTRY STV_DEFAULT"
_ZN5flash44flash_bwd_dq_dk_dv_loop_seqk_parallel_kernelI23Flash_bwd_kernel_traitsILi32ELi128ELi128ELi8ELi4ELi4ELi4ELb1ELb0EN7cutlass10bfloat16_tE19Flash_kernel_traitsILi32ELi128ELi128ELi8ES3_EELb0ELb0ELb1ELb0ELb0ELb0ELb1EEEvNS_16Flash_bwd_paramsE:
.text._ZN5flash44flash_bwd_dq_dk_dv_loop_seqk_parallel_kernelI23Flash_bwd_kernel_traitsILi32ELi128ELi128ELi8ELi4ELi4ELi4ELb1ELb0EN7cutlass10bfloat16_tE19Flash_kernel_traitsILi32ELi128ELi128ELi8ES3_EELb0ELb0ELb1ELb0ELb0ELb0ELb1EEEvNS_16Flash_bwd_paramsE:
        /* <DEDUP_REMOVED lines=12> */
[----:B------:R-:W2:Y:S01]  /*00c0*/  S2UR UR48, SR_CTAID.Y ;  /* 0x00000000003079c3 */ /* 0x000ea20000002600 */
[----:B------:R-:W-:Y:S01]  /*00d0*/  UMOV UR5, 0x400 ;  /* 0x0000040000057882 */ /* 0x000fe20000000000 */
[----:B------:R-:W-:Y:S01]  /*00e0*/  IMAD.MOV.U32 R158, RZ, RZ, 0x20 ;  /* 0x00000020ff9e7424 */ /* 0x000fe200078e00ff */
[----:B------:R-:W-:Y:S01]  /*00f0*/  ULDC.64 UR14, c[0x0][0x208] ;  /* 0x00008200000e7ab9 */ /* 0x000fe20000000a00 */
[----:B------:R-:W-:Y:S01]  /*0100*/  IMAD.MOV.U32 R230, RZ, RZ, -0x10 ;  /* 0xfffffff0ffe67424 */ /* 0x000fe200078e00ff */
[----:B------:R-:W-:Y:S01]  /*0110*/  ULDC UR60, c[0x0][0x394] ;  /* 0x0000e500003c7ab9 */ /* 0x000fe20000000800 */
[----:B------:R-:W-:Y:S01]  /*0120*/  IMAD.MOV.U32 R152, RZ, RZ, 0x40 ;  /* 0x00000040ff987424 */ /* 0x000fe200078e00ff */
[----:B------:R-:W-:Y:S01]  /*0130*/  UMOV UR61, 0xffffe000 ;  /* 0xffffe000003d7882 */ /* 0x000fe20000000000 */
[----:B------:R-:W-:Y:S08]  /*0140*/  S2UR UR57, SR_CTAID.Z ;  /* 0x00000000003979c3 */ /* 0x000ff00000002700 */
[----:B------:R-:W3:Y:S01]  /*0150*/  S2UR UR4, SR_CgaCtaId ;  /* 0x00000000000479c3 */ /* 0x000ee20000008800 */
[----:B--2---:R-:W-:Y:S01]  /*0160*/  USHF.L.U32 UR6, UR48, 0x7, URZ ;  /* 0x0000000730067899 */ /* 0x004fe2000800063f */
[----:B-1----:R-:W-:-:S04]  /*0170*/  SHF.R.S32.HI R10, RZ, 0x1f, R20 ;  /* 0x0000001fff0a7819 */ /* 0x002fc80000011414 */
[CC--:B------:R-:W-:Y:S02]  /*0180*/  LEA.HI R8, R10.reuse, R20.reuse, RZ, 0x5 ;  /* 0x000000140a087211 */ /* 0x0c0fe400078f28ff */
[-C--:B------:R-:W-:Y:S02]  /*0190*/  LEA.HI R11, R10, R20.reuse, RZ, 0x4 ;  /* 0x000000140a0b7211 */ /* 0x080fe400078f20ff */
[----:B------:R-:W-:Y:S01]  /*01a0*/  LOP3.LUT R0, R8, 0xffffffe0, RZ, 0xc0, !PT ;  /* 0xffffffe008007812 */ /* 0x000fe200078ec0ff */
[----:B---3--:R-:W-:Y:S01]  /*01b0*/  ULEA UR4, UR4, UR5, 0x18 ;  /* 0x0000000504047291 */ /* 0x008fe2000f8ec03f */
[----:B------:R-:W-:Y:S01]  /*01c0*/  SHF.R.S32.HI R7, RZ, 0x4, R11 ;  /* 0x00000004ff077819 */ /* 0x000fe2000001140b */
[----:B------:R-:W-:Y:S01]  /*01d0*/  USHF.R.S32.HI UR5, URZ, 0x1f, UR57 ;  /* 0x0000001f3f057899 */ /* 0x000fe20008011439 */
[----:B------:R-:W-:Y:S01]  /*01e0*/  LEA.HI R6, R10, R20, RZ, 0x2 ;  /* 0x000000140a067211 */ /* 0x000fe200078f10ff */
[----:B------:R-:W-:Y:S01]  /*01f0*/  IMAD.IADD R0, R20, 0x1, -R0 ;  /* 0x0000000114007824 */ /* 0x000fe200078e0a00 */
[----:B------:R-:W-:Y:S01]  /*0200*/  LEA.HI R5, R11, R7, RZ, 0x1 ;  /* 0x000000070b057211 */ /* 0x000fe200078f08ff */
[----:B------:R-:W-:Y:S01]  /*0210*/  IMAD.U32 R155, RZ, RZ, UR4 ;  /* 0x00000004ff9b7e24 */ /* 0x000fe2000f8e00ff */
[----:B------:R-:W-:-:S02]  /*0220*/  SHF.R.S32.HI R9, RZ, 0x2, R6 ;  /* 0x00000002ff097819 */ /* 0x000fc40000011406 */
[----:B------:R-:W-:Y:S02]  /*0230*/  SHF.R.S32.HI R2, RZ, 0x1f, R0 ;  /* 0x0000001fff027819 */ /* 0x000fe40000011400 */
[----:B------:R-:W-:Y:S02]  /*0240*/  SHF.R.S32.HI R4, RZ, 0x1f, R6 ;  /* 0x0000001fff047819 */ /* 0x000fe40000011406 */
[----:B------:R-:W-:Y:S02]  /*0250*/  LEA.HI R19, R2, R0, RZ, 0x2 ;  /* 0x0000000002137211 */ /* 0x000fe400078f10ff */
[----:B------:R-:W-:Y:S02]  /*0260*/  LOP3.LUT R0, R5, 0xfffffffe, RZ, 0xc0, !PT ;  /* 0xfffffffe05007812 */ /* 0x000fe400078ec0ff */
[--C-:B------:R-:W-:Y:S02]  /*0270*/  SHF.R.S32.HI R3, RZ, 0x5, R8.reuse ;  /* 0x00000005ff037819 */ /* 0x100fe40000011408 */
[----:B------:R-:W-:Y:S01]  /*0280*/  SHF.R.S32.HI R2, RZ, 0x1f, R8 ;  /* 0x0000001fff027819 */ /* 0x000fe20000011408 */
[----:B------:R-:W-:Y:S01]  /*0290*/  IMAD.IADD R16, R7, 0x1, -R0 ;  /* 0x0000000107107824 */ /* 0x000fe200078e0a00 */
[----:B------:R-:W-:-:S02]  /*02a0*/  LEA.HI R5, R6, R9, RZ, 0x1 ;  /* 0x0000000906057211 */ /* 0x000fc400078f08ff */
[----:B------:R-:W-:Y:S02]  /*02b0*/  LEA.HI R4, R4, R9, RZ, 0x3 ;  /* 0x0000000904047211 */ /* 0x000fe400078f18ff */
[----:B------:R-:W-:Y:S02]  /*02c0*/  LEA.HI R0, R2, R3, RZ, 0x2 ;  /* 0x0000000302007211 */ /* 0x000fe400078f10ff */
[----:B------:R-:W-:Y:S02]  /*02d0*/  LOP3.LUT R2, R5, 0x7fffffe, RZ, 0xc0, !PT ;  /* 0x07fffffe05027812 */ /* 0x000fe400078ec0ff */
[----:B------:R-:W-:Y:S02]  /*02e0*/  LOP3.LUT R4, R4, 0xfffffff8, RZ, 0xc0, !PT ;  /* 0xfffffff804047812 */ /* 0x000fe400078ec0ff */
        /* <DEDUP_REMOVED lines=57> */
[----:B------:R-:W-:Y:S01]  /*0680*/  SEL R150, R158, 0xffffffe0, !P0 ;  /* 0xffffffe09e967807 */ /* 0x000fe20004000000 */
        /* <DEDUP_REMOVED lines=10> */
[--C-:B------:R-:W-:Y:S01]  /*0730*/  IMAD R151, R4, 0x200, R2.reuse ;  /* 0x0000020004977824 */ /* 0x100fe200078e0202 */
[----:B------:R-:W-:Y:S01]  /*0740*/  IADD3 R13, R3, R13, R2 ;  /* 0x0000000d030d7210 */ /* 0x000fe20007ffe002 */
[----:B------:R-:W-:Y:S01]  /*0750*/  STL [R1+0x28], R11 ;  /* 0x0000280b01007387 */ /* 0x000fe20000100800 */
        /* <DEDUP_REMOVED lines=13> */
[----:B------:R-:W-:Y:S01]  /*0830*/  LOP3.LUT R7, R0, 0x8, RZ, 0xc0, !PT ;  /* 0x0000000800077812 */ /* 0x000fe200078ec0ff */
[----:B------:R-:W-:Y:S01]  /*0840*/  IMAD R3, R16, 0x200, R3 ;  /* 0x0000020010037824 */ /* 0x000fe200078e0203 */
[----:B------:R-:W-:Y:S01]  /*0850*/  SHF.R.S32.HI R0, RZ, 0x1, R9 ;  /* 0x00000001ff007819 */ /* 0x000fe20000011409 */
[----:B------:R-:W-:Y:S01]  /*0860*/  IMAD R2, R10, 0x40, R2 ;  /* 0x000000400a027824 */ /* 0x000fe200078e0202 */
[----:B------:R-:W-:Y:S01]  /*0870*/  R2P PR, R15, 0x6 ;  /* 0x000000060f007804 */ /* 0x000fe20000000000 */
[----:B------:R-:W-:Y:S01]  /*0880*/  IMAD.SHL.U32 R10, R16, 0x10, RZ ;  /* 0x00000010100a7824 */ /* 0x000fe200078e00ff */
[C---:B------:R-:W-:Y:S01]  /*0890*/  LOP3.LUT P3, RZ, R0.reuse, 0x2, RZ, 0xc0, !PT ;  /* 0x0000000200ff7812 */ /* 0x040fe2000786c0ff */
[----:B------:R-:W-:Y:S01]  /*08a0*/  IMAD.SHL.U32 R0, R0, 0x40, RZ ;  /* 0x0000004000007824 */ /* 0x000fe200078e00ff */
[----:B------:R1:W-:Y:S01]  /*08b0*/  STL [R1+0x40], R2 ;  /* 0x0000400201007387 */ /* 0x0003e20000100800 */
[----:B------:R-:W-:-:S02]  /*08c0*/  LOP3.LUT R6, R6, 0x1c0, RZ, 0xc0, !PT ;  /* 0x000001c006067812 */ /* 0x000fc400078ec0ff */
[----:B------:R-:W-:Y:S02]  /*08d0*/  LOP3.LUT R5, R5, 0x8, RZ, 0xc0, !PT ;  /* 0x0000000805057812 */ /* 0x000fe400078ec0ff */
[----:B------:R-:W-:Y:S02]  /*08e0*/  LOP3.LUT R0, R0, 0xc0, RZ, 0xc0, !PT ;  /* 0x000000c000007812 */ /* 0x000fe400078ec0ff */
[----:B------:R-:W-:Y:S02]  /*08f0*/  SHF.R.U32.HI R9, RZ, 0x3, R6 ;  /* 0x00000003ff097819 */ /* 0x000fe40000011606 */
[----:B------:R-:W-:Y:S02]  /*0900*/  SHF.R.U32.HI R8, RZ, 0x3, R0 ;  /* 0x00000003ff087819 */ /* 0x000fe40000011600 */
[----:B------:R-:W-:Y:S02]  /*0910*/  LOP3.LUT R10, R7, 0x10, R10, 0xf8, !PT ;  /* 0x00000010070a7812 */ /* 0x000fe400078ef80a */
[----:B------:R-:W-:-:S02]  /*0920*/  LOP3.LUT R9, R9, R6, R5, 0x1e, !PT ;  /* 0x0000000609097212 */ /* 0x000fc400078e1e05 */
[----:B------:R-:W-:Y:S01]  /*0930*/  LOP3.LUT R8, R8, R0, R7, 0x1e, !PT ;  /* 0x0000000008087212 */ /* 0x000fe200078e1e07 */
[----:B------:R-:W-:Y:S01]  /*0940*/  IMAD.SHL.U32 R0, R17, 0x20, RZ ;  /* 0x0000002011007824 */ /* 0x000fe200078e00ff */
[----:B------:R-:W-:Y:S01]  /*0950*/  LEA R236, R13, UR4, 0x1 ;  /* 0x000000040dec7c11 */ /* 0x000fe2000f8e08ff */
[----:B------:R-:W-:Y:S01]  /*0960*/  IMAD.IADD R151, R151, 0x1, R9 ;  /* 0x0000000197977824 */ /* 0x000fe200078e0209 */
[----:B------:R-:W-:Y:S01]  /*0970*/  SEL R230, R230, 0x10, !P6 ;  /* 0x00000010e6e67807 */ /* 0x000fe20007000000 */
[----:B------:R-:W-:Y:S01]  /*0980*/  IMAD R162, R162, 0x200, R0 ;  /* 0x00000200a2a27824 */ /* 0x000fe200078e0200 */
[----:B------:R-:W-:Y:S01]  /*0990*/  LOP3.LUT P0, RZ, R14, 0x2, RZ, 0xc0, !PT ;  /* 0x000000020eff7812 */ /* 0x000fe2000780c0ff */
[----:B------:R-:W-:Y:S01]  /*09a0*/  IMAD.IADD R8, R8, 0x1, R12 ;  /* 0x0000000108087824 */ /* 0x000fe200078e020c */
[----:B------:R-:W-:Y:S01]  /*09b0*/  SEL R152, R152, 0xffffffc0, !P2 ;  /* 0xffffffc098987807 */ /* 0x000fe20005000000 */
[----:B------:R-:W-:Y:S01]  /*09c0*/  VIADD R231, R236, 0x40 ;  /* 0x00000040ece77836 */ /* 0x000fe20000000000 */
[----:B------:R-:W-:Y:S01]  /*09d0*/  SEL R158, R158, 0xffffffe0, !P0 ;  /* 0xffffffe09e9e7807 */ /* 0x000fe20004000000 */
[----:B-1----:R-:W-:Y:S01]  /*09e0*/  IMAD.SHL.U32 R2, R14, 0x40, RZ ;  /* 0x000000400e027824 */ /* 0x002fe200078e00ff */
[----:B------:R-:W-:Y:S01]  /*09f0*/  LEA R149, R149, UR4, 0x1 ;  /* 0x0000000495957c11 */ /* 0x000fe2000f8e08ff */
[----:B------:R-:W-:-:S02]  /*0a00*/  @P4 VIADD R231, R236, 0xffffffc0 ;  /* 0xffffffc0ece74836 */ /* 0x000fc40000000000 */
[----:B------:R-:W-:Y:S01]  /*0a10*/  IMAD.IADD R235, R236, 0x1, R230 ;  /* 0x00000001eceb7824 */ /* 0x000fe200078e02e6 */
[----:B------:R-:W-:Y:S01]  /*0a20*/  LOP3.LUT R2, R2, 0xc0, RZ, 0xc0, !PT ;  /* 0x000000c002027812 */ /* 0x000fe200078ec0ff */
[--C-:B------:R-:W-:Y:S02]  /*0a30*/  IMAD.IADD R230, R230, 0x1, R231.reuse ;  /* 0x00000001e6e67824 */ /* 0x100fe400078e02e7 */
[----:B------:R-:W-:Y:S01]  /*0a40*/  IMAD.IADD R237, R236, 0x1, R232 ;  /* 0x00000001eced7824 */ /* 0x000fe200078e02e8 */
[----:B------:R-:W-:Y:S01]  /*0a50*/  SHF.R.U32.HI R4, RZ, 0x3, R2 ;  /* 0x00000003ff047819 */ /* 0x000fe20000011602 */
[----:B------:R-:W-:Y:S02]  /*0a60*/  IMAD.IADD R234, R235, 0x1, R232 ;  /* 0x00000001ebea7824 */ /* 0x000fe400078e02e8 */
[----:B------:R-:W-:Y:S01]  /*0a70*/  IMAD.IADD R233, R232, 0x1, R231 ;  /* 0x00000001e8e97824 */ /* 0x000fe200078e02e7 */
[----:B------:R-:W-:Y:S01]  /*0a80*/  LOP3.LUT R5, R4, R2, R5, 0x1e, !PT ;  /* 0x0000000204057212 */ /* 0x000fe200078e1e05 */
[----:B------:R-:W-:Y:S01]  /*0a90*/  IMAD.IADD R150, R150, 0x1, R149 ;  /* 0x0000000196967824 */ /* 0x000fe200078e0295 */
[----:B------:R-:W-:Y:S01]  /*0aa0*/  LOP3.LUT R2, R4, R10, R2, 0x1e, !PT ;  /* 0x0000000a04027212 */ /* 0x000fe200078e1e02 */
[----:B------:R-:W-:Y:S01]  /*0ab0*/  IMAD.U32 R4, RZ, RZ, UR5 ;  /* 0x00000005ff047e24 */ /* 0x000fe2000f8e00ff */
[----:B------:R-:W-:Y:S01]  /*0ac0*/  USHF.R.S32.HI UR5, URZ, 0x1f, UR48 ;  /* 0x0000001f3f057899 */ /* 0x000fe20008011430 */
[----:B------:R-:W-:-:S02]  /*0ad0*/  IMAD.IADD R162, R162, 0x1, R5 ;  /* 0x00000001a2a27824 */ /* 0x000fc400078e0205 */
[----:B------:R-:W-:Y:S02]  /*0ae0*/  IMAD.IADD R156, R0, 0x1, R2 ;  /* 0x00000001009c7824 */ /* 0x000fe400078e0202 */
[----:B------:R-:W-:Y:S01]  /*0af0*/  IMAD.U32 R0, RZ, RZ, UR6 ;  /* 0x00000006ff007e24 */ /* 0x000fe2000f8e00ff */
[----:B------:R-:W-:Y:S01]  /*0b00*/  USHF.R.S32.HI UR6, URZ, 0x1f, UR57 ;  /* 0x0000001f3f067899 */ /* 0x000fe20008011439 */
[----:B------:R-:W-:Y:S01]  /*0b10*/  IMAD.U32 R2, RZ, RZ, UR5 ;  /* 0x00000005ff027e24 */ /* 0x000fe2000f8e00ff */
[----:B------:R-:W-:Y:S01]  /*0b20*/  UIADD3 UR5, UR4, 0x8000, URZ ;  /* 0x0000800004057890 */ /* 0x000fe2000fffe03f */
[----:B------:R-:W-:Y:S01]  /*0b30*/  IMAD.SHL.U32 R154, R162, 0x2, RZ ;  /* 0x00000002a29a7824 */ /* 0x000fe200078e00ff */
[----:B------:R-:W-:Y:S01]  /*0b40*/  LEA R2, R3, UR4, 0x1 ;  /* 0x0000000403027c11 */ /* 0x000fe2000f8e08ff */
[----:B------:R-:W-:Y:S02]  /*0b50*/  IMAD.IADD R232, R232, 0x1, R230 ;  /* 0x00000001e8e87824 */ /* 0x000fe400078e02e6 */
[----:B------:R-:W-:Y:S01]  /*0b60*/  IMAD.U32 R0, RZ, RZ, UR6 ;  /* 0x00000006ff007e24 */ /* 0x000fe2000f8e00ff */
[----:B------:R-:W-:Y:S01]  /*0b70*/  UIADD3 UR6, UR4, 0x6000, URZ ;  /* 0x0000600004067890 */ /* 0x000fe2000fffe03f */
[----:B------:R-:W-:-:S02]  /*0b80*/  LEA R151, R151, UR5, 0x1 ;  /* 0x0000000597977c11 */ /* 0x000fc4000f8e08ff */
[----:B------:R-:W-:-:S03]  /*0b90*/  IADD3 R155, R154, 0x4000, R155 ;  /* 0x000040009a9b7810 */ /* 0x000fc60007ffe09b */
[----:B------:R-:W-:Y:S01]  /*0ba0*/  LEA R4, R8, UR6, 0x1 ;  /* 0x0000000608047c11 */ /* 0x000fe2000f8e08ff */
[C---:B------:R-:W-:Y:S02]  /*0bb0*/  VIADD R157, R151.reuse, 0x20 ;  /* 0x00000020979d7836 */ /* 0x040fe40000000000 */
[C---:B------:R-:W-:Y:S02]  /*0bc0*/  @P1 VIADD R157, R151.reuse, 0xffffffe0 ;  /* 0xffffffe0979d1836 */ /* 0x040fe40000000000 */
[C---:B------:R-:W-:Y:S01]  /*0bd0*/  VIADD R0, R4.reuse, 0x20 ;  /* 0x0000002004007836 */ /* 0x040fe20000000000 */
[----:B------:R1:W-:Y:S01]  /*0be0*/  STL [R1+0x44], R4 ;  /* 0x0000440401007387 */ /* 0x0003e20000100800 */
[----:B------:R-:W-:Y:S02]  /*0bf0*/  @P3 VIADD R0, R4, 0xffffffe0 ;  /* 0xffffffe004003836 */ /* 0x000fe40000000000 */
[----:B------:R-:W-:Y:S02]  /*0c00*/  IMAD.IADD R153, R151, 0x1, R152 ;  /* 0x0000000197997824 */ /* 0x000fe400078e0298 */
[----:B------:R-:W-:Y:S01]  /*0c10*/  IMAD.IADD R155, R155, 0x1, R158 ;  /* 0x000000019b9b7824 */ /* 0x000fe200078e029e */
[----:B------:R1:W-:Y:S01]  /*0c20*/  STL [R1+0x48], R0 ;  /* 0x0000480001007387 */ /* 0x0003e20000100800 */
[----:B------:R-:W-:-:S02]  /*0c30*/  IMAD.IADD R152, R152, 0x1, R157 ;  /* 0x0000000198987824 */ /* 0x000fc400078e029d */
[C---:B------:R-:W-:Y:S02]  /*0c40*/  VIADD R161, R157.reuse, 0x2000 ;  /* 0x000020009da17836 */ /* 0x040fe40000000000 */
[C---:B------:R-:W-:Y:S02]  /*0c50*/  VIADD R160, R157.reuse, 0x4000 ;  /* 0x000040009da07836 */ /* 0x040fe40000000000 */
[----:B------:R-:W-:-:S07]  /*0c60*/  VIADD R159, R157, 0x6000 ;  /* 0x000060009d9f7836 */ /* 0x000fce0000000000 */
.L_x_513:
        /* <DEDUP_REMOVED lines=16> */
[----:B-1-3--:R-:W-:Y:S01]  /*0d70*/  IMAD.U32 R4, RZ, RZ, UR8 ;  /* 0x00000008ff047e24 */ /* 0x00afe2000f8e00ff */
        /* <DEDUP_REMOVED lines=12> */
[----:B--2---:R-:W2:Y:S02]  /*0e40*/  @P1 LDG.E R8, desc[UR14][R6.64] ;  /* 0x0000000e06081981 */ /* 0x004ea4000c1e1900 */
        /* <DEDUP_REMOVED lines=8> */
[----:B------:R1:W5:Y:S02]  /*0ed0*/  @P3 LDG.E R0, desc[UR14][R4.64+0x4] ;  /* 0x0000040e04003981 */ /* 0x000364000c1e1900 */
        /* <DEDUP_REMOVED lines=28> */
.L_x_467:
        /* <DEDUP_REMOVED lines=14> */
[----:B------:R-:W-:Y:S02]  /*1180*/  UIMAD UR24, UR48, UR9, UR6 ;  /* 0x00000009301872a4 */ /* 0x000fe4000f8e0206 */
[----:B------:R-:W-:Y:S01]  /*1190*/  USHF.L.U32 UR16, UR48, 0x7, URZ ;  /* 0x0000000730107899 */ /* 0x000fe2000800063f */
[----:B------:R-:W-:Y:S01]  /*11a0*/  @!UP2 ULDC.64 UR8, c[0x0][0x418] ;  /* 0x000106000008aab9 */ /* 0x000fe20000000a00 */
[----:B------:R-:W-:Y:S01]  /*11b0*/  ULDC UR59, c[0x0][0x2d4] ;  /* 0x0000b500003b7ab9 */ /* 0x000fe20000000800 */
[----:B------:R-:W-:-:S02]  /*11c0*/  @!UP2 UIMAD UR6, UR58, UR8, URZ ;  /* 0x000000083a06a2a4 */ /* 0x000fc4000f8e023f */
[----:B------:R-:W-:Y:S02]  /*11d0*/  @!UP2 UIMAD.WIDE.U32 UR42, UR48, UR8, URZ ;  /* 0x00000008302aa2a5 */ /* 0x000fe4000f8e003f */
[----:B------:R-:W-:Y:S02]  /*11e0*/  @!UP2 UIMAD UR34, UR48, UR9, UR6 ;  /* 0x000000093022a2a4 */ /* 0x000fe4000f8e0206 */
[----:B------:R-:W-:Y:S01]  /*11f0*/  UIADD3 UR6, UR12, 0x80, UR30 ;  /* 0x000000800c067890 */ /* 0x000fe2000fffe01e */
[----:B------:R-:W-:Y:S01]  /*1200*/  ULDC UR8, c[0x0][0x394] ;  /* 0x0000e50000087ab9 */ /* 0x000fe20000000800 */
[----:B-1----:R-:W-:Y:S01]  /*1210*/  IABS R6, R7 ;  /* 0x0000000700067213 */ /* 0x002fe20000000000 */
[----:B------:R-:W-:Y:S01]  /*1220*/  ULDC.64 UR32, c[0x0][0x240] ;  /* 0x0000900000207ab9 */ /* 0x000fe20000000a00 */
[----:B------:R-:W-:Y:S01]  /*1230*/  USHF.R.S32.HI UR26, URZ, 0x1f, UR59 ;  /* 0x0000001f3f1a7899 */ /* 0x000fe2000801143b */
[----:B------:R-:W-:Y:S01]  /*1240*/  ISETP.NE.AND P3, PT, R7, RZ, PT ;  /* 0x000000ff0700720c */ /* 0x000fe20003f65270 */
[----:B------:R-:W1:Y:S01]  /*1250*/  I2F.RP R4, R6 ;  /* 0x0000000600047306 */ /* 0x000e620000209400 */
[----:B------:R-:W-:Y:S01]  /*1260*/  ULDC UR29, c[0x0][0x2dc] ;  /* 0x0000b700001d7ab9 */ /* 0x000fe20000000800 */
[----:B------:R-:W-:Y:S01]  /*1270*/  ULDC UR46, c[0x0][0x270] ;  /* 0x00009c00002e7ab9 */ /* 0x000fe20000000800 */
[----:B------:R-:W-:-:S02]  /*1280*/  USEL UR40, UR16, URZ, UP0 ;  /* 0x0000003f10287287 */ /* 0x000fc40008000000 */
[----:B--2---:R-:W-:Y:S02]  /*1290*/  UIMAD.WIDE.U32 UR36, UR13, UR10, URZ ;  /* 0x0000000a0d2472a5 */ /* 0x004fe4000f8e003f */
[----:B------:R-:W-:Y:S02]  /*12a0*/  UIADD3 UR6, UR6, UR8, -UR7 ;  /* 0x0000000806067290 */ /* 0x000fe4000fffe807 */
[----:B------:R-:W-:Y:S02]  /*12b0*/  UIMAD UR51, UR13, UR11, UR37 ;  /* 0x0000000b0d3372a4 */ /* 0x000fe4000f8e0225 */
[----:B------:R-:W-:Y:S01]  /*12c0*/  UIADD3 UR13, UR12, 0x7f, URZ ;  /* 0x0000007f0c0d7890 */ /* 0x000fe2000fffe03f */
[----:B------:R-:W-:Y:S01]  /*12d0*/  @UP2 ULDC.64 UR10, c[0x0][0x420] ;  /* 0x00010800000a2ab9 */ /* 0x000fe20000000a00 */
[----:B------:R-:W-:Y:S01]  /*12e0*/  UIMAD.WIDE.U32 UR16, UR5, UR32, URZ ;  /* 0x00000020051072a5 */ /* 0x000fe2000f8e003f */
[----:B-1----:R-:W1:Y:S01]  /*12f0*/  MUFU.RCP R4, R4 ;  /* 0x0000000400047308 */ /* 0x002e620000001000 */
[----:B------:R-:W-:-:S02]  /*1300*/  @UP2 UIMAD.WIDE.U32 UR44, UR5, UR10, URZ ;  /* 0x0000000a052c22a5 */ /* 0x000fc4000f8e003f */
[----:B------:R-:W-:Y:S02]  /*1310*/  USHF.R.S32.HI UR22, URZ, 0x1f, UR13 ;  /* 0x0000001f3f167899 */ /* 0x000fe4000801140d */
[----:B------:R-:W-:Y:S02]  /*1320*/  @UP2 UIMAD UR53, UR5, UR11, UR45 ;  /* 0x0000000b053522a4 */ /* 0x000fe4000f8e022d */
[----:B------:R-:W-:Y:S02]  /*1330*/  UIMAD UR23, UR5, UR33, URZ ;  /* 0x00000021051772a4 */ /* 0x000fe4000f8e023f */
[----:B------:R-:W-:Y:S02]  /*1340*/  UIMAD.WIDE UR8, UR29, UR46, URZ ;  /* 0x0000002e1d0872a5 */ /* 0x000fe4000f8e023f */
[----:B------:R-:W-:Y:S02]  /*1350*/  UIMAD.WIDE.U32 UR10, UR48, UR59, URZ ;  /* 0x0000003b300a72a5 */ /* 0x000fe4000f8e003f */
[----:B------:R-:W-:-:S02]  /*1360*/  ULEA.HI UR22, UR22, UR13, URZ, 0x7 ;  /* 0x0000000d16167291 */ /* 0x000fc4000f8f383f */
[----:B------:R-:W-:Y:S01]  /*1370*/  UIMAD UR13, UR26, UR48, URZ ;  /* 0x000000301a0d72a4 */ /* 0x000fe2000f8e023f */
[----:B-1----:R-:W-:Y:S01]  /*1380*/  VIADD R4, R4, 0xffffffe ;  /* 0x0ffffffe04047836 */ /* 0x002fe20000000000 */
[----:B------:R-:W-:Y:S02]  /*1390*/  UIADD3 UR50, UR19, UR24, URZ ;  /* 0x0000001813327290 */ /* 0x000fe4000fffe03f */
[----:B------:R-:W-:Y:S01]  /*13a0*/  USEL UR56, UR18, UR16, !UP2 ;  /* 0x0000001012387287 */ /* 0x000fe2000d000000 */
[----:B------:R-:W1:Y:S01]  /*13b0*/  F2I.FTZ.U32.TRUNC.NTZ R5, R4 ;  /* 0x0000000400057305 */ /* 0x000e62000021f000 */
[----:B------:R-:W-:Y:S02]  /*13c0*/  @UP2 UIADD3 UR50, UR17, UR23, URZ ;  /* 0x0000001711322290 */ /* 0x000fe4000fffe03f */
[----:B------:R-:W-:Y:S02]  /*13d0*/  UIMAD.WIDE.U32 UR18, UR8, UR10, URZ ;  /* 0x0000000a081272a5 */ /* 0x000fe4000f8e003f */
[----:B------:R-:W-:-:S02]  /*13e0*/  UIMAD UR17, UR9, UR10, URZ ;  /* 0x0000000a091172a4 */ /* 0x000fc4000f8e023f */
[----:B------:R-:W-:Y:S02]  /*13f0*/  UIMAD UR10, UR58, UR59, UR13 ;  /* 0x0000003b3a0a72a4 */ /* 0x000fe4000f8e020d */
[----:B------:R-:W-:Y:S02]  /*1400*/  UIADD3 UR6, UR6, 0x7f, URZ ;  /* 0x0000007f06067890 */ /* 0x000fe4000fffe03f */
[----:B------:R-:W-:Y:S02]  /*1410*/  UIADD3 UR13, UR11, UR10, URZ ;  /* 0x0000000a0b0d7290 */ /* 0x000fe4000fffe03f */
[----:B------:R-:W-:Y:S01]  /*1420*/  USHF.R.S32.HI UR16, URZ, 0x1f, UR6 ;  /* 0x0000001f3f107899 */ /* 0x000fe20008011406 */
[----:B-1----:R-:W-:Y:S01]  /*1430*/  IMAD.MOV R0, RZ, RZ, -R5 ;  /* 0x000000ffff007224 */ /* 0x002fe200078e0a05 */
[----:B------:R-:W-:Y:S01]  /*1440*/  ULDC.U8 UR27, c[0x0][0x3d8] ;  /* 0x0000f600001b7ab9 */ /* 0x000fe20000000000 */
[----:B------:R-:W-:Y:S01]  /*1450*/  IMAD.MOV.U32 R4, RZ, RZ, RZ ;  /* 0x000000ffff047224 */ /* 0x000fe200078e00ff */
[----:B------:R-:W-:Y:S01]  /*1460*/  UIMAD UR13, UR8, UR13, UR17 ;  /* 0x0000000d080d72a4 */ /* 0x000fe2000f8e0211 */
[----:B------:R-:W-:Y:S01]  /*1470*/  IMAD R0, R0, R6, RZ ;  /* 0x0000000600007224 */ /* 0x000fe200078e02ff */
[----:B------:R-:W-:-:S02]  /*1480*/  UISETP.NE.AND UP3, UPT, UR27, URZ, UPT ;  /* 0x0000003f1b00728c */ /* 0x000fc4000bf65270 */
[----:B------:R-:W-:Y:S01]  /*1490*/  ULEA.HI UR6, UR16, UR6, URZ, 0x7 ;  /* 0x0000000610067291 */ /* 0x000fe2000f8f383f */
[----:B------:R-:W-:Y:S01]  /*14a0*/  IMAD.HI.U32 R4, R5, R0, R4 ;  /* 0x0000000005047227 */ /* 0x000fe200078e0004 */
[----:B------:R-:W-:Y:S01]  /*14b0*/  MOV R0, R3 ;  /* 0x0000000300007202 */ /* 0x000fe20000000f00 */
[----:B------:R-:W-:Y:S02]  /*14c0*/  USHF.L.U64.HI UR21, UR48, 0x7, UR58 ;  /* 0x0000000730157899 */ /* 0x000fe4000801023a */
[----:B------:R-:W-:Y:S02]  /*14d0*/  UIADD3 UR47, UR19, UR13, URZ ;  /* 0x0000000d132f7290 */ /* 0x000fe4000fffe03f */
[----:B------:R-:W-:Y:S01]  /*14e0*/  IMAD.HI.U32 R4, R4, R0, RZ ;  /* 0x0000000004047227 */ /* 0x000fe200078e00ff */
[----:B------:R-:W-:Y:S02]  /*14f0*/  USHF.R.S32.HI UR13, URZ, 0x7, UR22 ;  /* 0x000000073f0d7899 */ /* 0x000fe40008011416 */
[----:B------:R-:W-:Y:S01]  /*1500*/  USHF.R.S32.HI UR6, URZ, 0x7, UR6 ;  /* 0x000000073f067899 */ /* 0x000fe20008011406 */
[----:B------:R-:W-:Y:S01]  /*1510*/  IMAD.MOV R3, RZ, RZ, -R4 ;  /* 0x000000ffff037224 */ /* 0x000fe200078e0a04 */
[----:B------:R-:W-:-:S02]  /*1520*/  USEL UR35, UR21, URZ, UP0 ;  /* 0x0000003f15237287 */ /* 0x000fc40008000000 */
[----:B------:R-:W-:Y:S01]  /*1530*/  UISETP.LT.AND UP0, UPT, UR13, UR6, UPT ;  /* 0x000000060d00728c */ /* 0x000fe2000bf01270 */
[C---:B------:R-:W-:Y:S01]  /*1540*/  IMAD R0, R6.reuse, R3, R0 ;  /* 0x0000000306007224 */ /* 0x040fe200078e0200 */
[----:B------:R-:W-:Y:S01]  /*1550*/  ULDC UR52, c[0x0][0x2c4] ;  /* 0x0000b10000347ab9 */ /* 0x000fe20000000800 */
[----:B------:R-:W-:Y:S02]  /*1560*/  UISETP.NE.AND UP1, UPT, UR41, -0x1, UPT ;  /* 0xffffffff2900788c */ /* 0x000fe4000bf25270 */
[----:B------:R-:W-:Y:S01]  /*1570*/  @UP3 UIMAD UR16, UR48, UR52, URZ ;  /* 0x00000034301032a4 */ /* 0x000fe2000f8e023f */
[----:B------:R-:W-:Y:S01]  /*1580*/  ISETP.GT.U32.AND P1, PT, R6, R0, PT ;  /* 0x000000000600720c */ /* 0x000fe20003f24070 */
[----:B------:R-:W-:Y:S02]  /*1590*/  USEL UR38, UR13, UR6, UP0 ;  /* 0x000000060d267287 */ /* 0x000fe40008000000 */
[----:B------:R-:W-:Y:S02]  /*15a0*/  @UP3 USEL UR13, UR16, UR5, !UP2 ;  /* 0x00000005100d3287 */ /* 0x000fe4000d000000 */
[----:B------:R-:W-:Y:S01]  /*15b0*/  ULEA UR16, UR38, 0xffffff80, 0x7 ;  /* 0xffffff8026107891 */ /* 0x000fe2000f8e383f */
[----:B------:R-:W-:Y:S01]  /*15c0*/  @UP3 ULDC UR6, c[0x0][0x2e4] ;  /* 0x0000b90000063ab9 */ /* 0x000fe20000000800 */
[----:B------:R-:W-:-:S02]  /*15d0*/  UIMAD.WIDE.U32 UR10, UR8, UR5, URZ ;  /* 0x00000005080a72a5 */ /* 0x000fc4000f8e003f */
[----:B------:R-:W-:Y:S02]  /*15e0*/  @!UP3 UIMAD UR17, UR48, UR46, UR57 ;  /* 0x0000002e3011b2a4 */ /* 0x000fe4000f8e0239 */
[----:B------:R-:W-:Y:S02]  /*15f0*/  @UP3 UIMAD UR46, UR57, UR6, UR13 ;  /* 0x00000006392e32a4 */ /* 0x000fe4000f8e020d */
[----:B------:R-:W-:Y:S01]  /*1600*/  @!P1 IMAD.IADD R0, R0, 0x1, -R6 ;  /* 0x0000000100009824 */ /* 0x000fe200078e0a06 */
[----:B------:R-:W-:Y:S01]  /*1610*/  USHF.R.S32.HI UR21, URZ, 0x1f, UR16 ;  /* 0x0000001f3f157899 */ /* 0x000fe20008011410 */
[----:B------:R-:W-:Y:S01]  /*1620*/  @!P1 IADD3 R4, R4, 0x1, RZ ;  /* 0x0000000104049810 */ /* 0x000fe20007ffe0ff */
[----:B------:R-:W-:Y:S01]  /*1630*/  UIADD3 UR6, UP0, UR16, UR40, URZ ;  /* 0x0000002810067290 */ /* 0x000fe2000ff1e03f */
[----:B------:R-:W-:Y:S01]  /*1640*/  PLOP3.LUT P1, PT, PT, PT, UP1, 0x80, 0x0 ;  /* 0x000000000000781c */ /* 0x000fe20003f2f018 */
[----:B------:R-:W-:Y:S01]  /*1650*/  USEL UR55, UR18, UR10, !UP2 ;  /* 0x0000000a12377287 */ /* 0x000fe2000d000000 */
[----:B------:R-:W-:Y:S01]  /*1660*/  ISETP.GE.U32.AND P0, PT, R0, R6, PT ;  /* 0x000000060000720c */ /* 0x000fe20003f06070 */
[----:B------:R-:W-:Y:S01]  /*1670*/  UIMAD UR10, UR9, UR5, URZ ;  /* 0x00000005090a72a4 */ /* 0x000fe2000f8e023f */
[----:B------:R-:W-:Y:S01]  /*1680*/  LOP3.LUT R0, R7, UR57, RZ, 0x3c, !PT ;  /* 0x0000003907007c12 */ /* 0x000fe2000f8e3cff */
[----:B------:R-:W-:Y:S01]  /*1690*/  ULDC.U8 UR28, c[0x0][0x480] ;  /* 0x00012000001c7ab9 */ /* 0x000fe20000000000 */
[----:B------:R-:W-:-:S02]  /*16a0*/  UIADD3.X UR13, UR21, UR35, URZ, UP0, !UPT ;  /* 0x00000023150d7290 */ /* 0x000fc400087fe43f */
[----:B------:R-:W-:Y:S01]  /*16b0*/  UIMAD UR9, UR9, UR6, URZ ;  /* 0x00000006090972a4 */ /* 0x000fe2000f8e023f */
[----:B------:R-:W-:Y:S01]  /*16c0*/  ISETP.GE.AND P2, PT, R0, RZ, PT ;  /* 0x000000ff0000720c */ /* 0x000fe20003f46270 */
[----:B------:R-:W-:Y:S02]  /*16d0*/  @UP1 UIADD3 UR25, UR39, UR41, URZ ;  /* 0x0000002927191290 */ /* 0x000fe4000fffe03f */
[----:B------:R-:W-:Y:S02]  /*16e0*/  @UP1 UIADD3 UR31, UR39, UR41, URZ ;  /* 0x00000029271f1290 */ /* 0x000fe4000fffe03f */
[----:B------:R-:W-:Y:S01]  /*16f0*/  UIMAD UR49, UR57, UR29, URZ ;  /* 0x0000001d393172a4 */ /* 0x000fe2000f8e023f */
[----:B------:R-:W-:Y:S01]  /*1700*/  @P0 VIADD R4, R4, 0x1 ;  /* 0x0000000104040836 */ /* 0x000fe20000000000 */
[----:B------:R-:W-:Y:S01]  /*1710*/  UISETP.NE.AND UP4, UPT, UR28, URZ, UPT ;  /* 0x0000003f1c00728c */ /* 0x000fe2000bf85270 */
[----:B------:R-:W-:Y:S01]  /*1720*/  PLOP3.LUT P0, PT, PT, PT, UP3, 0x80, 0x0 ;  /* 0x000000000000781c */ /* 0x000fe20003f0f038 */
[----:B------:R-:W-:Y:S01]  /*1730*/  @!UP2 UIADD3 UR53, UR43, UR34, URZ ;  /* 0x000000222b35a290 */ /* 0x000fe2000fffe03f */
        /* <DEDUP_REMOVED lines=34> */
.L_x_469:
        /* <DEDUP_REMOVED lines=13> */
.L_x_470:
        /* <DEDUP_REMOVED lines=11> */
.L_x_471:
[----:B------:R-:W-:Y:S02]  /*1ae0*/  ULDC UR5, c[0x0][0x270] ;  /* 0x00009c0000057ab9 */ /* 0x000fe40000000800 */
[----:B------:R-:W-:-:S04]  /*1af0*/  UIMAD UR5, UR48, UR5, UR57 ;  /* 0x00000005300572a4 */ /* 0x000fc8000f8e0239 */
[----:B------:R-:W-:-:S12]  /*1b00*/  UIMAD UR5, UR5, UR59, URZ ;  /* 0x0000003b050572a4 */ /* 0x000fd8000f8e023f */
.L_x_472:
[----:B------:R-:W2:Y:S01]  /*1b10*/  LDL.64 R8, [R1+0x10] ;  /* 0x0000100001087983 */ /* 0x000ea20000100a00 */
[----:B------:R-:W1:Y:S01]  /*1b20*/  LDC.64 R14, c[0x0][0x420] ;  /* 0x00010800ff0e7b82 */ /* 0x000e620000000a00 */
[----:B------:R-:W-:Y:S01]  /*1b30*/  ULDC UR8, c[0x0][0x2dc] ;  /* 0x0000b70000087ab9 */ /* 0x000fe20000000800 */
[----:B------:R-:W-:Y:S01]  /*1b40*/  ULDC UR9, c[0x0][0x270] ;  /* 0x00009c0000097ab9 */ /* 0x000fe20000000800 */
[----:B------:R3:W2:Y:S01]  /*1b50*/  LDL.64 R20, [R1+0x10] ;  /* 0x0000100001147983 */ /* 0x0006a20000100a00 */
[----:B------:R-:W-:Y:S01]  /*1b60*/  UIADD3 UR35, UR16, UR5, URZ ;  /* 0x0000000510237290 */ /* 0x000fe2000fffe03f */
[----:B------:R-:W-:Y:S01]  /*1b70*/  BSSY B1, `(.L_x_468) ;  /* 0x00008f1000017945 */ /* 0x000fe20003800000 */
[----:B------:R-:W-:Y:S01]  /*1b80*/  UIMAD UR5, UR8, UR9, URZ ;  /* 0x00000009080572a4 */ /* 0x000fe2000f8e023f */
[----:B------:R-:W4:Y:S01]  /*1b90*/  S2R R5, SR_TID.X ;  /* 0x0000000000057919 */ /* 0x000f220000002100 */
[----:B------:R-:W-:Y:S02]  /*1ba0*/  UIADD3 UR8, -UR7, UR12, UR30 ;  /* 0x0000000c07087290 */ /* 0x000fe4000fffe11e */
[----:B------:R-:W-:Y:S01]  /*1bb0*/  USHF.L.U32 UR23, UR5, 0x7, URZ ;  /* 0x0000000705177899 */ /* 0x000fe2000800063f */
[----:B------:R-:W-:Y:S01]  /*1bc0*/  ULDC UR43, c[0x0][0x398] ;  /* 0x0000e600002b7ab9 */ /* 0x000fe20000000800 */
[----:B------:R-:W-:-:S02]  /*1bd0*/  ULDC.64 UR24, c[0x0][0x400] ;  /* 0x0001000000187ab9 */ /* 0x000fc40000000a00 */
[----:B------:R-:W-:Y:S02]  /*1be0*/  UIADD3 UR9, UP2, UP0, UR34, UR23, UR49 ;  /* 0x0000001722097290 */ /* 0x000fe4000f85e031 */
[----:B------:R-:W-:Y:S01]  /*1bf0*/  USHF.R.S32.HI UR42, URZ, 0x1f, UR57 ;  /* 0x0000001f3f2a7899 */ /* 0x000fe20008011439 */
[----:B------:R-:W-:Y:S01]  /*1c00*/  ULDC.64 UR18, c[0x0][0x258] ;  /* 0x0000960000127ab9 */ /* 0x000fe20000000a00 */
[----:B------:R-:W-:Y:S01]  /*1c10*/  ULDC.64 UR10, c[0x0][0x428] ;  /* 0x00010a00000a7ab9 */ /* 0x000fe20000000a00 */
[----:B------:R-:W-:Y:S01]  /*1c20*/  ULDC.64 UR44, c[0x0][0x2b0] ;  /* 0x0000ac00002c7ab9 */ /* 0x000fe20000000a00 */
[----:B------:R-:W-:Y:S01]  /*1c30*/  UIMAD UR13, UR42, UR10, URZ ;  /* 0x0000000a2a0d72a4 */ /* 0x000fe2000f8e023f */
[----:B-1----:R-:W-:-:S03]  /*1c40*/  IMAD R10, R14, UR21, RZ ;  /* 0x000000150e0a7c24 */ /* 0x002fc6000f8e02ff */
[----:B------:R-:W-:Y:S01]  /*1c50*/  UIMAD UR11, UR57, UR11, UR13 ;  /* 0x0000000b390b72a4 */ /* 0x000fe2000f8e020d */
[----:B------:R-:W-:Y:S01]  /*1c60*/  IMAD R10, R15, UR16, R10 ;  /* 0x000000100f0a7c24 */ /* 0x000fe2000f8e020a */
[----:B----4-:R-:W-:-:S04]  /*1c70*/  SHF.R.S32.HI R3, RZ, 0x1f, R5 ;  /* 0x0000001fff037819 */ /* 0x010fc80000011405 */
[CC--:B------:R-:W-:Y:S02]  /*1c80*/  LEA.HI R0, R3.reuse, R5.reuse, RZ, 0x5 ;  /* 0x0000000503007211 */ /* 0x0c0fe400078f28ff */
[----:B------:R-:W-:Y:S02]  /*1c90*/  LEA.HI R3, R3, R5, RZ, 0x2 ;  /* 0x0000000503037211 */ /* 0x000fe400078f10ff */
[----:B------:R-:W-:Y:S02]  /*1ca0*/  LOP3.LUT R7, R0, 0xffffffe0, RZ, 0xc0, !PT ;  /* 0xffffffe000077812 */ /* 0x000fe400078ec0ff */
[----:B------:R-:W-:-:S03]  /*1cb0*/  SHF.R.S32.HI R3, RZ, 0x2, R3 ;  /* 0x00000002ff037819 */ /* 0x000fc60000011403 */
[----:B------:R-:W-:Y:S01]  /*1cc0*/  IMAD.IADD R7, R5, 0x1, -R7 ;  /* 0x0000000105077824 */ /* 0x000fe200078e0a07 */
[----:B------:R-:W-:Y:S02]  /*1cd0*/  SHF.R.S32.HI R5, RZ, 0x5, R0 ;  /* 0x00000005ff057819 */ /* 0x000fe40000011400 */
[----:B------:R-:W-:Y:S02]  /*1ce0*/  SHF.R.S32.HI R17, RZ, 0x1f, R3 ;  /* 0x0000001fff117819 */ /* 0x000fe40000011403 */
[----:B------:R-:W-:Y:S01]  /*1cf0*/  IADD3 R0, P2, R3, UR16, RZ ;  /* 0x0000001003007c10 */ /* 0x000fe2000ff5e0ff */
[----:B------:R-:W-:Y:S02]  /*1d00*/  IMAD R5, R5, UR5, R7 ;  /* 0x0000000505057c24 */ /* 0x000fe4000f8e0207 */
[----:B--2---:R-:W-:Y:S01]  /*1d10*/  IMAD.MOV.U32 R20, RZ, RZ, R8 ;  /* 0x000000ffff147224 */ /* 0x004fe200078e0008 */
[----:B------:R-:W-:-:S04]  /*1d20*/  IADD3.X R8, R17, UR21, RZ, P2, !PT ;  /* 0x0000001511087c10 */ /* 0x000fc800097fe4ff */
[----:B------:R-:W-:Y:S01]  /*1d30*/  IADD3 R6, P0, R20, UR6, RZ ;  /* 0x0000000614067c10 */ /* 0x000fe2000ff1e0ff */
[----:B------:R-:W-:Y:S01]  /*1d40*/  UIADD3 UR6, UR8, -UR43, URZ ;  /* 0x8000002b08067290 */ /* 0x000fe2000fffe03f */
[----:B------:R-:W-:Y:S01]  /*1d50*/  SHF.R.S32.HI R21, RZ, 0x1f, R20 ;  /* 0x0000001fff157819 */ /* 0x000fe20000011414 */
[----:B------:R-:W-:Y:S01]  /*1d60*/  USHF.R.S32.HI UR8, URZ, 0x1f, UR23 ;  /* 0x0000001f3f087899 */ /* 0x000fe20008011417 */
[----:B------:R-:W-:Y:S01]  /*1d70*/  IMAD R8, R8, UR32, RZ ;  /* 0x0000002008087c24 */ /* 0x000fe2000f8e02ff */
[----:B------:R-:W-:Y:S01]  /*1d80*/  USHF.R.S32.HI UR21, URZ, 0x1f, UR6 ;  /* 0x0000001f3f157899 */ /* 0x000fe20008011406 */
[----:B------:R-:W-:Y:S01]  /*1d90*/  IADD3.X R7, R21, UR53, RZ, P0, !PT ;  /* 0x0000003515077c10 */ /* 0x000fe200087fe4ff */
[----:B------:R-:W-:Y:S01]  /*1da0*/  UIADD3.X UR8, UR17, UR8, UR54, UP2, UP0 ;  /* 0x0000000811087290 */ /* 0x000fe200097e0436 */
[C---:B------:R-:W-:Y:S01]  /*1db0*/  IMAD R11, R0.reuse, UR33, R8 ;  /* 0x00000021000b7c24 */ /* 0x040fe2000f8e0208 */
[----:B------:R-:W-:Y:S01]  /*1dc0*/  UIADD3 UR9, UP2, UP0, UR52, UR9, UR55 ;  /* 0x0000000934097290 */ /* 0x000fe2000f85e037 */
[----:B------:R-:W-:Y:S01]  /*1dd0*/  IMAD.WIDE.U32 R8, R0, UR32, R20 ;  /* 0x0000002000087c25 */ /* 0x000fe2000f8e0014 */
[----:B------:R-:W-:Y:S01]  /*1de0*/  ULEA.HI UR21, UR21, UR6, URZ, 0x7 ;  /* 0x0000000615157291 */ /* 0x000fe2000f8f383f */
[----:B------:R3:W-:Y:S01]  /*1df0*/  STL [R1+0x14], R21 ;  /* 0x0000141501007387 */ /* 0x0007e20000100800 */
[----:B------:R-:W-:Y:S01]  /*1e00*/  UIADD3.X UR8, UR51, UR8, UR47, UP2, UP0 ;  /* 0x0000000833087290 */ /* 0x000fe200097e042f */
[----:B------:R-:W-:Y:S01]  /*1e10*/  IMAD.WIDE.U32 R6, R14, UR16, R6 ;  /* 0x000000100e067c25 */ /* 0x000fe2000f8e0006 */
[C---:B------:R-:W-:Y:S01]  /*1e20*/  IADD3 R0, P0, R5.reuse, UR9, RZ ;  /* 0x0000000905007c10 */ /* 0x040fe2000ff1e0ff */
[----:B------:R-:W-:Y:S01]  /*1e30*/  USHF.R.S32.HI UR21, URZ, 0x7, UR21 ;  /* 0x000000073f157899 */ /* 0x000fe20008011415 */
[----:B------:R-:W-:Y:S01]  /*1e40*/  IADD3 R8, P2, R8, UR56, RZ ;  /* 0x0000003808087c10 */ /* 0x000fe2000ff5e0ff */
[----:B------:R-:W-:Y:S01]  /*1e50*/  UIMAD UR9, UR42, UR18, URZ ;  /* 0x000000122a0972a4 */ /* 0x000fe2000f8e023f */
[----:B------:R-:W-:Y:S01]  /*1e60*/  LEA.HI.X.SX32 R5, R5, UR8, 0x1, P0 ;  /* 0x0000000805057c11 */ /* 0x000fe200080f0eff */
[----:B------:R-:W-:Y:S01]  /*1e70*/  UISETP.LT.AND UP0, UPT, URZ, UR21, UPT ;  /* 0x000000153f00728c */ /* 0x000fe2000bf01270 */
[C---:B------:R-:W-:Y:S01]  /*1e80*/  LEA R181, P0, R0.reuse, UR24, 0x2 ;  /* 0x0000001800b57c11 */ /* 0x040fe2000f8010ff */
[----:B------:R-:W-:Y:S01]  /*1e90*/  UIMAD UR19, UR57, UR19, UR9 ;  /* 0x00000013391372a4 */ /* 0x000fe2000f8e0209 */
[----:B------:R-:W-:Y:S01]  /*1ea0*/  IADD3.X R9, R9, UR50, R11, P2, !PT ;  /* 0x0000003209097c10 */ /* 0x000fe200097fe40b */
[----:B------:R-:W-:Y:S01]  /*1eb0*/  IMAD.IADD R7, R7, 0x1, R10 ;  /* 0x0000000107077824 */ /* 0x000fe200078e020a */
[----:B------:R-:W-:Y:S01]  /*1ec0*/  LEA.HI.X R177, R0, UR25, R5, 0x2, P0 ;  /* 0x0000001900b17c11 */ /* 0x000fe200080f1405 */
[----:B------:R-:W-:Y:S01]  /*1ed0*/  IMAD.U32 R5, RZ, RZ, UR18 ;  /* 0x00000012ff057e24 */ /* 0x000fe2000f8e00ff */
[----:B------:R-:W-:Y:S01]  /*1ee0*/  USEL UR21, URZ, UR21, !UP0 ;  /* 0x000000153f157287 */ /* 0x000fe2000c000000 */
[----:B------:R-:W-:Y:S01]  /*1ef0*/  IMAD.U32 R0, RZ, RZ, UR10 ;  /* 0x0000000aff007e24 */ /* 0x000fe2000f8e00ff */
[----:B------:R-:W-:Y:S01]  /*1f00*/  ULDC.64 UR8, c[0x0][0x210] ;  /* 0x0000840000087ab9 */ /* 0x000fe20000000a00 */
[----:B------:R-:W-:Y:S01]  /*1f10*/  IMAD.WIDE.U32 R8, R5, UR57, R8 ;  /* 0x0000003905087c25 */ /* 0x000fe2000f8e0008 */
[----:B------:R-:W-:-:S02]  /*1f20*/  UISETP.GT.AND UP0, UPT, UR38, UR21, UPT ;  /* 0x000000152600728c */ /* 0x000fc4000bf04270 */
[----:B------:R-:W-:Y:S01]  /*1f30*/  UIADD3 UR10, UR16, UR46, URZ ;  /* 0x0000002e100a7290 */ /* 0x000fe2000fffe03f */
[----:B------:R-:W-:Y:S01]  /*1f40*/  IMAD.WIDE.U32 R6, R0, UR57, R6 ;  /* 0x0000003900067c25 */ /* 0x000fe2000f8e0006 */
[C---:B------:R-:W-:Y:S01]  /*1f50*/  LEA R240, P0, R8.reuse, UR8, 0x1 ;  /* 0x0000000808f07c11 */ /* 0x040fe2000f8008ff */
[----:B------:R-:W-:Y:S01]  /*1f60*/  ULDC.64 UR24, c[0x0][0x478] ;  /* 0x00011e0000187ab9 */ /* 0x000fe20000000a00 */
[----:B------:R-:W-:Y:S01]  /*1f70*/  ULDC.64 UR16, c[0x0][0x3e0] ;  /* 0x0000f80000107ab9 */ /* 0x000fe20000000a00 */
[----:B------:R-:W-:Y:S01]  /*1f80*/  VIADD R5, R9, UR19 ;  /* 0x0000001309057c36 */ /* 0x000fe20008000000 */
[----:B------:R-:W-:Y:S01]  /*1f90*/  UIMAD.WIDE UR24, UR35, 0x4, UR24 ;  /* 0x00000004231878a5 */ /* 0x000fe2000f8e0218 */
[----:B------:R-:W-:Y:S01]  /*1fa0*/  VIADD R7, R7, UR11 ;  /* 0x0000000b07077c36 */ /* 0x000fe20008000000 */
[----:B------:R-:W-:Y:S01]  /*1fb0*/  UIMAD.WIDE UR10, UR10, 0x4, UR44 ;  /* 0x000000040a0a78a5 */ /* 0x000fe2000f8e022c */
[-C--:B------:R-:W-:Y:S01]  /*1fc0*/  IMAD R0, R17, R14.reuse, RZ ;  /* 0x0000000e11007224 */ /* 0x080fe200078e02ff */
[----:B------:R-:W-:Y:S01]  /*1fd0*/  LEA.HI.X R241, R8, UR9, R5, 0x1, P0 ;  /* 0x0000000908f17c11 */ /* 0x000fe200080f0c05 */
[----:B------:R-:W-:Y:S01]  /*1fe0*/  IMAD.WIDE.U32 R6, R3, R14, R6 ;  /* 0x0000000e03067225 */ /* 0x000fe200078e0006 */
[----:B------:R-:W-:Y:S01]  /*1ff0*/  PLOP3.LUT P0, PT, PT, PT, UP0, 0x80, 0x0 ;  /* 0x000000000000781c */ /* 0x000fe20003f0f008 */
[----:B------:R-:W-:-:S02]  /*2000*/  UIADD3 UR8, UR38, -0x1, URZ ;  /* 0xffffffff26087890 */ /* 0x000fc4000fffe03f */
[----:B------:R-:W-:Y:S01]  /*2010*/  IMAD R0, R3, R15, R0 ;  /* 0x0000000f03007224 */ /* 0x000fe200078e0200 */
[----:B------:R-:W-:Y:S01]  /*2020*/  LEA R238, P2, R6, UR16, 0x1 ;  /* 0x0000001006ee7c11 */ /* 0x000fe2000f8408ff */
[----:B------:R-:W-:Y:S01]  /*2030*/  UMOV UR16, UR11 ;  /* 0x0000000b00107c82 */ /* 0x000fe20008000000 */
[----:B------:R-:W-:Y:S01]  /*2040*/  UMOV UR19, UR24 ;  /* 0x0000001800137c82 */ /* 0x000fe20008000000 */
[----:B------:R-:W-:Y:S01]  /*2050*/  IMAD.IADD R0, R7, 0x1, R0 ;  /* 0x0000000107007824 */ /* 0x000fe200078e0200 */
[----:B------:R-:W-:-:S04]  /*2060*/  UMOV UR18, UR25 ;  /* 0x0000001900127c82 */ /* 0x000fc80008000000 */
[----:B------:R-:W-:Y:S01]  /*2070*/  LEA.HI.X R239, R6, UR17, R0, 0x1, P2 ;  /* 0x0000001106ef7c11 */ /* 0x000fe200090f0c00 */
[----:B------:R-:W-:Y:S01]  /*2080*/  UMOV UR17, UR10 ;  /* 0x0000000a00117c82 */ /* 0x000fe20008000000 */
[----:B---3--:R-:W-:Y:S05]  /*2090*/  @P0 BRA `(.L_x_473) ;  /* 0x0000000400fc0947 */ /* 0x008fea0003800000 */
        /* <DEDUP_REMOVED lines=19> */
.L_x_474:
        /* <DEDUP_REMOVED lines=19> */
.L_x_475:
        /* <DEDUP_REMOVED lines=32> */
.L_x_477:
[----:B------:R-:W-:Y:S05]  /*2500*/  BSYNC B0 ;  /* 0x0000000000007941 */ /* 0x000fea0003800000 */
.L_x_476:
        /* <DEDUP_REMOVED lines=14> */
.L_x_479:
[----:B------:R-:W-:Y:S05]  /*25f0*/  BSYNC B0 ;  /* 0x0000000000007941 */ /* 0x000fea0003800000 */
.L_x_478:
        /* <DEDUP_REMOVED lines=26> */
.L_x_481:
[----:B------:R-:W-:Y:S05]  /*27a0*/  BSYNC B0 ;  /* 0x0000000000007941 */ /* 0x000fea0003800000 */
.L_x_480:
        /* <DEDUP_REMOVED lines=14> */
.L_x_473:
[----:B------:R-:W2:Y:S01]  /*2890*/  LDL R8, [R1+0x3c] ;  /* 0x00003c0001087983 */ /* 0x000ea20000100800 */
        /* <DEDUP_REMOVED lines=19> */
[C---:B------:R-:W-:Y:S01]  /*29d0*/  IMAD R12, R4.reuse, UR11, R0 ;  /* 0x0000000b040c7c24 */ /* 0x040fe2000f8e0200 */
[----:B------:R-:W-:Y:S01]  /*29e0*/  UISETP.NE.AND UP0, UPT, UR13, 0x1, UPT ;  /* 0x000000010d00788c */ /* 0x000fe2000bf05270 */
[C---:B------:R-:W-:Y:S01]  /*29f0*/  ISETP.GE.AND P2, PT, R5.reuse, UR9, PT ;  /* 0x0000000905007c0c */ /* 0x040fe2000bf46270 */
[----:B------:R-:W-:Y:S01]  /*2a00*/  IMAD.WIDE.U32 R6, R4, UR10, R6 ;  /* 0x0000000a04067c25 */ /* 0x000fe2000f8e0006 */
[----:B------:R-:W-:Y:S02]  /*2a10*/  ISETP.GE.AND P4, PT, R5, UR6, PT ;  /* 0x0000000605007c0c */ /* 0x000fe4000bf86270 */
[----:B------:R-:W-:Y:S01]  /*2a20*/  ISETP.GE.AND P5, PT, R3, UR6, PT ;  /* 0x0000000603007c0c */ /* 0x000fe2000bfa6270 */
[----:B------:R-:W-:Y:S01]  /*2a30*/  IMAD.IADD R12, R7, 0x1, R12 ;  /* 0x00000001070c7824 */ /* 0x000fe200078e020c */
        /* <DEDUP_REMOVED lines=27> */
.L_x_484:
[----:B------:R-:W-:Y:S05]  /*2bf0*/  BSYNC B0 ;  /* 0x0000000000007941 */ /* 0x000fea0003800000 */
.L_x_483:
        /* <DEDUP_REMOVED lines=22> */
.L_x_486:
[----:B------:R-:W-:Y:S05]  /*2d60*/  BSYNC B0 ;  /* 0x0000000000007941 */ /* 0x000fea0003800000 */
.L_x_485:
        /* <DEDUP_REMOVED lines=18> */
.L_x_488:
[----:B------:R-:W-:Y:S05]  /*2e90*/  BSYNC B0 ;  /* 0x0000000000007941 */ /* 0x000fea0003800000 */
.L_x_487:
        /* <DEDUP_REMOVED lines=13> */
.L_x_490:
[----:B------:R-:W-:Y:S05]  /*2f70*/  BSYNC B0 ;  /* 0x0000000000007941 */ /* 0x000fea0003800000 */
.L_x_489:
[----:B------:R-:W5:Y:S01]  /*2f80*/  LDL R18, [R1+0x28] ;  /* 0x0000280001127983 */ /* 0x000f620000100800 */
[----:B------:R-:W-:Y:S03]  /*2f90*/  BSSY B0, `(.L_x_491) ;  /* 0x0000012000007945 */ /* 0x000fe60003800000 */
[----:B------:R1:W-:Y:S04]  /*2fa0*/  @P5 STS [R164], RZ ;  /* 0x000000ffa4005388 */ /* 0x0003e80000000800 */
[----:B------:R1:W-:Y:S04]  /*2fb0*/  @P5 STS [R164+0x4], RZ ;  /* 0x000004ffa4005388 */ /* 0x0003e80000000800 */
[----:B------:R1:W-:Y:S04]  /*2fc0*/  @P5 STS [R164+0x8], RZ ;  /* 0x000008ffa4005388 */ /* 0x0003e80000000800 */
[----:B------:R1:W-:Y:S01]  /*2fd0*/  @P5 STS [R164+0xc], RZ ;  /* 0x00000cffa4005388 */ /* 0x0003e20000000800 */
[----:B-----5:R-:W-:Y:S01]  /*2fe0*/  IADD3 R5, R18, 0x48, RZ ;  /* 0x0000004812057810 */ /* 0x020fe20007ffe0ff */
[----:B-1----:R-:W-:Y:S05]  /*2ff0*/  @P5 BRA `(.L_x_492) ;  /* 0x00000000002c5947 */ /* 0x002fea0003800000 */
        /* <DEDUP_REMOVED lines=11> */
.L_x_492:
[----:B------:R-:W-:Y:S05]  /*30b0*/  BSYNC B0 ;  /* 0x0000000000007941 */ /* 0x000fea0003800000 */
.L_x_491:
        /* <DEDUP_REMOVED lines=21> */
.L_x_494:
[----:B------:R-:W-:Y:S05]  /*3210*/  BSYNC B0 ;  /* 0x0000000000007941 */ /* 0x000fea0003800000 */
.L_x_493:
        /* <DEDUP_REMOVED lines=20> */
[----:B------:R-:W-:-:S03]  /*3360*/  IMAD R12, R4, UR11, R12 ;  /* 0x0000000b040c7c24 */ /* 0x000fc6000f8e020c */
[----:B------:R-:W-:Y:S01]  /*3370*/  @!P3 LEA.HI.X R15, R5, UR16, R6, 0x2, P6 ;  /* 0x00000010050fbc11 */ /* 0x000fe2000b0f1406 */
[----:B------:R-:W-:Y:S01]  /*3380*/  IMAD.WIDE.U32 R4, R4, UR10, R8 ;  /* 0x0000000a04047c25 */ /* 0x000fe2000f8e0008 */
[----:B------:R-:W-:Y:S02]  /*3390*/  IADD3 R6, P6, R7, UR17, RZ ;  /* 0x0000001107067c10 */ /* 0x000fe4000ffde0ff */
[----:B------:R-:W-:Y:S01]  /*33a0*/  SHF.L.U64.HI R7, R18, 0x2, R16 ;  /* 0x0000000212077819 */ /* 0x000fe20000010210 */
[----:B------:R-:W-:Y:S01]  /*33b0*/  IMAD.IADD R12, R5, 0x1, R12 ;  /* 0x00000001050c7824 */ /* 0x000fe200078e020c */
        /* <DEDUP_REMOVED lines=23> */
.L_x_496:
[----:B------:R-:W-:Y:S05]  /*3530*/  BSYNC B0 ;  /* 0x0000000000007941 */ /* 0x000fea0003800000 */
.L_x_495:
        /* <DEDUP_REMOVED lines=22> */
.L_x_498:
[----:B------:R-:W-:Y:S05]  /*36a0*/  BSYNC B0 ;  /* 0x0000000000007941 */ /* 0x000fea0003800000 */
.L_x_497:
[----:B-1----:R-:W-:Y:S01]  /*36b0*/  IMAD.MOV.U32 R4, RZ, RZ, 0x7f800000 ;  /* 0x7f800000ff047424 */ /* 0x002fe200078e00ff */
[----:B------:R-:W0:Y:S01]  /*36c0*/  LDGDEPBAR ;  /* 0x00000000000079af */ /* 0x000e220000000000 */
[----:B--234-:R-:W-:Y:S01]  /*36d0*/  IMAD.MOV.U32 R0, RZ, RZ, 0x7f800000 ;  /* 0x7f800000ff007424 */ /* 0x01cfe200078e00ff */
[----:B------:R-:W-:Y:S01]  /*36e0*/  ULDC UR40, c[0x0][0x2d0] ;  /* 0x0000b40000287ab9 */ /* 0x000fe20000000800 */
[----:B------:R-:W-:Y:S01]  /*36f0*/  IMAD.MOV.U32 R3, RZ, RZ, 0x7f800000 ;  /* 0x7f800000ff037424 */ /* 0x000fe200078e00ff */
[----:B------:R-:W-:Y:S01]  /*3700*/  ULDC UR42, c[0x0][0x398] ;  /* 0x0000e600002a7ab9 */ /* 0x000fe20000000800 */
[----:B------:R-:W2:Y:S01]  /*3710*/  @!P5 LDG.E R4, desc[UR14][R6.64+0x20] ;  /* 0x0000200e0604d981 */ /* 0x000ea2000c1e1900 */
[----:B------:R-:W-:-:S03]  /*3720*/  IMAD.MOV.U32 R5, RZ, RZ, 0x7f800000 ;  /* 0x7f800000ff057424 */ /* 0x000fc600078e00ff */
[----:B------:R-:W3:Y:S04]  /*3730*/  @!P3 LDG.E R0, desc[UR14][R14.64] ;  /* 0x0000000e0e00b981 */ /* 0x000ee8000c1e1900 */
[----:B------:R-:W4:Y:S04]  /*3740*/  @!P4 LDG.E R3, desc[UR14][R6.64+0x100] ;  /* 0x0001000e0603c981 */ /* 0x000f28000c1e1900 */
[----:B------:R-:W5:Y:S01]  /*3750*/  @!P6 LDG.E R5, desc[UR14][R6.64] ;  /* 0x0000000e0605e981 */ /* 0x000f62000c1e1900 */
[----:B------:R-:W-:-:S04]  /*3760*/  DEPBAR.LE SB0, 0x1 ;  /* 0x000080400000791a */ /* 0x000fc80000000000 */
[----:B------:R-:W-:Y:S06]  /*3770*/  BAR.SYNC.DEFER_BLOCKING 0x0 ;  /* 0x0000000000007b1d */ /* 0x000fec0000010000 */
[----:B------:R-:W1:Y:S04]  /*3780*/  LDSM.16.M88.4 R116, [R149+0x8000] ;  /* 0x008000009574783b */ /* 0x000e680000000200 */
[----:B------:R-:W1:Y:S04]  /*3790*/  LDSM.16.M88.4 R120, [R149+0x8400] ;  /* 0x008400009578783b */ /* 0x000e680000000200 */
[----:B------:R-:W1:Y:S04]  /*37a0*/  LDSM.16.M88.4 R124, [R149+0x8800] ;  /* 0x00880000957c783b */ /* 0x000e680000000200 */
[----:B------:R-:W1:Y:S04]  /*37b0*/  LDSM.16.M88.4 R128, [R149+0x8c00] ;  /* 0x008c00009580783b */ /* 0x000e680000000200 */
[----:B------:R-:W1:Y:S04]  /*37c0*/  LDSM.16.M88.4 R132, [R150+0x8000] ;  /* 0x008000009684783b */ /* 0x000e680000000200 */
[----:B------:R-:W1:Y:S04]  /*37d0*/  LDSM.16.M88.4 R136, [R150+0x8400] ;  /* 0x008400009688783b */ /* 0x000e680000000200 */
[----:B------:R-:W1:Y:S04]  /*37e0*/  LDSM.16.M88.4 R140, [R150+0x8800] ;  /* 0x00880000968c783b */ /* 0x000e680000000200 */
[----:B------:R-:W1:Y:S01]  /*37f0*/  LDSM.16.M88.4 R144, [R150+0x8c00] ;  /* 0x008c00009690783b */ /* 0x000e620000000200 */
[----:B------:R-:W-:Y:S01]  /*3800*/  VIADD R148, R162, 0x1000 ;  /* 0x00001000a2947836 */ /* 0x000fe20000000000 */
[----:B------:R-:W-:-:S04]  /*3810*/  UIADD3 UR6, UR30, UR12, URZ ;  /* 0x0000000c1e067290 */ /* 0x000fc8000fffe03f */
[----:B------:R-:W-:Y:S01]  /*3820*/  UIADD3 UR6, -UR7, 0x80, UR6 ;  /* 0x0000008007067890 */ /* 0x000fe2000fffe106 */
[----:B------:R-:W-:Y:S02]  /*3830*/  SEL R148, R148, R162, !P0 ;  /* 0x000000a294947207 */ /* 0x000fe40004000000 */
        /* <DEDUP_REMOVED lines=16> */
[----:B------:R-:W-:Y:S01]  /*3940*/  LEA R148, R148, UR4, 0x1 ;  /* 0x0000000494947c11 */ /* 0x000fe2000f8e08ff */
[----:B------:R-:W-:Y:S01]  /*3950*/  ULDC UR9, c[0x0][0x394] ;  /* 0x0000e50000097ab9 */ /* 0x000fe20000000800 */
        /* <DEDUP_REMOVED lines=14> */
[----:B------:R-:W-:Y:S02]  /*3a40*/  UIMAD UR22, UR5, 0x78, URZ ;  /* 0x00000078051678a4 */ /* 0x000fe4000f8e023f */
[----:B------:R-:W-:Y:S02]  /*3a50*/  UIADD3 UR38, UR6, -UR43, URZ ;  /* 0x8000002b06267290 */ /* 0x000fe4000fffe03f */
[----:B------:R-:W-:Y:S01]  /*3a60*/  UIADD3 UR23, -UR23, URZ, URZ ;  /* 0x0000003f17177290 */ /* 0x000fe2000fffe13f */
[----:B------:R-:W-:Y:S01]  /*3a70*/  UMOV UR13, UR9 ;  /* 0x00000009000d7c82 */ /* 0x000fe20008000000 */
[----:B------:R-:W-:Y:S01]  /*3a80*/  ULDC UR5, c[0x0][0x39c] ;  /* 0x0000e70000057ab9 */ /* 0x000fe20000000800 */
[----:B------:R-:W-:Y:S01]  /*3a90*/  ULDC UR6, c[0x0][0x2ec] ;  /* 0x0000bb0000067ab9 */ /* 0x000fe20000000800 */
[----:B--2---:R-:W-:Y:S04]  /*3aa0*/  STL [R1+0x24], R4 ;  /* 0x0000240401007387 */ /* 0x004fe80000100800 */
[----:B---3--:R2:W-:Y:S04]  /*3ab0*/  STL [R1+0x1c], R0 ;  /* 0x00001c0001007387 */ /* 0x0085e80000100800 */
[----:B----4-:R3:W-:Y:S01]  /*3ac0*/  STL [R1+0x18], R3 ;  /* 0x0000180301007387 */ /* 0x0107e20000100800 */
[----:B--2---:R-:W-:-:S02]  /*3ad0*/  VIADD R0, R18, 0xffffff80 ;  /* 0xffffff8012007836 */ /* 0x004fc40000000000 */
[----:B---3--:R-:W-:-:S05]  /*3ae0*/  IMAD.SHL.U32 R3, R18, 0x4, RZ ;  /* 0x0000000412037824 */ /* 0x008fca00078e00ff */
[----:B------:R2:W-:Y:S04]  /*3af0*/  STL [R1+0x38], R3 ;  /* 0x0000380301007387 */ /* 0x0005e80000100800 */
[----:B-----5:R3:W-:Y:S01]  /*3b00*/  STL [R1+0x20], R5 ;  /* 0x0000200501007387 */ /* 0x0207e20000100800 */
[----:B--2---:R-:W-:Y:S02]  /*3b10*/  SHF.R.S32.HI R3, RZ, 0x1f, R0 ;  /* 0x0000001fff037819 */ /* 0x004fe40000011400 */
[----:B---3--:R-:W-:Y:S02]  /*3b20*/  SHF.L.U64.HI R5, R18, 0x2, R16 ;  /* 0x0000000212057819 */ /* 0x008fe40000010210 */
[C---:B------:R-:W-:Y:S01]  /*3b30*/  SHF.L.U64.HI R3, R0.reuse, 0x2, R3 ;  /* 0x0000000200037819 */ /* 0x040fe20000010203 */
[----:B------:R-:W-:-:S02]  /*3b40*/  IMAD.SHL.U32 R0, R0, 0x4, RZ ;  /* 0x0000000400007824 */ /* 0x000fc400078e00ff */
[----:B------:R-:W-:Y:S04]  /*3b50*/  STL [R1+0x34], R5 ;  /* 0x0000340501007387 */ /* 0x000fe80000100800 */
[----:B------:R2:W-:Y:S04]  /*3b60*/  STL [R1+0x30], R3 ;  /* 0x0000300301007387 */ /* 0x0005e80000100800 */
[----:B------:R3:W-:Y:S04]  /*3b70*/  STL [R1+0x2c], R0 ;  /* 0x00002c0001007387 */ /* 0x0007e80000100800 */
[----:B------:R3:W-:Y:S01]  /*3b80*/  STL [R1], R164 ;  /* 0x000000a401007387 */ /* 0x0007e20000100800 */
[----:B------:R-:W-:-:S05]  /*3b90*/  VIADD R4, R156, 0x1000 ;  /* 0x000010009c047836 */ /* 0x000fca0000000000 */
[----:B--2---:R-:W-:-:S04]  /*3ba0*/  SEL R3, R4, R156, !P0 ;  /* 0x0000009c04037207 */ /* 0x004fc80004000000 */
[----:B-1----:R-:W-:-:S07]  /*3bb0*/  LEA R3, R3, UR4, 0x1 ;  /* 0x0000000403037c11 */ /* 0x002fce000f8e08ff */
.L_x_503:
[----:B------:R-:W2:Y:S01]  /*3bc0*/  LDL R170, [R1+0x38] ;  /* 0x0000380001aa7983 */ /* 0x000ea20000100800 */
[----:B------:R-:W-:Y:S01]  /*3bd0*/  IADD3 R112, R158, R148, RZ ;  /* 0x000000949e707210 */ /* 0x000fe20007ffe0ff */
[----:B------:R-:W-:Y:S02]  /*3be0*/  USHF.L.U32 UR9, UR8, 0x7, URZ ;  /* 0x0000000708097899 */ /* 0x000fe4000800063f */
[----:B---3--:R-:W3:Y:S01]  /*3bf0*/  LDL R0, [R1+0x34] ;  /* 0x0000340001007983 */ /* 0x008ee20000100800 */
[----:B------:R-:W-:Y:S01]  /*3c00*/  UMOV UR11, UR60 ;  /* 0x0000003c000b7c82 */ /* 0x000fe20008000000 */
[----:B------:R-:W-:Y:S02]  /*3c10*/  UISETP.GE.AND UP0, UPT, UR9, UR38, UPT ;  /* 0x000000260900728c */ /* 0x000fe4000bf06270 */
[----:B------:R-:W0:Y:S01]  /*3c20*/  LDGDEPBAR ;  /* 0x00000000000079af */ /* 0x000e220000000000 */
[----:B------:R-:W-:Y:S04]  /*3c30*/  DEPBAR.LE SB0, 0x0 ;  /* 0x000080000000791a */ /* 0x000fe80000000000 */
[----:B------:R-:W-:Y:S06]  /*3c40*/  BAR.SYNC.DEFER_BLOCKING 0x0 ;  /* 0x0000000000007b1d */ /* 0x000fec0000010000 */
[----:B------:R-:W-:Y:S08]  /*3c50*/  LDSM.16.M88.4 R64, [R148] ;  /* 0x000000009440783b */ /* 0x000ff00000000200 */
[----:B------:R-:W1:Y:S08]  /*3c60*/  LDSM.16.M88.4 R16, [R149+0x6000] ;  /* 0x006000009510783b */ /* 0x000e700000000200 */
[----:B------:R-:W4:Y:S08]  /*3c70*/  LDSM.16.M88.4 R60, [R148+0x1000] ;  /* 0x00100000943c783b */ /* 0x000f300000000200 */
[----:B------:R-:W4:Y:S08]  /*3c80*/  LDSM.16.M88.4 R32, [R149+0x6400] ;  /* 0x006400009520783b */ /* 0x000f300000000200 */
[----:B------:R-:W4:Y:S08]  /*3c90*/  LDSM.16.M88.4 R48, [R149+0x6800] ;  /* 0x006800009530783b */ /* 0x000f300000000200 */
[----:B------:R-:W4:Y:S08]  /*3ca0*/  LDSM.16.M88.4 R100, [R149+0x6c00] ;  /* 0x006c00009564783b */ /* 0x000f300000000200 */
[----:B------:R-:W-:Y:S01]  /*3cb0*/  LDSM.16.M88.4 R104, [R112] ;  /* 0x000000007068783b */ /* 0x000fe20000000200 */
[-C--:B-1----:R-:W-:Y:S07]  /*3cc0*/  HMMA.16816.F32.BF16 R4, R64, R16.reuse, RZ ;  /* 0x000000104004723c */ /* 0x082fee00000418ff */
[----:B------:R-:W1:Y:S01]  /*3cd0*/  LDSM.16.M88.4 R108, [R150+0x6000] ;  /* 0x00600000966c783b */ /* 0x000e620000000200 */
[C---:B----4-:R-:W-:Y:S06]  /*3ce0*/  HMMA.16816.F32.BF16 R8, R60.reuse, R16, RZ ;  /* 0x000000103c08723c */ /* 0x050fec00000418ff */
[-C--:B------:R-:W-:Y:S01]  /*3cf0*/  HMMA.16816.F32.BF16 R12, R60, R18.reuse, RZ ;  /* 0x000000123c0c723c */ /* 0x080fe200000418ff */
[----:B------:R-:W4:Y:S05]  /*3d00*/  LDSM.16.M88.4 R112, [R112+0x1000] ;  /* 0x001000007070783b */ /* 0x000f2a0000000200 */
        /* <DEDUP_REMOVED lines=14> */
[C---:B----4-:R-:W-:Y:S06]  /*3df0*/  HMMA.16816.F32.BF16 R8, R112.reuse, R108, R8 ;  /* 0x0000006c7008723c */ /* 0x050fec0000041808 */
        /* <DEDUP_REMOVED lines=11> */
[----:B------:R-:W4:Y:S01]  /*3eb0*/  MUFU.TANH R172, R8 ;  /* 0x0000000800ac7308 */ /* 0x000f220000002400 */
[----:B------:R-:W-:Y:S01]  /*3ec0*/  FMUL.FTZ R12, R12, UR5 ;  /* 0x000000050c0c7c20 */ /* 0x000fe20008410000 */
[----:B------:R-:W-:Y:S01]  /*3ed0*/  FMUL.FTZ R13, R13, UR5 ;  /* 0x000000050d0d7c20 */ /* 0x000fe20008410000 */
[----:B------:R-:W-:Y:S01]  /*3ee0*/  FMUL.FTZ R14, R14, UR5 ;  /* 0x000000050e0e7c20 */ /* 0x000fe20008410000 */
[----:B------:R-:W-:Y:S01]  /*3ef0*/  FMUL.FTZ R15, R15, UR5 ;  /* 0x000000050f0f7c20 */ /* 0x000fe20008410000 */
[----:B------:R-:W-:Y:S01]  /*3f00*/  FMUL.FTZ R16, R16, UR5 ;  /* 0x0000000510107c20 */ /* 0x000fe20008410000 */
[----:B------:R-:W-:Y:S04]  /*3f10*/  FMUL.FTZ R17, R17, UR5 ;  /* 0x0000000511117c20 */ /* 0x000fe80008410000 */
[----:B------:R-:W1:Y:S01]  /*3f20*/  MUFU.TANH R166, R5 ;  /* 0x0000000500a67308 */ /* 0x000e620000002400 */
[----:B------:R-:W-:Y:S01]  /*3f30*/  FMUL.FTZ R18, R18, UR5 ;  /* 0x0000000512127c20 */ /* 0x000fe20008410000 */
[----:B------:R-:W-:Y:S08]  /*3f40*/  FMUL.FTZ R19, R19, UR5 ;  /* 0x0000000513137c20 */ /* 0x000ff00008410000 */
[----:B------:R-:W1:Y:S10]  /*3f50*/  MUFU.TANH R171, R9 ;  /* 0x0000000900ab7308 */ /* 0x000e740000002400 */
[----:B------:R-:W1:Y:S10]  /*3f60*/  MUFU.TANH R165, R6 ;  /* 0x0000000600a57308 */ /* 0x000e740000002400 */
[----:B------:R4:W1:Y:S10]  /*3f70*/  MUFU.TANH R163, R7 ;  /* 0x0000000700a37308 */ /* 0x0008740000002400 */
[----:B------:R-:W1:Y:S10]  /*3f80*/  MUFU.TANH R169, R10 ;  /* 0x0000000a00a97308 */ /* 0x000e740000002400 */
[----:B------:R1:W1:Y:S01]  /*3f90*/  MUFU.TANH R168, R11 ;  /* 0x0000000b00a87308 */ /* 0x0002620000002400 */
[----:B----4-:R-:W4:Y:S09]  /*3fa0*/  LDSM.16.M88.4 R4, [R150+0x6400] ;  /* 0x006400009604783b */ /* 0x010f320000000200 */
[----:B------:R1:W1:Y:S01]  /*3fb0*/  MUFU.TANH R176, R12 ;  /* 0x0000000c00b07308 */ /* 0x0002620000002400 */
[----:B--2---:R-:W-:Y:S04]  /*3fc0*/  IADD3 R8, P0, R170, UR19, RZ ;  /* 0x00000013aa087c10 */ /* 0x004fe8000ff1e0ff */
[----:B---3--:R-:W-:Y:S02]  /*3fd0*/  IADD3.X R9, R0, UR18, RZ, P0, !PT ;  /* 0x0000001200097c10 */ /* 0x008fe400087fe4ff */
[----:B------:R-:W-:Y:S03]  /*3fe0*/  PLOP3.LUT P0, PT, PT, PT, UP0, 0x80, 0x0 ;  /* 0x000000000000781c */ /* 0x000fe60003f0f008 */
[----:B------:R2:W3:Y:S01]  /*3ff0*/  MUFU.TANH R174, R13 ;  /* 0x0000000d00ae7308 */ /* 0x0004e20000002400 */
[----:B------:R-:W5:Y:S04]  /*4000*/  LDG.E R111, desc[UR14][R8.64] ;  /* 0x0000000e086f7981 */ /* 0x000f68000c1e1900 */
[----:B------:R-:W5:Y:S05]  /*4010*/  LDG.E R110, desc[UR14][R8.64+0x20] ;  /* 0x0000200e086e7981 */ /* 0x000f6a000c1e1900 */
[----:B------:R2:W1:Y:S01]  /*4020*/  MUFU.TANH R173, R14 ;  /* 0x0000000e00ad7308 */ /* 0x0004620000002400 */
[----:B------:R-:W5:Y:S04]  /*4030*/  LDG.E R109, desc[UR14][R8.64+0x100] ;  /* 0x0001000e086d7981 */ /* 0x000f68000c1e1900 */
[----:B------:R1:W5:Y:S05]  /*4040*/  LDG.E R108, desc[UR14][R8.64+0x120] ;  /* 0x0001200e086c7981 */ /* 0x00036a000c1e1900 */
[----:B------:R2:W1:Y:S10]  /*4050*/  MUFU.TANH R170, R15 ;  /* 0x0000000f00aa7308 */ /* 0x0004740000002400 */
[----:B------:R2:W2:Y:S01]  /*4060*/  MUFU.TANH R180, R16 ;  /* 0x0000001000b47308 */ /* 0x0004a20000002400 */
[-C--:B----4-:R-:W-:Y:S06]  /*4070*/  HMMA.16816.F32.BF16 R20, R104, R4.reuse, R20 ;  /* 0x000000046814723c */ /* 0x090fec0000041814 */
[C---:B------:R-:W-:Y:S03]  /*4080*/  HMMA.16816.F32.BF16 R24, R112.reuse, R4, R24 ;  /* 0x000000047018723c */ /* 0x040fe60000041818 */
[----:B------:R4:W2:Y:S03]  /*4090*/  MUFU.TANH R179, R17 ;  /* 0x0000001100b37308 */ /* 0x0008a60000002400 */
[-C--:B------:R-:W-:Y:S01]  /*40a0*/  HMMA.16816.F32.BF16 R28, R112, R6.reuse, R28 ;  /* 0x00000006701c723c */ /* 0x080fe2000004181c */
[----:B-1----:R-:W1:Y:S06]  /*40b0*/  LDSM.16.M88.4 R8, [R150+0x6800] ;  /* 0x006800009608783b */ /* 0x002e6c0000000200 */
[----:B------:R4:W1:Y:S01]  /*40c0*/  MUFU.TANH R178, R18 ;  /* 0x0000001200b27308 */ /* 0x0008620000002400 */
[C---:B------:R-:W-:Y:S01]  /*40d0*/  HMMA.16816.F32.BF16 R32, R104.reuse, R6, R32 ;  /* 0x000000066820723c */ /* 0x040fe20000041820 */
[----:B------:R-:W3:Y:S08]  /*40e0*/  LDSM.16.M88.4 R4, [R150+0x6c00] ;  /* 0x006c00009604783b */ /* 0x000ef00000000200 */
[----:B------:R4:W1:Y:S02]  /*40f0*/  MUFU.TANH R175, R19 ;  /* 0x0000001300af7308 */ /* 0x0008640000002400 */
[----:B------:R-:W-:Y:S01]  /*4100*/  FMUL.FTZ R20, R20, UR5 ;  /* 0x0000000514147c20 */ /* 0x000fe20008410000 */
[----:B------:R-:W-:Y:S01]  /*4110*/  FMUL.FTZ R21, R21, UR5 ;  /* 0x0000000515157c20 */ /* 0x000fe20008410000 */
[----:B------:R-:W-:Y:S01]  /*4120*/  FMUL.FTZ R22, R22, UR5 ;  /* 0x0000000516167c20 */ /* 0x000fe20008410000 */
[----:B------:R-:W-:Y:S01]  /*4130*/  FMUL.FTZ R23, R23, UR5 ;  /* 0x0000000517177c20 */ /* 0x000fe20008410000 */
[----:B------:R-:W-:Y:S04]  /*4140*/  FMUL.FTZ R24, R24, UR5 ;  /* 0x0000000518187c20 */ /* 0x000fe80008410000 */
[----:B------:R4:W1:Y:S01]  /*4150*/  MUFU.TANH R185, R20 ;  /* 0x0000001400b97308 */ /* 0x0008620000002400 */
[----:B------:R-:W-:Y:S01]  /*4160*/  FMUL.FTZ R25, R25, UR5 ;  /* 0x0000000519197c20 */ /* 0x000fe20008410000 */
[----:B------:R-:W-:Y:S01]  /*4170*/  FMUL.FTZ R26, R26, UR5 ;  /* 0x000000051a1a7c20 */ /* 0x000fe20008410000 */
[----:B------:R-:W-:Y:S01]  /*4180*/  FMUL.FTZ R27, R27, UR5 ;  /* 0x000000051b1b7c20 */ /* 0x000fe20008410000 */
[----:B------:R-:W-:Y:S01]  /*4190*/  FMUL.FTZ R28, R28, UR5 ;  /* 0x000000051c1c7c20 */ /* 0x000fe20008410000 */
[----:B------:R-:W-:Y:S01]  /*41a0*/  FMUL.FTZ R29, R29, UR5 ;  /* 0x000000051d1d7c20 */ /* 0x000fe20008410000 */
[----:B------:R-:W-:Y:S04]  /*41b0*/  FMUL.FTZ R30, R30, UR5 ;  /* 0x000000051e1e7c20 */ /* 0x000fe80008410000 */
[----:B------:R4:W2:Y:S01]  /*41c0*/  MUFU.TANH R184, R21 ;  /* 0x0000001500b87308 */ /* 0x0008a20000002400 */
[----:B------:R-:W-:Y:S01]  /*41d0*/  FMUL.FTZ R31, R31, UR5 ;  /* 0x000000051f1f7c20 */ /* 0x000fe20008410000 */
[----:B------:R-:W-:Y:S01]  /*41e0*/  FMUL.FTZ R32, R32, UR5 ;  /* 0x0000000520207c20 */ /* 0x000fe20008410000 */
[----:B------:R-:W-:Y:S01]  /*41f0*/  FMUL.FTZ R33, R33, UR5 ;  /* 0x0000000521217c20 */ /* 0x000fe20008410000 */
[----:B------:R-:W-:Y:S01]  /*4200*/  FMUL.FTZ R34, R34, UR5 ;  /* 0x0000000522227c20 */ /* 0x000fe20008410000 */
[----:B------:R-:W-:Y:S05]  /*4210*/  FMUL.FTZ R35, R35, UR5 ;  /* 0x0000000523237c20 */ /* 0x000fea0008410000 */
[----:B------:R4:W2:Y:S01]  /*4220*/  MUFU.TANH R183, R22 ;  /* 0x0000001600b77308 */ /* 0x0008a20000002400 */
[-C--:B-1----:R-:W-:Y:S09]  /*4230*/  HMMA.16816.F32.BF16 R36, R104, R8.reuse, R36 ;  /* 0x000000086824723c */ /* 0x082ff20000041824 */
[----:B------:R4:W1:Y:S01]  /*4240*/  MUFU.TANH R182, R23 ;  /* 0x0000001700b67308 */ /* 0x0008620000002400 */
[C---:B------:R-:W-:Y:S09]  /*4250*/  HMMA.16816.F32.BF16 R40, R112.reuse, R8, R40 ;  /* 0x000000087028723c */ /* 0x040ff20000041828 */
[----:B------:R4:W1:Y:S01]  /*4260*/  MUFU.TANH R189, R24 ;  /* 0x0000001800bd7308 */ /* 0x0008620000002400 */
[-C--:B------:R-:W-:Y:S09]  /*4270*/  HMMA.16816.F32.BF16 R44, R112, R10.reuse, R44 ;  /* 0x0000000a702c723c */ /* 0x080ff2000004182c */
[----:B------:R4:W1:Y:S01]  /*4280*/  MUFU.TANH R188, R25 ;  /* 0x0000001900bc7308 */ /* 0x0008620000002400 */
[C---:B------:R-:W-:Y:S06]  /*4290*/  HMMA.16816.F32.BF16 R48, R104.reuse, R10, R48 ;  /* 0x0000000a6830723c */ /* 0x040fec0000041830 */
[-C--:B---3--:R-:W-:Y:S03]  /*42a0*/  HMMA.16816.F32.BF16 R52, R104, R4.reuse, R52 ;  /* 0x000000046834723c */ /* 0x088fe60000041834 */
[----:B------:R4:W3:Y:S02]  /*42b0*/  MUFU.TANH R187, R26 ;  /* 0x0000001a00bb7308 */ /* 0x0008e40000002400 */
[----:B------:R-:W-:Y:S01]  /*42c0*/  FMUL.FTZ R36, R36, UR5 ;  /* 0x0000000524247c20 */ /* 0x000fe20008410000 */
[C---:B------:R-:W-:Y:S07]  /*42d0*/  HMMA.16816.F32.BF16 R56, R112.reuse, R4, R56 ;  /* 0x000000047038723c */ /* 0x040fee0000041838 */
[----:B------:R4:W1:Y:S01]  /*42e0*/  MUFU.TANH R186, R27 ;  /* 0x0000001b00ba7308 */ /* 0x0008620000002400 */
[----:B------:R-:W-:Y:S01]  /*42f0*/  FMUL.FTZ R37, R37, UR5 ;  /* 0x0000000525257c20 */ /* 0x000fe20008410000 */
[-C--:B------:R-:W-:Y:S08]  /*4300*/  HMMA.16816.F32.BF16 R60, R112, R6.reuse, R60 ;  /* 0x00000006703c723c */ /* 0x080ff0000004183c */
[----:B------:R4:W1:Y:S03]  /*4310*/  MUFU.TANH R193, R28 ;  /* 0x0000001c00c17308 */ /* 0x0008660000002400 */
[----:B------:R-:W-:Y:S01]  /*4320*/  MOV R4, R181 ;  /* 0x000000b500047202 */ /* 0x000fe20000000f00 */
[----:B------:R-:W-:Y:S04]  /*4330*/  HMMA.16816.F32.BF16 R64, R104, R6, R64 ;  /* 0x000000066840723c */ /* 0x000fe80000041840 */
[----:B------:R-:W-:Y:S01]  /*4340*/  MOV R5, R177 ;  /* 0x000000b100057202 */ /* 0x000fe20000000f00 */
[----:B------:R-:W-:Y:S01]  /*4350*/  FMUL.FTZ R38, R38, UR5 ;  /* 0x0000000526267c20 */ /* 0x000fe20008410000 */
[----:B------:R4:W1:Y:S01]  /*4360*/  MUFU.TANH R192, R29 ;  /* 0x0000001d00c07308 */ /* 0x0008620000002400 */
[----:B------:R-:W-:Y:S01]  /*4370*/  FMUL.FTZ R39, R39, UR5 ;  /* 0x0000000527277c20 */ /* 0x000fe20008410000 */
[----:B------:R-:W-:Y:S01]  /*4380*/  FMUL.FTZ R40, R40, UR5 ;  /* 0x0000000528287c20 */ /* 0x000fe20008410000 */
[----:B------:R4:W-:Y:S02]  /*4390*/  STL.64 [R1+0x8], R4 ;  /* 0x0000080401007387 */ /* 0x0009e40000100a00 */
[----:B------:R-:W-:Y:S01]  /*43a0*/  FMUL.FTZ R41, R41, UR5 ;  /* 0x0000000529297c20 */ /* 0x000fe20008410000 */
[----:B------:R-:W-:Y:S01]  /*43b0*/  FMUL.FTZ R42, R42, UR5 ;  /* 0x000000052a2a7c20 */ /* 0x000fe20008410000 */
[----:B------:R-:W-:Y:S03]  /*43c0*/  FMUL.FTZ R43, R43, UR5 ;  /* 0x000000052b2b7c20 */ /* 0x000fe60008410000 */
[----:B------:R4:W1:Y:S01]  /*43d0*/  MUFU.TANH R191, R30 ;  /* 0x0000001e00bf7308 */ /* 0x0008620000002400 */
[----:B------:R-:W-:Y:S01]  /*43e0*/  FMUL.FTZ R44, R44, UR5 ;  /* 0x000000052c2c7c20 */ /* 0x000fe20008410000 */
[----:B------:R-:W-:Y:S01]  /*43f0*/  FMUL.FTZ R45, R45, UR5 ;  /* 0x000000052d2d7c20 */ /* 0x000fe20008410000 */
[----:B------:R-:W-:Y:S01]  /*4400*/  FMUL.FTZ R46, R46, UR5 ;  /* 0x000000052e2e7c20 */ /* 0x000fe20008410000 */
[----:B------:R-:W-:Y:S01]  /*4410*/  FMUL.FTZ R47, R47, UR5 ;  /* 0x000000052f2f7c20 */ /* 0x000fe20008410000 */
        /* <DEDUP_REMOVED lines=22> */
[----:B------:R-:W-:Y:S07]  /*4580*/  FMUL.FTZ R67, R67, UR5 ;  /* 0x0000000543437c20 */ /* 0x000fee0008410000 */
[----:B------:R4:W1:Y:S10]  /*4590*/  MUFU.TANH R195, R34 ;  /* 0x0000002200c37308 */ /* 0x0008740000002400 */
        /* <DEDUP_REMOVED lines=32> */
[----:B------:R4:W1:Y:S01]  /*47a0*/  MUFU.TANH R226, R67 ;  /* 0x0000004300e27308 */ /* 0x0008620000002400 */
[----:B--23--:R-:W-:Y:S05]  /*47b0*/  @!P0 BRA `(.L_x_499) ;  /* 0x0000000400308947 */ /* 0x00cfea0003800000 */
[----:B-1--4-:R-:W-:Y:S01]  /*47c0*/  MOV R61, R219 ;  /* 0x000000db003d7202 */ /* 0x012fe20000000f00 */
[----:B------:R-:W-:Y:S01]  /*47d0*/  USHF.L.U32 UR10, UR20, 0x7, URZ ;  /* 0x00000007140a7899 */ /* 0x000fe2000800063f */
[----:B------:R-:W-:Y:S01]  /*47e0*/  MOV R66, R222 ;  /* 0x000000de00427202 */ /* 0x000fe20000000f00 */
[----:B------:R-:W-:Y:S01]  /*47f0*/  IMAD.MOV.U32 R57, RZ, RZ, R220 ;  /* 0x000000ffff397224 */ /* 0x000fe200078e00dc */
        /* <DEDUP_REMOVED lines=54> */
[----:B------:R-:W-:Y:S01]  /*4b60*/  UIADD3 UR11, UR10, 0x80, URZ ;  /* 0x000000800a0b7890 */ /* 0x000fe2000fffe03f */
[----:B------:R-:W-:Y:S01]  /*4b70*/  MOV R24, R171 ;  /* 0x000000ab00187202 */ /* 0x000fe20000000f00 */
[----:B------:R-:W-:Y:S01]  /*4b80*/  IMAD.MOV.U32 R21, RZ, RZ, R169 ;  /* 0x000000ffff157224 */ /* 0x000fe200078e00a9 */
[----:B------:R-:W-:Y:S01]  /*4b90*/  UIADD3 UR10, UR10, UR12, URZ ;  /* 0x0000000c0a0a7290 */ /* 0x000fe2000fffe03f */
[----:B------:R-:W-:Y:S01]  /*4ba0*/  MOV R32, R163 ;  /* 0x000000a300207202 */ /* 0x000fe20000000f00 */
[----:B------:R-:W-:Y:S01]  /*4bb0*/  IMAD.MOV.U32 R23, RZ, RZ, R172 ;  /* 0x000000ffff177224 */ /* 0x000fe200078e00ac */
[----:B------:R-:W-:Y:S01]  /*4bc0*/  MOV R36, R166 ;  /* 0x000000a600247202 */ /* 0x000fe20000000f00 */
[----:B------:R-:W-:Y:S01]  /*4bd0*/  UIADD3 UR10, UR13, UR10, -UR7 ;  /* 0x0000000a0d0a7290 */ /* 0x000fe2000fffe807 */
[----:B------:R-:W-:Y:S01]  /*4be0*/  IMAD.U32 R0, RZ, RZ, UR11 ;  /* 0x0000000bff007e24 */ /* 0x000fe2000f8e00ff */
[----:B------:R-:W-:Y:S01]  /*4bf0*/  UIADD3 UR11, UR9, 0x80, URZ ;  /* 0x00000080090b7890 */ /* 0x000fe2000fffe03f */
[----:B------:R-:W-:Y:S02]  /*4c00*/  IMAD.MOV.U32 R31, RZ, RZ, R165 ;  /* 0x000000ffff1f7224 */ /* 0x000fe400078e00a5 */
[----:B------:R-:W-:Y:S01]  /*4c10*/  IMAD.MOV.U32 R35, RZ, RZ, R167 ;  /* 0x000000ffff237224 */ /* 0x000fe200078e00a7 */
[----:B------:R-:W-:Y:S01]  /*4c20*/  ISETP.LT.AND P0, PT, R0, UR7, PT ;  /* 0x0000000700007c0c */ /* 0x000fe2000bf01270 */
[----:B------:R-:W-:Y:S03]  /*4c30*/  UISETP.GE.AND UP0, UPT, UR11, UR10, UPT ;  /* 0x0000000a0b00728c */ /* 0x000fe6000bf06270 */
[----:B------:R-:W-:Y:S03]  /*4c40*/  UMOV UR11, UR13 ;  /* 0x0000000d000b7c82 */ /* 0x000fe60008000000 */
[----:B------:R-:W-:Y:S11]  /*4c50*/  PLOP3.LUT P1, PT, PT, PT, UP0, 0x80, 0x0 ;  /* 0x000000000000781c */ /* 0x000ff60003f2f008 */
[----:B------:R-:W-:Y:S02]  /*4c60*/  @!UPT UIADD3 URZ, URZ, URZ, URZ ;  /* 0x0000003f3f3ff290 */ /* 0x000fe4000fffe03f */
[----:B------:R-:W-:Y:S05]  /*4c70*/  @!P1 BRA P0, `(.L_x_500) ;  /* 0x0000000c00a89947 */ /* 0x000fea0000000000 */
.L_x_499:
[----:B----4-:R-:W2:Y:S01]  /*4c80*/  LDL R5, [R1+0x28] ;  /* 0x0000280001057983 */ /* 0x010ea20000100800 */
[----:B------:R-:W-:Y:S01]  /*4c90*/  UIADD3 UR13, UR7, 0x1, -UR12 ;  /* 0x00000001070d7890 */ /* 0x000fe2000fffe80c */
[----:B------:R-:W-:Y:S01]  /*4ca0*/  IMAD.U32 R0, RZ, RZ, UR20 ;  /* 0x00000014ff007e24 */ /* 0x000fe2000f8e00ff */
[----:B------:R-:W-:Y:S01]  /*4cb0*/  UIADD3 UR10, -UR11, UR7, -UR12 ;  /* 0x000000070b0a7290 */ /* 0x000fe2000fffe90c */
[----:B------:R-:W3:Y:S02]  /*4cc0*/  LDL R4, [R1+0x40] ;  /* 0x0000400001047983 */ /* 0x000ee40000100800 */
[----:B---3--:R-:W-:Y:S02]  /*4cd0*/  IMAD R0, R0, 0x80, R4 ;  /* 0x0000008000007824 */ /* 0x008fe400078e0204 */
[----:B--2---:R-:W-:Y:S01]  /*4ce0*/  VIADD R6, R5, UR9 ;  /* 0x0000000905067c36 */ /* 0x004fe20008000000 */
        /* <DEDUP_REMOVED lines=32> */
[----:B------:R-:W-:Y:S01]  /*4ef0*/  IMAD.U32 R24, RZ, RZ, UR9 ;  /* 0x00000009ff187e24 */ /* 0x000fe2000f8e00ff */
[-C--:B------:R-:W-:Y:S01]  /*4f00*/  ISETP.GE.AND P6, PT, R15, R5.reuse, PT ;  /* 0x000000050f00720c */ /* 0x080fe20003fc6270 */
[----:B------:R-:W-:Y:S01]  /*4f10*/  VIADD R7, R6, 0x40 ;  /* 0x0000004006077836 */ /* 0x000fe20000000000 */
[-C--:B------:R-:W-:Y:S01]  /*4f20*/  ISETP.GE.OR P5, PT, R21, R4.reuse, !P5 ;  /* 0x000000041500720c */ /* 0x080fe20006fa6670 */
[----:B------:R-:W-:Y:S01]  /*4f30*/  IMAD.U32 R23, RZ, RZ, UR9 ;  /* 0x00000009ff177e24 */ /* 0x000fe2000f8e00ff */
        /* <DEDUP_REMOVED lines=10> */
[----:B-1----:R-:W-:Y:S02]  /*4fe0*/  FSEL R45, R197, -INF , !P1 ;  /* 0xff800000c52d7808 */ /* 0x002fe40004800000 */
        /* <DEDUP_REMOVED lines=34> */
[----:B------:R-:W-:Y:S02]  /*5210*/  FSEL R105, R228, -INF , !P6 ;  /* 0xff800000e4697808 */ /* 0x000fe40007000000 */
[-C--:B------:R-:W-:Y:S02]  /*5220*/  ISETP.GE.OR P4, PT, R22, R4.reuse, !P4 ;  /* 0x000000041600720c */ /* 0x080fe40006786670 */
[-C--:B------:R-:W-:Y:S02]  /*5230*/  ISETP.GE.AND P6, PT, R17, R5.reuse, PT ;  /* 0x000000051100720c */ /* 0x080fe40003fc6270 */
[-C--:B------:R-:W-:Y:S02]  /*5240*/  ISETP.GE.OR P3, PT, R21, R4.reuse, !P3 ;  /* 0x000000041500720c */ /* 0x080fe40005f66670 */
[-C--:B------:R-:W-:Y:S02]  /*5250*/  ISETP.GE.OR P2, PT, R20, R4.reuse, !P2 ;  /* 0x000000041400720c */ /* 0x080fe40005746670 */
[-C--:B------:R-:W-:Y:S02]  /*5260*/  ISETP.GE.OR P1, PT, R19, R4.reuse, !P1 ;  /* 0x000000041300720c */ /* 0x080fe40004f26670 */
[-C--:B------:R-:W-:Y:S02]  /*5270*/  ISETP.GE.OR P0, PT, R18, R4.reuse, !P0 ;  /* 0x000000041200720c */ /* 0x080fe40004706670 */
[----:B------:R-:W-:Y:S02]  /*5280*/  FSEL R31, R165, -INF , !P5 ;  /* 0xff800000a51f7808 */ /* 0x000fe40006800000 */
[----:B------:R-:W-:Y:S02]  /*5290*/  FSEL R32, R163, -INF , !P4 ;  /* 0xff800000a3207808 */ /* 0x000fe40006000000 */
[-C--:B------:R-:W-:Y:S02]  /*52a0*/  ISETP.GE.AND P5, PT, R16, R5.reuse, PT ;  /* 0x000000051000720c */ /* 0x080fe40003fa6270 */
[-C--:B------:R-:W-:Y:S02]  /*52b0*/  ISETP.GE.AND P4, PT, R15, R5.reuse, PT ;  /* 0x000000050f00720c */ /* 0x080fe40003f86270 */
[-C--:B------:R-:W-:Y:S02]  /*52c0*/  ISETP.GE.OR P6, PT, R17, R4.reuse, !P6 ;  /* 0x000000041100720c */ /* 0x080fe400077c6670 */
        /* <DEDUP_REMOVED lines=10> */
[----:B------:R-:W-:Y:S02]  /*5370*/  FSEL R41, R195, -INF , !P6 ;  /* 0xff800000c3297808 */ /* 0x000fe40007000000 */
[-C--:B------:R-:W-:Y:S02]  /*5380*/  ISETP.GE.AND P6, PT, R10, R5.reuse, PT ;  /* 0x000000050a00720c */ /* 0x080fe40003fc6270 */
        /* <DEDUP_REMOVED lines=8> */
[-C--:B------:R-:W-:Y:S02]  /*5410*/  ISETP.GE.AND P5, PT, R9, R5.reuse, PT ;  /* 0x000000050900720c */ /* 0x080fe40003fa6270 */
[----:B------:R-:W-:Y:S01]  /*5420*/  ISETP.GE.AND P4, PT, R8, R5, PT ;  /* 0x000000050800720c */ /* 0x000fe20003f86270 */
[----:B------:R-:W-:Y:S01]  /*5430*/  VIADD R5, R6, 0x48 ;  /* 0x0000004806057836 */ /* 0x000fe20000000000 */
[-C--:B------:R-:W-:Y:S02]  /*5440*/  ISETP.GE.OR P6, PT, R10, R4.reuse, !P6 ;  /* 0x000000040a00720c */ /* 0x080fe400077c6670 */
        /* <DEDUP_REMOVED lines=10> */
[----:B------:R-:W-:Y:S02]  /*54f0*/  FSEL R63, R214, -INF , !P6 ;  /* 0xff800000d63f7808 */ /* 0x000fe40007000000 */
[-C--:B------:R-:W-:Y:S02]  /*5500*/  ISETP.GE.AND P6, PT, R19, R7.reuse, PT ;  /* 0x000000071300720c */ /* 0x080fe40003fc6270 */
[-C--:B------:R-:W-:Y:S02]  /*5510*/  ISETP.GE.OR P5, PT, R9, R4.reuse, !P5 ;  /* 0x000000040900720c */ /* 0x080fe40006fa6670 */
[----:B------:R-:W-:Y:S02]  /*5520*/  ISETP.GE.OR P4, PT, R8, R4, !P4 ;  /* 0x000000040800720c */ /* 0x000fe40006786670 */
        /* <DEDUP_REMOVED lines=17> */
[----:B------:R-:W-:Y:S02]  /*5640*/  FSEL R27, R189, -INF , !P6 ;  /* 0xff800000bd1b7808 */ /* 0x000fe40007000000 */
[-C--:B------:R-:W-:Y:S02]  /*5650*/  ISETP.GE.AND P6, PT, R12, R7.reuse, PT ;  /* 0x000000070c00720c */ /* 0x080fe40003fc6270 */
[-C--:B------:R-:W-:Y:S02]  /*5660*/  ISETP.GE.OR P5, PT, R18, R6.reuse, !P5 ;  /* 0x000000061200720c */ /* 0x080fe40006fa6670 */
[-C--:B------:R-:W-:Y:S02]  /*5670*/  ISETP.GE.OR P4, PT, R17, R6.reuse, !P4 ;  /* 0x000000061100720c */ /* 0x080fe40006786670 */
[-C--:B------:R-:W-:Y:S02]  /*5680*/  ISETP.GE.OR P3, PT, R16, R6.reuse, !P3 ;  /* 0x000000061000720c */ /* 0x080fe40005f66670 */
[-C--:B------:R-:W-:Y:S02]  /*5690*/  ISETP.GE.OR P2, PT, R15, R6.reuse, !P2 ;  /* 0x000000060f00720c */ /* 0x080fe40005746670 */
[-C--:B------:R-:W-:Y:S02]  /*56a0*/  ISETP.GE.OR P1, PT, R14, R6.reuse, !P1 ;  /* 0x000000060e00720c */ /* 0x080fe40004f26670 */
[-C--:B------:R-:W-:Y:S02]  /*56b0*/  ISETP.GE.OR P0, PT, R13, R6.reuse, !P0 ;  /* 0x000000060d00720c */ /* 0x080fe40004706670 */
[----:B------:R-:W-:Y:S02]  /*56c0*/  VIADDMNMX R5, R5, UR10, RZ, !PT ;  /* 0x0000000a05057c46 */ /* 0x000fe4000f8001ff */
        /* <DEDUP_REMOVED lines=12> */
[----:B------:R-:W-:Y:S02]  /*5790*/  VIMNMX R4, R47, UR7, PT ;  /* 0x000000072f047c48 */ /* 0x000fe4000bfe0100 */
[-C--:B------:R-:W-:Y:S02]  /*57a0*/  ISETP.GE.AND P0, PT, R22, R5.reuse, PT ;  /* 0x000000051600720c */ /* 0x080fe40003f06270 */
[----:B------:R-:W-:Y:S02]  /*57b0*/  FSEL R56, R208, -INF , !P6 ;  /* 0xff800000d0387808 */ /* 0x000fe40007000000 */
        /* <DEDUP_REMOVED lines=54> */
.L_x_500:
[----:B------:R-:W2:Y:S01]  /*5b20*/  LDL R0, [R1+0x20] ;  /* 0x0000200001007983 */ /* 0x000ea20000100800 */
[----:B------:R-:W-:Y:S03]  /*5b30*/  UISETP.GT.AND UP3, UPT, UR8, UR21, UPT ;  /* 0x000000150800728c */ /* 0x000fe6000bf64270 */
[----:B------:R-:W3:Y:S03]  /*5b40*/  LDL R4, [R1+0x24] ;  /* 0x0000240001047983 */ /* 0x000ee60000100800 */
[----:B------:R-:W-:Y:S01]  /*5b50*/  PLOP3.LUT P1, PT, PT, PT, UP3, 0x80, 0x0 ;  /* 0x000000000000781c */ /* 0x000fe20003f2f038 */
[----:B------:R-:W4:Y:S04]  /*5b60*/  LDL R10, [R1+0x18] ;  /* 0x00001800010a7983 */ /* 0x000f280000100800 */
[----:B------:R-:W4:Y:S04]  /*5b70*/  LDL R11, [R1+0x1c] ;  /* 0x00001c00010b7983 */ /* 0x000f280000100800 */
        /* <DEDUP_REMOVED lines=27> */
[----:B------:R1:W-:Y:S04]  /*5d30*/  STL [R1+0x98], R85 ;  /* 0x0000985501007387 */ /* 0x0003e80000100800 */
[----:B------:R1:W-:Y:S04]  /*5d40*/  STL [R1+0x94], R84 ;  /* 0x0000945401007387 */ /* 0x0003e80000100800 */
        /* <DEDUP_REMOVED lines=13> */
[----:B------:R-:W-:Y:S04]  /*5e20*/  STL [R1+0x5c], R70 ;  /* 0x00005c4601007387 */ /* 0x000fe80000100800 */
[----:B------:R1:W-:Y:S04]  /*5e30*/  STL [R1+0x58], R69 ;  /* 0x0000584501007387 */ /* 0x0003e80000100800 */
[----:B------:R1:W-:Y:S04]  /*5e40*/  STL [R1+0x54], R68 ;  /* 0x0000544401007387 */ /* 0x0003e80000100800 */
[----:B------:R1:W-:Y:S04]  /*5e50*/  STL [R1+0x50], R3 ;  /* 0x0000500301007387 */ /* 0x0003e80000100800 */
[----:B------:R-:W-:Y:S01]  /*5e60*/  STL [R1+0x4c], R2 ;  /* 0x00004c0201007387 */ /* 0x000fe20000100800 */
[C---:B--2---:R-:W-:Y:S01]  /*5e70*/  FMUL.FTZ R6, R0.reuse, 1.4426950216293334961 ;  /* 0x3fb8aa3b00067820 */ /* 0x044fe20000410000 */
[----:B------:R-:W-:Y:S01]  /*5e80*/  FSETP.NEU.FTZ.AND P0, PT, R0, -INF , PT ;  /* 0xff8000000000780b */ /* 0x000fe20003f1d000 */
[----:B---3--:R-:W-:Y:S03]  /*5e90*/  FMUL.FTZ R5, R4, 1.4426950216293334961 ;  /* 0x3fb8aa3b04057820 */ /* 0x008fe60000410000 */
[----:B------:R-:W-:Y:S02]  /*5ea0*/  FSEL R6, R6, RZ, P0 ;  /* 0x000000ff06067208 */ /* 0x000fe40000000000 */
[----:B------:R-:W-:Y:S01]  /*5eb0*/  FSETP.NEU.FTZ.AND P0, PT, R4, -INF , PT ;  /* 0xff8000000400780b */ /* 0x000fe20003f1d000 */
[C---:B----4-:R-:W-:Y:S02]  /*5ec0*/  FMUL.FTZ R4, R10.reuse, 1.4426950216293334961 ;  /* 0x3fb8aa3b0a047820 */ /* 0x050fe40000410000 */
[--C-:B------:R-:W-:Y:S01]  /*5ed0*/  FFMA.FTZ R0, R35, UR6, -R6.reuse ;  /* 0x0000000623007c23 */ /* 0x100fe20008010806 */
[----:B------:R-:W-:Y:S01]  /*5ee0*/  FSEL R5, R5, RZ, P0 ;  /* 0x000000ff05057208 */ /* 0x000fe20000000000 */
[--C-:B------:R-:W-:Y:S01]  /*5ef0*/  FFMA.FTZ R12, R59, UR6, -R6.reuse ;  /* 0x000000063b0c7c23 */ /* 0x100fe20008010806 */
[----:B------:R-:W-:Y:S01]  /*5f00*/  FSETP.NEU.FTZ.AND P0, PT, R10, -INF , PT ;  /* 0xff8000000a00780b */ /* 0x000fe20003f1d000 */
[----:B------:R2:W-:Y:S01]  /*5f10*/  MUFU.EX2 R246, R0 ;  /* 0x0000000000f67308 */ /* 0x0005e20000000800 */
[C---:B------:R-:W-:Y:S02]  /*5f20*/  FMUL.FTZ R10, R11.reuse, 1.4426950216293334961 ;  /* 0x3fb8aa3b0b0a7820 */ /* 0x040fe40000410000 */
[----:B------:R-:W-:Y:S02]  /*5f30*/  FSEL R4, R4, RZ, P0 ;  /* 0x000000ff04047208 */ /* 0x000fe40000000000 */
[----:B------:R-:W-:Y:S01]  /*5f40*/  FSETP.NEU.FTZ.AND P0, PT, R11, -INF , PT ;  /* 0xff8000000b00780b */ /* 0x000fe20003f1d000 */
[--C-:B------:R-:W-:Y:S04]  /*5f50*/  FFMA.FTZ R11, R60, UR6, -R6.reuse ;  /* 0x000000063c0b7c23 */ /* 0x100fe80008010806 */
[----:B-1----:R-:W-:Y:S10]  /*5f60*/  MUFU.EX2 R85, R12 ;  /* 0x0000000c00557308 */ /* 0x002ff40000000800 */
[----:B------:R-:W-:Y:S01]  /*5f70*/  MUFU.EX2 R84, R11 ;  /* 0x0000000b00547308 */ /* 0x000fe20000000800 */
[--C-:B--2---:R-:W-:Y:S09]  /*5f80*/  FFMA.FTZ R0, R36, UR6, -R6.reuse ;  /* 0x0000000624007c23 */ /* 0x104ff20008010806 */
[----:B------:R1:W-:Y:S02]  /*5f90*/  MUFU.EX2 R243, R0 ;  /* 0x0000000000f37308 */ /* 0x0003e40000000800 */
[--C-:B-1----:R-:W-:Y:S08]  /*5fa0*/  FFMA.FTZ R0, R31, UR6, -R5.reuse ;  /* 0x000000061f007c23 */ /* 0x102ff00008010805 */
[----:B------:R1:W-:Y:S02]  /*5fb0*/  MUFU.EX2 R181, R0 ;  /* 0x0000000000b57308 */ /* 0x0003e40000000800 */
[--C-:B-1----:R-:W-:Y:S08]  /*5fc0*/  FFMA.FTZ R0, R32, UR6, -R5.reuse ;  /* 0x0000000620007c23 */ /* 0x102ff00008010805 */
[----:B------:R1:W-:Y:S02]  /*5fd0*/  MUFU.EX2 R177, R0 ;  /* 0x0000000000b17308 */ /* 0x0003e40000000800 */
[--C-:B-1----:R-:W-:Y:S08]  /*5fe0*/  FFMA.FTZ R0, R37, UR6, -R6.reuse ;  /* 0x0000000625007c23 */ /* 0x102ff00008010806 */
[----:B------:R1:W-:Y:S02]  /*5ff0*/  MUFU.EX2 R162, R0 ;  /* 0x0000000000a27308 */ /* 0x0003e40000000800 */
[----:B-1----:R-:W-:Y:S08]  /*6000*/  FFMA.FTZ R0, R38, UR6, -R6 ;  /* 0x0000000626007c23 */ /* 0x002ff00008010806 */
[----:B------:R1:W-:Y:S02]  /*6010*/  MUFU.EX2 R161, R0 ;  /* 0x0000000000a17308 */ /* 0x0003e40000000800 */
[--C-:B-1----:R-:W-:Y:S08]  /*6020*/  FFMA.FTZ R0, R33, UR6, -R5.reuse ;  /* 0x0000000621007c23 */ /* 0x102ff00008010805 */
[----:B------:R1:W-:Y:S02]  /*6030*/  MUFU.EX2 R160, R0 ;  /* 0x0000000000a07308 */ /* 0x0003e40000000800 */
[--C-:B-1----:R-:W-:Y:S08]  /*6040*/  FFMA.FTZ R0, R34, UR6, -R5.reuse ;  /* 0x0000000622007c23 */ /* 0x102ff00008010805 */
[----:B------:R1:W-:Y:S02]  /*6050*/  MUFU.EX2 R251, R0 ;  /* 0x0000000000fb7308 */ /* 0x0003e40000000800 */
[--C-:B-1----:R-:W-:Y:S08]  /*6060*/  FFMA.FTZ R0, R23, UR6, -R4.reuse ;  /* 0x0000000617007c23 */ /* 0x102ff00008010804 */
[----:B------:R1:W-:Y:S02]  /*6070*/  MUFU.EX2 R112, R0 ;  /* 0x0000000000707308 */ /* 0x0003e40000000800 */
[----:B-1----:R-:W-:Y:S01]  /*6080*/  FSEL R0, R10, RZ, P0 ;  /* 0x000000ff0a007208 */ /* 0x002fe20000000000 */
[----:B------:R-:W-:Y:S07]  /*6090*/  FFMA.FTZ R10, R24, UR6, -R4 ;  /* 0x00000006180a7c23 */ /* 0x000fee0008010804 */
[----:B------:R1:W2:Y:S01]  /*60a0*/  MUFU.EX2 R115, R10 ;  /* 0x0000000a00737308 */ /* 0x0002a20000000800 */
[--C-:B------:R-:W-:Y:S01]  /*60b0*/  FFMA.FTZ R7, R7, UR6, -R0.reuse ;  /* 0x0000000607077c23 */ /* 0x100fe20008010800 */
[--C-:B------:R-:W-:Y:S08]  /*60c0*/  FFMA.FTZ R11, R57, UR6, -R0.reuse ;  /* 0x00000006390b7c23 */ /* 0x100ff00008010800 */
[----:B------:R3:W-:Y:S10]  /*60d0*/  MUFU.EX2 R90, R7 ;  /* 0x00000007005a7308 */ /* 0x0007f40000000800 */
[----:B------:R-:W-:Y:S01]  /*60e0*/  MUFU.EX2 R71, R11 ;  /* 0x0000000b00477308 */ /* 0x000fe20000000800 */
[----:B-1----:R-:W-:Y:S09]  /*60f0*/  FFMA.FTZ R10, R21, UR6, -R0 ;  /* 0x00000006150a7c23 */ /* 0x002ff20008010800 */
[----:B------:R1:W-:Y:S01]  /*6100*/  MUFU.EX2 R114, R10 ;  /* 0x0000000a00727308 */ /* 0x0003e20000000800 */
[----:B---3--:R-:W-:Y:S09]  /*6110*/  FFMA.FTZ R7, R53, UR6, -R4 ;  /* 0x0000000635077c23 */ /* 0x008ff20008010804 */
[----:B------:R3:W-:Y:S01]  /*6120*/  MUFU.EX2 R89, R7 ;  /* 0x0000000700597308 */ /* 0x0007e20000000800 */
[----:B-1----:R-:W-:Y:S09]  /*6130*/  FFMA.FTZ R10, R22, UR6, -R0 ;  /* 0x00000006160a7c23 */ /* 0x002ff20008010800 */
[----:B------:R1:W4:Y:S01]  /*6140*/  MUFU.EX2 R113, R10 ;  /* 0x0000000a00717308 */ /* 0x0003220000000800 */
[--C-:B---3--:R-:W-:Y:S09]  /*6150*/  FFMA.FTZ R7, R56, UR6, -R4.reuse ;  /* 0x0000000638077c23 */ /* 0x108ff20008010804 */
[----:B------:R3:W-:Y:S01]  /*6160*/  MUFU.EX2 R88, R7 ;  /* 0x0000000700587308 */ /* 0x0007e20000000800 */
[----:B-1----:R-:W-:Y:S09]  /*6170*/  FFMA.FTZ R10, R25, UR6, -R4 ;  /* 0x00000006190a7c23 */ /* 0x002ff20008010804 */
[----:B------:R1:W-:Y:S01]  /*6180*/  MUFU.EX2 R247, R10 ;  /* 0x0000000a00f77308 */ /* 0x0003e20000000800 */
[----:B---3--:R-:W-:Y:S01]  /*6190*/  FFMA.FTZ R7, R8, UR6, -R0 ;  /* 0x0000000608077c23 */ /* 0x008fe20008010800 */
[----:B------:R-:W-:Y:S08]  /*61a0*/  FFMA.FTZ R8, R102, UR6, -R6 ;  /* 0x0000000666087c23 */ /* 0x000ff00008010806 */
[----:B------:R3:W-:Y:S10]  /*61b0*/  MUFU.EX2 R87, R7 ;  /* 0x0000000700577308 */ /* 0x0007f40000000800 */
[----:B------:R4:W-:Y:S01]  /*61c0*/  MUFU.EX2 R81, R8 ;  /* 0x0000000800517308 */ /* 0x0009e20000000800 */
[----:B-1----:R-:W-:Y:S09]  /*61d0*/  FFMA.FTZ R10, R26, UR6, -R4 ;  /* 0x000000061a0a7c23 */ /* 0x002ff20008010804 */
[----:B------:R1:W-:Y:S01]  /*61e0*/  MUFU.EX2 R245, R10 ;  /* 0x0000000a00f57308 */ /* 0x0003e20000000800 */
[--C-:B---3--:R-:W-:Y:S01]  /*61f0*/  FFMA.FTZ R7, R9, UR6, -R0.reuse ;  /* 0x0000000609077c23 */ /* 0x108fe20008010800 */
[----:B--2---:R-:W-:Y:S08]  /*6200*/  F2FP.BF16.F32.PACK_AB R9, R115, R112 ;  /* 0x000000707309723e */ /* 0x004ff000000010ff */
[----:B------:R2:W-:Y:S01]  /*6210*/  MUFU.EX2 R86, R7 ;  /* 0x0000000700567308 */ /* 0x0005e20000000800 */
[----:B----4-:R-:W-:Y:S01]  /*6220*/  F2FP.BF16.F32.PACK_AB R8, R113, R114 ;  /* 0x000000727108723e */ /* 0x010fe200000010ff */
[----:B-1----:R-:W-:Y:S08]  /*6230*/  FFMA.FTZ R10, R15, UR6, -R0 ;  /* 0x000000060f0a7c23 */ /* 0x002ff00008010800 */
[----:B------:R1:W-:Y:S01]  /*6240*/  MUFU.EX2 R244, R10 ;  /* 0x0000000a00f47308 */ /* 0x0003e20000000800 */
[----:B--2---:R-:W-:Y:S09]  /*6250*/  FFMA.FTZ R7, R103, UR6, -R6 ;  /* 0x0000000667077c23 */ /* 0x004ff20008010806 */
[----:B------:R2:W-:Y:S01]  /*6260*/  MUFU.EX2 R80, R7 ;  /* 0x0000000700507308 */ /* 0x0005e20000000800 */
[----:B-1----:R-:W-:Y:S09]  /*6270*/  FFMA.FTZ R10, R16, UR6, -R0 ;  /* 0x00000006100a7c23 */ /* 0x002ff20008010800 */
[----:B------:R1:W-:Y:S01]  /*6280*/  MUFU.EX2 R242, R10 ;  /* 0x0000000a00f27308 */ /* 0x0003e20000000800 */
[--C-:B--2---:R-:W-:Y:S09]  /*6290*/  FFMA.FTZ R7, R62, UR6, -R5.reuse ;  /* 0x000000063e077c23 */ /* 0x104ff20008010805 */
[----:B------:R2:W-:Y:S01]  /*62a0*/  MUFU.EX2 R79, R7 ;  /* 0x00000007004f7308 */ /* 0x0005e20000000800 */
[--C-:B-1----:R-:W-:Y:S09]  /*62b0*/  FFMA.FTZ R10, R43, UR6, -R6.reuse ;  /* 0x000000062b0a7c23 */ /* 0x102ff20008010806 */
[----:B------:R1:W-:Y:S01]  /*62c0*/  MUFU.EX2 R252, R10 ;  /* 0x0000000a00fc7308 */ /* 0x0003e20000000800 */
[--C-:B--2---:R-:W-:Y:S09]  /*62d0*/  FFMA.FTZ R7, R63, UR6, -R5.reuse ;  /* 0x000000063f077c23 */ /* 0x104ff20008010805 */
[----:B------:R2:W-:Y:S01]  /*62e0*/  MUFU.EX2 R78, R7 ;  /* 0x00000007004e7308 */ /* 0x0005e20000000800 */
[--C-:B-1----:R-:W-:Y:S09]  /*62f0*/  FFMA.FTZ R10, R44, UR6, -R6.reuse ;  /* 0x000000062c0a7c23 */ /* 0x102ff20008010806 */
[----:B------:R1:W-:Y:S01]  /*6300*/  MUFU.EX2 R250, R10 ;  /* 0x0000000a00fa7308 */ /* 0x0003e20000000800 */
[----:B--2---:R-:W-:Y:S09]  /*6310*/  FFMA.FTZ R7, R104, UR6, -R6 ;  /* 0x0000000668077c23 */ /* 0x004ff20008010806 */
[----:B------:R2:W-:Y:S01]  /*6320*/  MUFU.EX2 R69, R7 ;  /* 0x0000000700457308 */ /* 0x0005e20000000800 */
[--C-:B-1----:R-:W-:Y:S09]  /*6330*/  FFMA.FTZ R10, R39, UR6, -R5.reuse ;  /* 0x00000006270a7c23 */ /* 0x102ff20008010805 */
[----:B------:R1:W-:Y:S01]  /*6340*/  MUFU.EX2 R249, R10 ;  /* 0x0000000a00f97308 */ /* 0x0003e20000000800 */
[----:B--2---:R-:W-:Y:S09]  /*6350*/  FFMA.FTZ R7, R14, UR6, -R0 ;  /* 0x000000060e077c23 */ /* 0x004ff20008010800 */
[----:B------:R2:W-:Y:S01]  /*6360*/  MUFU.EX2 R74, R7 ;  /* 0x00000007004a7308 */ /* 0x0005e20000000800 */
[--C-:B-1----:R-:W-:Y:S09]  /*6370*/  FFMA.FTZ R10, R40, UR6, -R5.reuse ;  /* 0x00000006280a7c23 */ /* 0x102ff20008010805 */
[----:B------:R1:W-:Y:S01]  /*6380*/  MUFU.EX2 R248, R10 ;  /* 0x0000000a00f87308 */ /* 0x0003e20000000800 */
[----:B--2---:R-:W-:Y:S01]  /*6390*/  F2FP.BF16.F32.PACK_AB R7, R161, R162 ;  /* 0x000000a2a107723e */ /* 0x004fe200000010ff */
        /* <DEDUP_REMOVED lines=26> */
[--C-:B-1----:R-:W-:Y:S01]  /*6540*/  FFMA.FTZ R10, R54, UR6, -R6.reuse ;  /* 0x00000006360a7c23 */ /* 0x102fe20008010806 */
[----:B------:R-:W-:Y:S07]  /*6550*/  FFMA.FTZ R6, R105, UR6, -R6 ;  /* 0x0000000669067c23 */ /* 0x000fee0008010806 */
[----:B------:R1:W-:Y:S10]  /*6560*/  MUFU.EX2 R96, R10 ;  /* 0x0000000a00607308 */ /* 0x0003f40000000800 */
[----:B------:R2:W3:Y:S01]  /*6570*/  MUFU.EX2 R68, R6 ;  /* 0x0000000600447308 */ /* 0x0004e20000000800 */
[--C-:B-1----:R-:W-:Y:S09]  /*6580*/  FFMA.FTZ R10, R55, UR6, -R5.reuse ;  /* 0x00000006370a7c23 */ /* 0x102ff20008010805 */
[----:B------:R1:W-:Y:S01]  /*6590*/  MUFU.EX2 R95, R10 ;  /* 0x0000000a005f7308 */ /* 0x0003e20000000800 */
[--C-:B--2---:R-:W-:Y:S09]  /*65a0*/  FFMA.FTZ R6, R100, UR6, -R5.reuse ;  /* 0x0000000664067c23 */ /* 0x104ff20008010805 */
[----:B------:R2:W-:Y:S01]  /*65b0*/  MUFU.EX2 R3, R6 ;  /* 0x0000000600037308 */ /* 0x0005e20000000800 */
[--C-:B-1----:R-:W-:Y:S09]  /*65c0*/  FFMA.FTZ R10, R48, UR6, -R5.reuse ;  /* 0x00000006300a7c23 */ /* 0x102ff20008010805 */
[----:B------:R1:W4:Y:S01]  /*65d0*/  MUFU.EX2 R94, R10 ;  /* 0x0000000a005e7308 */ /* 0x0003220000000800 */
[----:B--2---:R-:W-:Y:S05]  /*65e0*/  F2FP.BF16.F32.PACK_AB R6, R243, R246 ;  /* 0x000000f6f306723e */ /* 0x004fea00000010ff */
[----:B------:R2:W-:Y:S01]  /*65f0*/  STS [R236+0x10000], R6 ;  /* 0x01000006ec007388 */ /* 0x0005e20000000800 */
[--C-:B-1----:R-:W-:Y:S04]  /*6600*/  FFMA.FTZ R10, R49, UR6, -R5.reuse ;  /* 0x00000006310a7c23 */ /* 0x102fe80008010805 */
[----:B------:R1:W-:Y:S01]  /*6610*/  MUFU.EX2 R83, R10 ;  /* 0x0000000a00537308 */ /* 0x0003e20000000800 */
[----:B--2---:R-:W-:Y:S01]  /*6620*/  F2FP.BF16.F32.PACK_AB R6, R251, R160 ;  /* 0x000000a0fb06723e */ /* 0x004fe200000010ff */
[--C-:B-1----:R-:W-:Y:S01]  /*6630*/  FFMA.FTZ R10, R52, UR6, -R5.reuse ;  /* 0x00000006340a7c23 */ /* 0x102fe20008010805 */
[----:B------:R-:W-:Y:S07]  /*6640*/  FFMA.FTZ R5, R101, UR6, -R5 ;  /* 0x0000000665057c23 */ /* 0x000fee0008010805 */
[----:B------:R1:W2:Y:S10]  /*6650*/  MUFU.EX2 R82, R10 ;  /* 0x0000000a00527308 */ /* 0x0002b40000000800 */
[----:B------:R3:W-:Y:S01]  /*6660*/  MUFU.EX2 R2, R5 ;  /* 0x0000000500027308 */ /* 0x0007e20000000800 */
[--C-:B-1----:R-:W-:Y:S09]  /*6670*/  FFMA.FTZ R10, R50, UR6, -R4.reuse ;  /* 0x00000006320a7c23 */ /* 0x102ff20008010804 */
[----:B------:R1:W-:Y:S01]  /*6680*/  MUFU.EX2 R93, R10 ;  /* 0x0000000a005d7308 */ /* 0x0003e20000000800 */
[--C-:B---3--:R-:W-:Y:S09]  /*6690*/  FFMA.FTZ R5, R65, UR6, -R4.reuse ;  /* 0x0000000641057c23 */ /* 0x108ff20008010804 */
[----:B------:R3:W-:Y:S01]  /*66a0*/  MUFU.EX2 R77, R5 ;  /* 0x00000005004d7308 */ /* 0x0007e20000000800 */
[--C-:B-1----:R-:W-:Y:S09]  /*66b0*/  FFMA.FTZ R10, R51, UR6, -R4.reuse ;  /* 0x00000006330a7c23 */ /* 0x102ff20008010804 */
[----:B------:R1:W2:Y:S01]  /*66c0*/  MUFU.EX2 R92, R10 ;  /* 0x0000000a005c7308 */ /* 0x0002a20000000800 */
[----:B---3--:R-:W-:Y:S09]  /*66d0*/  FFMA.FTZ R5, R67, UR6, -R4 ;  /* 0x0000000643057c23 */ /* 0x008ff20008010804 */
[----:B------:R3:W-:Y:S01]  /*66e0*/  MUFU.EX2 R76, R5 ;  /* 0x00000005004c7308 */ /* 0x0007e20000000800 */
[--C-:B-1----:R-:W-:Y:S09]  /*66f0*/  FFMA.FTZ R10, R47, UR6, -R0.reuse ;  /* 0x000000062f0a7c23 */ /* 0x102ff20008010800 */
[----:B------:R1:W2:Y:S01]  /*6700*/  MUFU.EX2 R91, R10 ;  /* 0x0000000a005b7308 */ /* 0x0002a20000000800 */
[--C-:B---3--:R-:W-:Y:S01]  /*6710*/  FFMA.FTZ R5, R13, UR6, -R0.reuse ;  /* 0x000000060d057c23 */ /* 0x108fe20008010800 */
[----:B------:R-:W-:Y:S08]  /*6720*/  FFMA.FTZ R0, R61, UR6, -R0 ;  /* 0x000000063d007c23 */ /* 0x000ff00008010800 */
[----:B------:R3:W2:Y:S10]  /*6730*/  MUFU.EX2 R75, R5 ;  /* 0x00000005004b7308 */ /* 0x0006b40000000800 */
[----:B------:R4:W-:Y:S01]  /*6740*/  MUFU.EX2 R70, R0 ;  /* 0x0000000000467308 */ /* 0x0009e20000000800 */
[--C-:B-1----:R-:W-:Y:S01]  /*6750*/  FFMA.FTZ R10, R64, UR6, -R4.reuse ;  /* 0x00000006400a7c23 */ /* 0x102fe20008010804 */
[----:B------:R-:W-:Y:S08]  /*6760*/  FFMA.FTZ R4, R66, UR6, -R4 ;  /* 0x0000000642047c23 */ /* 0x000ff00008010804 */
[----:B------:R1:W-:Y:S01]  /*6770*/  MUFU.EX2 R72, R4 ;  /* 0x0000000400487308 */ /* 0x0003e20000000800 */
[----:B---3--:R-:W-:Y:S05]  /*6780*/  F2FP.BF16.F32.PACK_AB R5, R177, R181 ;  /* 0x000000b5b105723e */ /* 0x008fea00000010ff */
[----:B------:R3:W-:Y:S04]  /*6790*/  STS [R236+0x10400], R5 ;  /* 0x01040005ec007388 */ /* 0x0007e80000000800 */
[----:B------:R-:W2:Y:S01]  /*67a0*/  MUFU.EX2 R73, R10 ;  /* 0x0000000a00497308 */ /* 0x000ea20000000800 */
[----:B----4-:R-:W-:Y:S01]  /*67b0*/  F2FP.BF16.F32.PACK_AB R0, R68, R69 ;  /* 0x000000454400723e */ /* 0x010fe200000010ff */
[----:B------:R4:W-:Y:S04]  /*67c0*/  STS [R235+0x10000], R7 ;  /* 0x01000007eb007388 */ /* 0x0009e80000000800 */
[----:B------:R2:W-:Y:S01]  /*67d0*/  STS [R235+0x10400], R6 ;  /* 0x01040006eb007388 */ /* 0x0005e20000000800 */
[----:B-1----:R-:W-:Y:S03]  /*67e0*/  F2FP.BF16.F32.PACK_AB R4, R150, R151 ;  /* 0x000000979604723e */ /* 0x002fe600000010ff */
[----:B------:R1:W-:Y:S04]  /*67f0*/  STS [R236+0x12000], R9 ;  /* 0x01200009ec007388 */ /* 0x0003e80000000800 */
[----:B------:R1:W-:Y:S01]  /*6800*/  STS [R236+0x12400], R8 ;  /* 0x01240008ec007388 */ /* 0x0003e20000000800 */
[----:B---3--:R-:W-:Y:S02]  /*6810*/  F2FP.BF16.F32.PACK_AB R5, R245, R247 ;  /* 0x000000f7f505723e */ /* 0x008fe400000010ff */
[----:B----4-:R-:W-:Y:S03]  /*6820*/  F2FP.BF16.F32.PACK_AB R7, R248, R249 ;  /* 0x000000f9f807723e */ /* 0x010fe600000010ff */
[----:B------:R3:W-:Y:S01]  /*6830*/  STS [R235+0x12000], R5 ;  /* 0x01200005eb007388 */ /* 0x0007e20000000800 */
[----:B--2---:R-:W-:Y:S02]  /*6840*/  F2FP.BF16.F32.PACK_AB R6, R148, R149 ;  /* 0x000000959406723e */ /* 0x004fe400000010ff */
[----:B-1----:R-:W-:Y:S02]  /*6850*/  F2FP.BF16.F32.PACK_AB R9, R242, R244 ;  /* 0x000000f4f209723e */ /* 0x002fe400000010ff */
[----:B------:R-:W-:Y:S03]  /*6860*/  F2FP.BF16.F32.PACK_AB R8, R250, R252 ;  /* 0x000000fcfa08723e */ /* 0x000fe600000010ff */
[----:B------:R-:W-:Y:S04]  /*6870*/  STS [R235+0x12400], R9 ;  /* 0x01240009eb007388 */ /* 0x000fe80000000800 */
[----:B------:R-:W-:Y:S04]  /*6880*/  STS [R237+0x10000], R8 ;  /* 0x01000008ed007388 */ /* 0x000fe80000000800 */
[----:B------:R1:W-:Y:S04]  /*6890*/  STS [R237+0x10400], R7 ;  /* 0x01040007ed007388 */ /* 0x0003e80000000800 */
[----:B------:R2:W-:Y:S01]  /*68a0*/  STS [R234+0x10000], R6 ;  /* 0x01000006ea007388 */ /* 0x0005e20000000800 */
[----:B---3--:R-:W-:Y:S05]  /*68b0*/  F2FP.BF16.F32.PACK_AB R5, R98, R99 ;  /* 0x000000636205723e */ /* 0x008fea00000010ff */
[----:B------:R3:W-:Y:S01]  /*68c0*/  STS [R234+0x10400], R5 ;  /* 0x01040005ea007388 */ /* 0x0007e20000000800 */
[----:B-1----:R-:W-:Y:S02]  /*68d0*/  F2FP.BF16.F32.PACK_AB R7, R156, R157 ;  /* 0x0000009d9c07723e */ /* 0x002fe400000010ff */
[----:B--2---:R-:W-:Y:S03]  /*68e0*/  F2FP.BF16.F32.PACK_AB R6, R152, R153 ;  /* 0x000000999806723e */ /* 0x004fe600000010ff */
[----:B------:R1:W-:Y:S01]  /*68f0*/  STS [R237+0x12400], R7 ;  /* 0x01240007ed007388 */ /* 0x0003e20000000800 */
[----:B---3--:R-:W-:Y:S05]  /*6900*/  F2FP.BF16.F32.PACK_AB R5, R158, R159 ;  /* 0x0000009f9e05723e */ /* 0x008fea00000010ff */
        /* <DEDUP_REMOVED lines=25> */
[----:B------:R3:W-:Y:S01]  /*6aa0*/  STS [R232+0x10000], R0 ;  /* 0x01000000e8007388 */ /* 0x0007e20000000800 */
[----:B-1----:R-:W-:Y:S02]  /*6ab0*/  F2FP.BF16.F32.PACK_AB R5, R2, R3 ;  /* 0x000000030205723e */ /* 0x002fe400000010ff */
[----:B--2---:R-:W-:Y:S03]  /*6ac0*/  F2FP.BF16.F32.PACK_AB R4, R72, R73 ;  /* 0x000000494804723e */ /* 0x004fe600000010ff */
[----:B------:R-:W-:Y:S01]  /*6ad0*/  STS [R232+0x10400], R5 ;  /* 0x01040005e8007388 */ /* 0x000fe20000000800 */
[----:B---3--:R-:W-:Y:S03]  /*6ae0*/  F2FP.BF16.F32.PACK_AB R0, R70, R71 ;  /* 0x000000474600723e */ /* 0x008fe600000010ff */
[----:B------:R-:W-:Y:S04]  /*6af0*/  STS [R233+0x12000], R7 ;  /* 0x01200007e9007388 */ /* 0x000fe80000000800 */
[----:B------:R-:W-:Y:S04]  /*6b00*/  STS [R233+0x12400], R6 ;  /* 0x01240006e9007388 */ /* 0x000fe80000000800 */
[----:B------:R-:W-:Y:S04]  /*6b10*/  STS [R232+0x12000], R4 ;  /* 0x01200004e8007388 */ /* 0x000fe80000000800 */
[----:B------:R1:W-:Y:S04]  /*6b20*/  STS [R232+0x12400], R0 ;  /* 0x01240000e8007388 */ /* 0x0003e80000000800 */
[----:B------:R-:W2:Y:S04]  /*6b30*/  LDSM.16.M88.4 R64, [R154+UR4+0x4000] ;  /* 0x004000049a40783b */ /* 0x000ea80008000200 */
[----:B------:R-:W3:Y:S04]  /*6b40*/  LDSM.16.M88.4 R60, [R154+UR4+0x5000] ;  /* 0x005000049a3c783b */ /* 0x000ee80008000200 */
[----:B------:R-:W4:Y:S04]  /*6b50*/  LDSM.16.M88.4 R100, [R155] ;  /* 0x000000009b64783b */ /* 0x000f280000000200 */
[----:B------:R-:W4:Y:S01]  /*6b60*/  LDSM.16.M88.4 R104, [R155+0x1000] ;  /* 0x001000009b68783b */ /* 0x000f220000000200 */
[----:B-1----:R-:W-:Y:S04]  /*6b70*/  FFMA.FTZ R0, -R163, R163, 1 ;  /* 0x3f800000a3007423 */ /* 0x002fe800000101a3 */
[----:B------:R-:W-:Y:S01]  /*6b80*/  FMUL.FTZ R0, R0, UR5 ;  /* 0x0000000500007c20 */ /* 0x000fe20008410000 */
        /* <DEDUP_REMOVED lines=20> */
[-C--:B------:R-:W-:Y:S05]  /*6cd0*/  HMMA.16816.F32.BF16 R20, R100, R136.reuse, R20 ;  /* 0x000000886414723c */ /* 0x080fea0000041814 */
[----:B-----5:R-:W-:Y:S01]  /*6ce0*/  FADD.FTZ R4, -R111, R4 ;  /* 0x000000046f047221 */ /* 0x020fe20000010100 */
[C---:B------:R-:W-:Y:S05]  /*6cf0*/  HMMA.16816.F32.BF16 R24, R104.reuse, R136, R24 ;  /* 0x000000886818723c */ /* 0x040fea0000041818 */
[----:B------:R-:W-:Y:S01]  /*6d00*/  FADD.FTZ R8, -R109, R8 ;  /* 0x000000086d087221 */ /* 0x000fe20000010100 */
        /* <DEDUP_REMOVED lines=17> */
[----:B------:R-:W-:Y:S01]  /*6e20*/  FMUL.FTZ R25, R158, R25 ;  /* 0x000000199e197220 */ /* 0x000fe20000410000 */
[C---:B------:R-:W-:Y:S01]  /*6e30*/  FADD.FTZ R26, -R108.reuse, R26 ;  /* 0x0000001a6c1a7221 */ /* 0x040fe20000010100 */
[----:B------:R-:W-:Y:S01]  /*6e40*/  FADD.FTZ R27, -R108, R27 ;  /* 0x0000001b6c1b7221 */ /* 0x000fe20000010100 */
[----:B------:R-:W-:Y:S01]  /*6e50*/  FADD.FTZ R28, -R109, R28 ;  /* 0x0000001c6d1c7221 */ /* 0x000fe20000010100 */
[----:B------:R-:W-:Y:S04]  /*6e60*/  HMMA.16816.F32.BF16 R64, R100, R146, R64 ;  /* 0x000000926440723c */ /* 0x000fe80000041840 */
[----:B------:R-:W-:Y:S01]  /*6e70*/  FMUL.FTZ R26, R157, R26 ;  /* 0x0000001a9d1a7220 */ /* 0x000fe20000410000 */
[----:B------:R-:W-:Y:S01]  /*6e80*/  FMUL.FTZ R27, R156, R27 ;  /* 0x0000001b9c1b7220 */ /* 0x000fe20000410000 */
[----:B------:R-:W-:Y:S01]  /*6e90*/  FADD.FTZ R29, -R109, R29 ;  /* 0x0000001d6d1d7221 */ /* 0x000fe20000010100 */
[C---:B------:R-:W-:Y:S01]  /*6ea0*/  FADD.FTZ R30, -R108.reuse, R30 ;  /* 0x0000001e6c1e7221 */ /* 0x040fe20000010100 */
[----:B------:R-:W-:Y:S03]  /*6eb0*/  FADD.FTZ R31, -R108, R31 ;  /* 0x0000001f6c1f7221 */ /* 0x000fe60000010100 */
[----:B------:R-:W-:Y:S01]  /*6ec0*/  FMUL.FTZ R30, R151, R30 ;  /* 0x0000001e971e7220 */ /* 0x000fe20000410000 */
[C---:B------:R-:W-:Y:S01]  /*6ed0*/  FADD.FTZ R21, -R111.reuse, R21 ;  /* 0x000000156f157221 */ /* 0x040fe20000010100 */
[----:B------:R-:W-:Y:S01]  /*6ee0*/  FADD.FTZ R32, -R111, R32 ;  /* 0x000000206f207221 */ /* 0x000fe20000010100 */
[----:B------:R-:W-:Y:S01]  /*6ef0*/  FADD.FTZ R22, -R110, R22 ;  /* 0x000000166e167221 */ /* 0x000fe20000010100 */
[C---:B------:R-:W-:Y:S01]  /*6f00*/  FADD.FTZ R62, -R108.reuse, R62 ;  /* 0x0000003e6c3e7221 */ /* 0x040fe20000010100 */
[----:B------:R-:W-:Y:S01]  /*6f10*/  FADD.FTZ R63, -R108, R63 ;  /* 0x0000003f6c3f7221 */ /* 0x000fe20000010100 */
        /* <DEDUP_REMOVED lines=13> */
[C---:B------:R-:W-:Y:S01]  /*6ff0*/  FADD.FTZ R44, -R109.reuse, R44 ;  /* 0x0000002c6d2c7221 */ /* 0x040fe20000010100 */
[----:B------:R-:W-:Y:S01]  /*7000*/  FADD.FTZ R45, -R109, R45 ;  /* 0x0000002d6d2d7221 */ /* 0x000fe20000010100 */
[----:B------:R-:W-:Y:S01]  /*7010*/  FMUL.FTZ R42, R91, R42 ;  /* 0x0000002a5b2a7220 */ /* 0x000fe20000410000 */
[C---:B------:R-:W-:Y:S01]  /*7020*/  FADD.FTZ R46, -R108.reuse, R46 ;  /* 0x0000002e6c2e7221 */ /* 0x040fe20000010100 */
[----:B------:R-:W-:Y:S01]  /*7030*/  FMUL.FTZ R44, R89, R44 ;  /* 0x0000002c592c7220 */ /* 0x000fe20000410000 */
        /* <DEDUP_REMOVED lines=21> */
[C---:B------:R-:W-:Y:S01]  /*7190*/  FADD.FTZ R66, -R110.reuse, R66 ;  /* 0x000000426e427221 */ /* 0x040fe20000010100 */
[----:B------:R-:W-:Y:S01]  /*71a0*/  FADD.FTZ R67, -R110, R67 ;  /* 0x000000436e437221 */ /* 0x000fe20000010100 */
[----:B------:R-:W-:Y:S01]  /*71b0*/  FMUL.FTZ R104, R246, R4 ;  /* 0x00000004f6687220 */ /* 0x000fe20000410000 */
[----:B------:R-:W-:Y:S01]  /*71c0*/  FADD.FTZ R19, -R110, R19 ;  /* 0x000000136e137221 */ /* 0x000fe20000010100 */
[----:B------:R-:W-:Y:S01]  /*71d0*/  FMUL.FTZ R66, R3, R66 ;  /* 0x0000004203427220 */ /* 0x000fe20000410000 */
[----:B------:R-:W-:Y:S01]  /*71e0*/  FMUL.FTZ R67, R2, R67 ;  /* 0x0000004302437220 */ /* 0x000fe20000410000 */
[----:B------:R-:W-:Y:S01]  /*71f0*/  FADD.FTZ R23, -R110, R23 ;  /* 0x000000176e177221 */ /* 0x000fe20000010100 */
[----:B------:R-:W-:Y:S01]  /*7200*/  FMUL.FTZ R19, R251, R19 ;  /* 0x00000013fb137220 */ /* 0x000fe20000410000 */
[----:B------:R-:W-:Y:S01]  /*7210*/  FADD.FTZ R20, -R111, R20 ;  /* 0x000000146f147221 */ /* 0x000fe20000010100 */
[----:B------:R-:W-:Y:S01]  /*7220*/  FADD.FTZ R9, -R109, R9 ;  /* 0x000000096d097221 */ /* 0x000fe20000010100 */
[----:B------:R-:W-:Y:S01]  /*7230*/  FMUL.FTZ R23, R248, R23 ;  /* 0x00000017f8177220 */ /* 0x000fe20000410000 */
[----:B------:R-:W-:Y:S01]  /*7240*/  FADD.FTZ R11, -R108, R11 ;  /* 0x0000000b6c0b7221 */ /* 0x000fe20000010100 */
[----:B------:R-:W-:Y:S01]  /*7250*/  FMUL.FTZ R20, R252, R20 ;  /* 0x00000014fc147220 */ /* 0x000fe20000410000 */
[----:B------:R-:W-:Y:S01]  /*7260*/  FMUL.FTZ R107, R115, R9 ;  /* 0x00000009736b7220 */ /* 0x000fe20000410000 */
[C---:B------:R-:W-:Y:S01]  /*7270*/  FADD.FTZ R14, -R108.reuse, R14 ;  /* 0x0000000e6c0e7221 */ /* 0x040fe20000010100 */
[----:B------:R-:W-:Y:S01]  /*7280*/  FMUL.FTZ R9, R113, R11 ;  /* 0x0000000b71097220 */ /* 0x000fe20000410000 */
[----:B------:R-:W-:Y:S01]  /*7290*/  FADD.FTZ R15, -R108, R15 ;  /* 0x0000000f6c0f7221 */ /* 0x000fe20000010100 */
[C---:B------:R-:W-:Y:S01]  /*72a0*/  FADD.FTZ R12, -R109.reuse, R12 ;  /* 0x0000000c6d0c7221 */ /* 0x040fe20000010100 */
[----:B------:R-:W-:Y:S01]  /*72b0*/  FMUL.FTZ R14, R244, R14 ;  /* 0x0000000ef40e7220 */ /* 0x000fe20000410000 */
[----:B------:R-:W-:Y:S01]  /*72c0*/  FADD.FTZ R13, -R109, R13 ;  /* 0x0000000d6d0d7221 */ /* 0x000fe20000010100 */
[----:B------:R-:W-:Y:S01]  /*72d0*/  FMUL.FTZ R15, R242, R15 ;  /* 0x0000000ff20f7220 */ /* 0x000fe20000410000 */
[----:B------:R-:W-:Y:S01]  /*72e0*/  FADD.FTZ R6, -R110, R6 ;  /* 0x000000066e067221 */ /* 0x000fe20000010100 */
[----:B------:R-:W-:Y:S01]  /*72f0*/  FFMA.FTZ R4, -R165, R165, 1 ;  /* 0x3f800000a5047423 */ /* 0x000fe200000101a5 */
[----:B------:R-:W-:Y:S01]  /*7300*/  FADD.FTZ R5, -R111, R5 ;  /* 0x000000056f057221 */ /* 0x000fe20000010100 */
[----:B------:R-:W-:Y:S01]  /*7310*/  FADD.FTZ R10, -R108, R10 ;  /* 0x0000000a6c0a7221 */ /* 0x000fe20000010100 */
[----:B------:R-:W-:Y:S01]  /*7320*/  FMUL.FTZ R105, R181, R6 ;  /* 0x00000006b5697220 */ /* 0x000fe20000410000 */
[----:B------:R-:W-:Y:S01]  /*7330*/  FMUL.FTZ R4, R4, UR5 ;  /* 0x0000000504047c20 */ /* 0x000fe20008410000 */
[----:B------:R-:W-:Y:S01]  /*7340*/  FMUL.FTZ R106, R243, R5 ;  /* 0x00000005f36a7220 */ /* 0x000fe20000410000 */
[----:B------:R-:W-:Y:S01]  /*7350*/  FFMA.FTZ R6, -R167, R167, 1 ;  /* 0x3f800000a7067423 */ /* 0x000fe200000101a7 */
[----:B------:R-:W-:Y:S01]  /*7360*/  FMUL.FTZ R10, R114, R10 ;  /* 0x0000000a720a7220 */ /* 0x000fe20000410000 */
[----:B------:R-:W-:Y:S01]  /*7370*/  FMUL.FTZ R8, R105, R4 ;  /* 0x0000000469087220 */ /* 0x000fe20000410000 */
[----:B------:R-:W-:Y:S01]  /*7380*/  FMUL.FTZ R105, R245, R13 ;  /* 0x0000000df5697220 */ /* 0x000fe20000410000 */
[----:B------:R-:W-:Y:S01]  /*7390*/  FMUL.FTZ R6, R6, UR5 ;  /* 0x0000000506067c20 */ /* 0x000fe20008410000 */
[----:B------:R-:W-:Y:S01]  /*73a0*/  FFMA.FTZ R5, -R166, R166, 1 ;  /* 0x3f800000a6057423 */ /* 0x000fe200000101a6 */
[----:B------:R-:W-:Y:S01]  /*73b0*/  FFMA.FTZ R4, -R169, R169, 1 ;  /* 0x3f800000a9047423 */ /* 0x000fe200000101a9 */
[----:B------:R-:W-:Y:S01]  /*73c0*/  FADD.FTZ R7, -R110, R7 ;  /* 0x000000076e077221 */ /* 0x000fe20000010100 */
[----:B------:R-:W-:Y:S01]  /*73d0*/  FMUL.FTZ R104, R104, R6 ;  /* 0x0000000668687220 */ /* 0x000fe20000410000 */
[----:B------:R-:W-:Y:S01]  /*73e0*/  FMUL.FTZ R5, R5, UR5 ;  /* 0x0000000505057c20 */ /* 0x000fe20008410000 */
[----:B------:R-:W-:Y:S01]  /*73f0*/  FMUL.FTZ R4, R4, UR5 ;  /* 0x0000000504047c20 */ /* 0x000fe20008410000 */
[----:B------:R-:W-:Y:S01]  /*7400*/  FMUL.FTZ R7, R177, R7 ;  /* 0x00000007b1077220 */ /* 0x000fe20000410000 */
[----:B------:R-:W-:Y:S01]  /*7410*/  FFMA.FTZ R6, -R172, R172, 1 ;  /* 0x3f800000ac067423 */ /* 0x000fe200000101ac */
[----:B------:R-:W-:Y:S01]  /*7420*/  FMUL.FTZ R11, R106, R5 ;  /* 0x000000056a0b7220 */ /* 0x000fe20000410000 */
[----:B------:R-:W-:Y:S01]  /*7430*/  FMUL.FTZ R10, R10, R4 ;  /* 0x000000040a0a7220 */ /* 0x000fe20000410000 */
[----:B------:R-:W-:Y:S01]  /*7440*/  FMUL.FTZ R106, R247, R12 ;  /* 0x0000000cf76a7220 */ /* 0x000fe20000410000 */
[----:B------:R-:W-:Y:S01]  /*7450*/  FMUL.FTZ R7, R7, R0 ;  /* 0x0000000007077220 */ /* 0x000fe20000410000 */
[----:B------:R-:W-:Y:S01]  /*7460*/  FFMA.FTZ R4, -R173, R173, 1 ;  /* 0x3f800000ad047423 */ /* 0x000fe200000101ad */
[----:B------:R-:W-:Y:S01]  /*7470*/  F2FP.BF16.F32.PACK_AB R163, R11, R104 ;  /* 0x000000680ba3723e */ /* 0x000fe200000010ff */
[----:B------:R-:W-:Y:S01]  /*7480*/  FMUL.FTZ R104, R162, R16 ;  /* 0x00000010a2687220 */ /* 0x000fe20000410000 */
[----:B------:R-:W-:Y:S01]  /*7490*/  FMUL.FTZ R6, R6, UR5 ;  /* 0x0000000506067c20 */ /* 0x000fe20008410000 */
[----:B------:R1:W5:Y:S01]  /*74a0*/  LDL.LU R162, [R1+0x104] ;  /* 0x0001040001a27983 */ /* 0x0003620000300800 */
[----:B------:R-:W-:Y:S01]  /*74b0*/  FMUL.FTZ R4, R4, UR5 ;  /* 0x0000000504047c20 */ /* 0x000fe20008410000 */
[----:B------:R-:W-:Y:S01]  /*74c0*/  F2FP.BF16.F32.PACK_AB R115, R7, R8 ;  /* 0x000000080773723e */ /* 0x000fe200000010ff */
[----:B------:R-:W-:Y:S01]  /*74d0*/  FMUL.FTZ R13, R112, R6 ;  /* 0x00000006700d7220 */ /* 0x000fe20000410000 */
[----:B------:R1:W5:Y:S01]  /*74e0*/  LDL.LU R161, [R1+0x100] ;  /* 0x0001000001a17983 */ /* 0x0003620000300800 */
[----:B------:R-:W-:Y:S01]  /*74f0*/  FMUL.FTZ R8, R14, R4 ;  /* 0x000000040e087220 */ /* 0x000fe20000410000 */
[----:B------:R-:W-:Y:S01]  /*7500*/  FFMA.FTZ R4, -R178, R178, 1 ;  /* 0x3f800000b2047423 */ /* 0x000fe200000101b2 */
[----:B------:R-:W-:Y:S01]  /*7510*/  FFMA.FTZ R6, -R176, R176, 1 ;  /* 0x3f800000b0067423 */ /* 0x000fe200000101b0 */
[----:B------:R1:W5:Y:S01]  /*7520*/  LDL.LU R160, [R1+0xfc] ;  /* 0x0000fc0001a07983 */ /* 0x0003620000300800 */
[----:B------:R-:W-:Y:S01]  /*7530*/  FFMA.FTZ R0, -R168, R168, 1 ;  /* 0x3f800000a8007423 */ /* 0x000fe200000101a8 */
[----:B------:R-:W-:Y:S01]  /*7540*/  FMUL.FTZ R4, R4, UR5 ;  /* 0x0000000504047c20 */ /* 0x000fe20008410000 */
[----:B------:R-:W-:Y:S01]  /*7550*/  FMUL.FTZ R6, R6, UR5 ;  /* 0x0000000506067c20 */ /* 0x000fe20008410000 */
[----:B------:R-:W-:Y:S01]  /*7560*/  FFMA.FTZ R5, -R171, R171, 1 ;  /* 0x3f800000ab057423 */ /* 0x000fe200000101ab */
[----:B------:R-:W-:Y:S02]  /*7570*/  FMUL.FTZ R0, R0, UR5 ;  /* 0x0000000500007c20 */ /* 0x000fe40008410000 */
[----:B------:R-:W-:Y:S01]  /*7580*/  FMUL.FTZ R16, R106, R6 ;  /* 0x000000066a107220 */ /* 0x000fe20000410000 */
[----:B------:R-:W-:Y:S01]  /*7590*/  FMUL.FTZ R5, R5, UR5 ;  /* 0x0000000505057c20 */ /* 0x000fe20008410000 */
[----:B------:R-:W-:Y:S01]  /*75a0*/  FMUL.FTZ R9, R9, R0 ;  /* 0x0000000009097220 */ /* 0x000fe20000410000 */
[----:B------:R-:W-:Y:S01]  /*75b0*/  FFMA.FTZ R6, -R180, R180, 1 ;  /* 0x3f800000b4067423 */ /* 0x000fe200000101b4 */
[----:B------:R-:W-:Y:S01]  /*75c0*/  FFMA.FTZ R0, -R170, R170, 1 ;  /* 0x3f800000aa007423 */ /* 0x000fe200000101aa */
[----:B------:R-:W-:Y:S01]  /*75d0*/  FMUL.FTZ R12, R107, R5 ;  /* 0x000000056b0c7220 */ /* 0x000fe20000410000 */
[----:B------:R-:W-:Y:S01]  /*75e0*/  FFMA.FTZ R5, -R174, R174, 1 ;  /* 0x3f800000ae057423 */ /* 0x000fe200000101ae */
[----:B------:R-:W-:Y:S01]  /*75f0*/  FMUL.FTZ R6, R6, UR5 ;  /* 0x0000000506067c20 */ /* 0x000fe20008410000 */
[----:B------:R-:W-:Y:S01]  /*7600*/  F2FP.BF16.F32.PACK_AB R113, R9, R10 ;  /* 0x0000000a0971723e */ /* 0x000fe200000010ff */
[----:B------:R-:W-:Y:S01]  /*7610*/  FMUL.FTZ R10, R250, R21 ;  /* 0x00000015fa0a7220 */ /* 0x000fe20000410000 */
[----:B------:R-:W-:Y:S01]  /*7620*/  FMUL.FTZ R21, R98, R35 ;  /* 0x0000002362157220 */ /* 0x000fe20000410000 */
[----:B------:R-:W-:Y:S01]  /*7630*/  FMUL.FTZ R9, R249, R22 ;  /* 0x00000016f9097220 */ /* 0x000fe20000410000 */
[----:B------:R-:W-:Y:S01]  /*7640*/  FMUL.FTZ R22, R148, R33 ;  /* 0x0000002194167220 */ /* 0x000fe20000410000 */
[----:B------:R-:W-:Y:S01]  /*7650*/  F2FP.BF16.F32.PACK_AB R114, R12, R13 ;  /* 0x0000000d0c72723e */ /* 0x000fe200000010ff */
[----:B------:R-:W-:Y:S01]  /*7660*/  FMUL.FTZ R13, R18, R4 ;  /* 0x00000004120d7220 */ /* 0x000fe20000410000 */
[----:B------:R-:W-:Y:S01]  /*7670*/  FMUL.FTZ R18, R92, R41 ;  /* 0x000000295c127220 */ /* 0x000fe20000410000 */
[----:B------:R-:W-:Y:S01]  /*7680*/  FMUL.FTZ R0, R0, UR5 ;  /* 0x0000000500007c20 */ /* 0x000fe20008410000 */
[----:B------:R-:W-:Y:S01]  /*7690*/  FMUL.FTZ R5, R5, UR5 ;  /* 0x0000000505057c20 */ /* 0x000fe20008410000 */
[----:B------:R-:W-:Y:S02]  /*76a0*/  FFMA.FTZ R4, -R183, R183, 1 ;  /* 0x3f800000b7047423 */ /* 0x000fe400000101b7 */
[----:B------:R-:W-:Y:S01]  /*76b0*/  FMUL.FTZ R7, R15, R0 ;  /* 0x000000000f077220 */ /* 0x000fe20000410000 */
[----:B------:R-:W-:Y:S01]  /*76c0*/  FFMA.FTZ R0, -R175, R175, 1 ;  /* 0x3f800000af007423 */ /* 0x000fe200000101af */
[----:B------:R-:W-:Y:S01]  /*76d0*/  FMUL.FTZ R11, R105, R5 ;  /* 0x00000005690b7220 */ /* 0x000fe20000410000 */
[----:B------:R-:W-:Y:S01]  /*76e0*/  FFMA.FTZ R5, -R179, R179, 1 ;  /* 0x3f800000b3057423 */ /* 0x000fe200000101b3 */
[----:B------:R-:W-:Y:S01]  /*76f0*/  FMUL.FTZ R15, R104, R6 ;  /* 0x00000006680f7220 */ /* 0x000fe20000410000 */
[----:B------:R-:W-:Y:S01]  /*7700*/  F2FP.BF16.F32.PACK_AB R107, R7, R8 ;  /* 0x00000008076b723e */ /* 0x000fe200000010ff */
[----:B------:R-:W-:Y:S01]  /*7710*/  FMUL.FTZ R8, R159, R24 ;  /* 0x000000189f087220 */ /* 0x000fe20000410000 */
[----:B------:R-:W-:Y:S01]  /*7720*/  FMUL.FTZ R24, R152, R29 ;  /* 0x0000001d98187220 */ /* 0x000fe20000410000 */
[----:B------:R1:W5:Y:S01]  /*7730*/  LDL.LU R159, [R1+0xf8] ;  /* 0x0000f800019f7983 */ /* 0x0003620000300800 */
[----:B------:R-:W-:Y:S01]  /*7740*/  FMUL.FTZ R29, R74, R59 ;  /* 0x0000003b4a1d7220 */ /* 0x000fe20000410000 */
[----:B------:R-:W-:Y:S01]  /*7750*/  F2FP.BF16.F32.PACK_AB R112, R11, R16 ;  /* 0x000000100b70723e */ /* 0x000fe200000010ff */
[----:B------:R-:W-:Y:S01]  /*7760*/  FMUL.FTZ R16, R88, R45 ;  /* 0x0000002d58107220 */ /* 0x000fe20000410000 */
[----:B------:R1:W5:Y:S01]  /*7770*/  LDL.LU R158, [R1+0xf4] ;  /* 0x0000f400019e7983 */ /* 0x0003620000300800 */
[----:B------:R-:W-:Y:S01]  /*7780*/  FMUL.FTZ R0, R0, UR5 ;  /* 0x0000000500007c20 */ /* 0x000fe20008410000 */
[----:B------:R-:W-:Y:S01]  /*7790*/  FMUL.FTZ R5, R5, UR5 ;  /* 0x0000000505057c20 */ /* 0x000fe20008410000 */
[----:B------:R-:W-:Y:S01]  /*77a0*/  FFMA.FTZ R6, -R185, R185, 1 ;  /* 0x3f800000b9067423 */ /* 0x000fe200000101b9 */
[----:B------:R1:W5:Y:S01]  /*77b0*/  LDL.LU R157, [R1+0xf0] ;  /* 0x0000f000019d7983 */ /* 0x0003620000300800 */
[----:B------:R-:W-:Y:S01]  /*77c0*/  FMUL.FTZ R12, R19, R0 ;  /* 0x00000000130c7220 */ /* 0x000fe20000410000 */
[----:B------:R-:W-:Y:S01]  /*77d0*/  FMUL.FTZ R19, R94, R39 ;  /* 0x000000275e137220 */ /* 0x000fe20000410000 */
[----:B------:R-:W-:Y:S01]  /*77e0*/  FMUL.FTZ R14, R17, R5 ;  /* 0x00000005110e7220 */ /* 0x000fe20000410000 */
[----:B------:R1:W5:Y:S01]  /*77f0*/  LDL.LU R156, [R1+0xec] ;  /* 0x0000ec00019c7983 */ /* 0x0003620000300800 */
[----:B------:R-:W-:Y:S01]  /*7800*/  FMUL.FTZ R17, R90, R43 ;  /* 0x0000002b5a117220 */ /* 0x000fe20000410000 */
[----:B------:R-:W-:Y:S01]  /*7810*/  F2FP.BF16.F32.PACK_AB R105, R12, R13 ;  /* 0x0000000d0c69723e */ /* 0x000fe200000010ff */
[----:B------:R-:W-:Y:S01]  /*7820*/  FMUL.FTZ R13, R153, R28 ;  /* 0x0000001c990d7220 */ /* 0x000fe20000410000 */
[----:B------:R-:W-:Y:S01]  /*7830*/  F2FP.BF16.F32.PACK_AB R106, R14, R15 ;  /* 0x0000000f0e6a723e */ /* 0x000fe200000010ff */
[----:B------:R1:W5:Y:S01]  /*7840*/  LDL.LU R153, [R1+0xe8] ;  /* 0x0000e80001997983 */ /* 0x0003620000300800 */
[----:B------:R-:W-:Y:S01]  /*7850*/  FMUL.FTZ R15, R86, R47 ;  /* 0x0000002f560f7220 */ /* 0x000fe20000410000 */
[----:B------:R-:W-:Y:S01]  /*7860*/  FMUL.FTZ R14, R84, R49 ;  /* 0x00000031540e7220 */ /* 0x000fe20000410000 */
[----:B------:R-:W-:Y:S01]  /*7870*/  FMUL.FTZ R6, R6, UR5 ;  /* 0x0000000506067c20 */ /* 0x000fe20008410000 */
[----:B------:R1:W5:Y:S01]  /*7880*/  LDL.LU R152, [R1+0xe4] ;  /* 0x0000e40001987983 */ /* 0x0003620000300800 */
[----:B------:R-:W-:Y:S01]  /*7890*/  FFMA.FTZ R0, -R182, R182, 1 ;  /* 0x3f800000b6007423 */ /* 0x000fe200000101b6 */
[----:B------:R-:W-:Y:S01]  /*78a0*/  FFMA.FTZ R5, -R184, R184, 1 ;  /* 0x3f800000b8057423 */ /* 0x000fe200000101b8 */
[----:B------:R-:W-:Y:S01]  /*78b0*/  FMUL.FTZ R11, R20, R6 ;  /* 0x00000006140b7220 */ /* 0x000fe20000410000 */
[----:B------:R1:W5:Y:S01]  /*78c0*/  LDL.LU R151, [R1+0xe0] ;  /* 0x0000e00001977983 */ /* 0x0003620000300800 */
[----:B------:R-:W-:Y:S01]  /*78d0*/  FMUL.FTZ R20, R96, R37 ;  /* 0x0000002560147220 */ /* 0x000fe20000410000 */
[----:B------:R-:W-:Y:S01]  /*78e0*/  FMUL.FTZ R0, R0, UR5 ;  /* 0x0000000500007c20 */ /* 0x000fe20008410000 */
[----:B------:R-:W-:Y:S01]  /*78f0*/  FMUL.FTZ R5, R5, UR5 ;  /* 0x0000000505057c20 */ /* 0x000fe20008410000 */
[----:B------:R-:W-:Y:S01]  /*7900*/  FMUL.FTZ R4, R4, UR5 ;  /* 0x0000000504047c20 */ /* 0x000fe20008410000 */
[----:B------:R-:W-:Y:S01]  /*7910*/  FFMA.FTZ R6, -R189, R189, 1 ;  /* 0x3f800000bd067423 */ /* 0x000fe200000101bd */
[----:B------:R-:W-:Y:S01]  /*7920*/  FMUL.FTZ R7, R23, R0 ;  /* 0x0000000017077220 */ /* 0x000fe20000410000 */
[----:B------:R-:W-:Y:S01]  /*7930*/  FMUL.FTZ R23, R150, R31 ;  /* 0x0000001f96177220 */ /* 0x000fe20000410000 */
[----:B------:R-:W-:Y:S01]  /*7940*/  FMUL.FTZ R10, R10, R5 ;  /* 0x000000050a0a7220 */ /* 0x000fe20000410000 */
[----:B------:R1:W5:Y:S01]  /*7950*/  LDL.LU R150, [R1+0xdc] ;  /* 0x0000dc0001967983 */ /* 0x0003620000300800 */
[----:B------:R-:W-:Y:S01]  /*7960*/  FMUL.FTZ R9, R9, R4 ;  /* 0x0000000409097220 */ /* 0x000fe20000410000 */
[----:B------:R-:W-:Y:S01]  /*7970*/  FFMA.FTZ R4, -R187, R187, 1 ;  /* 0x3f800000bb047423 */ /* 0x000fe200000101bb */
[----:B------:R-:W-:Y:S01]  /*7980*/  FFMA.FTZ R5, -R188, R188, 1 ;  /* 0x3f800000bc057423 */ /* 0x000fe200000101bc */
[----:B------:R1:W5:Y:S01]  /*7990*/  LDL.LU R149, [R1+0xd8] ;  /* 0x0000d80001957983 */ /* 0x0003620000300800 */
[----:B------:R-:W-:Y:S01]  /*79a0*/  F2FP.BF16.F32.PACK_AB R104, R10, R11 ;  /* 0x0000000b0a68723e */ /* 0x000fe200000010ff */
[----:B------:R-:W-:Y:S01]  /*79b0*/  FMUL.FTZ R10, R99, R34 ;  /* 0x00000022630a7220 */ /* 0x000fe20000410000 */
[----:B------:R-:W-:Y:S01]  /*79c0*/  FMUL.FTZ R11, R95, R38 ;  /* 0x000000265f0b7220 */ /* 0x000fe20000410000 */
[----:B------:R1:W5:Y:S01]  /*79d0*/  LDL.LU R148, [R1+0xd4] ;  /* 0x0000d40001947983 */ /* 0x0003620000300800 */
[----:B------:R-:W-:Y:S01]  /*79e0*/  FMUL.FTZ R4, R4, UR5 ;  /* 0x0000000504047c20 */ /* 0x000fe20008410000 */
[----:B------:R-:W-:Y:S01]  /*79f0*/  F2FP.BF16.F32.PACK_AB R31, R7, R9 ;  /* 0x00000009071f723e */ /* 0x000fe200000010ff */
[----:B------:R-:W-:Y:S01]  /*7a00*/  FMUL.FTZ R5, R5, UR5 ;  /* 0x0000000505057c20 */ /* 0x000fe20008410000 */
[----:B------:R1:W5:Y:S01]  /*7a10*/  LDL.LU R99, [R1+0xd0] ;  /* 0x0000d00001637983 */ /* 0x0003620000300800 */
[----:B------:R-:W-:Y:S01]  /*7a20*/  FMUL.FTZ R12, R26, R4 ;  /* 0x000000041a0c7220 */ /* 0x000fe20000410000 */
[----:B------:R-:W-:Y:S01]  /*7a30*/  FMUL.FTZ R26, R83, R50 ;  /* 0x00000032531a7220 */ /* 0x000fe20000410000 */
[----:B------:R-:W-:Y:S01]  /*7a40*/  FMUL.FTZ R28, R25, R5 ;  /* 0x00000005191c7220 */ /* 0x000fe20000410000 */
[----:B------:R1:W5:Y:S01]  /*7a50*/  LDL.LU R98, [R1+0xcc] ;  /* 0x0000cc0001627983 */ /* 0x0003620000300800 */
[----:B------:R-:W-:Y:S01]  /*7a60*/  FMUL.FTZ R25, R82, R51 ;  /* 0x0000003352197220 */ /* 0x000fe20000410000 */
[----:B------:R-:W-:Y:S01]  /*7a70*/  FFMA.FTZ R4, -R191, R191, 1 ;  /* 0x3f800000bf047423 */ /* 0x000fe200000101bf */
[----:B------:R-:W-:Y:S01]  /*7a80*/  FMUL.FTZ R6, R6, UR5 ;  /* 0x0000000506067c20 */ /* 0x000fe20008410000 */
[----:B------:R1:W5:Y:S01]  /*7a90*/  LDL.LU R97, [R1+0xc8] ;  /* 0x0000c80001617983 */ /* 0x0003620000300800 */
[----:B------:R-:W-:Y:S01]  /*7aa0*/  FFMA.FTZ R0, -R186, R186, 1 ;  /* 0x3f800000ba007423 */ /* 0x000fe200000101ba */
[----:B------:R-:W-:Y:S01]  /*7ab0*/  FMUL.FTZ R4, R4, UR5 ;  /* 0x0000000504047c20 */ /* 0x000fe20008410000 */
[----:B------:R-:W-:Y:S01]  /*7ac0*/  FMUL.FTZ R8, R8, R6 ;  /* 0x0000000608087220 */ /* 0x000fe20000410000 */
[----:B------:R1:W5:Y:S01]  /*7ad0*/  LDL.LU R96, [R1+0xc4] ;  /* 0x0000c40001607983 */ /* 0x0003620000300800 */
[----:B------:R-:W-:Y:S01]  /*7ae0*/  FMUL.FTZ R0, R0, UR5 ;  /* 0x0000000500007c20 */ /* 0x000fe20008410000 */
[----:B------:R-:W-:Y:S01]  /*7af0*/  FMUL.FTZ R9, R30, R4 ;  /* 0x000000041e097220 */ /* 0x000fe20000410000 */
[----:B------:R-:W-:Y:S01]  /*7b00*/  FMUL.FTZ R30, R75, R58 ;  /* 0x0000003a4b1e7220 */ /* 0x000fe20000410000 */
[----:B------:R1:W5:Y:S01]  /*7b10*/  LDL.LU R95, [R1+0xc0] ;  /* 0x0000c000015f7983 */ /* 0x0003620000300800 */
[----:B------:R-:W-:Y:S01]  /*7b20*/  FMUL.FTZ R27, R27, R0 ;  /* 0x000000001b1b7220 */ /* 0x000fe20000410000 */
[----:B------:R-:W-:Y:S01]  /*7b30*/  F2FP.BF16.F32.PACK_AB R28, R28, R8 ;  /* 0x000000081c1c723e */ /* 0x000fe200000010ff */
[----:B------:R-:W-:Y:S01]  /*7b40*/  FFMA.FTZ R6, -R193, R193, 1 ;  /* 0x3f800000c1067423 */ /* 0x000fe200000101c1 */
[----:B------:R1:W5:Y:S01]  /*7b50*/  LDL.LU R94, [R1+0xbc] ;  /* 0x0000bc00015e7983 */ /* 0x0003620000300800 */
[----:B------:R-:W-:Y:S01]  /*7b60*/  FFMA.FTZ R0, -R190, R190, 1 ;  /* 0x3f800000be007423 */ /* 0x000fe200000101be */
[----:B------:R-:W-:Y:S01]  /*7b70*/  F2FP.BF16.F32.PACK_AB R27, R27, R12 ;  /* 0x0000000c1b1b723e */ /* 0x000fe200000010ff */
[----:B------:R-:W-:Y:S01]  /*7b80*/  FMUL.FTZ R12, R79, R54 ;  /* 0x000000364f0c7220 */ /* 0x000fe20000410000 */
[----:B------:R-:W-:Y:S01]  /*7b90*/  FMUL.FTZ R6, R6, UR5 ;  /* 0x0000000506067c20 */ /* 0x000fe20008410000 */
[----:B------:R-:W-:Y:S01]  /*7ba0*/  FMUL.FTZ R0, R0, UR5 ;  /* 0x0000000500007c20 */ /* 0x000fe20008410000 */
[----:B------:R-:W-:Y:S01]  /*7bb0*/  FFMA.FTZ R4, -R195, R195, 1 ;  /* 0x3f800000c3047423 */ /* 0x000fe200000101c3 */
[----:B------:R-:W-:Y:S01]  /*7bc0*/  FFMA.FTZ R5, -R192, R192, 1 ;  /* 0x3f800000c0057423 */ /* 0x000fe200000101c0 */
[----:B------:R-:W-:Y:S01]  /*7bd0*/  FMUL.FTZ R7, R13, R6 ;  /* 0x000000060d077220 */ /* 0x000fe20000410000 */
[----:B------:R-:W-:Y:S01]  /*7be0*/  FMUL.FTZ R13, R85, R48 ;  /* 0x00000030550d7220 */ /* 0x000fe20000410000 */
[----:B------:R-:W-:Y:S01]  /*7bf0*/  FMUL.FTZ R23, R23, R0 ;  /* 0x0000000017177220 */ /* 0x000fe20000410000 */
[----:B------:R-:W-:Y:S01]  /*7c00*/  FFMA.FTZ R6, -R197, R197, 1 ;  /* 0x3f800000c5067423 */ /* 0x000fe200000101c5 */
[----:B------:R-:W-:Y:S01]  /*7c10*/  FMUL.FTZ R4, R4, UR5 ;  /* 0x0000000504047c20 */ /* 0x000fe20008410000 */
[----:B------:R-:W-:Y:S01]  /*7c20*/  FMUL.FTZ R5, R5, UR5 ;  /* 0x0000000505057c20 */ /* 0x000fe20008410000 */
[----:B------:R-:W-:Y:S01]  /*7c30*/  FFMA.FTZ R0, -R194, R194, 1 ;  /* 0x3f800000c2007423 */ /* 0x000fe200000101c2 */
[----:B------:R-:W-:Y:S01]  /*7c40*/  F2FP.BF16.F32.PACK_AB R23, R23, R9 ;  /* 0x000000091717723e */ /* 0x000fe200000010ff */
[----:B------:R-:W-:Y:S01]  /*7c50*/  FMUL.FTZ R9, R93, R40 ;  /* 0x000000285d097220 */ /* 0x000fe20000410000 */
[----:B------:R-:W-:Y:S01]  /*7c60*/  FMUL.FTZ R6, R6, UR5 ;  /* 0x0000000506067c20 */ /* 0x000fe20008410000 */
[----:B------:R1:W5:Y:S01]  /*7c70*/  LDL.LU R93, [R1+0xb8] ;  /* 0x0000b800015d7983 */ /* 0x0003620000300800 */
[----:B------:R-:W-:Y:S01]  /*7c80*/  FMUL.FTZ R10, R10, R4 ;  /* 0x000000040a0a7220 */ /* 0x000fe20000410000 */
[----:B------:R-:W-:Y:S01]  /*7c90*/  FFMA.FTZ R4, -R199, R199, 1 ;  /* 0x3f800000c7047423 */ /* 0x000fe200000101c7 */
[----:B------:R-:W-:Y:S01]  /*7ca0*/  FMUL.FTZ R8, R32, R6 ;  /* 0x0000000620087220 */ /* 0x000fe20000410000 */
[----:B------:R1:W5:Y:S01]  /*7cb0*/  LDL.LU R92, [R1+0xb4] ;  /* 0x0000b400015c7983 */ /* 0x0003620000300800 */
[----:B------:R-:W-:Y:S01]  /*7cc0*/  FMUL.FTZ R24, R24, R5 ;  /* 0x0000000518187220 */ /* 0x000fe20000410000 */
[----:B------:R-:W-:Y:S01]  /*7cd0*/  FMUL.FTZ R4, R4, UR5 ;  /* 0x0000000504047c20 */ /* 0x000fe20008410000 */
[----:B------:R-:W-:Y:S01]  /*7ce0*/  FFMA.FTZ R5, -R196, R196, 1 ;  /* 0x3f800000c4057423 */ /* 0x000fe200000101c4 */
        /* <DEDUP_REMOVED lines=8> */
[----:B------:R1:W5:Y:S01]  /*7d70*/  LDL.LU R89, [R1+0xa8] ;  /* 0x0000a80001597983 */ /* 0x0003620000300800 */
[----:B------:R-:W-:Y:S01]  /*7d80*/  FFMA.FTZ R4, -R203, R203, 1 ;  /* 0x3f800000cb047423 */ /* 0x000fe200000101cb */
[----:B------:R-:W-:Y:S01]  /*7d90*/  F2FP.BF16.F32.PACK_AB R21, R21, R10 ;  /* 0x0000000a1515723e */ /* 0x000fe200000010ff */
[----:B------:R-:W-:Y:S01]  /*7da0*/  FFMA.FTZ R6, -R201, R201, 1 ;  /* 0x3f800000c9067423 */ /* 0x000fe200000101c9 */
[----:B------:R1:W5:Y:S01]  /*7db0*/  LDL.LU R88, [R1+0xa4] ;  /* 0x0000a40001587983 */ /* 0x0003620000300800 */
[----:B------:R-:W-:Y:S01]  /*7dc0*/  F2FP.BF16.F32.PACK_AB R22, R22, R8 ;  /* 0x000000081616723e */ /* 0x000fe200000010ff */
[----:B------:R-:W-:Y:S01]  /*7dd0*/  FMUL.FTZ R8, R87, R46 ;  /* 0x0000002e57087220 */ /* 0x000fe20000410000 */
[----:B------:R-:W-:Y:S01]  /*7de0*/  FMUL.FTZ R4, R4, UR5 ;  /* 0x0000000504047c20 */ /* 0x000fe20008410000 */
[----:B------:R1:W5:Y:S01]  /*7df0*/  LDL.LU R87, [R1+0xa0] ;  /* 0x0000a00001577983 */ /* 0x0003620000300800 */
[----:B------:R-:W-:Y:S01]  /*7e00*/  FMUL.FTZ R6, R6, UR5 ;  /* 0x0000000506067c20 */ /* 0x000fe20008410000 */
[----:B------:R-:W-:Y:S01]  /*7e10*/  FFMA.FTZ R0, -R198, R198, 1 ;  /* 0x3f800000c6007423 */ /* 0x000fe200000101c6 */
[----:B------:R-:W-:Y:S01]  /*7e20*/  FMUL.FTZ R10, R42, R4 ;  /* 0x000000042a0a7220 */ /* 0x000fe20000410000 */
[----:B------:R1:W5:Y:S01]  /*7e30*/  LDL.LU R86, [R1+0x9c] ;  /* 0x00009c0001567983 */ /* 0x0003620000300800 */
[----:B------:R-:W-:Y:S01]  /*7e40*/  FMUL.FTZ R7, R36, R6 ;  /* 0x0000000624077220 */ /* 0x000fe20000410000 */
[----:B------:R-:W-:Y:S01]  /*7e50*/  FMUL.FTZ R0, R0, UR5 ;  /* 0x0000000500007c20 */ /* 0x000fe20008410000 */
[----:B------:R-:W-:Y:S01]  /*7e60*/  FFMA.FTZ R6, -R205, R205, 1 ;  /* 0x3f800000cd067423 */ /* 0x000fe200000101cd */
[----:B------:R1:W5:Y:S01]  /*7e70*/  LDL.LU R85, [R1+0x98] ;  /* 0x0000980001557983 */ /* 0x0003620000300800 */
[----:B------:R-:W-:Y:S01]  /*7e80*/  FFMA.FTZ R4, -R207, R207, 1 ;  /* 0x3f800000cf047423 */ /* 0x000fe200000101cf */
[----:B------:R-:W-:Y:S01]  /*7e90*/  FMUL.FTZ R19, R19, R0 ;  /* 0x0000000013137220 */ /* 0x000fe20000410000 */
[----:B------:R-:W-:Y:S01]  /*7ea0*/  FMUL.FTZ R6, R6, UR5 ;  /* 0x0000000506067c20 */ /* 0x000fe20008410000 */
[----:B------:R1:W5:Y:S01]  /*7eb0*/  LDL.LU R84, [R1+0x94] ;  /* 0x0000940001547983 */ /* 0x0003620000300800 */
[----:B------:R-:W-:Y:S01]  /*7ec0*/  FMUL.FTZ R4, R4, UR5 ;  /* 0x0000000504047c20 */ /* 0x000fe20008410000 */
[----:B------:R-:W-:Y:S01]  /*7ed0*/  FFMA.FTZ R0, -R202, R202, 1 ;  /* 0x3f800000ca007423 */ /* 0x000fe200000101ca */
[----:B------:R-:W-:Y:S01]  /*7ee0*/  FMUL.FTZ R9, R9, R6 ;  /* 0x0000000609097220 */ /* 0x000fe20000410000 */
[----:B------:R1:W5:Y:S01]  /*7ef0*/  LDL.LU R83, [R1+0x90] ;  /* 0x0000900001537983 */ /* 0x0003620000300800 */
[----:B------:R-:W-:Y:S01]  /*7f00*/  F2FP.BF16.F32.PACK_AB R19, R19, R11 ;  /* 0x0000000b1313723e */ /* 0x000fe200000010ff */
[----:B------:R-:W-:Y:S01]  /*7f10*/  FMUL.FTZ R11, R78, R55 ;  /* 0x000000374e0b7220 */ /* 0x000fe20000410000 */
[----:B------:R-:W-:Y:S01]  /*7f20*/  FMUL.FTZ R8, R8, R4 ;  /* 0x0000000408087220 */ /* 0x000fe20000410000 */
[----:B------:R1:W5:Y:S01]  /*7f30*/  LDL.LU R82, [R1+0x8c] ;  /* 0x00008c0001527983 */ /* 0x0003620000300800 */
[----:B------:R-:W-:Y:S01]  /*7f40*/  FMUL.FTZ R0, R0, UR5 ;  /* 0x0000000500007c20 */ /* 0x000fe20008410000 */
[----:B------:R-:W-:Y:S01]  /*7f50*/  FFMA.FTZ R6, -R209, R209, 1 ;  /* 0x3f800000d1067423 */ /* 0x000fe200000101d1 */
[----:B------:R-:W-:Y:S01]  /*7f60*/  FFMA.FTZ R4, -R211, R211, 1 ;  /* 0x3f800000d3047423 */ /* 0x000fe200000101d3 */
[----:B------:R-:W-:Y:S01]  /*7f70*/  FFMA.FTZ R5, -R200, R200, 1 ;  /* 0x3f800000c8057423 */ /* 0x000fe200000101c8 */
[----:B------:R-:W-:Y:S01]  /*7f80*/  FMUL.FTZ R17, R17, R0 ;  /* 0x0000000011117220 */ /* 0x000fe20000410000 */
[----:B------:R-:W-:Y:S01]  /*7f90*/  FMUL.FTZ R6, R6, UR5 ;  /* 0x0000000506067c20 */ /* 0x000fe20008410000 */
[----:B------:R-:W-:Y:S01]  /*7fa0*/  FMUL.FTZ R4, R4, UR5 ;  /* 0x0000000504047c20 */ /* 0x000fe20008410000 */
[----:B------:R-:W-:Y:S01]  /*7fb0*/  FMUL.FTZ R5, R5, UR5 ;  /* 0x0000000505057c20 */ /* 0x000fe20008410000 */
[----:B------:R-:W-:Y:S01]  /*7fc0*/  FFMA.FTZ R0, -R206, R206, 1 ;  /* 0x3f800000ce007423 */ /* 0x000fe200000101ce */
[----:B------:R-:W-:Y:S01]  /*7fd0*/  F2FP.BF16.F32.PACK_AB R17, R17, R10 ;  /* 0x0000000a1111723e */ /* 0x000fe200000010ff */
[----:B------:R-:W-:Y:S01]  /*7fe0*/  FMUL.FTZ R10, R80, R53 ;  /* 0x00000035500a7220 */ /* 0x000fe20000410000 */
[----:B------:R-:W-:Y:S01]  /*7ff0*/  FMUL.FTZ R26, R26, R4 ;  /* 0x000000041a1a7220 */ /* 0x000fe20000410000 */
[----:B------:R-:W-:Y:S01]  /*8000*/  FMUL.FTZ R20, R20, R5 ;  /* 0x0000000514147220 */ /* 0x000fe20000410000 */
[----:B------:R-:W-:Y:S01]  /*8010*/  FMUL.FTZ R0, R0, UR5 ;  /* 0x0000000500007c20 */ /* 0x000fe20008410000 */
[----:B------:R-:W-:Y:S01]  /*8020*/  FFMA.FTZ R5, -R204, R204, 1 ;  /* 0x3f800000cc057423 */ /* 0x000fe200000101cc */
[----:B------:R-:W-:Y:S02]  /*8030*/  FFMA.FTZ R4, -R216, R216, 1 ;  /* 0x3f800000d8047423 */ /* 0x000fe400000101d8 */
[----:B------:R-:W-:Y:S01]  /*8040*/  F2FP.BF16.F32.PACK_AB R20, R20, R7 ;  /* 0x000000071414723e */ /* 0x000fe200000010ff */
[----:B------:R-:W-:Y:S01]  /*8050*/  FMUL.FTZ R7, R44, R6 ;  /* 0x000000062c077220 */ /* 0x000fe20000410000 */
[----:B------:R-:W-:Y:S01]  /*8060*/  FMUL.FTZ R5, R5, UR5 ;  /* 0x0000000505057c20 */ /* 0x000fe20008410000 */
[----:B------:R-:W-:Y:S01]  /*8070*/  FMUL.FTZ R15, R15, R0 ;  /* 0x000000000f0f7220 */ /* 0x000fe20000410000 */
[----:B------:R-:W-:Y:S01]  /*8080*/  FFMA.FTZ R6, -R213, R213, 1 ;  /* 0x3f800000d5067423 */ /* 0x000fe200000101d5 */
[----:B------:R-:W-:Y:S01]  /*8090*/  FFMA.FTZ R0, -R210, R210, 1 ;  /* 0x3f800000d2007423 */ /* 0x000fe200000101d2 */
[----:B------:R-:W-:Y:S01]  /*80a0*/  FMUL.FTZ R18, R18, R5 ;  /* 0x0000000512127220 */ /* 0x000fe20000410000 */
[----:B------:R-:W-:Y:S01]  /*80b0*/  FFMA.FTZ R5, -R208, R208, 1 ;  /* 0x3f800000d0057423 */ /* 0x000fe200000101d0 */
[----:B------:R-:W-:Y:S01]  /*80c0*/  F2FP.BF16.F32.PACK_AB R15, R15, R8 ;  /* 0x000000080f0f723e */ /* 0x000fe200000010ff */
[----:B------:R-:W-:Y:S01]  /*80d0*/  FMUL.FTZ R8, R76, R57 ;  /* 0x000000394c087220 */ /* 0x000fe20000410000 */
[----:B------:R-:W-:Y:S01]  /*80e0*/  FMUL.FTZ R6, R6, UR5 ;  /* 0x0000000506067c20 */ /* 0x000fe20008410000 */
[----:B------:R-:W-:Y:S01]  /*80f0*/  F2FP.BF16.F32.PACK_AB R18, R18, R9 ;  /* 0x000000091212723e */ /* 0x000fe200000010ff */
[----:B------:R-:W-:Y:S01]  /*8100*/  FMUL.FTZ R9, R81, R52 ;  /* 0x0000003451097220 */ /* 0x000fe20000410000 */
[----:B------:R-:W-:Y:S01]  /*8110*/  FMUL.FTZ R0, R0, UR5 ;  /* 0x0000000500007c20 */ /* 0x000fe20008410000 */
[----:B------:R1:W5:Y:S01]  /*8120*/  LDL.LU R81, [R1+0x88] ;  /* 0x0000880001517983 */ /* 0x0003620000300800 */
[----:B------:R-:W-:Y:S01]  /*8130*/  FMUL.FTZ R13, R13, R6 ;  /* 0x000000060d0d7220 */ /* 0x000fe20000410000 */
[----:B------:R-:W-:Y:S01]  /*8140*/  FMUL.FTZ R5, R5, UR5 ;  /* 0x0000000505057c20 */ /* 0x000fe20008410000 */
[----:B------:R-:W-:Y:S01]  /*8150*/  FMUL.FTZ R25, R25, R0 ;  /* 0x0000000019197220 */ /* 0x000fe20000410000 */
[----:B------:R1:W5:Y:S01]  /*8160*/  LDL.LU R80, [R1+0x84] ;  /* 0x0000840001507983 */ /* 0x0003620000300800 */
[----:B------:R-:W-:Y:S01]  /*8170*/  FFMA.FTZ R0, -R214, R214, 1 ;  /* 0x3f800000d6007423 */ /* 0x000fe200000101d6 */
[----:B------:R-:W-:Y:S01]  /*8180*/  FMUL.FTZ R16, R16, R5 ;  /* 0x0000000510107220 */ /* 0x000fe20000410000 */
[----:B------:R-:W-:Y:S01]  /*8190*/  FFMA.FTZ R5, -R212, R212, 1 ;  /* 0x3f800000d4057423 */ /* 0x000fe200000101d4 */
[----:B------:R1:W5:Y:S01]  /*81a0*/  LDL.LU R79, [R1+0x80] ;  /* 0x00008000014f7983 */ /* 0x0003620000300800 */
[----:B------:R-:W-:Y:S01]  /*81b0*/  FFMA.FTZ R6, -R218, R218, 1 ;  /* 0x3f800000da067423 */ /* 0x000fe200000101da */
[----:B------:R-:W-:Y:S01]  /*81c0*/  FMUL.FTZ R0, R0, UR5 ;  /* 0x0000000500007c20 */ /* 0x000fe20008410000 */
[----:B------:R-:W-:Y:S01]  /*81d0*/  F2FP.BF16.F32.PACK_AB R16, R16, R7 ;  /* 0x000000071010723e */ /* 0x000fe200000010ff */
[----:B------:R1:W5:Y:S01]  /*81e0*/  LDL.LU R78, [R1+0x7c] ;  /* 0x00007c00014e7983 */ /* 0x0003620000300800 */
[----:B------:R-:W-:Y:S01]  /*81f0*/  FMUL.FTZ R7, R77, R56 ;  /* 0x000000384d077220 */ /* 0x000fe20000410000 */
[----:B------:R-:W-:Y:S01]  /*8200*/  FMUL.FTZ R5, R5, UR5 ;  /* 0x0000000505057c20 */ /* 0x000fe20008410000 */
[----:B------:R-:W-:Y:S01]  /*8210*/  FMUL.FTZ R6, R6, UR5 ;  /* 0x0000000506067c20 */ /* 0x000fe20008410000 */
[----:B------:R1:W5:Y:S01]  /*8220*/  LDL.LU R77, [R1+0x78] ;  /* 0x00007800014d7983 */ /* 0x0003620000300800 */
[----:B------:R-:W-:Y:S01]  /*8230*/  FMUL.FTZ R11, R11, R0 ;  /* 0x000000000b0b7220 */ /* 0x000fe20000410000 */
[----:B------:R-:W-:Y:S01]  /*8240*/  FMUL.FTZ R14, R14, R5 ;  /* 0x000000050e0e7220 */ /* 0x000fe20000410000 */
[----:B------:R-:W-:Y:S01]  /*8250*/  FFMA.FTZ R5, -R217, R217, 1 ;  /* 0x3f800000d9057423 */ /* 0x000fe200000101d9 */
[----:B------:R1:W5:Y:S01]  /*8260*/  LDL.LU R76, [R1+0x74] ;  /* 0x00007400014c7983 */ /* 0x0003620000300800 */
[----:B------:R-:W-:Y:S01]  /*8270*/  FMUL.FTZ R4, R4, UR5 ;  /* 0x0000000504047c20 */ /* 0x000fe20008410000 */
[----:B------:R-:W-:Y:S01]  /*8280*/  FFMA.FTZ R0, -R215, R215, 1 ;  /* 0x3f800000d7007423 */ /* 0x000fe200000101d7 */
[----:B------:R-:W-:Y:S01]  /*8290*/  F2FP.BF16.F32.PACK_AB R14, R14, R13 ;  /* 0x0000000d0e0e723e */ /* 0x000fe200000010ff */
[----:B------:R1:W5:Y:S01]  /*82a0*/  LDL.LU R75, [R1+0x70] ;  /* 0x00007000014b7983 */ /* 0x0003620000300800 */
[----:B------:R-:W-:Y:S01]  /*82b0*/  F2FP.BF16.F32.PACK_AB R13, R25, R26 ;  /* 0x0000001a190d723e */ /* 0x000fe200000010ff */
[----:B------:R-:W-:Y:S01]  /*82c0*/  FMUL.FTZ R26, R71, R62 ;  /* 0x0000003e471a7220 */ /* 0x000fe20000410000 */
[----:B------:R-:W-:Y:S01]  /*82d0*/  FMUL.FTZ R25, R70, R63 ;  /* 0x0000003f46197220 */ /* 0x000fe20000410000 */
[----:B------:R1:W5:Y:S01]  /*82e0*/  LDL.LU R74, [R1+0x6c] ;  /* 0x00006c00014a7983 */ /* 0x0003620000300800 */
[----:B------:R-:W-:Y:S01]  /*82f0*/  FMUL.FTZ R5, R5, UR5 ;  /* 0x0000000505057c20 */ /* 0x000fe20008410000 */
        /* <DEDUP_REMOVED lines=8> */
[----:B------:R-:W-:Y:S01]  /*8380*/  FFMA.FTZ R4, -R221, R221, 1 ;  /* 0x3f800000dd047423 */ /* 0x000fe200000101dd */
[----:B------:R-:W-:Y:S01]  /*8390*/  FMUL.FTZ R6, R6, UR5 ;  /* 0x0000000506067c20 */ /* 0x000fe20008410000 */
[----:B------:R1:W5:Y:S01]  /*83a0*/  LDL.LU R71, [R1+0x60] ;  /* 0x0000600001477983 */ /* 0x0003620000300800 */
[----:B------:R-:W-:Y:S01]  /*83b0*/  FMUL.FTZ R29, R29, R0 ;  /* 0x000000001d1d7220 */ /* 0x000fe20000410000 */
[----:B------:R-:W-:Y:S01]  /*83c0*/  FMUL.FTZ R5, R5, UR5 ;  /* 0x0000000505057c20 */ /* 0x000fe20008410000 */
[----:B------:R-:W-:Y:S01]  /*83d0*/  FMUL.FTZ R4, R4, UR5 ;  /* 0x0000000504047c20 */ /* 0x000fe20008410000 */
[----:B------:R1:W5:Y:S01]  /*83e0*/  LDL.LU R70, [R1+0x5c] ;  /* 0x00005c0001467983 */ /* 0x0003620000300800 */
[----:B------:R-:W-:Y:S01]  /*83f0*/  FFMA.FTZ R0, -R219, R219, 1 ;  /* 0x3f800000db007423 */ /* 0x000fe200000101db */
        /* <DEDUP_REMOVED lines=14> */
[----:B------:R-:W-:Y:S01]  /*84e0*/  F2FP.BF16.F32.PACK_AB R10, R10, R9 ;  /* 0x000000090a0a723e */ /* 0x000fe200000010ff */
[----:B------:R1:W5:Y:S01]  /*84f0*/  LDL.LU R2, [R1+0x4c] ;  /* 0x00004c0001027983 */ /* 0x0003620000300800 */
[----:B------:R-:W-:Y:S01]  /*8500*/  FFMA.FTZ R0, -R229, R229, 1 ;  /* 0x3f800000e5007423 */ /* 0x000fe200000101e5 */
[----:B------:R-:W-:Y:S01]  /*8510*/  F2FP.BF16.F32.PACK_AB R9, R11, R12 ;  /* 0x0000000c0b09723e */ /* 0x000fe200000010ff */
[----:B------:R-:W-:Y:S01]  /*8520*/  FMUL.FTZ R11, R60, R6 ;  /* 0x000000063c0b7220 */ /* 0x000fe20000410000 */
[----:B------:R1:W5:Y:S01]  /*8530*/  LDL.64 R62, [R1+0x10] ;  /* 0x00001000013e7983 */ /* 0x0003620000100a00 */
[----:B------:R-:W-:Y:S01]  /*8540*/  FMUL.FTZ R12, R61, R5 ;  /* 0x000000053d0c7220 */ /* 0x000fe20000410000 */
[----:B------:R-:W-:Y:S01]  /*8550*/  FMUL.FTZ R26, R26, R4 ;  /* 0x000000041a1a7220 */ /* 0x000fe20000410000 */
[----:B------:R-:W-:Y:S01]  /*8560*/  F2FP.BF16.F32.PACK_AB R8, R8, R7 ;  /* 0x000000070808723e */ /* 0x000fe200000010ff */
[----:B------:R-:W-:Y:S01]  /*8570*/  FMUL.FTZ R6, R0, UR5 ;  /* 0x0000000500067c20 */ /* 0x000fe20008410000 */
[----:B------:R-:W-:Y:S01]  /*8580*/  FFMA.FTZ R5, -R228, R228, 1 ;  /* 0x3f800000e4057423 */ /* 0x000fe200000101e4 */
[----:B------:R-:W-:Y:S01]  /*8590*/  F2FP.BF16.F32.PACK_AB R12, R12, R11 ;  /* 0x0000000b0c0c723e */ /* 0x000fe200000010ff */
[----:B------:R-:W-:Y:S01]  /*85a0*/  FFMA.FTZ R4, -R227, R227, 1 ;  /* 0x3f800000e3047423 */ /* 0x000fe200000101e3 */
[----:B------:R-:W-:Y:S01]  /*85b0*/  FFMA.FTZ R0, -R226, R226, 1 ;  /* 0x3f800000e2007423 */ /* 0x000fe200000101e2 */
[----:B------:R-:W-:Y:S01]  /*85c0*/  F2FP.BF16.F32.PACK_AB R11, R25, R26 ;  /* 0x0000001a190b723e */ /* 0x000fe200000010ff */
[----:B------:R-:W-:Y:S01]  /*85d0*/  FMUL.FTZ R7, R5, UR5 ;  /* 0x0000000505077c20 */ /* 0x000fe20008410000 */
[----:B------:R-:W-:Y:S01]  /*85e0*/  FMUL.FTZ R4, R4, UR5 ;  /* 0x0000000504047c20 */ /* 0x000fe20008410000 */
[----:B------:R-:W-:Y:S01]  /*85f0*/  FMUL.FTZ R0, R0, UR5 ;  /* 0x0000000500007c20 */ /* 0x000fe20008410000 */
[----:B------:R-:W-:Y:S01]  /*8600*/  FMUL.FTZ R5, R64, R6 ;  /* 0x0000000640057220 */ /* 0x000fe20000410000 */
[----:B------:R-:W-:Y:S01]  /*8610*/  FMUL.FTZ R6, R65, R7 ;  /* 0x0000000741067220 */ /* 0x000fe20000410000 */
[----:B------:R-:W-:Y:S01]  /*8620*/  F2FP.BF16.F32.PACK_AB R7, R29, R30 ;  /* 0x0000001e1d07723e */ /* 0x000fe200000010ff */
[----:B------:R-:W-:Y:S01]  /*8630*/  FMUL.FTZ R4, R66, R4 ;  /* 0x0000000442047220 */ /* 0x000fe20000410000 */
[----:B------:R-:W-:Y:S02]  /*8640*/  FMUL.FTZ R0, R67, R0 ;  /* 0x0000000043007220 */ /* 0x000fe40000410000 */
[----:B------:R-:W-:Y:S03]  /*8650*/  F2FP.BF16.F32.PACK_AB R6, R6, R5 ;  /* 0x000000050606723e */ /* 0x000fe600000010ff */
[----:B------:R-:W-:Y:S01]  /*8660*/  F2FP.BF16.F32.PACK_AB R0, R0, R4 ;  /* 0x000000040000723e */ /* 0x000fe200000010ff */
[----:B-1----:R-:W-:Y:S06]  /*8670*/  @!P1 BRA `(.L_x_501) ;  /* 0x00000000008c9947 */ /* 0x002fec0003800000 */
[----:B------:R-:W2:Y:S01]  /*8680*/  LDL.LU R32, [R1] ;  /* 0x0000000001207983 */ /* 0x000ea20000300800 */
[----:B------:R-:W1:Y:S01]  /*8690*/  LDC R26, c[0x0][0x240] ;  /* 0x00009000ff1a7b82 */ /* 0x000e620000000800 */
[----:B-----5:R-:W-:Y:S01]  /*86a0*/  ISETP.GE.AND P2, PT, R62, UR40, PT ;  /* 0x000000283e007c0c */ /* 0x020fe2000bf46270 */
[----:B------:R-:W-:Y:S04]  /*86b0*/  ULOP3.LUT UR9, UR8, 0x1, URZ, 0xc0, !UPT ;  /* 0x0000000108097892 */ /* 0x000fe8000f8ec03f */
[----:B------:R-:W-:Y:S04]  /*86c0*/  UISETP.NE.U32.AND UP0, UPT, UR9, 0x1, UPT ;  /* 0x000000010900788c */ /* 0x000fe8000bf05070 */
[----:B------:R-:W-:Y:S04]  /*86d0*/  USEL UR9, UR61, 0x2000, !UP0 ;  /* 0x000020003d097887 */ /* 0x000fe8000c000000 */
[----:B------:R-:W3:Y:S02]  /*86e0*/  @!P2 LDC R25, c[0x0][0x244] ;  /* 0x00009100ff19ab82 */ /* 0x000ee40000000800 */
[----:B------:R-:W-:Y:S01]  /*86f0*/  VIADD R164, R164, UR9 ;  /* 0x00000009a4a47c36 */ /* 0x000fe20008000000 */
[----:B------:R-:W-:Y:S04]  /*8700*/  IADD3 R148, R148, UR9, RZ ;  /* 0x0000000994947c10 */ /* 0x000fe8000fffe0ff */
[----:B------:R4:W-:Y:S04]  /*8710*/  @P2 STS [R164], RZ ;  /* 0x000000ffa4002388 */ /* 0x0009e80000000800 */
[----:B------:R4:W-:Y:S04]  /*8720*/  @P2 STS [R164+0x4], RZ ;  /* 0x000004ffa4002388 */ /* 0x0009e80000000800 */
[----:B------:R4:W-:Y:S04]  /*8730*/  @P2 STS [R164+0x8], RZ ;  /* 0x000008ffa4002388 */ /* 0x0009e80000000800 */
[----:B------:R4:W-:Y:S01]  /*8740*/  @P2 STS [R164+0xc], RZ ;  /* 0x00000cffa4002388 */ /* 0x0009e20000000800 */
[----:B--2---:R-:W-:Y:S02]  /*8750*/  VIADD R32, R32, UR9 ;  /* 0x0000000920207c36 */ /* 0x004fe40008000000 */
[----:B-1----:R-:W-:Y:S03]  /*8760*/  IMAD.U32 R4, R26, -0x80, RZ ;  /* 0xffffff801a047824 */ /* 0x002fe600078e00ff */
[----:B------:R4:W-:Y:S02]  /*8770*/  STL [R1], R32 ;  /* 0x0000002001007387 */ /* 0x0009e40000100800 */
        /* <DEDUP_REMOVED lines=9> */
[----:B---3--:R-:W-:Y:S03]  /*8810*/  @!P2 LEA.HI.X R5, R26, R241, R25, 0x7, P0 ;  /* 0x000000f11a05a211 */ /* 0x008fe600000f3c19 */
        /* <DEDUP_REMOVED lines=9> */
.L_x_501:
[----:B------:R-:W2:Y:S04]  /*88b0*/  LDL R29, [R1+0x3c] ;  /* 0x00003c00011d7983 */ /* 0x000ea80000100800 */
        /* <DEDUP_REMOVED lines=33> */
[----:B-1---5:R-:W-:Y:S05]  /*8ad0*/  LEA R0, R156, UR4, 0x1 ;  /* 0x000000049c007c11 */ /* 0x022fea000f8e08ff */
[----:B----4-:R-:W-:Y:S04]  /*8ae0*/  LDSM.16.MT88.4 R4, [R2+0x10000] ;  /* 0x010000000204783b */ /* 0x010fe80000004200 */
[----:B------:R-:W1:Y:S04]  /*8af0*/  LDSM.16.MT88.4 R8, [R0+0x4000] ;  /* 0x004000000008783b */ /* 0x000e680000004200 */
[----:B------:R-:W3:Y:S04]  /*8b00*/  LDSM.16.MT88.4 R12, [R2+0x14000] ;  /* 0x01400000020c783b */ /* 0x000ee80000004200 */
[----:B------:R-:W-:Y:S04]  /*8b10*/  LDSM.16.MT88.4 R16, [R2+0x10800] ;  /* 0x010800000210783b */ /* 0x000fe80000004200 */
[----:B------:R-:W4:Y:S04]  /*8b20*/  LDSM.16.MT88.4 R20, [R0+0x4400] ;  /* 0x004400000014783b */ /* 0x000f280000004200 */
[----:B------:R-:W4:Y:S01]  /*8b30*/  LDSM.16.MT88.4 R24, [R2+0x14800] ;  /* 0x014800000218783b */ /* 0x000f220000004200 */
[-C--:B-1----:R-:W-:Y:S06]  /*8b40*/  HMMA.16816.F32.BF16 R68, R4, R8.reuse, R68 ;  /* 0x000000080444723c */ /* 0x082fec0000041844 */
[C---:B---3--:R-:W-:Y:S06]  /*8b50*/  HMMA.16816.F32.BF16 R72, R12.reuse, R8, R72 ;  /* 0x000000080c48723c */ /* 0x048fec0000041848 */
[-C--:B------:R-:W-:Y:S01]  /*8b60*/  HMMA.16816.F32.BF16 R76, R12, R10.reuse, R76 ;  /* 0x0000000a0c4c723c */ /* 0x080fe2000004184c */
[----:B------:R-:W-:Y:S05]  /*8b70*/  LDSM.16.MT88.4 R12, [R2+0x15000] ;  /* 0x01500000020c783b */ /* 0x000fea0000004200 */
[----:B------:R-:W-:Y:S01]  /*8b80*/  HMMA.16816.F32.BF16 R80, R4, R10, R80 ;  /* 0x0000000a0450723c */ /* 0x000fe20000041850 */
[----:B------:R-:W-:Y:S04]  /*8b90*/  LDSM.16.MT88.4 R4, [R2+0x11000] ;  /* 0x011000000204783b */ /* 0x000fe80000004200 */
[----:B------:R-:W1:Y:S01]  /*8ba0*/  LDSM.16.MT88.4 R8, [R0+0x4800] ;  /* 0x004800000008783b */ /* 0x000e620000004200 */
[-C--:B----4-:R-:W-:Y:S06]  /*8bb0*/  HMMA.16816.F32.BF16 R68, R16, R20.reuse, R68 ;  /* 0x000000141044723c */ /* 0x090fec0000041844 */
[C---:B------:R-:W-:Y:S06]  /*8bc0*/  HMMA.16816.F32.BF16 R72, R24.reuse, R20, R72 ;  /* 0x000000141848723c */ /* 0x040fec0000041848 */
[-C--:B------:R-:W-:Y:S01]  /*8bd0*/  HMMA.16816.F32.BF16 R76, R24, R22.reuse, R76 ;  /* 0x00000016184c723c */ /* 0x080fe2000004184c */
[----:B------:R-:W-:Y:S05]  /*8be0*/  LDSM.16.MT88.4 R24, [R2+0x15800] ;  /* 0x015800000218783b */ /* 0x000fea0000004200 */
[----:B------:R-:W-:Y:S01]  /*8bf0*/  HMMA.16816.F32.BF16 R80, R16, R22, R80 ;  /* 0x000000161050723c */ /* 0x000fe20000041850 */
[----:B------:R-:W-:Y:S04]  /*8c00*/  LDSM.16.MT88.4 R16, [R2+0x11800] ;  /* 0x011800000210783b */ /* 0x000fe80000004200 */
[----:B------:R-:W3:Y:S01]  /*8c10*/  LDSM.16.MT88.4 R20, [R0+0x4c00] ;  /* 0x004c00000014783b */ /* 0x000ee20000004200 */
[-C--:B-1----:R-:W-:Y:S06]  /*8c20*/  HMMA.16816.F32.BF16 R68, R4, R8.reuse, R68 ;  /* 0x000000080444723c */ /* 0x082fec0000041844 */
[C---:B------:R-:W-:Y:S06]  /*8c30*/  HMMA.16816.F32.BF16 R72, R12.reuse, R8, R72 ;  /* 0x000000080c48723c */ /* 0x040fec0000041848 */
[-C--:B------:R-:W-:Y:S01]  /*8c40*/  HMMA.16816.F32.BF16 R76, R12, R10.reuse, R76 ;  /* 0x0000000a0c4c723c */ /* 0x080fe2000004184c */
[----:B------:R-:W-:Y:S05]  /*8c50*/  LDSM.16.MT88.4 R12, [R2+0x16000] ;  /* 0x01600000020c783b */ /* 0x000fea0000004200 */
[----:B------:R-:W-:Y:S01]  /*8c60*/  HMMA.16816.F32.BF16 R80, R4, R10, R80 ;  /* 0x0000000a0450723c */ /* 0x000fe20000041850 */
[----:B------:R-:W-:Y:S04]  /*8c70*/  LDSM.16.MT88.4 R4, [R2+0x12000] ;  /* 0x012000000204783b */ /* 0x000fe80000004200 */
[----:B------:R-:W1:Y:S01]  /*8c80*/  LDSM.16.MT88.4 R8, [R0+0x5000] ;  /* 0x005000000008783b */ /* 0x000e620000004200 */
[-C--:B---3--:R-:W-:Y:S06]  /*8c90*/  HMMA.16816.F32.BF16 R68, R16, R20.reuse, R68 ;  /* 0x000000141044723c */ /* 0x088fec0000041844 */
[C---:B------:R-:W-:Y:S06]  /*8ca0*/  HMMA.16816.F32.BF16 R72, R24.reuse, R20, R72 ;  /* 0x000000141848723c */ /* 0x040fec0000041848 */
[-C--:B------:R-:W-:Y:S01]  /*8cb0*/  HMMA.16816.F32.BF16 R76, R24, R22.reuse, R76 ;  /* 0x00000016184c723c */ /* 0x080fe2000004184c */
[----:B------:R-:W-:Y:S04]  /*8cc0*/  LDSM.16.MT88.4 R24, [R2+0x16800] ;  /* 0x016800000218783b */ /* 0x000fe80000004200 */
[----:B--2---:R-:W-:Y:S01]  /*8cd0*/  LEA R59, R29, UR4, 0x1 ;  /* 0x000000041d3b7c11 */ /* 0x004fe2000f8e08ff */
        /* <DEDUP_REMOVED lines=53> */
.L_x_502:
[----:B------:R-:W3:Y:S01]  /*9030*/  LDL R60, [R1+0x2c] ;  /* 0x00002c00013c7983 */ /* 0x000ee20000100800 */
[----:B------:R-:W-:Y:S02]  /*9040*/  ULOP3.LUT UR9, UR8, 0x1, URZ, 0xc0, !UPT ;  /* 0x0000000108097892 */ /* 0x000fe4000f8ec03f */
[----:B------:R-:W-:Y:S01]  /*9050*/  UISETP.GT.AND UP2, UPT, UR8, UR21, UPT ;  /* 0x000000150800728c */ /* 0x000fe2000bf44270 */
[----:B------:R-:W4:Y:S01]  /*9060*/  LDL R58, [R1+0x30] ;  /* 0x00003000013a7983 */ /* 0x000f220000100800 */
[----:B------:R-:W-:Y:S02]  /*9070*/  UISETP.NE.U32.AND UP0, UPT, UR9, 0x1, UPT ;  /* 0x000000010900788c */ /* 0x000fe4000bf05070 */
[----:B------:R-:W-:Y:S01]  /*9080*/  UIADD3 UR8, UR8, -0x1, URZ ;  /* 0xffffffff08087890 */ /* 0x000fe2000fffe03f */
[----:B------:R-:W5:Y:S04]  /*9090*/  LDL.LU.64 R56, [R1+0x8] ;  /* 0x0000080001387983 */ /* 0x000f680000300a00 */
[----:B------:R-:W4:Y:S04]  /*90a0*/  LDL R55, [R1+0x20] ;  /* 0x0000200001377983 */ /* 0x000f280000100800 */
[----:B------:R-:W4:Y:S04]  /*90b0*/  LDL R54, [R1+0x24] ;  /* 0x0000240001367983 */ /* 0x000f280000100800 */
[----:B------:R-:W4:Y:S04]  /*90c0*/  LDL R53, [R1+0x18] ;  /* 0x0000180001357983 */ /* 0x000f280000100800 */
[----:B------:R-:W4:Y:S04]  /*90d0*/  LDL R52, [R1+0x1c] ;  /* 0x00001c0001347983 */ /* 0x000f280000100800 */
[----:B------:R-:W-:Y:S04]  /*90e0*/  LDSM.16.M88.4 R16, [R151] ;  /* 0x000000009710783b */ /* 0x000fe80000000200 */
[----:B------:R-:W2:Y:S04]  /*90f0*/  LDSM.16.MT88.4 R20, [R0+0x6000] ;  /* 0x006000000014783b */ /* 0x000ea80000004200 */
        /* <DEDUP_REMOVED lines=8> */
[-C--:B--2---:R-:W-:Y:S06]  /*9180*/  HMMA.16816.F32.BF16 R4, R16, R20.reuse, RZ ;  /* 0x000000141004723c */ /* 0x084fec00000418ff */
[C---:B-1----:R-:W-:Y:S06]  /*9190*/  HMMA.16816.F32.BF16 R8, R12.reuse, R20, RZ ;  /* 0x000000140c08723c */ /* 0x042fec00000418ff */
[-C--:B------:R-:W-:Y:S06]  /*91a0*/  HMMA.16816.F32.BF16 R12, R12, R22.reuse, RZ ;  /* 0x000000160c0c723c */ /* 0x080fec00000418ff */
[----:B------:R-:W-:Y:S01]  /*91b0*/  HMMA.16816.F32.BF16 R16, R16, R22, RZ ;  /* 0x000000161010723c */ /* 0x000fe200000418ff */
[----:B------:R-:W1:Y:S05]  /*91c0*/  LDSM.16.M88.4 R20, [R152] ;  /* 0x000000009814783b */ /* 0x000e6a0000000200 */
[-C--:B------:R-:W-:Y:S06]  /*91d0*/  HMMA.16816.F32.BF16 R4, R24, R28.reuse, R4 ;  /* 0x0000001c1804723c */ /* 0x080fec0000041804 */
[C---:B------:R-:W-:Y:S06]  /*91e0*/  HMMA.16816.F32.BF16 R8, R32.reuse, R28, R8 ;  /* 0x0000001c2008723c */ /* 0x040fec0000041808 */
[-C--:B------:R-:W-:Y:S01]  /*91f0*/  HMMA.16816.F32.BF16 R12, R32, R30.reuse, R12 ;  /* 0x0000001e200c723c */ /* 0x080fe2000004180c */
[----:B------:R-:W2:Y:S05]  /*9200*/  LDSM.16.M88.4 R32, [R152+0x2000] ;  /* 0x002000009820783b */ /* 0x000eaa0000000200 */
[----:B------:R-:W-:Y:S01]  /*9210*/  HMMA.16816.F32.BF16 R16, R24, R30, R16 ;  /* 0x0000001e1810723c */ /* 0x000fe20000041810 */
[----:B------:R-:W-:Y:S04]  /*9220*/  LDSM.16.M88.4 R24, [R151+0x4000] ;  /* 0x004000009718783b */ /* 0x000fe80000000200 */
[----:B------:R-:W2:Y:S01]  /*9230*/  LDSM.16.MT88.4 R28, [R0+0x7000] ;  /* 0x00700000001c783b */ /* 0x000ea20000004200 */
[-C--:B------:R-:W-:Y:S06]  /*9240*/  HMMA.16816.F32.BF16 R4, R36, R40.reuse, R4 ;  /* 0x000000282404723c */ /* 0x080fec0000041804 */
[C---:B------:R-:W-:Y:S06]  /*9250*/  HMMA.16816.F32.BF16 R8, R44.reuse, R40, R8 ;  /* 0x000000282c08723c */ /* 0x040fec0000041808 */
[-C--:B------:R-:W-:Y:S01]  /*9260*/  HMMA.16816.F32.BF16 R12, R44, R42.reuse, R12 ;  /* 0x0000002a2c0c723c */ /* 0x080fe2000004180c */
[----:B------:R-:W2:Y:S05]  /*9270*/  LDSM.16.M88.4 R44, [R151+0x6000] ;  /* 0x00600000972c783b */ /* 0x000eaa0000000200 */
[----:B------:R-:W-:Y:S01]  /*9280*/  HMMA.16816.F32.BF16 R16, R36, R42, R16 ;  /* 0x0000002a2410723c */ /* 0x000fe20000041810 */
[----:B------:R-:W-:Y:S04]  /*9290*/  LDSM.16.M88.4 R36, [R160] ;  /* 0x00000000a024783b */ /* 0x000fe80000000200 */
[----:B------:R-:W2:Y:S01]  /*92a0*/  LDSM.16.MT88.4 R40, [R0+0x7400] ;  /* 0x007400000028783b */ /* 0x000ea20000004200 */
[-C--:B-1----:R-:W-:Y:S06]  /*92b0*/  HMMA.16816.F32.BF16 R4, R20, R48.reuse, R4 ;  /* 0x000000301404723c */ /* 0x082fec0000041804 */
[C---:B--2---:R-:W-:Y:S06]  /*92c0*/  HMMA.16816.F32.BF16 R8, R32.reuse, R48, R8 ;  /* 0x000000302008723c */ /* 0x044fec0000041808 */
[-C--:B------:R-:W-:Y:S01]  /*92d0*/  HMMA.16816.F32.BF16 R12, R32, R50.reuse, R12 ;  /* 0x00000032200c723c */ /* 0x080fe2000004180c */
[----:B------:R-:W1:Y:S05]  /*92e0*/  LDSM.16.M88.4 R32, [R159] ;  /* 0x000000009f20783b */ /* 0x000e6a0000000200 */
        /* <DEDUP_REMOVED lines=8> */
[----:B------:R2:W-:Y:S04]  /*9370*/  LDSM.16.MT88.4 R28, [R0+0x7c00] ;  /* 0x007c0000001c783b */ /* 0x0005e80000004200 */
[----:B------:R-:W2:Y:S01]  /*9380*/  LDSM.16.M88.4 R24, [R152+0x4000] ;  /* 0x004000009818783b */ /* 0x000ea20000000200 */
[-C--:B------:R-:W-:Y:S06]  /*9390*/  HMMA.16816.F32.BF16 R4, R36, R40.reuse, R4 ;  /* 0x000000282404723c */ /* 0x080fec0000041804 */
[C---:B-1----:R-:W-:Y:S06]  /*93a0*/  HMMA.16816.F32.BF16 R8, R32.reuse, R40, R8 ;  /* 0x000000282008723c */ /* 0x042fec0000041808 */
[-C--:B------:R-:W-:Y:S01]  /*93b0*/  HMMA.16816.F32.BF16 R12, R32, R42.reuse, R12 ;  /* 0x0000002a200c723c */ /* 0x080fe2000004180c */
[----:B------:R-:W1:Y:S01]  /*93c0*/  LDSM.16.M88.4 R32, [R152+0x6000] ;  /* 0x006000009820783b */ /* 0x000e620000000200 */
[----:B------:R-:W-:Y:S04]  /*93d0*/  IMAD.U32 R40, RZ, RZ, UR32 ;  /* 0x00000020ff287e24 */ /* 0x000fe8000f8e00ff */
[----:B------:R-:W-:Y:S01]  /*93e0*/  HMMA.16816.F32.BF16 R16, R36, R42, R16 ;  /* 0x0000002a2410723c */ /* 0x000fe20000041810 */
[----:B--2---:R-:W-:Y:S05]  /*93f0*/  IMAD.U32 R0, RZ, RZ, UR23 ;  /* 0x00000017ff007e24 */ /* 0x004fea000f8e00ff */
        /* <DEDUP_REMOVED lines=15> */
[----:B------:R-:W-:Y:S01]  /*94f0*/  IMAD.U32 R23, RZ, RZ, UR35 ;  /* 0x00000023ff177e24 */ /* 0x000fe2000f8e00ff */
[-C--:B------:R-:W-:Y:S01]  /*9500*/  HMMA.16816.F32.BF16 R12, R32, R30.reuse, R12 ;  /* 0x0000001e200c723c */ /* 0x080fe2000004180c */
[----:B------:R-:W-:Y:S01]  /*9510*/  MOV R28, UR26 ;  /* 0x0000001a001c7c02 */ /* 0x000fe20008000f00 */
[----:B------:R-:W-:Y:S04]  /*9520*/  IMAD.U32 R29, RZ, RZ, UR24 ;  /* 0x00000018ff1d7e24 */ /* 0x000fe8000f8e00ff */
[----:B------:R-:W-:Y:S01]  /*9530*/  HMMA.16816.F32.BF16 R16, R24, R30, R16 ;  /* 0x0000001e1810723c */ /* 0x000fe20000041810 */
[----:B------:R-:W-:Y:S04]  /*9540*/  IMAD.U32 R34, RZ, RZ, UR29 ;  /* 0x0000001dff227e24 */ /* 0x000fe8000f8e00ff */
        /* <DEDUP_REMOVED lines=8> */
[----:B------:R-:W-:Y:S01]  /*95d0*/  IMAD.U32 R26, RZ, RZ, UR25 ;  /* 0x00000019ff1a7e24 */ /* 0x000fe2000f8e00ff */
[----:B---3--:R-:W-:Y:S01]  /*95e0*/  @P1 IADD3 R20, P2, R60, UR17, RZ ;  /* 0x000000113c141c10 */ /* 0x008fe2000ff5e0ff */
[----:B------:R-:W-:Y:S01]  /*95f0*/  @UP3 UIADD3 UR17, UP1, UR17, -0x200, URZ ;  /* 0xfffffe0011113890 */ /* 0x000fe2000ff3e03f */
[----:B-----5:R-:W-:Y:S01]  /*9600*/  LEA R181, P0, R21, R56, 0x2 ;  /* 0x0000003815b57211 */ /* 0x020fe200078010ff */
[----:B------:R-:W-:Y:S01]  /*9610*/  IMAD.U32 R56, RZ, RZ, UR27 ;  /* 0x0000001bff387e24 */ /* 0x000fe2000f8e00ff */
[----:B----4-:R-:W-:Y:S01]  /*9620*/  @P1 IADD3.X R21, R58, UR16, RZ, P2, !PT ;  /* 0x000000103a151c10 */ /* 0x010fe200097fe4ff */
[----:B------:R-:W-:Y:S01]  /*9630*/  IMAD.U32 R58, RZ, RZ, UR29 ;  /* 0x0000001dff3a7e24 */ /* 0x000fe2000f8e00ff */
[----:B------:R-:W-:Y:S01]  /*9640*/  LEA.HI.X.SX32 R177, R0, R57, 0x2, P0 ;  /* 0x0000003900b17211 */ /* 0x000fe200000f16ff */
[----:B------:R-:W-:Y:S01]  /*9650*/  IMAD.U32 R0, RZ, RZ, UR37 ;  /* 0x00000025ff007e24 */ /* 0x000fe2000f8e00ff */
[----:B------:R-:W-:Y:S01]  /*9660*/  @UP3 UIADD3.X UR16, UR16, -0x1, URZ, UP1, !UPT ;  /* 0xffffffff10103890 */ /* 0x000fe20008ffe43f */
[----:B------:R-:W2:Y:S01]  /*9670*/  @P1 LDG.E R55, desc[UR14][R20.64] ;  /* 0x0000000e14371981 */ /* 0x000ea2000c1e1900 */
[----:B------:R-:W-:Y:S03]  /*9680*/  IMAD.U32 R57, RZ, RZ, UR28 ;  /* 0x0000001cff397e24 */ /* 0x000fe6000f8e00ff */
[----:B------:R-:W3:Y:S04]  /*9690*/  @P1 LDG.E R54, desc[UR14][R20.64+0x20] ;  /* 0x0000200e14361981 */ /* 0x000ee8000c1e1900 */
[----:B------:R-:W4:Y:S04]  /*96a0*/  @P1 LDG.E R53, desc[UR14][R20.64+0x100] ;  /* 0x0001000e14351981 */ /* 0x000f28000c1e1900 */
[----:B------:R1:W5:Y:S02]  /*96b0*/  @P1 LDG.E R52, desc[UR14][R20.64+0x120] ;  /* 0x0001200e14341981 */ /* 0x000364000c1e1900 */
        /* <DEDUP_REMOVED lines=30> */
[-C--:B------:R-:W-:Y:S02]  /*98a0*/  LEA.HI.X.SX32 R33, R57, R21.reuse, 0x2, P5 ;  /* 0x0000001539217211 */ /* 0x080fe400028f16ff */
[-C--:B------:R-:W-:Y:S02]  /*98b0*/  LEA R28, P3, R28, R20.reuse, 0x2 ;  /* 0x000000141c1c7211 */ /* 0x080fe400078610ff */
[-C--:B------:R-:W-:Y:S01]  /*98c0*/  LEA R26, P2, R26, R20.reuse, 0x2 ;  /* 0x000000141a1a7211 */ /* 0x080fe200078410ff */
[----:B--2---:R1:W-:Y:S04]  /*98d0*/  @P1 STL [R1+0x20], R55 ;  /* 0x0000203701001387 */ /* 0x0043e80000100800 */
[----:B---3--:R2:W-:Y:S04]  /*98e0*/  @P1 STL [R1+0x24], R54 ;  /* 0x0000243601001387 */ /* 0x0085e80000100800 */
[----:B----4-:R3:W-:Y:S04]  /*98f0*/  @P1 STL [R1+0x18], R53 ;  /* 0x0000183501001387 */ /* 0x0107e80000100800 */
[----:B-----5:R4:W-:Y:S01]  /*9900*/  @P1 STL [R1+0x1c], R52 ;  /* 0x00001c3401001387 */ /* 0x0209e20000100800 */
[-C--:B------:R-:W-:Y:S04]  /*9910*/  LEA R38, P1, R38, R20.reuse, 0x2 ;  /* 0x0000001426267211 */ /* 0x080fe800078210ff */
[-C--:B------:R-:W-:Y:S02]  /*9920*/  LEA.HI.X.SX32 R39, R31, R21.reuse, 0x2, P1 ;  /* 0x000000151f277211 */ /* 0x080fe400008f16ff */
[-C--:B------:R-:W-:Y:S02]  /*9930*/  LEA.HI.X.SX32 R31, R56, R21.reuse, 0x2, P4 ;  /* 0x00000015381f7211 */ /* 0x080fe400020f16ff */
[----:B------:R-:W-:Y:S01]  /*9940*/  LEA R24, P1, R29, R20, 0x2 ;  /* 0x000000141d187211 */ /* 0x000fe200078210ff */
[----:B------:R-:W-:Y:S01]  /*9950*/  REDG.E.ADD.F32.FTZ.RN.STRONG.GPU desc[UR14][R38.64], R11 ;  /* 0x0000000b260079a6 */ /* 0x000fe2000c10f38e */
[----:B-1----:R-:W-:Y:S03]  /*9960*/  MOV R55, UR26 ;  /* 0x0000001a00377c02 */ /* 0x002fe60008000f00 */
[----:B------:R-:W-:Y:S01]  /*9970*/  REDG.E.ADD.F32.FTZ.RN.STRONG.GPU desc[UR14][R36.64], R16 ;  /* 0x00000010240079a6 */ /* 0x000fe2000c10f38e */
[----:B--2---:R-:W-:Y:S03]  /*9980*/  IMAD.U32 R54, RZ, RZ, UR25 ;  /* 0x00000019ff367e24 */ /* 0x004fe6000f8e00ff */
[----:B------:R-:W-:Y:S01]  /*9990*/  REDG.E.ADD.F32.FTZ.RN.STRONG.GPU desc[UR14][R34.64], R17 ;  /* 0x00000011220079a6 */ /* 0x000fe2000c10f38e */
[-C--:B------:R-:W-:Y:S01]  /*99a0*/  LEA.HI.X.SX32 R29, R55, R21.reuse, 0x2, P3 ;  /* 0x00000015371d7211 */ /* 0x080fe200018f16ff */
[----:B---3--:R-:W-:Y:S02]  /*99b0*/  IMAD.U32 R53, RZ, RZ, UR24 ;  /* 0x00000018ff357e24 */ /* 0x008fe4000f8e00ff */
[----:B------:R-:W-:Y:S01]  /*99c0*/  REDG.E.ADD.F32.FTZ.RN.STRONG.GPU desc[UR14][R32.64], R18 ;  /* 0x00000012200079a6 */ /* 0x000fe2000c10f38e */
[-C--:B------:R-:W-:Y:S01]  /*99d0*/  LEA.HI.X.SX32 R27, R54, R21.reuse, 0x2, P2 ;  /* 0x00000015361b7211 */ /* 0x080fe200010f16ff */
[----:B----4-:R-:W-:Y:S02]  /*99e0*/  IMAD.U32 R52, RZ, RZ, UR22 ;  /* 0x00000016ff347e24 */ /* 0x010fe4000f8e00ff */
[----:B------:R-:W-:Y:S01]  /*99f0*/  REDG.E.ADD.F32.FTZ.RN.STRONG.GPU desc[UR14][R30.64], R19 ;  /* 0x000000131e0079a6 */ /* 0x000fe2000c10f38e */
[-C--:B------:R-:W-:Y:S02]  /*9a00*/  LEA.HI.X.SX32 R25, R53, R21.reuse, 0x2, P1 ;  /* 0x0000001535197211 */ /* 0x080fe400008f16ff */
[----:B------:R-:W-:Y:S01]  /*9a10*/  PLOP3.LUT P1, PT, PT, PT, UP0, 0x80, 0x0 ;  /* 0x000000000000781c */ /* 0x000fe20003f2f008 */
[----:B------:R-:W-:Y:S01]  /*9a20*/  REDG.E.ADD.F32.FTZ.RN.STRONG.GPU desc[UR14][R28.64], R12 ;  /* 0x0000000c1c0079a6 */ /* 0x000fe2000c10f38e */
[----:B------:R-:W-:Y:S01]  /*9a30*/  LEA.HI.X.SX32 R23, R52, R21, 0x2, P0 ;  /* 0x0000001534177211 */ /* 0x000fe200000f16ff */
[----:B------:R-:W-:Y:S01]  /*9a40*/  @UP3 UIADD3 UR19, UP0, UR19, -0x200, URZ ;  /* 0xfffffe0013133890 */ /* 0x000fe2000ff1e03f */
[----:B------:R-:W-:Y:S01]  /*9a50*/  PLOP3.LUT P0, PT, PT, PT, UP2, 0x80, 0x0 ;  /* 0x000000000000781c */ /* 0x000fe20003f0f028 */
[----:B------:R-:W-:Y:S02]  /*9a60*/  REDG.E.ADD.F32.FTZ.RN.STRONG.GPU desc[UR14][R26.64], R13 ;  /* 0x0000000d1a0079a6 */ /* 0x000fe4000c10f38e */
[----:B------:R-:W-:Y:S02]  /*9a70*/  @UP3 UIADD3.X UR18, UR18, -0x1, URZ, UP0, !UPT ;  /* 0xffffffff12123890 */ /* 0x000fe400087fe43f */
[----:B------:R-:W-:Y:S04]  /*9a80*/  REDG.E.ADD.F32.FTZ.RN.STRONG.GPU desc[UR14][R24.64], R14 ;  /* 0x0000000e180079a6 */ /* 0x000fe8000c10f38e */
[----:B------:R-:W-:Y:S01]  /*9a90*/  REDG.E.ADD.F32.FTZ.RN.STRONG.GPU desc[UR14][R22.64], R15 ;  /* 0x0000000f160079a6 */ /* 0x000fe2000c10f38e */
[----:B------:R-:W-:Y:S03]  /*9aa0*/  @P1 VIADD R0, R3, 0x2000 ;  /* 0x0000200003001836 */ /* 0x000fe60000000000 */
        /* <DEDUP_REMOVED lines=135> */
.L_x_504:
        /* <DEDUP_REMOVED lines=19> */
.L_x_505:
        /* <DEDUP_REMOVED lines=43> */
.L_x_507:
[----:B------:R-:W-:Y:S05]  /*a700*/  BSYNC B0 ;  /* 0x0000000000007941 */ /* 0x000fea0003800000 */
.L_x_506:
        /* <DEDUP_REMOVED lines=13> */
.L_x_509:
[----:B------:R-:W-:Y:S05]  /*a7e0*/  BSYNC B0 ;  /* 0x0000000000007941 */ /* 0x000fea0003800000 */
.L_x_508:
        /* <DEDUP_REMOVED lines=17> */
[----:B-1----:R-:W-:Y:S01]  /*a900*/  MOV R6, R4 ;  /* 0x0000000400067202 */ /* 0x002fe20000000f00 */
        /* <DEDUP_REMOVED lines=8> */
[----:B------:R1:W-:Y:S04]  /*a990*/  STG.E.128 desc[UR14][R8.64], R12 ;  /* 0x0000000c08007986 */ /* 0x0003e8000c101d0e */
.L_x_511:
[----:B------:R-:W-:Y:S05]  /*a9a0*/  BSYNC B0 ;  /* 0x0000000000007941 */ /* 0x000fea0003800000 */
.L_x_510:
[----:B------:R-:W-:Y:S05]  /*a9b0*/  @P1 BRA `(.L_x_482) ;  /* 0x0000000000301947 */ /* 0x000fea0003800000 */
[----:B------:R-:W-:Y:S01]  /*a9c0*/  IADD3 R0, P0, R0, 0x40, RZ ;  /* 0x0000004000007810 */ /* 0x000fe20007f1e0ff */
[----:B-1----:R-:W-:Y:S01]  /*a9d0*/  IMAD.MOV.U32 R6, RZ, RZ, R4 ;  /* 0x000000ffff067224 */ /* 0x002fe200078e0004 */
        /* <DEDUP_REMOVED lines=10> */
.L_x_482:
[----:B------:R-:W-:Y:S05]  /*aa80*/  BSYNC B1 ;  /* 0x0000000000017941 */ /* 0x000fea0003800000 */
.L_x_468:
        /* <DEDUP_REMOVED lines=11> */
.L_x_512:
[----:B------:R-:W-:Y:S05]  /*ab40*/  EXIT ;  /* 0x000000000000794d */ /* 0x000fea0003800000 */
.L_x_514:
        /* <DEDUP_REMOVED lines=11> */
.L_x_1341:


//--------------------- .text._ZN5flash44flash_bwd_dq_dk_dv_loop_seqk_parallel_kernelI23Flash_bwd_kernel_traitsILi32ELi128ELi128ELi8ELi4ELi4ELi4ELb1ELb0EN7cutlass10bfloat16_tE19Flash_kernel_traitsILi32ELi128ELi128ELi8ES3_EELb1ELb0ELb0ELb0ELb1ELb1ELb0EEEvNS_16Flash_bwd_paramsE --------------------------
	.section	.text._ZN5flash44flash_bwd_dq_dk_dv_loop_seqk_parallel_kernelI23Flash_bwd_kernel_traitsILi32ELi128ELi128ELi8ELi4ELi4ELi4ELb1ELb0EN7cutlass10bfloat16_tE19Flash_kernel_traitsILi32ELi128ELi128ELi8ES3_EELb1ELb0ELb0ELb0ELb1ELb1ELb0EEEvNS_16Flash_bwd_paramsE,"ax",@progbits
	.align	128
        .global         _ZN5flash44flash_bwd_dq_dk_dv_loop_seqk_parallel_kernelI23Flash_bwd_kernel_traitsILi32ELi128ELi128ELi8ELi4ELi4ELi4ELb1ELb0EN7cutlass10bfloat16_tE19Flash_kernel_traitsILi32ELi128ELi128ELi8ES3_EELb1ELb0ELb0ELb0ELb1ELb1ELb0EEEvNS_16Flash_bwd_paramsE
        .type           _ZN5flash44flash_bwd_dq_dk_dv_loop_seqk_parallel_kernelI23Flash_bwd_kernel_traitsILi32ELi128ELi128ELi8ELi4ELi4ELi4ELb1ELb0EN7cutlass10bfloat16_tE19Flash_kernel_traitsILi32ELi128ELi128ELi8ES3_EELb1ELb0ELb0ELb0ELb1ELb1ELb0EEEvNS_16Flash_bwd_paramsE,@function
        .size           _ZN5flash44flash_bwd_dq_dk_dv_loop_seqk_parallel_kernelI23Flash_bwd_kernel_traitsILi32ELi128ELi128ELi8ELi4ELi4ELi4ELb1ELb0EN7cutlass10bfloat16_tE19Flash_kernel_traitsILi32ELi128ELi128ELi8ES3_EELb1ELb0ELb0ELb0ELb1ELb1ELb0EEEvNS_16Flash_bwd_paramsE,(.L_x_1342 - _ZN5flash44flash_bwd_dq_dk_dv_loop_seqk_parallel_kernelI23Flash_bwd_kernel_traitsILi32ELi128ELi128ELi8ELi4ELi4ELi4ELb1ELb0EN7cutlass10bfloat16_tE19Flash_kernel_traitsILi32ELi128ELi128ELi8ES3_EELb1ELb0ELb0ELb0ELb1ELb1ELb0EEEvNS_16Flash_bwd_paramsE)
        .other          _ZN5flash44flash_bwd_dq_dk_dv_loop_seqk_parallel_kernelI23Flash_bwd_kernel_traitsILi32ELi128ELi128ELi8ELi4ELi4ELi4ELb1ELb0EN7cutlass10bfloat16_tE19Flash_kernel_traitsILi32ELi128ELi128ELi8ES3_EELb1ELb0ELb0ELb0ELb1ELb1ELb0EEEvNS_16Flash_bwd_paramsE,@"STO_CUDA_ENTRY STV_DEFAULT"
_ZN5flash44flash_bwd_dq_dk_dv_loop_seqk_parallel_kernelI23Flash_bwd_kernel_traitsILi32ELi128ELi128ELi8ELi4ELi4ELi4ELb1ELb0EN7cutlass10bfloat16_tE19Flash_kernel_traitsILi32ELi128ELi128ELi8ES3_EELb1ELb0ELb0ELb0ELb1ELb1ELb0EEEvNS_16Flash_bwd_paramsE:
.text._ZN5flash44flash_bwd_dq_dk_dv_loop_seqk_parallel_kernelI23Flash_bwd_kernel_traitsILi32ELi128ELi128ELi8ELi4ELi4ELi4ELb1ELb0EN7cutlass10bfloat16_tE19Flash_kernel_traitsILi32ELi128ELi128ELi8ES3_EELb1ELb0ELb0ELb0ELb1ELb1ELb0EEEvNS_16Flash_bwd_paramsE:
        /* <DEDUP_REMOVED lines=31> */
[CC--:B------:R-:W-:Y:S01]  /*01f0*/  LEA.HI R10, R7.reuse, R6.reuse, RZ, 0x4 ;  /* 0x00000006070a7211 */ /* 0x0c0fe200078f20ff */
[----:B----4-:R-:W-:Y:S01]  /*0200*/  USHF.R.S32.HI UR22, URZ, 0x1f, UR16 ;  /* 0x0000001f3f167899 */ /* 0x010fe20008011410 */
[----:B------:R-:W-:-:S02]  /*0210*/  LEA.HI R2, R7, R6, RZ, 0x3 ;  /* 0x0000000607027211 */ /* 0x000fc400078f18ff */
[----:B------:R-:W-:Y:S02]  /*0220*/  LOP3.LUT R11, R14, 0xfffffffc, RZ, 0xc0, !PT ;  /* 0xfffffffc0e0b7812 */ /* 0x000fe400078ec0ff */
[----:B------:R-:W-:Y:S02]  /*0230*/  LOP3.LUT R9, R179, 0xffffffe0, RZ, 0xc0, !PT ;  /* 0xffffffe0b3097812 */ /* 0x000fe400078ec0ff */
[----:B------:R-:W-:Y:S01]  /*0240*/  LOP3.LUT R5, R10, 0xfffffff0, RZ, 0xc0, !PT ;  /* 0xfffffff00a057812 */ /* 0x000fe200078ec0ff */
[----:B------:R-:W-:Y:S01]  /*0250*/  IMAD.IADD R188, R6, 0x1, -R11 ;  /* 0x0000000106bc7824 */ /* 0x000fe200078e0a0b */
[----:B------:R-:W-:Y:S01]  /*0260*/  LOP3.LUT R3, R2, 0xfffffff8, RZ, 0xc0, !PT ;  /* 0xfffffff802037812 */ /* 0x000fe200078ec0ff */
[C---:B------:R-:W-:Y:S01]  /*0270*/  IMAD.IADD R0, R6.reuse, 0x1, -R9 ;  /* 0x0000000106007824 */ /* 0x040fe200078e0a09 */
[----:B------:R-:W-:Y:S01]  /*0280*/  LEA.HI R7, R7, R6, RZ, 0x7 ;  /* 0x0000000607077211 */ /* 0x000fe200078f38ff */
[C---:B------:R-:W-:Y:S01]  /*0290*/  IMAD.IADD R12, R6.reuse, 0x1, -R5 ;  /* 0x00000001060c7824 */ /* 0x040fe200078e0a05 */
[----:B------:R-:W-:Y:S01]  /*02a0*/  SHF.R.S32.HI R11, RZ, 0x2, R14 ;  /* 0x00000002ff0b7819 */ /* 0x000fe2000001140e */
[----:B------:R-:W-:Y:S01]  /*02b0*/  IMAD.IADD R6, R6, 0x1, -R3 ;  /* 0x0000000106067824 */ /* 0x000fe200078e0a03 */
[----:B------:R-:W-:Y:S01]  /*02c0*/  SHF.R.S32.HI R3, RZ, 0x3, R2 ;  /* 0x00000003ff037819 */ /* 0x000fe20000011402 */
[C---:B------:R-:W-:Y:S01]  /*02d0*/  IMAD.SHL.U32 R4, R188.reuse, 0x8, RZ ;  /* 0x00000008bc047824 */ /* 0x040fe200078e00ff */
[--C-:B------:R-:W-:Y:S01]  /*02e0*/  SHF.R.S32.HI R178, RZ, 0x5, R179.reuse ;  /* 0x00000005ffb27819 */ /* 0x100fe200000114b3 */
[----:B------:R-:W-:Y:S01]  /*02f0*/  IMAD.SHL.U32 R188, R188, 0x2, RZ ;  /* 0x00000002bcbc7824 */ /* 0x000fe200078e00ff */
[----:B------:R-:W-:Y:S01]  /*0300*/  SHF.R.S32.HI R179, RZ, 0x1f, R179 ;  /* 0x0000001fffb37819 */ /* 0x000fe200000114b3 */
[----:B------:R-:W-:Y:S01]  /*0310*/  IMAD.SHL.U32 R3, R3, 0x40, RZ ;  /* 0x0000004003037824 */ /* 0x000fe200078e00ff */
[----:B------:R-:W-:Y:S01]  /*0320*/  SHF.R.S32.HI R8, RZ, 0x1f, R14 ;  /* 0x0000001fff087819 */ /* 0x000fe2000001140e */
[----:B-----5:R-:W-:Y:S01]  /*0330*/  USHF.R.S32.HI UR21, URZ, 0x1f, UR13 ;  /* 0x0000001f3f157899 */ /* 0x020fe2000801140d */
[----:B------:R-:W-:Y:S01]  /*0340*/  LEA.HI R14, R14, R11, RZ, 0x1 ;  /* 0x0000000b0e0e7211 */ /* 0x000fe200078f08ff */
[----:B-1----:R-:W-:Y:S01]  /*0350*/  USHF.R.S32.HI UR20, URZ, 0x1f, UR12 ;  /* 0x0000001f3f147899 */ /* 0x002fe2000801140c */
[----:B------:R-:W-:-:S02]  /*0360*/  LEA.HI R179, R179, R178, RZ, 0x2 ;  /* 0x000000b2b3b37211 */ /* 0x000fc400078f10ff */
[----:B------:R-:W-:Y:S02]  /*0370*/  LOP3.LUT R3, R3, 0xc0, RZ, 0xc0, !PT ;  /* 0x000000c003037812 */ /* 0x000fe400078ec0ff */
[----:B------:R-:W-:Y:S02]  /*0380*/  LOP3.LUT R14, R14, 0x7fffffe, RZ, 0xc0, !PT ;  /* 0x07fffffe0e0e7812 */ /* 0x000fe400078ec0ff */
[----:B------:R-:W-:Y:S02]  /*0390*/  SHF.R.S32.HI R5, RZ, 0x4, R10 ;  /* 0x00000004ff057819 */ /* 0x000fe4000001140a */
[----:B------:R-:W-:Y:S01]  /*03a0*/  LOP3.LUT R4, R3, 0x18, R4, 0xf8, !PT ;  /* 0x0000001803047812 */ /* 0x000fe200078ef804 */
[----:B------:R-:W-:Y:S01]  /*03b0*/  IMAD.IADD R9, R11, 0x1, -R14 ;  /* 0x000000010b097824 */ /* 0x000fe200078e0a0e */
[----:B------:R-:W-:Y:S02]  /*03c0*/  LOP3.LUT R179, R179, 0xfffffffc, RZ, 0xc0, !PT ;  /* 0xfffffffcb3b37812 */ /* 0x000fe400078ec0ff */
[----:B------:R-:W-:-:S02]  /*03d0*/  SHF.R.U32.HI R3, RZ, 0x3, R3 ;  /* 0x00000003ff037819 */ /* 0x000fc40000011603 */
[----:B------:R-:W-:Y:S01]  /*03e0*/  LEA.HI R10, R10, R5, RZ, 0x1 ;  /* 0x000000050a0a7211 */ /* 0x000fe200078f08ff */
[----:B------:R-:W-:Y:S01]  /*03f0*/  IMAD.IADD R179, R178, 0x1, -R179 ;  /* 0x00000001b2b37824 */ /* 0x000fe200078e0ab3 */
[----:B------:R-:W-:Y:S01]  /*0400*/  LOP3.LUT R3, R4, R3, RZ, 0x3c, !PT ;  /* 0x0000000304037212 */ /* 0x000fe200078e3cff */
[----:B------:R-:W-:Y:S01]  /*0410*/  IMAD R178, R178, 0x8, R9 ;  /* 0x00000008b2b27824 */ /* 0x000fe200078e0209 */
[----:B------:R-:W-:Y:S02]  /*0420*/  LEA.HI R8, R8, R11, RZ, 0x3 ;  /* 0x0000000b08087211 */ /* 0x000fe400078f18ff */
[----:B------:R-:W-:Y:S01]  /*0430*/  LOP3.LUT R10, R10, 0xfffffffe, RZ, 0xc0, !PT ;  /* 0xfffffffe0a0a7812 */ /* 0x000fe200078ec0ff */
[----:B------:R-:W-:Y:S01]  /*0440*/  IMAD.U32 R178, R178, 0x20, R3 ;  /* 0x00000020b2b27824 */ /* 0x000fe200078e0003 */
[----:B------:R-:W-:Y:S02]  /*0450*/  LEA.HI R9, R6, R6, RZ, 0x1 ;  /* 0x0000000606097211 */ /* 0x000fe400078f08ff */
[----:B------:R-:W-:Y:S01]  /*0460*/  LOP3.LUT R8, R8, 0xfffffff8, RZ, 0xc0, !PT ;  /* 0xfffffff808087812 */ /* 0x000fe200078ec0ff */
[----:B------:R-:W-:Y:S01]  /*0470*/  IMAD.IADD R10, R5, 0x1, -R10 ;  /* 0x00000001050a7824 */ /* 0x000fe200078e0a0a */
[----:B------:R-:W-:-:S02]  /*0480*/  LOP3.LUT R3, R9, 0x3fffffe, RZ, 0xc0, !PT ;  /* 0x03fffffe09037812 */ /* 0x000fc400078ec0ff */
[----:B------:R-:W-:Y:S01]  /*0490*/  SHF.R.S32.HI R7, RZ, 0x7, R7 ;  /* 0x00000007ff077819 */ /* 0x000fe20000011407 */
[----:B------:R-:W-:Y:S01]  /*04a0*/  IMAD.IADD R8, R11, 0x1, -R8 ;  /* 0x000000010b087824 */ /* 0x000fe200078e0a08 */
[----:B------:R-:W-:Y:S01]  /*04b0*/  LEA.HI R11, R12, R12, RZ, 0x1 ;  /* 0x0000000c0c0b7211 */ /* 0x000fe200078f08ff */
[----:B------:R-:W-:Y:S01]  /*04c0*/  IMAD.IADD R3, R6, 0x1, -R3 ;  /* 0x0000000106037824 */ /* 0x000fe200078e0a03 */
[----:B------:R-:W-:Y:S01]  /*04d0*/  SHF.R.S32.HI R177, RZ, 0x1f, R0 ;  /* 0x0000001fffb17819 */ /* 0x000fe20000011400 */
[C---:B------:R-:W-:Y:S01]  /*04e0*/  IMAD R166, R7.reuse, 0x8, R10 ;  /* 0x0000000807a67824 */ /* 0x040fe200078e020a */
[--C-:B------:R-:W-:Y:S01]  /*04f0*/  SHF.R.S32.HI R4, RZ, 0x1, R11.reuse ;  /* 0x00000001ff047819 */ /* 0x100fe2000001140b */
[----:B------:R-:W-:Y:S01]  /*0500*/  IMAD R180, R7, 0x2000, R188 ;  /* 0x0000200007b47824 */ /* 0x000fe200078e02bc */
[----:B------:R-:W-:Y:S01]  /*0510*/  SHF.R.S32.HI R5, RZ, 0x1f, R11 ;  /* 0x0000001fff057819 */ /* 0x000fe2000001140b */
[----:B------:R-:W-:Y:S01]  /*0520*/  IMAD R166, R166, 0x8, R3 ;  /* 0x00000008a6a67824 */ /* 0x000fe200078e0203 */
[----:B------:R-:W-:Y:S01]  /*0530*/  LOP3.LUT R3, R8, 0x1, RZ, 0xc0, !PT ;  /* 0x0000000108037812 */ /* 0x000fe200078ec0ff */
[----:B------:R-:W-:Y:S01]  /*0540*/  IMAD.SHL.U32 R175, R10, 0x8, RZ ;  /* 0x000000080aaf7824 */ /* 0x000fe200078e00ff */
[----:B------:R-:W-:Y:S01]  /*0550*/  LEA.HI R5, R5, R4, RZ, 0x2 ;  /* 0x0000000405057211 */ /* 0x000fe200078f10ff */
[----:B------:R-:W-:Y:S01]  /*0560*/  IMAD.SHL.U32 R7, R7, 0x8, RZ ;  /* 0x0000000807077824 */ /* 0x000fe200078e00ff */
[----:B------:R-:W-:Y:S01]  /*0570*/  ISETP.NE.U32.AND P6, PT, R3, 0x1, PT ;  /* 0x000000010300780c */ /* 0x000fe20003fc5070 */
[----:B------:R-:W-:Y:S01]  /*0580*/  IMAD.SHL.U32 R3, R6, 0x40, RZ ;  /* 0x0000004006037824 */ /* 0x000fe200078e00ff */
[----:B------:R-:W-:Y:S01]  /*0590*/  SHF.R.S32.HI R15, RZ, 0x1f, R12 ;  /* 0x0000001fff0f7819 */ /* 0x000fe2000001140c */
[----:B------:R-:W-:Y:S01]  /*05a0*/  IMAD.SHL.U32 R6, R179, 0x10, RZ ;  /* 0x00000010b3067824 */ /* 0x000fe200078e00ff */
[----:B------:R-:W-:Y:S01]  /*05b0*/  LOP3.LUT R5, R5, 0xfffffffc, RZ, 0xc0, !PT ;  /* 0xfffffffc05057812 */ /* 0x000fe200078ec0ff */
[----:B------:R-:W-:Y:S01]  /*05c0*/  IMAD R188, R179, 0x200, R188 ;  /* 0x00000200b3bc7824 */ /* 0x000fe200078e02bc */
[----:B------:R-:W-:-:S02]  /*05d0*/  LOP3.LUT R3, R3, 0x1c0, RZ, 0xc0, !PT ;  /* 0x000001c003037812 */ /* 0x000fc400078ec0ff */
[----:B------:R-:W-:Y:S01]  /*05e0*/  SHF.R.S32.HI R9, RZ, 0x1, R9 ;  /* 0x00000001ff097819 */ /* 0x000fe20000011409 */
[----:B------:R-:W-:Y:S01]  /*05f0*/  IMAD.IADD R5, R4, 0x1, -R5 ;  /* 0x0000000104057824 */ /* 0x000fe200078e0a05 */
[----:B------:R-:W-:Y:S02]  /*0600*/  LEA.HI R177, R177, R0, RZ, 0x2 ;  /* 0x00000000b1b17211 */ /* 0x000fe400078f10ff */
[----:B------:R-:W-:Y:S02]  /*0610*/  LOP3.LUT R13, R3, 0x30, R6, 0xf8, !PT ;  /* 0x00000030030d7812 */ /* 0x000fe400078ef806 */
[----:B------:R-:W-:Y:S02]  /*0620*/  LEA.HI R15, R15, R12, RZ, 0x3 ;  /* 0x0000000c0f0f7211 */ /* 0x000fe400078f18ff */
[----:B------:R-:W-:Y:S02]  /*0630*/  LOP3.LUT R11, R11, 0x7fffffe, RZ, 0xc0, !PT ;  /* 0x07fffffe0b0b7812 */ /* 0x000fe400078ec0ff */
        /* <DEDUP_REMOVED lines=85> */
.L_x_523:
        /* <DEDUP_REMOVED lines=94> */
.L_x_516:
[----:B------:R-:W-:Y:S01]  /*1170*/  UIMAD UR27, UR14, UR25, UR16 ;  /* 0x000000190e1b72a4 */ /* 0x000fe2000f8e0210 */
[----:B------:R-:W-:-:S03]  /*1180*/  ULDC UR30, c[0x0][0x2d4] ;  /* 0x0000b500001e7ab9 */ /* 0x000fc60000000800 */
[----:B------:R-:W-:-:S12]  /*1190*/  UIMAD UR27, UR27, UR30, URZ ;  /* 0x0000001e1b1b72a4 */ /* 0x000fd8000f8e023f */
.L_x_517:
[----:B------:R-:W1:Y:S01]  /*11a0*/  S2R R6, SR_TID.X ;  /* 0x0000000000067919 */ /* 0x000e620000002100 */
[----:B------:R-:W2:Y:S01]  /*11b0*/  LDC.64 R8, c[0x0][0x238] ;  /* 0x00008e00ff087b82 */ /* 0x000ea20000000a00 */
[----:B------:R-:W-:Y:S01]  /*11c0*/  UIADD3 UR24, UP0, UR24, UR42, URZ ;  /* 0x0000002a18187290 */ /* 0x000fe2000ff1e03f */
[----:B------:R-:W-:Y:S01]  /*11d0*/  LEA R21, R178, UR5, 0x1 ;  /* 0x00000005b2157c11 */ /* 0x000fe2000f8e08ff */
[----:B------:R-:W-:Y:S01]  /*11e0*/  ULDC.64 UR6, c[0x0][0x268] ;  /* 0x00009a0000067ab9 */ /* 0x000fe20000000a00 */
[----:B------:R-:W-:Y:S02]  /*11f0*/  ULEA.HI.SX32 UR40, UR40, 0xffffffff, 0x19 ;  /* 0xffffffff28287891 */ /* 0x000fe4000f8fca3f */
[----:B------:R-:W-:Y:S02]  /*1200*/  UIADD3.X UR4, UR41, UR4, URZ, UP0, !UPT ;  /* 0x0000000429047290 */ /* 0x000fe400087fe43f */
[----:B------:R-:W3:Y:S01]  /*1210*/  LDC.64 R4, c[0x0][0x250] ;  /* 0x00009400ff047b82 */ /* 0x000ee20000000a00 */
[----:B------:R-:W-:Y:S01]  /*1220*/  UIADD3 UR36, UR38, UR36, URZ ;  /* 0x0000002426247290 */ /* 0x000fe2000fffe03f */
[----:B--2---:R-:W-:-:S04]  /*1230*/  IMAD R12, R8, UR23, RZ ;  /* 0x00000017080c7c24 */ /* 0x004fc8000f8e02ff */
[----:B------:R-:W-:Y:S01]  /*1240*/  IMAD R12, R9, UR14, R12 ;  /* 0x0000000e090c7c24 */ /* 0x000fe2000f8e020c */
[----:B-1----:R-:W-:-:S04]  /*1250*/  SHF.R.S32.HI R191, RZ, 0x1f, R6 ;  /* 0x0000001fffbf7819 */ /* 0x002fc80000011406 */
[----:B------:R-:W-:-:S04]  /*1260*/  LEA.HI R18, R191, R6, RZ, 0x2 ;  /* 0x00000006bf127211 */ /* 0x000fc800078f10ff */
[----:B------:R-:W-:Y:S02]  /*1270*/  LOP3.LUT R11, R18, 0xfffffffc, RZ, 0xc0, !PT ;  /* 0xfffffffc120b7812 */ /* 0x000fe400078ec0ff */
[----:B------:R-:W-:-:S03]  /*1280*/  SHF.R.S32.HI R18, RZ, 0x2, R18 ;  /* 0x00000002ff127819 */ /* 0x000fc60000011412 */
[----:B------:R-:W-:Y:S01]  /*1290*/  IMAD.IADD R22, R6, 0x1, -R11 ;  /* 0x0000000106167824 */ /* 0x000fe200078e0a0b */
[----:B------:R-:W-:Y:S01]  /*12a0*/  SHF.R.S32.HI R17, RZ, 0x1f, R18 ;  /* 0x0000001fff117819 */ /* 0x000fe20000011412 */
[----:B------:R-:W1:Y:S01]  /*12b0*/  LDC.64 R10, c[0x0][0x418] ;  /* 0x00010600ff0a7b82 */ /* 0x000e620000000a00 */
[----:B---3--:R-:W-:-:S04]  /*12c0*/  IMAD.WIDE.U32 R24, R18, R4, RZ ;  /* 0x0000000412187225 */ /* 0x008fc800078e00ff */
[----:B------:R-:W-:Y:S02]  /*12d0*/  IMAD.SHL.U32 R22, R22, 0x8, RZ ;  /* 0x0000000816167824 */ /* 0x000fe400078e00ff */
[----:B------:R-:W-:-:S03]  /*12e0*/  IMAD R9, R17, R4, RZ ;  /* 0x0000000411097224 */ /* 0x000fc600078e02ff */
[--C-:B------:R-:W-:Y:S01]  /*12f0*/  SHF.R.S32.HI R23, RZ, 0x1f, R22.reuse ;  /* 0x0000001fff177819 */ /* 0x100fe20000011416 */
[----:B------:R-:W-:Y:S02]  /*1300*/  IMAD R9, R18, R5, R9 ;  /* 0x0000000512097224 */ /* 0x000fe400078e0209 */
[----:B------:R-:W-:-:S04]  /*1310*/  IMAD.WIDE.U32 R14, R8, UR14, R22 ;  /* 0x0000000e080e7c25 */ /* 0x000fc8000f8e0016 */
[----:B------:R-:W-:Y:S01]  /*1320*/  IMAD.IADD R13, R15, 0x1, R12 ;  /* 0x000000010f0d7824 */ /* 0x000fe200078e020c */
[----:B------:R-:W-:Y:S01]  /*1330*/  MOV R12, R14 ;  /* 0x0000000e000c7202 */ /* 0x000fe20000000f00 */
[----:B------:R-:W-:Y:S02]  /*1340*/  IMAD.IADD R25, R25, 0x1, R9 ;  /* 0x0000000119197824 */ /* 0x000fe400078e0209 */
[----:B------:R-:W-:Y:S02]  /*1350*/  IMAD R9, R19, UR6, RZ ;  /* 0x0000000613097c24 */ /* 0x000fe4000f8e02ff */
[----:B------:R-:W-:-:S04]  /*1360*/  IMAD.WIDE.U32 R26, R20, UR6, R12 ;  /* 0x00000006141a7c25 */ /* 0x000fc8000f8e000c */
[----:B------:R-:W-:Y:S01]  /*1370*/  IMAD R14, R20, UR7, R9 ;  /* 0x00000007140e7c24 */ /* 0x000fe2000f8e0209 */
[----:B------:R-:W-:Y:S01]  /*1380*/  ULDC.64 UR6, c[0x0][0x220] ;  /* 0x0000880000067ab9 */ /* 0x000fe20000000a00 */
[C---:B------:R-:W-:Y:S01]  /*1390*/  IMAD R12, R4.reuse, UR4, RZ ;  /* 0x00000004040c7c24 */ /* 0x040fe2000f8e02ff */
[----:B------:R-:W2:Y:S01]  /*13a0*/  LDC.64 R8, c[0x0][0x420] ;  /* 0x00010800ff087b82 */ /* 0x000ea20000000a00 */
[----:B------:R-:W-:-:S04]  /*13b0*/  IMAD.WIDE.U32 R24, R4, UR24, R24 ;  /* 0x0000001804187c25 */ /* 0x000fc8000f8e0018 */
[----:B------:R-:W-:Y:S01]  /*13c0*/  IMAD R13, R5, UR24, R12 ;  /* 0x00000018050d7c24 */ /* 0x000fe2000f8e020c */
[----:B------:R-:W-:Y:S01]  /*13d0*/  IADD3 R12, P0, R26, R24, RZ ;  /* 0x000000181a0c7210 */ /* 0x000fe20007f1e0ff */
[----:B------:R-:W-:Y:S01]  /*13e0*/  IMAD.IADD R14, R27, 0x1, R14 ;  /* 0x000000011b0e7824 */ /* 0x000fe200078e020e */
[----:B------:R-:W-:Y:S01]  /*13f0*/  IADD3 R27, P2, R18, UR38, RZ ;  /* 0x00000026121b7c10 */ /* 0x000fe2000ff5e0ff */
[----:B-1----:R-:W-:-:S03]  /*1400*/  IMAD R32, R10, UR23, RZ ;  /* 0x000000170a207c24 */ /* 0x002fc6000f8e02ff */
[----:B------:R-:W-:Y:S01]  /*1410*/  IADD3.X R13, R14, R25, R13, P0, !PT ;  /* 0x000000190e0d7210 */ /* 0x000fe200007fe40d */
[----:B------:R-:W-:Y:S01]  /*1420*/  IMAD R32, R11, UR14, R32 ;  /* 0x0000000e0b207c24 */ /* 0x000fe2000f8e0220 */
[----:B------:R-:W-:Y:S01]  /*1430*/  LEA R30, P0, R12, UR6, 0x1 ;  /* 0x000000060c1e7c11 */ /* 0x000fe2000f8008ff */
[----:B------:R-:W-:Y:S01]  /*1440*/  IMAD.WIDE.U32 R14, R10, UR14, R22 ;  /* 0x0000000e0a0e7c25 */ /* 0x000fe2000f8e0016 */
[----:B------:R-:W-:Y:S01]  /*1450*/  IADD3.X R25, R17, UR39, RZ, P2, !PT ;  /* 0x0000002711197c10 */ /* 0x000fe200097fe4ff */
[----:B------:R-:W1:Y:S01]  /*1460*/  LDC.64 R10, c[0x0][0x240] ;  /* 0x00009000ff0a7b82 */ /* 0x000e620000000a00 */
[----:B------:R-:W-:Y:S01]  /*1470*/  LEA.HI.X R31, R12, UR7, R13, 0x1, P0 ;  /* 0x000000070c1f7c11 */ /* 0x000fe200080f0c0d */
[----:B------:R-:W-:Y:S01]  /*1480*/  IMAD.IADD R33, R15, 0x1, R32 ;  /* 0x000000010f217824 */ /* 0x000fe200078e0220 */
[----:B------:R-:W-:Y:S01]  /*1490*/  LEA R28, P0, R4, R30, 0x7 ;  /* 0x0000001e041c7211 */ /* 0x000fe200078038ff */
[----:B------:R-:W-:Y:S01]  /*14a0*/  IMAD.MOV.U32 R32, RZ, RZ, R14 ;  /* 0x000000ffff207224 */ /* 0x000fe200078e000e */
[----:B------:R-:W-:-:S03]  /*14b0*/  ULDC.64 UR6, c[0x0][0x428] ;  /* 0x00010a0000067ab9 */ /* 0x000fc60000000a00 */
[----:B------:R-:W-:Y:S01]  /*14c0*/  @P1 BAR.SYNC.DEFER_BLOCKING 0x0 ;  /* 0x0000000000001b1d */ /* 0x000fe20000010000 */
[-C--:B--2---:R-:W-:Y:S01]  /*14d0*/  IMAD R26, R25, R8.reuse, RZ ;  /* 0x00000008191a7224 */ /* 0x084fe200078e02ff */
[----:B------:R-:W-:Y:S01]  /*14e0*/  LEA.HI.X R29, R4, R31, R5, 0x7, P0 ;  /* 0x0000001f041d7211 */ /* 0x000fe200000f3c05 */
[----:B------:R-:W-:Y:S01]  /*14f0*/  IMAD.WIDE.U32 R32, R27, R8, R32 ;  /* 0x000000081b207225 */ /* 0x000fe200078e0020 */
[----:B------:R-:W-:Y:S01]  /*1500*/  UIMAD UR41, UR22, UR6, URZ ;  /* 0x00000006162972a4 */ /* 0x000fe2000f8e023f */
[----:B------:R-:W-:-:S03]  /*1510*/  MOV R24, UR6 ;  /* 0x0000000600187c02 */ /* 0x000fc60008000f00 */
[----:B------:R-:W2:Y:S01]  /*1520*/  LDC.64 R12, c[0x0][0x230] ;  /* 0x00008c00ff0c7b82 */ /* 0x000ea20000000a00 */
[----:B------:R-:W-:Y:S01]  /*1530*/  IMAD R26, R27, R9, R26 ;  /* 0x000000091b1a7224 */ /* 0x000fe200078e021a */
[----:B------:R-:W-:-:S03]  /*1540*/  UIMAD UR41, UR16, UR7, UR41 ;  /* 0x00000007102972a4 */ /* 0x000fc6000f8e0229 */
[----:B------:R-:W-:Y:S01]  /*1550*/  IMAD.IADD R33, R33, 0x1, R26 ;  /* 0x0000000121217824 */ /* 0x000fe200078e021a */
[----:B------:R-:W-:Y:S02]  /*1560*/  ULDC.64 UR6, c[0x0][0x3e0] ;  /* 0x0000f80000067ab9 */ /* 0x000fe40000000a00 */
[----:B------:R-:W3:Y:S01]  /*1570*/  LDC.64 R14, c[0x0][0x228] ;  /* 0x00008a00ff0e7b82 */ /* 0x000ee20000000a00 */
[----:B------:R-:W-:-:S04]  /*1580*/  IMAD.WIDE.U32 R32, R24, UR16, R32 ;  /* 0x0000001018207c25 */ /* 0x000fc8000f8e0020 */
[-C--:B-1----:R-:W-:Y:S01]  /*1590*/  IMAD R26, R25, R10.reuse, RZ ;  /* 0x0000000a191a7224 */ /* 0x082fe200078e02ff */
[C---:B------:R-:W-:Y:S01]  /*15a0*/  LEA R206, P0, R32.reuse, UR6, 0x1 ;  /* 0x0000000620ce7c11 */ /* 0x040fe2000f8008ff */
[----:B------:R-:W-:Y:S01]  /*15b0*/  VIADD R25, R33, UR41 ;  /* 0x0000002921197c36 */ /* 0x000fe20008000000 */
[----:B------:R-:W1:Y:S01]  /*15c0*/  LDC.64 R4, c[0x0][0x248] ;  /* 0x00009200ff047b82 */ /* 0x000e620000000a00 */
[C---:B------:R-:W-:Y:S01]  /*15d0*/  IMAD.WIDE.U32 R34, R27.reuse, R10, R22 ;  /* 0x0000000a1b227225 */ /* 0x040fe200078e0016 */
[----:B------:R-:W-:Y:S01]  /*15e0*/  ULEA.HI UR41, UR40, UR40, URZ, 0x1 ;  /* 0x0000002828297291 */ /* 0x000fe2000f8f083f */
[----:B------:R-:W-:Y:S01]  /*15f0*/  @!PT LDS RZ, [RZ] ;  /* 0x00000000fffff984 */ /* 0x000fe20000000800 */
[----:B------:R-:W-:Y:S01]  /*1600*/  @!PT LDS RZ, [RZ] ;  /* 0x00000000fffff984 */ /* 0x000fe20000000800 */
[----:B------:R-:W-:Y:S01]  /*1610*/  @!PT LDS RZ, [RZ] ;  /* 0x00000000fffff984 */ /* 0x000fe20000000800 */
[----:B------:R4:W-:Y:S01]  /*1620*/  LDGSTS.E.BYPASS.LTC128B.128 [R21+0x8000], desc[UR18][R30.64] ;  /* 0x080000001e157fae */ /* 0x0009e2000b901d52 */
[----:B------:R-:W-:Y:S01]  /*1630*/  LEA.HI.X R207, R32, UR7, R25, 0x1, P0 ;  /* 0x0000000720cf7c11 */ /* 0x000fe200080f0c19 */
[----:B------:R-:W-:Y:S01]  /*1640*/  IMAD R26, R27, R11, R26 ;  /* 0x0000000b1b1a7224 */ /* 0x000fe200078e021a */
[----:B------:R-:W-:Y:S01]  /*1650*/  ULDC.64 UR6, c[0x0][0x260] ;  /* 0x0000980000067ab9 */ /* 0x000fe20000000a00 */
[----:B------:R-:W-:Y:S01]  /*1660*/  ULOP3.LUT UR41, UR41, 0xfffffffe, URZ, 0xc0, !UPT ;  /* 0xfffffffe29297892 */ /* 0x000fe2000f8ec03f */
[C---:B--2---:R-:W-:Y:S01]  /*1670*/  IMAD R24, R12.reuse, UR23, RZ ;  /* 0x000000170c187c24 */ /* 0x044fe2000f8e02ff */
[----:B------:R4:W-:Y:S01]  /*1680*/  LDGSTS.E.BYPASS.LTC128B.128 [R21+0x9000], desc[UR18][R28.64] ;  /* 0x090000001c157fae */ /* 0x0009e2000b901d52 */
[----:B------:R-:W-:Y:S01]  /*1690*/  IMAD.WIDE.U32 R22, R12, UR14, R22 ;  /* 0x0000000e0c167c25 */ /* 0x000fe2000f8e0016 */
[----:B------:R-:W-:-:S02]  /*16a0*/  UIADD3 UR41, UR40, -UR41, URZ ;  /* 0x8000002928297290 */ /* 0x000fc4000fffe03f */
[----:B------:R-:W0:Y:S01]  /*16b0*/  LDGDEPBAR ;  /* 0x00000000000079af */ /* 0x000e220000000000 */
[----:B------:R-:W-:Y:S01]  /*16c0*/  IMAD R13, R13, UR14, R24 ;  /* 0x0000000e0d0d7c24 */ /* 0x000fe2000f8e0218 */
[----:B------:R-:W-:Y:S01]  /*16d0*/  UISETP.NE.AND UP0, UPT, UR41, 0x1, UPT ;  /* 0x000000012900788c */ /* 0x000fe2000bf05270 */
[----:B---3--:R-:W-:Y:S01]  /*16e0*/  IMAD R12, R14, UR23, RZ ;  /* 0x000000170e0c7c24 */ /* 0x008fe2000f8e02ff */
[----:B------:R4:W-:Y:S01]  /*16f0*/  LDGSTS.E.BYPASS.LTC128B.128 [R21+0x4000], desc[UR18][R206.64] ;  /* 0x04000000ce157fae */ /* 0x0009e2000b901d52 */
[----:B------:R-:W-:Y:S01]  /*1700*/  IMAD.IADD R35, R35, 0x1, R26 ;  /* 0x0000000123237824 */ /* 0x000fe200078e021a */
[----:B------:R-:W-:Y:S01]  /*1710*/  IADD3 R23, R23, R13, RZ ;  /* 0x0000000d17177210 */ /* 0x000fe20007ffe0ff */
[----:B------:R-:W-:Y:S02]  /*1720*/  IMAD R19, R19, UR6, RZ ;  /* 0x0000000613137c24 */ /* 0x000fe4000f8e02ff */
[----:B------:R-:W-:Y:S02]  /*1730*/  IMAD R12, R15, UR14, R12 ;  /* 0x0000000e0f0c7c24 */ /* 0x000fe4000f8e020c */
[----:B-1----:R-:W-:-:S02]  /*1740*/  IMAD R17, R17, R4, RZ ;  /* 0x0000000411117224 */ /* 0x002fc400078e02ff */
[----:B------:R-:W-:-:S04]  /*1750*/  IMAD.WIDE.U32 R14, R14, UR14, R34 ;  /* 0x0000000e0e0e7c25 */ /* 0x000fc8000f8e0022 */
[----:B------:R-:W-:-:S04]  /*1760*/  IMAD.WIDE.U32 R24, R18, R4, RZ ;  /* 0x0000000412187225 */ /* 0x000fc800078e00ff */
[C---:B------:R-:W-:Y:S02]  /*1770*/  IMAD R19, R20.reuse, UR7, R19 ;  /* 0x0000000714137c24 */ /* 0x040fe4000f8e0213 */
[----:B------:R-:W-:Y:S01]  /*1780*/  IMAD.WIDE.U32 R22, R20, UR6, R22 ;  /* 0x0000000614167c25 */ /* 0x000fe2000f8e0016 */
[----:B------:R-:W-:Y:S02]  /*1790*/  ULDC.64 UR6, c[0x0][0x258] ;  /* 0x0000960000067ab9 */ /* 0x000fe40000000a00 */
[----:B------:R-:W-:Y:S01]  /*17a0*/  UIMAD UR42, UR22, UR6, URZ ;  /* 0x00000006162a72a4 */ /* 0x000fe2000f8e023f */
[----:B------:R-:W-:Y:S02]  /*17b0*/  IMAD R17, R18, R5, R17 ;  /* 0x0000000512117224 */ /* 0x000fe400078e0211 */
[----:B------:R-:W-:Y:S01]  /*17c0*/  IMAD.IADD R27, R15, 0x1, R12 ;  /* 0x000000010f1b7824 */ /* 0x000fe200078e020c */
[----:B------:R-:W-:Y:S01]  /*17d0*/  UIMAD UR42, UR16, UR7, UR42 ;  /* 0x00000007102a72a4 */ /* 0x000fe2000f8e022a */
[----:B------:R-:W-:Y:S01]  /*17e0*/  IMAD.MOV.U32 R12, RZ, RZ, R24 ;  /* 0x000000ffff0c7224 */ /* 0x000fe200078e0018 */
[----:B------:R-:W-:Y:S01]  /*17f0*/  MOV R24, UR6 ;  /* 0x0000000600187c02 */ /* 0x000fe20008000f00 */
[----:B------:R-:W-:Y:S01]  /*1800*/  IMAD.MOV.U32 R26, RZ, RZ, R14 ;  /* 0x000000ffff1a7224 */ /* 0x000fe200078e000e */
[----:B------:R-:W-:Y:S01]  /*1810*/  ULDC.64 UR6, c[0x0][0x210] ;  /* 0x0000840000067ab9 */ /* 0x000fe20000000a00 */
[----:B------:R-:W-:-:S02]  /*1820*/  IMAD.IADD R13, R25, 0x1, R17 ;  /* 0x00000001190d7824 */ /* 0x000fc400078e0211 */
[----:B------:R-:W-:-:S04]  /*1830*/  IMAD.WIDE.U32 R24, R24, UR16, R26 ;  /* 0x0000001018187c25 */ /* 0x000fc8000f8e001a */
[----:B------:R-:W-:Y:S01]  /*1840*/  IMAD.WIDE.U32 R14, R4, UR24, R12 ;  /* 0x00000018040e7c25 */ /* 0x000fe2000f8e000c */
[----:B------:R-:W-:-:S03]  /*1850*/  LEA R208, P2, R24, UR6, 0x1 ;  /* 0x0000000618d07c11 */ /* 0x000fc6000f8408ff */
[----:B------:R-:W-:Y:S01]  /*1860*/  IMAD R12, R4, UR4, RZ ;  /* 0x00000004040c7c24 */ /* 0x000fe2000f8e02ff */
[----:B------:R-:W-:Y:S01]  /*1870*/  IADD3 R14, P0, R22, R14, RZ ;  /* 0x0000000e160e7210 */ /* 0x000fe20007f1e0ff */
[----:B------:R-:W-:Y:S01]  /*1880*/  VIADD R13, R25, UR42 ;  /* 0x0000002a190d7c36 */ /* 0x000fe20008000000 */
[----:B------:R-:W-:Y:S01]  /*1890*/  LEA R22, P1, R8, R206, 0x7 ;  /* 0x000000ce08167211 */ /* 0x000fe200078238ff */
[----:B------:R-:W-:Y:S01]  /*18a0*/  IMAD.IADD R19, R23, 0x1, R19 ;  /* 0x0000000117137824 */ /* 0x000fe200078e0213 */
[----:B------:R-:W-:Y:S01]  /*18b0*/  ULDC.64 UR42, c[0x0][0x2b0] ;  /* 0x0000ac00002a7ab9 */ /* 0x000fe20000000a00 */
[----:B------:R-:W-:Y:S01]  /*18c0*/  IMAD R12, R5, UR24, R12 ;  /* 0x00000018050c7c24 */ /* 0x000fe2000f8e020c */
[----:B------:R-:W-:Y:S01]  /*18d0*/  LEA.HI.X R209, R24, UR7, R13, 0x1, P2 ;  /* 0x0000000718d17c11 */ /* 0x000fe200090f0c0d */
[----:B------:R-:W-:Y:S01]  /*18e0*/  ULDC.64 UR6, c[0x0][0x218] ;  /* 0x0000860000067ab9 */ /* 0x000fe20000000a00 */
[----:B------:R-:W-:Y:S01]  /*18f0*/  LEA.HI.X R23, R8, R207, R9, 0x7, P1 ;  /* 0x000000cf08177211 */ /* 0x000fe200008f3c09 */
[----:B------:R-:W-:Y:S01]  /*1900*/  UIMAD.WIDE UR42, UR36, 0x4, UR42 ;  /* 0x00000004242a78a5 */ /* 0x000fe2000f8e022a */
[----:B------:R-:W-:Y:S01]  /*1910*/  IADD3.X R19, R19, R15, R12, P0, !PT ;  /* 0x0000000f13137210 */ /* 0x000fe200007fe40c */
[----:B------:R-:W-:Y:S01]  /*1920*/  IMAD.MOV.U32 R8, RZ, RZ, 0x4 ;  /* 0x00000004ff087424 */ /* 0x000fe200078e00ff */
[----:B------:R-:W-:Y:S01]  /*1930*/  LEA R12, P1, R14, UR6, 0x1 ;  /* 0x000000060e0c7c11 */ /* 0x000fe2000f8208ff */
[----:B------:R4:W-:Y:S01]  /*1940*/  LDGSTS.E.BYPASS.LTC128B.128 [R21+0x5000], desc[UR18][R22.64] ;  /* 0x0500000016157fae */ /* 0x0009e2000b901d52 */
[----:B------:R-:W-:-:S02]  /*1950*/  LEA R18, P2, R10, R208, 0x7 ;  /* 0x000000d00a127211 */ /* 0x000fc400078438ff */
[----:B------:R-:W-:Y:S02]  /*1960*/  IADD3 R9, R178, 0x1000, RZ ;  /* 0x00001000b2097810 */ /* 0x000fe40007ffe0ff */
[----:B------:R-:W-:Y:S02]  /*1970*/  PLOP3.LUT P0, PT, PT, PT, UP0, 0x80, 0x0 ;  /* 0x000000000000781c */ /* 0x000fe40003f0f008 */
[----:B------:R-:W-:Y:S01]  /*1980*/  LEA.HI.X R13, R14, UR7, R19, 0x1, P1 ;  /* 0x000000070e0d7c11 */ /* 0x000fe200088f0c13 */
[----:B------:R-:W-:Y:S01]  /*1990*/  UIMAD UR36, UR25, UR31, URZ ;  /* 0x0000001f192472a4 */ /* 0x000fe2000f8e023f */
[----:B------:R-:W-:Y:S01]  /*19a0*/  LEA.HI.X R19, R10, R209, R11, 0x7, P2 ;  /* 0x000000d10a137211 */ /* 0x000fe200010f3c0b */
[----:B------:R-:W-:Y:S01]  /*19b0*/  IMAD.WIDE R14, R177, R8, UR42 ;  /* 0x0000002ab10e7e25 */ /* 0x000fe2000f8e0208 */
[----:B------:R-:W-:Y:S02]  /*19c0*/  SEL R9, R9, R178, !P0 ;  /* 0x000000b209097207 */ /* 0x000fe40004000000 */
[----:B------:R-:W-:-:S02]  /*19d0*/  LEA R10, P1, R4, R12, 0x7 ;  /* 0x0000000c040a7211 */ /* 0x000fc400078238ff */
[----:B------:R-:W-:Y:S01]  /*19e0*/  LEA R198, R9, UR5, 0x1 ;  /* 0x0000000509c67c11 */ /* 0x000fe2000f8e08ff */
[----:B------:R-:W-:Y:S01]  /*19f0*/  USHF.R.S32.HI UR6, URZ, 0x1f, UR31 ;  /* 0x0000001f3f067899 */ /* 0x000fe2000801141f */
[----:B------:R-:W-:Y:S01]  /*1a00*/  LEA.HI.X R11, R4, R13, R5, 0x7, P1 ;  /* 0x0000000d040b7211 */ /* 0x000fe200008f3c05 */
[----:B------:R-:W-:Y:S01]  /*1a10*/  USHF.L.U32 UR7, UR36, 0x7, URZ ;  /* 0x0000000724077899 */ /* 0x000fe2000800063f */
[----:B------:R-:W-:Y:S01]  /*1a20*/  LEA.HI R5, R191, R6, RZ, 0x5 ;  /* 0x00000006bf057211 */ /* 0x000fe200078f28ff */
[----:B------:R4:W-:Y:S03]  /*1a30*/  LDGSTS.E.BYPASS.LTC128B.128 [R198], desc[UR18][R208.64] ;  /* 0x00000000d0c67fae */ /* 0x0009e6000b901d52 */
[----:B------:R-:W-:Y:S01]  /*1a40*/  LOP3.LUT R9, R5, 0xffffffe0, RZ, 0xc0, !PT ;  /* 0xffffffe005097812 */ /* 0x000fe200078ec0ff */
[----:B------:R4:W-:Y:S01]  /*1a50*/  LDGSTS.E.BYPASS.LTC128B.128 [R198+0x1000], desc[UR18][R18.64] ;  /* 0x0100000012c67fae */ /* 0x0009e2000b901d52 */
[----:B------:R-:W-:-:S03]  /*1a60*/  SHF.R.S32.HI R5, RZ, 0x5, R5 ;  /* 0x00000005ff057819 */ /* 0x000fc60000011405 */
[----:B------:R4:W-:Y:S01]  /*1a70*/  LDGSTS.E.BYPASS.LTC128B.128 [R21+0x6000], desc[UR18][R12.64] ;  /* 0x060000000c157fae */ /* 0x0009e2000b901d52 */
[----:B------:R-:W-:-:S03]  /*1a80*/  IMAD.IADD R202, R6, 0x1, -R9 ;  /* 0x0000000106ca7824 */ /* 0x000fc600078e0a09 */
[----:B------:R4:W-:Y:S04]  /*1a90*/  LDGSTS.E.BYPASS.LTC128B.128 [R21+0x7000], desc[UR18][R10.64] ;  /* 0x070000000a157fae */ /* 0x0009e8000b901d52 */
[----:B------:R-:W0:Y:S01]  /*1aa0*/  LDGDEPBAR ;  /* 0x00000000000079af */ /* 0x000e220000000000 */
[----:B------:R-:W-:Y:S02]  /*1ab0*/  IMAD R8, R5, UR36, R202 ;  /* 0x0000002405087c24 */ /* 0x000fe4000f8e02ca */
[----:B------:R-:W-:Y:S01]  /*1ac0*/  IMAD.U32 R5, RZ, RZ, UR37 ;  /* 0x00000025ff057e24 */ /* 0x000fe2000f8e00ff */
[----:B------:R-:W-:Y:S01]  /*1ad0*/  UIMAD.WIDE UR44, UR14, UR30, UR38 ;  /* 0x0000001e0e2c72a5 */ /* 0x000fe2000f8e0226 */
[----:B------:R4:W5:Y:S01]  /*1ae0*/  LDG.E R197, desc[UR18][R14.64] ;  /* 0x000000120ec57981 */ /* 0x000962000c1e1900 */
[----:B------:R-:W-:-:S02]  /*1af0*/  UIMAD UR6, UR6, UR25, URZ ;  /* 0x00000019060672a4 */ /* 0x000fc4000f8e023f */
[----:B------:R-:W-:Y:S01]  /*1b00*/  USHF.R.S32.HI UR30, URZ, 0x1f, UR7 ;  /* 0x0000001f3f1e7899 */ /* 0x000fe20008011407 */
[----:B------:R-:W-:Y:S01]  /*1b10*/  MOV R4, UR34 ;  /* 0x0000002200047c02 */ /* 0x000fe20008000f00 */
[----:B------:R-:W-:Y:S01]  /*1b20*/  UIMAD.WIDE.U32 UR46, UR31, UR25, URZ ;  /* 0x000000191f2e72a5 */ /* 0x000fe2000f8e003f */
[----:B------:R-:W-:Y:S01]  /*1b30*/  IADD3 R5, P2, P1, R8, UR7, R5 ;  /* 0x0000000708057c10 */ /* 0x000fe2000f95e005 */
[----:B------:R-:W-:Y:S01]  /*1b40*/  UIMAD UR6, UR35, UR31, UR6 ;  /* 0x0000001f230672a4 */ /* 0x000fe2000f8e0206 */
[----:B------:R-:W-:Y:S01]  /*1b50*/  SHF.R.S32.HI R9, RZ, 0x1f, R8 ;  /* 0x0000001fff097819 */ /* 0x000fe20000011408 */
[----:B------:R-:W-:Y:S01]  /*1b60*/  UIADD3 UR33, UP0, UR44, UR33, URZ ;  /* 0x000000212c217290 */ /* 0x000fe2000ff1e03f */
[----:B------:R4:W5:Y:S01]  /*1b70*/  LDG.E R196, desc[UR18][R14.64+0x20] ;  /* 0x000020120ec47981 */ /* 0x000962000c1e1900 */
[----:B------:R-:W-:Y:S01]  /*1b80*/  UIADD3 UR6, UR47, UR6, URZ ;  /* 0x000000062f067290 */ /* 0x000fe2000fffe03f */
[----:B------:R-:W-:Y:S01]  /*1b90*/  IADD3.X R4, R9, UR30, R4, P2, P1 ;  /* 0x0000001e09047c10 */ /* 0x000fe200097e2404 */
[----:B------:R-:W-:Y:S01]  /*1ba0*/  UIADD3.X UR32, UR45, UR32, URZ, UP0, !UPT ;  /* 0x000000202d207290 */ /* 0x000fe200087fe43f */
[----:B------:R-:W-:Y:S01]  /*1bb0*/  IADD3 R16, P1, R5, R16, RZ ;  /* 0x0000001005107210 */ /* 0x000fe20007f3e0ff */
[----:B------:R-:W-:Y:S01]  /*1bc0*/  UIMAD UR6, UR6, UR33, URZ ;  /* 0x00000021060672a4 */ /* 0x000fe2000f8e023f */
[----:B------:R4:W5:Y:S01]  /*1bd0*/  LDG.E R195, desc[UR18][R14.64+0x100] ;  /* 0x000100120ec37981 */ /* 0x000962000c1e1900 */
[----:B------:R-:W-:-:S02]  /*1be0*/  UIADD3 UR27, UR38, UR27, URZ ;  /* 0x0000001b261b7290 */ /* 0x000fc4000fffe03f */
[----:B------:R-:W-:Y:S01]  /*1bf0*/  IMAD.X R17, R4, 0x1, R7, P1 ;  /* 0x0000000104117824 */ /* 0x000fe200008e0607 */
[----:B------:R4:W5:Y:S01]  /*1c00*/  LDG.E R194, desc[UR18][R14.64+0x120] ;  /* 0x000120120ec27981 */ /* 0x000962000c1e1900 */
[----:B------:R-:W-:Y:S01]  /*1c10*/  IMAD.U32 R4, RZ, RZ, UR46 ;  /* 0x0000002eff047e24 */ /* 0x000fe2000f8e00ff */
[----:B------:R-:W-:-:S04]  /*1c20*/  DEPBAR.LE SB0, 0x1 ;  /* 0x000080400000791a */ /* 0x000fc80000000000 */
[----:B------:R-:W-:Y:S01]  /*1c30*/  UIMAD UR32, UR32, UR46, UR6 ;  /* 0x0000002e202072a4 */ /* 0x000fe2000f8e0206 */
[----:B------:R-:W-:Y:S01]  /*1c40*/  BAR.SYNC.DEFER_BLOCKING 0x0 ;  /* 0x0000000000007b1d */ /* 0x000fe20000010000 */
[----:B------:R-:W-:Y:S01]  /*1c50*/  IMAD.WIDE.U32 R16, R4, UR33, R16 ;  /* 0x0000002104107c25 */ /* 0x000fe2000f8e0010 */
[----:B------:R-:W-:Y:S01]  /*1c60*/  UISETP.GE.AND UP0, UPT, UR26, 0x1, UPT ;  /* 0x000000011a00788c */ /* 0x000fe2000bf06270 */
[----:B------:R-:W-:Y:S02]  /*1c70*/  MOV R5, UR47 ;  /* 0x0000002f00057c02 */ /* 0x000fe40008000f00 */
[----:B------:R-:W-:Y:S01]  /*1c80*/  CS2R R94, SRZ ;  /* 0x00000000005e7805 */ /* 0x000fe2000001ff00 */
[----:B------:R-:W-:Y:S01]  /*1c90*/  VIADD R4, R17, UR32 ;  /* 0x0000002011047c36 */ /* 0x000fe20008000000 */
[----:B------:R-:W-:Y:S01]  /*1ca0*/  ULDC.64 UR6, c[0x0][0x400] ;  /* 0x0001000000067ab9 */ /* 0x000fe20000000a00 */
[----:B------:R-:W-:Y:S01]  /*1cb0*/  ULDC.64 UR30, c[0x0][0x478] ;  /* 0x00011e00001e7ab9 */ /* 0x000fe20000000a00 */
[----:B------:R-:W-:-:S02]  /*1cc0*/  LEA R204, P1, R16, UR6, 0x2 ;  /* 0x0000000610cc7c11 */ /* 0x000fc4000f8210ff */
[----:B------:R-:W-:Y:S02]  /*1cd0*/  CS2R R92, SRZ ;  /* 0x00000000005c7805 */ /* 0x000fe4000001ff00 */
[----:B------:R-:W-:Y:S02]  /*1ce0*/  CS2R R98, SRZ ;  /* 0x0000000000627805 */ /* 0x000fe4000001ff00 */
[----:B------:R-:W-:Y:S02]  /*1cf0*/  CS2R R96, SRZ ;  /* 0x0000000000607805 */ /* 0x000fe4000001ff00 */
[----:B------:R-:W-:Y:S01]  /*1d00*/  LEA.HI.X R205, R16, UR7, R4, 0x2, P1 ;  /* 0x0000000710cd7c11 */ /* 0x000fe200088f1404 */
[----:B------:R-:W-:Y:S01]  /*1d10*/  UIMAD.WIDE UR6, UR27, 0x4, UR30 ;  /* 0x000000041b0678a5 */ /* 0x000fe2000f8e021e */
[----:B------:R-:W-:Y:S02]  /*1d20*/  PLOP3.LUT P1, PT, PT, PT, UP0, 0x80, 0x0 ;  /* 0x000000000000781c */ /* 0x000fe40003f2f008 */
        /* <DEDUP_REMOVED lines=8> */
[----:B------:R-:W-:Y:S01]  /*1db0*/  CS2R R74, SRZ ;  /* 0x00000000004a7805 */ /* 0x000fe2000001ff00 */
[----:B------:R4:W1:Y:S01]  /*1dc0*/  LDSM.16.M88.4 R132, [R166+0x8000] ;  /* 0x00800000a684783b */ /* 0x0008620000000200 */
[----:B------:R-:W-:Y:S02]  /*1dd0*/  CS2R R72, SRZ ;  /* 0x0000000000487805 */ /* 0x000fe4000001ff00 */
[----:B------:R-:W-:Y:S02]  /*1de0*/  CS2R R70, SRZ ;  /* 0x0000000000467805 */ /* 0x000fe4000001ff00 */
[----:B------:R-:W-:Y:S01]  /*1df0*/  CS2R R68, SRZ ;  /* 0x0000000000447805 */ /* 0x000fe2000001ff00 */
[----:B------:R4:W2:Y:S04]  /*1e00*/  LDSM.16.M88.4 R136, [R166+0x8400] ;  /* 0x00840000a688783b */ /* 0x0008a80000000200 */
[----:B------:R4:W3:Y:S04]  /*1e10*/  LDSM.16.M88.4 R140, [R166+0x8800] ;  /* 0x00880000a68c783b */ /* 0x0008e80000000200 */
[----:B------:R4:W1:Y:S04]  /*1e20*/  LDSM.16.M88.4 R144, [R166+0x8c00] ;  /* 0x008c0000a690783b */ /* 0x0008680000000200 */
[----:B------:R4:W1:Y:S04]  /*1e30*/  LDSM.16.M88.4 R148, [R165+0x8000] ;  /* 0x00800000a594783b */ /* 0x0008680000000200 */
[----:B------:R4:W1:Y:S04]  /*1e40*/  LDSM.16.M88.4 R152, [R165+0x8400] ;  /* 0x00840000a598783b */ /* 0x0008680000000200 */
[----:B------:R4:W1:Y:S04]  /*1e50*/  LDSM.16.M88.4 R156, [R165+0x8800] ;  /* 0x00880000a59c783b */ /* 0x0008680000000200 */
[----:B------:R4:W1:Y:S01]  /*1e60*/  LDSM.16.M88.4 R160, [R165+0x8c00] ;  /* 0x008c0000a5a0783b */ /* 0x0008620000000200 */
[----:B------:R-:W-:Y:S05]  /*1e70*/  @!P1 BRA `(.L_x_518) ;  /* 0x0000005000bc9947 */ /* 0x000fea0003800000 */
[----:B----4-:R-:W4:Y:S01]  /*1e80*/  LDC.64 R10, c[0x0][0x3b8] ;  /* 0x0000ee00ff0a7b82 */ /* 0x010f220000000a00 */
[----:B------:R-:W-:Y:S01]  /*1e90*/  LEA.HI R191, R191, R6, RZ, 0x7 ;  /* 0x00000006bfbf7211 */ /* 0x000fe200078f38ff */
[----:B------:R-:W-:-:S06]  /*1ea0*/  UIMAD UR26, UR14, UR25, UR16 ;  /* 0x000000190e1a72a4 */ /* 0x000fcc000f8e0210 */
[----:B------:R-:W1:Y:S01]  /*1eb0*/  LDC R192, c[0x0][0x2dc] ;  /* 0x0000b700ffc07b82 */ /* 0x000e620000000800 */
[----:B----4-:R-:W4:Y:S04]  /*1ec0*/  LDG.E.64 R4, desc[UR18][R10.64] ;  /* 0x000000120a047981 */ /* 0x010f28000c1e1b00 */
[----:B------:R-:W2:Y:S01]  /*1ed0*/  LDG.E.64 R8, desc[UR18][R10.64+0x8] ;  /* 0x000008120a087981 */ /* 0x000ea2000c1e1b00 */
[----:B------:R-:W-:Y:S01]  /*1ee0*/  SHF.R.S32.HI R191, RZ, 0x7, R191 ;  /* 0x00000007ffbf7819 */ /* 0x000fe200000114bf */
[----:B------:R-:W-:Y:S01]  /*1ef0*/  USHF.L.U32 UR26, UR26, 0x5, URZ ;  /* 0x000000051a1a7899 */ /* 0x000fe2000800063f */
[----:B------:R-:W-:Y:S01]  /*1f00*/  SHF.R.S32.HI R193, RZ, 0x1f, R202 ;  /* 0x0000001fffc17819 */ /* 0x000fe200000114ca */
[----:B------:R-:W-:Y:S01]  /*1f10*/  VIADD R168, R173, 0x1000 ;  /* 0x00001000ada87836 */ /* 0x000fe20000000000 */
[----:B------:R-:W-:Y:S01]  /*1f20*/  USHF.L.U32 UR44, UR36, 0x3, URZ ;  /* 0x00000003242c7899 */ /* 0x000fe2000800063f */
[----:B------:R-:W-:Y:S01]  /*1f30*/  IMAD.MOV.U32 R190, RZ, RZ, 0x4 ;  /* 0x00000004ffbe7424 */ /* 0x000fe200078e00ff */
[----:B------:R-:W-:Y:S01]  /*1f40*/  USHF.R.S32.HI UR25, URZ, 0x1f, UR26 ;  /* 0x0000001f3f197899 */ /* 0x000fe2000801141a */
[----:B------:R-:W-:Y:S01]  /*1f50*/  IMAD.MOV.U32 R95, RZ, RZ, RZ ;  /* 0x000000ffff5f7224 */ /* 0x000fe200078e00ff */
[----:B------:R-:W-:Y:S01]  /*1f60*/  SEL R168, R168, R173, !P0 ;  /* 0x000000ada8a87207 */ /* 0x000fe20004000000 */
        /* <DEDUP_REMOVED lines=11> */
[----:B------:R-:W-:Y:S01]  /*2020*/  UIMAD UR49, UR36, 0x78, URZ ;  /* 0x00000078243178a4 */ /* 0x000fe2000f8e023f */
[----:B----4-:R-:W-:Y:S01]  /*2030*/  R2UR UR46, R4 ;  /* 0x00000000042e72ca */ /* 0x010fe200000e0000 */
[----:B------:R-:W-:Y:S01]  /*2040*/  IMAD.U32 R4, RZ, RZ, UR17 ;  /* 0x00000011ff047e24 */ /* 0x000fe2000f8e00ff */
[----:B------:R-:W-:-:S02]  /*2050*/  R2UR UR45, R5 ;  /* 0x00000000052d72ca */ /* 0x000fc400000e0000 */
[----:B--2---:R-:W-:Y:S01]  /*2060*/  IADD3 R202, P2, P1, R8, UR26, R202 ;  /* 0x0000001a08ca7c10 */ /* 0x004fe2000f95e0ca */
[----:B------:R-:W-:Y:S01]  /*2070*/  IMAD R4, R4, 0x2, R191 ;  /* 0x0000000204047824 */ /* 0x000fe200078e02bf */
[----:B------:R-:W-:Y:S02]  /*2080*/  UIMAD UR26, UR36, 0x68, URZ ;  /* 0x00000068241a78a4 */ /* 0x000fe4000f8e023f */
[----:B------:R-:W-:Y:S01]  /*2090*/  IADD3.X R193, R9, UR25, R193, P2, P1 ;  /* 0x0000001909c17c10 */ /* 0x000fe200097e24c1 */
[----:B------:R-:W-:Y:S01]  /*20a0*/  IMAD.SHL.U32 R4, R4, 0x2, RZ ;  /* 0x0000000204047824 */ /* 0x000fe200078e00ff */
[----:B------:R-:W-:Y:S01]  /*20b0*/  UIMAD UR25, UR36, 0x70, URZ ;  /* 0x00000070241978a4 */ /* 0x000fe2000f8e023f */
[----:B------:R-:W-:Y:S02]  /*20c0*/  IMAD.WIDE.U32 R202, R202, -0x2daee0ad, RZ ;  /* 0xd2511f53caca7825 */ /* 0x000fe400078e00ff */
[----:B------:R-:W-:Y:S02]  /*20d0*/  ULDC UR36, c[0x0][0x270] ;  /* 0x00009c0000247ab9 */ /* 0x000fe40000000800 */
[----:B------:R-:W-:-:S02]  /*20e0*/  VIADD R5, R4, 0x1 ;  /* 0x0000000104057836 */ /* 0x000fc40000000000 */
[----:B------:R-:W-:-:S03]  /*20f0*/  VIADD R4, R175, 0x1000 ;  /* 0x00001000af047836 */ /* 0x000fc60000000000 */
[----:B------:R-:W-:Y:S02]  /*2100*/  LOP3.LUT R5, R5, UR45, RZ, 0x3c, !PT ;  /* 0x0000002d05057c12 */ /* 0x000fe4000f8e3cff */
[----:B------:R-:W-:Y:S02]  /*2110*/  SEL R167, R4, R175, !P0 ;  /* 0x000000af04a77207 */ /* 0x000fe40004000000 */
[----:B------:R-:W-:Y:S02]  /*2120*/  LOP3.LUT R200, R203, R5, RZ, 0x3c, !PT ;  /* 0x00000005cbc87212 */ /* 0x000fe400078e3cff */
[----:B------:R-:W-:-:S03]  /*2130*/  LEA R168, R168, UR5, 0x1 ;  /* 0x00000005a8a87c11 */ /* 0x000fc6000f8e08ff */
[----:B------:R-:W-:Y:S01]  /*2140*/  IMAD.WIDE.U32 R200, R200, -0x326172a9, RZ ;  /* 0xcd9e8d57c8c87825 */ /* 0x000fe200078e00ff */
[----:B------:R-:W-:Y:S01]  /*2150*/  LEA R167, R167, UR5, 0x1 ;  /* 0x00000005a7a77c11 */ /* 0x000fe2000f8e08ff */
[----:B------:R-:W-:Y:S01]  /*2160*/  ULDC.U8 UR48, c[0x0][0x388] ;  /* 0x0000e20000307ab9 */ /* 0x000fe20000000000 */
[----:B------:R-:W-:Y:S01]  /*2170*/  LOP3.LUT R193, R193, UR46, RZ, 0x3c, !PT ;  /* 0x0000002ec1c17c12 */ /* 0x000fe2000f8e3cff */
[----:B-1----:R-:W-:-:S06]  /*2180*/  ULDC UR47, c[0x0][0x2ec] ;  /* 0x0000bb00002f7ab9 */ /* 0x002fcc0000000800 */
.L_x_521:
[----:B-----5:R-:W-:Y:S01]  /*2190*/  FSETP.NEU.FTZ.AND P1, PT, R197, -INF , PT ;  /* 0xff800000c500780b */ /* 0x020fe20003f3d000 */
[----:B------:R-:W0:Y:S01]  /*21a0*/  LDGDEPBAR ;  /* 0x00000000000079af */ /* 0x000e220000000000 */
[----:B------:R-:W-:Y:S01]  /*21b0*/  FSETP.NEU.FTZ.AND P0, PT, R196, -INF , PT ;  /* 0xff800000c400780b */ /* 0x000fe20003f1d000 */
[----:B------:R-:W-:Y:S01]  /*21c0*/  IMAD.IADD R176, R174, 0x1, R167 ;  /* 0x00000001aeb07824 */ /* 0x000fe200078e02a7 */
[----:B------:R-:W-:Y:S01]  /*21d0*/  UIADD3 UR50, UR46, -0x61c88647, URZ ;  /* 0x9e3779b92e327890 */ /* 0x000fe2000fffe03f */
[----:B------:R-:W-:Y:S01]  /*21e0*/  IMAD.U32 R210, RZ, RZ, UR17 ;  /* 0x00000011ffd27e24 */ /* 0x000fe2000f8e00ff */
[----:B------:R-:W-:Y:S01]  /*21f0*/  UIADD3 UR52, UR45, 0x76cf5d0a, URZ ;  /* 0x76cf5d0a2d347890 */ /* 0x000fe2000fffe03f */
[----:B------:R-:W-:Y:S01]  /*2200*/  IMAD.U32 R242, RZ, RZ, UR40 ;  /* 0x00000028fff27e24 */ /* 0x000fe2000f8e00ff */
[----:B------:R-:W-:Y:S01]  /*2210*/  UIADD3 UR51, UR46, -0x255992d5, URZ ;  /* 0xdaa66d2b2e337890 */ /* 0x000fe2000fffe03f */
[----:B------:R-:W-:Y:S02]  /*2220*/  IMAD R199, R210, 0x2, R191 ;  /* 0x00000002d2c77824 */ /* 0x000fe400078e02bf */
[----:B------:R-:W-:Y:S01]  /*2230*/  FMUL.FTZ R210, R196, 1.4426950216293334961 ;  /* 0x3fb8aa3bc4d27820 */ /* 0x000fe20000410000 */
[----:B------:R-:W-:Y:S02]  /*2240*/  IMAD R242, R242, 0x8, R179 ;  /* 0x00000008f2f27824 */ /* 0x000fe400078e02b3 */
[----:B------:R-:W-:Y:S01]  /*2250*/  FMUL.FTZ R212, R195, 1.4426950216293334961 ;  /* 0x3fb8aa3bc3d47820 */ /* 0x000fe20000410000 */
[----:B------:R-:W-:Y:S02]  /*2260*/  IMAD.SHL.U32 R199, R199, 0x2, RZ ;  /* 0x00000002c7c77824 */ /* 0x000fe400078e00ff */
[----:B------:R-:W-:Y:S01]  /*2270*/  FMUL.FTZ R215, R194, 1.4426950216293334961 ;  /* 0x3fb8aa3bc2d77820 */ /* 0x000fe20000410000 */
[----:B------:R-:W-:Y:S01]  /*2280*/  UIADD3 UR53, UR45, -0x126145ec, URZ ;  /* 0xed9eba142d357890 */ /* 0x000fe2000fffe03f */
[C---:B------:R-:W-:Y:S01]  /*2290*/  VIADD R234, R242.reuse, 0x4 ;  /* 0x00000004f2ea7836 */ /* 0x040fe20000000000 */
[----:B------:R-:W-:Y:S01]  /*22a0*/  UISETP.GE.AND UP2, UPT, UR40, 0x1, UPT ;  /* 0x000000012800788c */ /* 0x000fe2000bf46270 */
[----:B------:R-:W-:Y:S01]  /*22b0*/  LOP3.LUT R199, R199, UR45, RZ, 0x3c, !PT ;  /* 0x0000002dc7c77c12 */ /* 0x000fe2000f8e3cff */
[----:B------:R-:W-:Y:S03]  /*22c0*/  IMAD.WIDE.U32 R242, R242, -0x326172a9, RZ ;  /* 0xcd9e8d57f2f27825 */ /* 0x000fe600078e00ff */
[----:B------:R-:W-:Y:S01]  /*22d0*/  LOP3.LUT R248, R203, R199, RZ, 0x3c, !PT ;  /* 0x000000c7cbf87212 */ /* 0x000fe200078e3cff */
[----:B------:R-:W-:Y:S01]  /*22e0*/  IMAD.WIDE.U32 R234, R234, -0x326172a9, RZ ;  /* 0xcd9e8d57eaea7825 */ /* 0x000fe200078e00ff */
[C---:B------:R-:W-:Y:S01]  /*22f0*/  LOP3.LUT R236, R201.reuse, UR50, R242, 0x96, !PT ;  /* 0x00000032c9ec7c12 */ /* 0x040fe2000f8e96f2 */
[----:B------:R-:W-:Y:S04]  /*2300*/  DEPBAR.LE SB0, 0x0 ;  /* 0x000080000000791a */ /* 0x000fe80000000000 */
[----:B------:R-:W-:Y:S01]  /*2310*/  LOP3.LUT R228, R201, UR50, R234, 0x96, !PT ;  /* 0x00000032c9e47c12 */ /* 0x000fe2000f8e96ea */
[----:B------:R-:W-:Y:S01]  /*2320*/  BAR.SYNC.DEFER_BLOCKING 0x0 ;  /* 0x0000000000007b1d */ /* 0x000fe20000010000 */
[-C--:B------:R-:W-:Y:S01]  /*2330*/  LOP3.LUT R211, R243, R193.reuse, RZ, 0x3c, !PT ;  /* 0x000000c1f3d37212 */ /* 0x080fe200078e3cff */
[----:B------:R-:W-:Y:S01]  /*2340*/  IMAD.WIDE.U32 R248, R248, -0x326172a9, RZ ;  /* 0xcd9e8d57f8f87825 */ /* 0x000fe200078e00ff */
[----:B------:R-:W-:Y:S03]  /*2350*/  LOP3.LUT R220, R235, R193, RZ, 0x3c, !PT ;  /* 0x000000c1ebdc7212 */ /* 0x000fe600078e3cff */
[----:B------:R-:W-:Y:S01]  /*2360*/  FMUL.FTZ R199, R197, 1.4426950216293334961 ;  /* 0x3fb8aa3bc5c77820 */ /* 0x000fe20000410000 */
[----:B------:R-:W-:Y:S01]  /*2370*/  IMAD.WIDE.U32 R218, R211, -0x2daee0ad, RZ ;  /* 0xd2511f53d3da7825 */ /* 0x000fe200078e00ff */
[C---:B------:R-:W-:Y:S02]  /*2380*/  LOP3.LUT R242, R249.reuse, UR50, R242, 0x96, !PT ;  /* 0x00000032f9f27c12 */ /* 0x040fe4000f8e96f2 */
[----:B------:R-:W-:Y:S01]  /*2390*/  LOP3.LUT R234, R249, UR50, R234, 0x96, !PT ;  /* 0x00000032f9ea7c12 */ /* 0x000fe2000f8e96ea */
[----:B------:R-:W-:Y:S01]  /*23a0*/  UIADD3 UR50, UR45, -0x4498517b, URZ ;  /* 0xbb67ae852d327890 */ /* 0x000fe2000fffe03f */
[----:B------:R-:W-:Y:S04]  /*23b0*/  IMAD.WIDE.U32 R228, R228, -0x2daee0ad, RZ ;  /* 0xd2511f53e4e47825 */ /* 0x000fe800078e00ff */
[----:B------:R-:W-:Y:S01]  /*23c0*/  IMAD.WIDE.U32 R242, R242, -0x2daee0ad, RZ ;  /* 0xd2511f53f2f27825 */ /* 0x000fe200078e00ff */
[----:B------:R-:W-:Y:S01]  /*23d0*/  LOP3.LUT R211, R202, UR50, RZ, 0x3c, !PT ;  /* 0x00000032cad37c12 */ /* 0x000fe2000f8e3cff */
[----:B------:R-:W-:Y:S02]  /*23e0*/  UIADD3 UR50, UR46, 0x3c6ef372, URZ ;  /* 0x3c6ef3722e327890 */ /* 0x000fe4000fffe03f */
[----:B------:R-:W-:Y:S01]  /*23f0*/  IMAD.WIDE.U32 R236, R236, -0x2daee0ad, RZ ;  /* 0xd2511f53ecec7825 */ /* 0x000fe200078e00ff */
[----:B------:R-:W-:Y:S03]  /*2400*/  LOP3.LUT R230, R211, R219, RZ, 0x3c, !PT ;  /* 0x000000dbd3e67212 */ /* 0x000fe600078e3cff */
[----:B------:R-:W-:Y:S01]  /*2410*/  IMAD.WIDE.U32 R220, R220, -0x2daee0ad, RZ ;  /* 0xd2511f53dcdc7825 */ /* 0x000fe200078e00ff */
[--C-:B------:R-:W-:Y:S01]  /*2420*/  LOP3.LUT R226, R237, UR52, R218.reuse, 0x96, !PT ;  /* 0x00000034ede27c12 */ /* 0x100fe2000f8e96da */
[----:B------:R-:W-:Y:S01]  /*2430*/  LDSM.16.M88.4 R100, [R167] ;  /* 0x00000000a764783b */ /* 0x000fe20000000200 */
[----:B------:R-:W-:Y:S01]  /*2440*/  LOP3.LUT R218, R243, UR52, R218, 0x96, !PT ;  /* 0x00000034f3da7c12 */ /* 0x000fe2000f8e96da */
[----:B------:R-:W-:Y:S01]  /*2450*/  IMAD.WIDE.U32 R230, R230, -0x326172a9, RZ ;  /* 0xcd9e8d57e6e67825 */ /* 0x000fe200078e00ff */
[----:B------:R-:W-:Y:S02]  /*2460*/  LOP3.LUT R250, R211, R221, RZ, 0x3c, !PT ;  /* 0x000000ddd3fa7212 */ /* 0x000fe400078e3cff */
[----:B------:R-:W-:Y:S01]  /*2470*/  LOP3.LUT R224, R229, UR52, R220, 0x96, !PT ;  /* 0x00000034e5e07c12 */ /* 0x000fe2000f8e96dc */
[----:B------:R-:W-:Y:S01]  /*2480*/  IMAD.WIDE.U32 R226, R226, -0x326172a9, RZ ;  /* 0xcd9e8d57e2e27825 */ /* 0x000fe200078e00ff */
[C---:B------:R-:W-:Y:S01]  /*2490*/  LOP3.LUT R216, R231.reuse, UR50, R200, 0x96, !PT ;  /* 0x00000032e7d87c12 */ /* 0x040fe2000f8e96c8 */
[----:B------:R-:W1:Y:S01]  /*24a0*/  LDSM.16.M88.4 R104, [R166+0x6000] ;  /* 0x00600000a668783b */ /* 0x000e620000000200 */
[----:B------:R-:W-:Y:S01]  /*24b0*/  LOP3.LUT R232, R231, UR50, R248, 0x96, !PT ;  /* 0x00000032e7e87c12 */ /* 0x000fe2000f8e96f8 */
[----:B------:R-:W-:Y:S01]  /*24c0*/  IMAD.WIDE.U32 R234, R234, -0x2daee0ad, RZ ;  /* 0xd2511f53eaea7825 */ /* 0x000fe200078e00ff */
[----:B------:R-:W-:Y:S03]  /*24d0*/  LOP3.LUT R222, R227, UR51, R230, 0x96, !PT ;  /* 0x00000033e3de7c12 */ /* 0x000fe6000f8e96e6 */
[----:B------:R-:W-:Y:S01]  /*24e0*/  IMAD.WIDE.U32 R250, R250, -0x326172a9, RZ ;  /* 0xcd9e8d57fafa7825 */ /* 0x000fe200078e00ff */
[----:B------:R-:W-:Y:S01]  /*24f0*/  LOP3.LUT R220, R235, UR52, R220, 0x96, !PT ;  /* 0x00000034ebdc7c12 */ /* 0x000fe2000f8e96dc */
[----:B------:R-:W2:Y:S01]  /*2500*/  LDSM.16.M88.4 R108, [R167+0x1000] ;  /* 0x00100000a76c783b */ /* 0x000ea20000000200 */
[----:B------:R-:W-:Y:S01]  /*2510*/  UIADD3 UR52, UR45, 0x32370b8f, URZ ;  /* 0x32370b8f2d347890 */ /* 0x000fe2000fffe03f */
[----:B------:R-:W-:Y:S01]  /*2520*/  IMAD.WIDE.U32 R246, R216, -0x2daee0ad, RZ ;  /* 0xd2511f53d8f67825 */ /* 0x000fe200078e00ff */
[C---:B------:R-:W-:Y:S02]  /*2530*/  LOP3.LUT R248, R251.reuse, UR50, R248, 0x96, !PT ;  /* 0x00000032fbf87c12 */ /* 0x040fe4000f8e96f8 */
[----:B------:R-:W-:Y:S01]  /*2540*/  LOP3.LUT R221, R251, UR50, R200, 0x96, !PT ;  /* 0x00000032fbdd7c12 */ /* 0x000fe2000f8e96c8 */
[----:B------:R-:W-:Y:S01]  /*2550*/  IMAD.WIDE.U32 R222, R222, -0x2daee0ad, RZ ;  /* 0xd2511f53dede7825 */ /* 0x000fe200078e00ff */
[----:B------:R-:W-:Y:S01]  /*2560*/  LOP3.LUT R219, R247, UR52, R236, 0x96, !PT ;  /* 0x00000034f7db7c12 */ /* 0x000fe2000f8e96ec */
[----:B------:R-:W4:Y:S01]  /*2570*/  LDSM.16.M88.4 R112, [R166+0x6400] ;  /* 0x00640000a670783b */ /* 0x000f220000000200 */
[----:B------:R-:W-:Y:S01]  /*2580*/  UIADD3 UR50, UR46, 0x78dde6e4, URZ ;  /* 0x78dde6e42e327890 */ /* 0x000fe2000fffe03f */
[----:B------:R-:W-:Y:S01]  /*2590*/  IMAD.WIDE.U32 R224, R224, -0x326172a9, RZ ;  /* 0xcd9e8d57e0e07825 */ /* 0x000fe200078e00ff */
[----:B------:R-:W-:Y:S03]  /*25a0*/  LOP3.LUT R246, R223, UR53, R246, 0x96, !PT ;  /* 0x00000035dff67c12 */ /* 0x000fe6000f8e96f6 */
[----:B------:R-:W-:Y:S01]  /*25b0*/  IMAD.WIDE.U32 R244, R218, -0x326172a9, RZ ;  /* 0xcd9e8d57daf47825 */ /* 0x000fe200078e00ff */
[----:B------:R-:W-:Y:S01]  /*25c0*/  LOP3.LUT R238, R225, UR51, R250, 0x96, !PT ;  /* 0x00000033e1ee7c12 */ /* 0x000fe2000f8e96fa */
[----:B------:R-:W3:Y:S02]  /*25d0*/  LDSM.16.M88.4 R116, [R166+0x6800] ;  /* 0x00680000a674783b */ /* 0x000ee40000000200 */
[----:B------:R-:W-:Y:S01]  /*25e0*/  IMAD.WIDE.U32 R236, R220, -0x326172a9, RZ ;  /* 0xcd9e8d57dcec7825 */ /* 0x000fe200078e00ff */
[----:B------:R-:W-:Y:S03]  /*25f0*/  LOP3.LUT R220, R245, UR51, R230, 0x96, !PT ;  /* 0x00000033f5dc7c12 */ /* 0x000fe6000f8e96e6 */
[----:B------:R-:W-:Y:S01]  /*2600*/  IMAD.WIDE.U32 R240, R221, -0x2daee0ad, RZ ;  /* 0xd2511f53ddf07825 */ /* 0x000fe200078e00ff */
[----:B------:R-:W-:Y:S01]  /*2610*/  LOP3.LUT R250, R237, UR51, R250, 0x96, !PT ;  /* 0x00000033edfa7c12 */ /* 0x000fe2000f8e96fa */
[----:B------:R-:W3:Y:S01]  /*2620*/  LDSM.16.M88.4 R120, [R166+0x6c00] ;  /* 0x006c0000a678783b */ /* 0x000ee20000000200 */
[----:B------:R-:W-:Y:S01]  /*2630*/  UIADD3 UR51, UR46, 0x1715609d, URZ ;  /* 0x1715609d2e337890 */ /* 0x000fe2000fffe03f */
[----:B------:R-:W-:Y:S01]  /*2640*/  IMAD.WIDE.U32 R248, R248, -0x2daee0ad, RZ ;  /* 0xd2511f53f8f87825 */ /* 0x000fe200078e00ff */
[----:B------:R-:W-:Y:S03]  /*2650*/  LOP3.LUT R221, R241, UR52, R228, 0x96, !PT ;  /* 0x00000034f1dd7c12 */ /* 0x000fe6000f8e96e4 */
[----:B------:R-:W-:Y:S01]  /*2660*/  IMAD.WIDE.U32 R238, R238, -0x2daee0ad, RZ ;  /* 0xd2511f53eeee7825 */ /* 0x000fe200078e00ff */
[----:B------:R-:W-:Y:S01]  /*2670*/  LOP3.LUT R234, R249, UR52, R234, 0x96, !PT ;  /* 0x00000034f9ea7c12 */ /* 0x000fe2000f8e96ea */
[-C--:B-1----:R-:W-:Y:S01]  /*2680*/  HMMA.16816.F32.BF16 R4, R100, R104.reuse, RZ ;  /* 0x000000686404723c */ /* 0x082fe200000418ff */
[----:B------:R-:W-:Y:S02]  /*2690*/  LDSM.16.M88.4 R124, [R176] ;  /* 0x00000000b07c783b */ /* 0x000fe40000000200 */
[----:B------:R-:W-:Y:S01]  /*26a0*/  LOP3.LUT R240, R239, UR53, R240, 0x96, !PT ;  /* 0x00000035eff07c12 */ /* 0x000fe2000f8e96f0 */
[----:B------:R-:W-:Y:S02]  /*26b0*/  IMAD.WIDE.U32 R246, R246, -0x326172a9, RZ ;  /* 0xcd9e8d57f6f67825 */ /* 0x000fe400078e00ff */
[C---:B--2---:R-:W-:Y:S03]  /*26c0*/  HMMA.16816.F32.BF16 R8, R108.reuse, R104, RZ ;  /* 0x000000686c08723c */ /* 0x044fe600000418ff */
[----:B------:R-:W1:Y:S02]  /*26d0*/  LDSM.16.M88.4 R128, [R165+0x6000] ;  /* 0x00600000a580783b */ /* 0x000e640000000200 */
[----:B------:R-:W-:Y:S01]  /*26e0*/  IMAD.WIDE.U32 R228, R219, -0x326172a9, RZ ;  /* 0xcd9e8d57dbe47825 */ /* 0x000fe200078e00ff */
[-C--:B------:R-:W-:Y:S05]  /*26f0*/  HMMA.16816.F32.BF16 R12, R108, R106.reuse, RZ ;  /* 0x0000006a6c0c723c */ /* 0x080fea00000418ff */
[----:B------:R-:W-:Y:S02]  /*2700*/  LOP3.LUT R225, R229, UR50, R226, 0x96, !PT ;  /* 0x00000032e5e17c12 */ /* 0x000fe4000f8e96e2 */
[----:B------:R-:W-:Y:S01]  /*2710*/  LOP3.LUT R223, R247, UR51, R228, 0x96, !PT ;  /* 0x00000033f7df7c12 */ /* 0x000fe2000f8e96e4 */
[C---:B------:R-:W-:Y:S01]  /*2720*/  HMMA.16816.F32.BF16 R16, R100.reuse, R106, RZ ;  /* 0x0000006a6410723c */ /* 0x040fe200000418ff */
[----:B------:R2:W1:Y:S02]  /*2730*/  LDSM.16.M88.4 R104, [R176+0x1000] ;  /* 0x00100000b068783b */ /* 0x0004640000000200 */
[----:B------:R-:W-:Y:S03]  /*2740*/  IMAD.WIDE.U32 R230, R221, -0x326172a9, RZ ;  /* 0xcd9e8d57dde67825 */ /* 0x000fe600078e00ff */
[-C--:B----4-:R-:W-:Y:S02]  /*2750*/  HMMA.16816.F32.BF16 R20, R100, R112.reuse, RZ ;  /* 0x000000706414723c */ /* 0x090fe400000418ff */
[----:B------:R-:W-:Y:S04]  /*2760*/  LOP3.LUT R224, R231, UR50, R224, 0x96, !PT ;  /* 0x00000032e7e07c12 */ /* 0x000fe8000f8e96e0 */
[C---:B------:R-:W-:Y:S05]  /*2770*/  HMMA.16816.F32.BF16 R24, R108.reuse, R112, RZ ;  /* 0x000000706c18723c */ /* 0x040fea00000418ff */
[----:B------:R-:W-:Y:S01]  /*2780*/  IMAD.WIDE.U32 R240, R240, -0x326172a9, RZ ;  /* 0xcd9e8d57f0f07825 */ /* 0x000fe200078e00ff */
[-C--:B------:R-:W-:Y:S05]  /*2790*/  HMMA.16816.F32.BF16 R28, R108, R114.reuse, RZ ;  /* 0x000000726c1c723c */ /* 0x080fea00000418ff */
[----:B------:R-:W-:Y:S01]  /*27a0*/  LOP3.LUT R230, R241, UR51, R230, 0x96, !PT ;  /* 0x00000033f1e67c12 */ /* 0x000fe2000f8e96e6 */
[C---:B------:R-:W-:Y:S02]  /*27b0*/  HMMA.16816.F32.BF16 R32, R100.reuse, R114, RZ ;  /* 0x000000726420723c */ /* 0x040fe400000418ff */
[----:B--2---:R-:W-:Y:S02]  /*27c0*/  FSEL R176, R210, RZ, P0 ;  /* 0x000000ffd2b07208 */ /* 0x004fe40000000000 */
[----:B------:R-:W-:Y:S01]  /*27d0*/  FSETP.NEU.FTZ.AND P0, PT, R195, -INF , PT ;  /* 0xff800000c300780b */ /* 0x000fe20003f1d000 */
[----:B------:R-:W-:Y:S01]  /*27e0*/  IMAD.WIDE.U32 R232, R232, -0x2daee0ad, RZ ;  /* 0xd2511f53e8e87825 */ /* 0x000fe200078e00ff */
[-C--:B---3--:R-:W-:Y:S05]  /*27f0*/  HMMA.16816.F32.BF16 R36, R100, R116.reuse, RZ ;  /* 0x000000746424723c */ /* 0x088fea00000418ff */
[----:B------:R-:W-:Y:S01]  /*2800*/  LOP3.LUT R242, R233, UR52, R242, 0x96, !PT ;  /* 0x00000034e9f27c12 */ /* 0x000fe2000f8e96f2 */
[C---:B------:R-:W-:Y:S01]  /*2810*/  HMMA.16816.F32.BF16 R40, R108.reuse, R116, RZ ;  /* 0x000000746c28723c */ /* 0x040fe200000418ff */
[----:B------:R-:W-:Y:S04]  /*2820*/  UIADD3 UR52, UR45, -0x56f99767, URZ ;  /* 0xa90668992d347890 */ /* 0x000fe8000fffe03f */
[----:B------:R-:W-:Y:S01]  /*2830*/  IMAD.WIDE.U32 R234, R234, -0x326172a9, RZ ;  /* 0xcd9e8d57eaea7825 */ /* 0x000fe200078e00ff */
[-C--:B------:R-:W-:Y:S02]  /*2840*/  HMMA.16816.F32.BF16 R44, R108, R118.reuse, RZ ;  /* 0x000000766c2c723c */ /* 0x080fe400000418ff */
[----:B------:R-:W-:Y:S03]  /*2850*/  FSEL R117, R199, RZ, P1 ;  /* 0x000000ffc7757208 */ /* 0x000fe60000800000 */
[----:B------:R-:W-:Y:S01]  /*2860*/  LOP3.LUT R236, R235, UR50, R236, 0x96, !PT ;  /* 0x00000032ebec7c12 */ /* 0x000fe2000f8e96ec */
[C---:B------:R-:W-:Y:S05]  /*2870*/  HMMA.16816.F32.BF16 R48, R100.reuse, R118, RZ ;  /* 0x000000766430723c */ /* 0x040fea00000418ff */
[----:B------:R-:W-:Y:S01]  /*2880*/  IMAD.WIDE.U32 R228, R220, -0x2daee0ad, RZ ;  /* 0xd2511f53dce47825 */ /* 0x000fe200078e00ff */
[-C--:B------:R-:W-:Y:S05]  /*2890*/  HMMA.16816.F32.BF16 R52, R100, R120.reuse, RZ ;  /* 0x000000786434723c */ /* 0x080fea00000418ff */
[----:B------:R-:W-:Y:S01]  /*28a0*/  LOP3.LUT R232, R229, UR53, R232, 0x96, !PT ;  /* 0x00000035e5e87c12 */ /* 0x000fe2000f8e96e8 */
[C---:B------:R-:W-:Y:S05]  /*28b0*/  HMMA.16816.F32.BF16 R56, R108.reuse, R120, RZ ;  /* 0x000000786c38723c */ /* 0x040fea00000418ff */
[----:B------:R-:W-:Y:S01]  /*28c0*/  IMAD.WIDE.U32 R236, R236, -0x2daee0ad, RZ ;  /* 0xd2511f53ecec7825 */ /* 0x000fe200078e00ff */
[-C--:B------:R-:W-:Y:S01]  /*28d0*/  HMMA.16816.F32.BF16 R60, R108, R122.reuse, RZ ;  /* 0x0000007a6c3c723c */ /* 0x080fe200000418ff */
[----:B------:R-:W-:Y:S04]  /*28e0*/  LDSM.16.M88.4 R108, [R165+0x6800] ;  /* 0x00680000a56c783b */ /* 0x000fe80000000200 */
[----:B------:R-:W-:Y:S01]  /*28f0*/  IMAD.WIDE.U32 R242, R242, -0x326172a9, RZ ;  /* 0xcd9e8d57f2f27825 */ /* 0x000fe200078e00ff */
[----:B------:R-:W-:Y:S03]  /*2900*/  HMMA.16816.F32.BF16 R64, R100, R122, RZ ;  /* 0x0000007a6440723c */ /* 0x000fe600000418ff */
[----:B------:R-:W2:Y:S02]  /*2910*/  LDSM.16.M88.4 R100, [R165+0x6400] ;  /* 0x00640000a564783b */ /* 0x000ea40000000200 */
[----:B------:R-:W-:Y:S01]  /*2920*/  LOP3.LUT R244, R243, UR50, R244, 0x96, !PT ;  /* 0x00000032f3f47c12 */ /* 0x000fe2000f8e96f4 */
[-C--:B-1----:R-:W-:Y:S01]  /*2930*/  HMMA.16816.F32.BF16 R4, R124, R128.reuse, R4 ;  /* 0x000000807c04723c */ /* 0x082fe20000041804 */
[----:B------:R-:W-:Y:S04]  /*2940*/  UIADD3 UR50, UR45, 0x646e171e, URZ ;  /* 0x646e171e2d327890 */ /* 0x000fe8000fffe03f */
[----:B------:R-:W-:Y:S01]  /*2950*/  IMAD.WIDE.U32 R250, R250, -0x2daee0ad, RZ ;  /* 0xd2511f53fafa7825 */ /* 0x000fe200078e00ff */
[C---:B------:R-:W-:Y:S05]  /*2960*/  HMMA.16816.F32.BF16 R8, R104.reuse, R128, R8 ;  /* 0x000000806808723c */ /* 0x040fea0000041808 */
[----:B------:R-:W-:Y:S01]  /*2970*/  LOP3.LUT R229, R237, UR52, R250, 0x96, !PT ;  /* 0x00000034ede57c12 */ /* 0x000fe2000f8e96fa */
[-C--:B------:R-:W-:Y:S05]  /*2980*/  HMMA.16816.F32.BF16 R12, R104, R130.reuse, R12 ;  /* 0x00000082680c723c */ /* 0x080fea000004180c */
[----:B------:R-:W-:Y:S01]  /*2990*/  LOP3.LUT R248, R251, UR53, R248, 0x96, !PT ;  /* 0x00000035fbf87c12 */ /* 0x000fe2000f8e96f8 */
[C---:B------:R-:W-:Y:S05]  /*29a0*/  HMMA.16816.F32.BF16 R16, R124.reuse, R130, R16 ;  /* 0x000000827c10723c */ /* 0x040fea0000041810 */
[----:B------:R-:W-:Y:S06]  /*29b0*/  IMAD.WIDE.U32 R232, R232, -0x326172a9, RZ ;  /* 0xcd9e8d57e8e87825 */ /* 0x000fec00078e00ff */
[--C-:B------:R-:W-:Y:S01]  /*29c0*/  FFMA.FTZ R214, R5, UR47, -R117.reuse ;  /* 0x0000002f05d67c23 */ /* 0x100fe20008010875 */
[----:B------:R-:W-:Y:S02]  /*29d0*/  FSEL R5, R212, RZ, P0 ;  /* 0x000000ffd4057208 */ /* 0x000fe40000000000 */
[----:B------:R-:W-:Y:S01]  /*29e0*/  FSETP.NEU.FTZ.AND P0, PT, R194, -INF , PT ;  /* 0xff800000c200780b */ /* 0x000fe20003f1d000 */
[--C-:B------:R-:W-:Y:S01]  /*29f0*/  FFMA.FTZ R213, R6, UR47, -R176.reuse ;  /* 0x0000002f06d57c23 */ /* 0x100fe200080108b0 */
[----:B------:R-:W-:Y:S01]  /*2a00*/  FFMA.FTZ R199, R4, UR47, -R117 ;  /* 0x0000002f04c77c23 */ /* 0x000fe20008010875 */
[----:B------:R-:W-:Y:S01]  /*2a10*/  FFMA.FTZ R210, R7, UR47, -R176 ;  /* 0x0000002f07d27c23 */ /* 0x000fe200080108b0 */
[----:B------:R-:W-:Y:S01]  /*2a20*/  FSEL R6, R215, RZ, P0 ;  /* 0x000000ffd7067208 */ /* 0x000fe20000000000 */
[----:B------:R-:W-:Y:S01]  /*2a30*/  IMAD.WIDE.U32 R250, R230, -0x2daee0ad, RZ ;  /* 0xd2511f53e6fa7825 */ /* 0x000fe200078e00ff */
[----:B------:R-:W-:Y:S01]  /*2a40*/  LOP3.LUT R230, R233, UR51, R242, 0x96, !PT ;  /* 0x00000033e9e67c12 */ /* 0x000fe2000f8e96f2 */
[----:B------:R1:W-:Y:S02]  /*2a50*/  MUFU.EX2 R211, R213 ;  /* 0x000000d500d37308 */ /* 0x0003e40000000800 */
[--C-:B------:R-:W-:Y:S01]  /*2a60*/  FFMA.FTZ R218, R13, UR47, -R5.reuse ;  /* 0x0000002f0dda7c23 */ /* 0x100fe20008010805 */
[-C--:B--2---:R-:W-:Y:S03]  /*2a70*/  HMMA.16816.F32.BF16 R20, R124, R100.reuse, R20 ;  /* 0x000000647c14723c */ /* 0x084fe60000041814 */
[----:B------:R-:W-:Y:S01]  /*2a80*/  LOP3.LUT R13, R250, 0xffff, RZ, 0xc0, !PT ;  /* 0x0000fffffa0d7812 */ /* 0x000fe200078ec0ff */
[--C-:B------:R-:W-:Y:S01]  /*2a90*/  FFMA.FTZ R227, R14, UR47, -R6.reuse ;  /* 0x0000002f0ee37c23 */ /* 0x100fe20008010806 */
[--C-:B------:R-:W-:Y:S01]  /*2aa0*/  FFMA.FTZ R215, R10, UR47, -R6.reuse ;  /* 0x0000002f0ad77c23 */ /* 0x100fe20008010806 */
[--C-:B------:R-:W-:Y:S01]  /*2ab0*/  FFMA.FTZ R216, R11, UR47, -R6.reuse ;  /* 0x0000002f0bd87c23 */ /* 0x100fe20008010806 */
[C---:B------:R-:W-:Y:S01]  /*2ac0*/  HMMA.16816.F32.BF16 R24, R104.reuse, R100, R24 ;  /* 0x000000646818723c */ /* 0x040fe20000041818 */
[----:B------:R2:W-:Y:S03]  /*2ad0*/  MUFU.EX2 R219, R227 ;  /* 0x000000e300db7308 */ /* 0x0005e60000000800 */
[----:B------:R-:W-:Y:S04]  /*2ae0*/  IMAD.WIDE.U32 R10, R225, -0x2daee0ad, RZ ;  /* 0xd2511f53e10a7825 */ /* 0x000fe800078e00ff */
[----:B------:R-:W-:Y:S01]  /*2af0*/  FFMA.FTZ R226, R15, UR47, -R6 ;  /* 0x0000002f0fe27c23 */ /* 0x000fe20008010806 */
[-C--:B------:R-:W-:Y:S03]  /*2b00*/  HMMA.16816.F32.BF16 R28, R104, R102.reuse, R28 ;  /* 0x00000066681c723c */ /* 0x080fe6000004181c */
[----:B------:R3:W-:Y:S01]  /*2b10*/  MUFU.EX2 R220, R226 ;  /* 0x000000e200dc7308 */ /* 0x0007e20000000800 */
[----:B-1----:R-:W-:Y:S02]  /*2b20*/  FFMA.FTZ R213, R9, UR47, -R5 ;  /* 0x0000002f09d57c23 */ /* 0x002fe40008010805 */
[C---:B------:R-:W-:Y:S05]  /*2b30*/  HMMA.16816.F32.BF16 R32, R124.reuse, R102, R32 ;  /* 0x000000667c20723c */ /* 0x040fea0000041820 */
[----:B------:R-:W-:Y:S01]  /*2b40*/  FFMA.FTZ R233, R23, UR47, -R176 ;  /* 0x0000002f17e97c23 */ /* 0x000fe200080108b0 */
[----:B--2---:R-:W-:Y:S01]  /*2b50*/  LOP3.LUT R227, R11, UR52, R222, 0x96, !PT ;  /* 0x000000340be37c12 */ /* 0x004fe2000f8e96de */
[----:B------:R-:W-:Y:S01]  /*2b60*/  FFMA.FTZ R239, R22, UR47, -R176 ;  /* 0x0000002f16ef7c23 */ /* 0x000fe200080108b0 */
[----:B------:R-:W1:Y:S01]  /*2b70*/  MUFU.EX2 R199, R199 ;  /* 0x000000c700c77308 */ /* 0x000e620000000800 */
[-C--:B------:R-:W-:Y:S03]  /*2b80*/  HMMA.16816.F32.BF16 R36, R124, R108.reuse, R36 ;  /* 0x0000006c7c24723c */ /* 0x080fe60000041824 */
[----:B------:R-:W-:Y:S04]  /*2b90*/  IMAD.WIDE.U32 R118, R227, -0x326172a9, RZ ;  /* 0xcd9e8d57e3767825 */ /* 0x000fe800078e00ff */
[----:B------:R-:W-:Y:S01]  /*2ba0*/  FFMA.FTZ R247, R26, UR47, -R6 ;  /* 0x0000002f1af77c23 */ /* 0x000fe20008010806 */
[----:B---3--:R-:W-:Y:S03]  /*2bb0*/  FFMA.FTZ R226, R17, UR47, -R117 ;  /* 0x0000002f11e27c23 */ /* 0x008fe60008010875 */
[----:B------:R-:W-:Y:S01]  /*2bc0*/  LOP3.LUT R17, R250, 0xff, RZ, 0xc0, !PT ;  /* 0x000000fffa117812 */ /* 0x000fe200078ec0ff */
[----:B------:R2:W-:Y:S01]  /*2bd0*/  MUFU.EX2 R227, R233 ;  /* 0x000000e900e37308 */ /* 0x0005e20000000800 */
[C---:B------:R-:W-:Y:S04]  /*2be0*/  HMMA.16816.F32.BF16 R40, R104.reuse, R108, R40 ;  /* 0x0000006c6828723c */ /* 0x040fe80000041828 */
[----:B------:R-:W-:Y:S01]  /*2bf0*/  LOP3.LUT R22, R118, 0xff, RZ, 0xc0, !PT ;  /* 0x000000ff76167812 */ /* 0x000fe200078ec0ff */
[----:B------:R-:W-:Y:S01]  /*2c00*/  IMAD.WIDE.U32 R244, R244, -0x2daee0ad, RZ ;  /* 0xd2511f53f4f47825 */ /* 0x000fe200078e00ff */
[-C--:B------:R-:W-:Y:S03]  /*2c10*/  HMMA.16816.F32.BF16 R44, R104, R110.reuse, R44 ;  /* 0x0000006e682c723c */ /* 0x080fe6000004182c */
[----:B------:R-:W3:Y:S02]  /*2c20*/  MUFU.EX2 R214, R214 ;  /* 0x000000d600d67308 */ /* 0x000ee40000000800 */
[----:B------:R-:W-:Y:S01]  /*2c30*/  LOP3.LUT R225, R245, UR52, R228, 0x96, !PT ;  /* 0x00000034f5e17c12 */ /* 0x000fe2000f8e96e4 */
[----:B------:R-:W-:Y:S01]  /*2c40*/  IMAD.WIDE.U32 R248, R248, -0x326172a9, RZ ;  /* 0xcd9e8d57f8f87825 */ /* 0x000fe200078e00ff */
[C---:B------:R-:W-:Y:S06]  /*2c50*/  HMMA.16816.F32.BF16 R48, R124.reuse, R110, R48 ;  /* 0x0000006e7c30723c */ /* 0x040fec0000041830 */
[----:B------:R-:W4:Y:S01]  /*2c60*/  MUFU.EX2 R210, R210 ;  /* 0x000000d200d27308 */ /* 0x000f220000000800 */
[----:B------:R-:W-:Y:S04]  /*2c70*/  LOP3.LUT R234, R249, UR51, R234, 0x96, !PT ;  /* 0x00000033f9ea7c12 */ /* 0x000fe8000f8e96ea */
[----:B------:R-:W-:Y:S01]  /*2c80*/  IMAD.WIDE.U32 R14, R223, -0x2daee0ad, RZ ;  /* 0xd2511f53df0e7825 */ /* 0x000fe200078e00ff */
[----:B------:R-:W-:Y:S03]  /*2c90*/  UIADD3 UR51, UR46, -0x4ab325aa, URZ ;  /* 0xb54cda562e337890 */ /* 0x000fe6000fffe03f */
[----:B------:R-:W-:Y:S01]  /*2ca0*/  FFMA.FTZ R217, R12, UR47, -R5 ;  /* 0x0000002f0cd97c23 */ /* 0x000fe20008010805 */
[----:B------:R-:W4:Y:S01]  /*2cb0*/  MUFU.EX2 R213, R213 ;  /* 0x000000d500d57308 */ /* 0x000f220000000800 */
[----:B------:R-:W-:Y:S01]  /*2cc0*/  LOP3.LUT R231, R14, 0xff, RZ, 0xc0, !PT ;  /* 0x000000ff0ee77812 */ /* 0x000fe200078ec0ff */
[----:B------:R-:W-:Y:S01]  /*2cd0*/  IMAD.WIDE.U32 R242, R225, -0x326172a9, RZ ;  /* 0xcd9e8d57e1f27825 */ /* 0x000fe200078e00ff */
[----:B------:R-:W-:Y:S02]  /*2ce0*/  SHF.R.U32.HI R228, RZ, 0x18, R14 ;  /* 0x00000018ffe47819 */ /* 0x000fe4000001160e */
[----:B------:R-:W-:Y:S01]  /*2cf0*/  LOP3.LUT R11, R15, UR50, R10, 0x96, !PT ;  /* 0x000000320f0b7c12 */ /* 0x000fe2000f8e960a */
[----:B------:R-:W-:Y:S01]  /*2d00*/  IMAD.U32 R110, RZ, RZ, UR6 ;  /* 0x00000006ff6e7e24 */ /* 0x000fe2000f8e00ff */
[----:B------:R-:W-:Y:S01]  /*2d10*/  LOP3.LUT R232, R243, UR51, R232, 0x96, !PT ;  /* 0x00000033f3e87c12 */ /* 0x000fe2000f8e96e8 */
[----:B------:R-:W-:Y:S01]  /*2d20*/  FFMA.FTZ R42, R42, UR47, -R6 ;  /* 0x0000002f2a2a7c23 */ /* 0x000fe20008010806 */
[----:B------:R-:W-:Y:S01]  /*2d30*/  ISETP.LE.U32.AND P1, PT, R231, UR48, PT ;  /* 0x00000030e7007c0c */ /* 0x000fe2000bf23070 */
[----:B------:R-:W-:Y:S01]  /*2d40*/  FFMA.FTZ R237, R21, UR47, -R117 ;  /* 0x0000002f15ed7c23 */ /* 0x000fe20008010875 */
[----:B--2---:R-:W-:Y:S01]  /*2d50*/  LOP3.LUT R233, R232, 0xff, RZ, 0xc0, !PT ;  /* 0x000000ffe8e97812 */ /* 0x004fe200078ec0ff */
[----:B------:R-:W-:Y:S01]  /*2d60*/  FFMA.FTZ R34, R34, UR47, -R176 ;  /* 0x0000002f22227c23 */ /* 0x000fe200080108b0 */
[----:B------:R-:W-:Y:S01]  /*2d70*/  LOP3.LUT R231, R11, 0xff, RZ, 0xc0, !PT ;  /* 0x000000ff0be77812 */ /* 0x000fe200078ec0ff */
[----:B------:R-:W-:Y:S01]  /*2d80*/  FFMA.FTZ R212, R8, UR47, -R5 ;  /* 0x0000002f08d47c23 */ /* 0x000fe20008010805 */
[----:B------:R-:W-:Y:S01]  /*2d90*/  ISETP.LE.U32.AND P5, PT, R233, UR48, PT ;  /* 0x00000030e9007c0c */ /* 0x000fe2000bfa3070 */
[----:B------:R-:W-:Y:S01]  /*2da0*/  FFMA.FTZ R221, R16, UR47, -R117 ;  /* 0x0000002f10dd7c23 */ /* 0x000fe20008010875 */
[----:B------:R-:W-:Y:S01]  /*2db0*/  SHF.R.U32.HI R10, RZ, 0x10, R14 ;  /* 0x00000010ff0a7819 */ /* 0x000fe2000001160e */
[--C-:B------:R-:W-:Y:S01]  /*2dc0*/  FFMA.FTZ R223, R18, UR47, -R176.reuse ;  /* 0x0000002f12df7c23 */ /* 0x100fe200080108b0 */
[----:B------:R-:W-:Y:S01]  /*2dd0*/  ISETP.LE.U32.AND P4, PT, R231, UR48, PT ;  /* 0x00000030e7007c0c */ /* 0x000fe2000bf83070 */
[----:B------:R-:W-:Y:S01]  /*2de0*/  FFMA.FTZ R222, R19, UR47, -R176 ;  /* 0x0000002f13de7c23 */ /* 0x000fe200080108b0 */
[----:B------:R-:W-:Y:S01]  /*2df0*/  LOP3.LUT R9, R14, 0xffff, RZ, 0xc0, !PT ;  /* 0x0000ffff0e097812 */ /* 0x000fe200078ec0ff */
[--C-:B------:R-:W-:Y:S01]  /*2e00*/  FFMA.FTZ R41, R41, UR47, -R5.reuse ;  /* 0x0000002f29297c23 */ /* 0x100fe20008010805 */
[----:B------:R-:W-:Y:S01]  /*2e10*/  LOP3.LUT R231, R232, 0xffff, RZ, 0xc0, !PT ;  /* 0x0000ffffe8e77812 */ /* 0x000fe200078ec0ff */
[----:B------:R-:W-:Y:S01]  /*2e20*/  FFMA.FTZ R45, R45, UR47, -R5 ;  /* 0x0000002f2d2d7c23 */ /* 0x000fe20008010805 */
[----:B------:R-:W-:Y:S01]  /*2e30*/  SHF.R.U32.HI R19, RZ, 0x10, R118 ;  /* 0x00000010ff137819 */ /* 0x000fe20000011676 */
[----:B------:R-:W-:Y:S01]  /*2e40*/  FFMA.FTZ R37, R37, UR47, -R117 ;  /* 0x0000002f25257c23 */ /* 0x000fe20008010875 */
[----:B------:R-:W-:Y:S01]  /*2e50*/  SHF.R.U32.HI R233, RZ, 0x8, R231 ;  /* 0x00000008ffe97819 */ /* 0x000fe200000116e7 */
[----:B------:R-:W-:Y:S01]  /*2e60*/  IMAD.WIDE.U32 R14, R224, -0x2daee0ad, RZ ;  /* 0xd2511f53e00e7825 */ /* 0x000fe200078e00ff */
[----:B------:R-:W-:Y:S01]  /*2e70*/  LOP3.LUT R21, R118, 0xffff, RZ, 0xc0, !PT ;  /* 0x0000ffff76157812 */ /* 0x000fe200078ec0ff */
[----:B------:R2:W-:Y:S01]  /*2e80*/  MUFU.EX2 R231, R247 ;  /* 0x000000f700e77308 */ /* 0x0005e20000000800 */
[----:B------:R-:W-:Y:S01]  /*2e90*/  ISETP.LE.U32.AND P6, PT, R228, UR48, PT ;  /* 0x00000030e4007c0c */ /* 0x000fe2000bfc3070 */
[----:B------:R-:W-:Y:S01]  /*2ea0*/  IMAD.U32 R111, RZ, RZ, UR7 ;  /* 0x00000007ff6f7e24 */ /* 0x000fe2000f8e00ff */
[----:B------:R-:W-:Y:S01]  /*2eb0*/  LOP3.LUT R238, R15, UR52, R238, 0x96, !PT ;  /* 0x000000340fee7c12 */ /* 0x000fe2000f8e96ee */
[----:B-1----:R-:W-:Y:S01]  /*2ec0*/  @!P5 FADD.FTZ R199, -R199, -RZ ;  /* 0x800000ffc7c7d221 */ /* 0x002fe20000010100 */
[----:B------:R-:W-:Y:S01]  /*2ed0*/  LOP3.LUT R233, R233, 0xffff, RZ, 0xc0, !PT ;  /* 0x0000ffffe9e97812 */ /* 0x000fe200078ec0ff */
[--C-:B------:R-:W-:Y:S01]  /*2ee0*/  FFMA.FTZ R224, R20, UR47, -R117.reuse ;  /* 0x0000002f14e07c23 */ /* 0x100fe20008010875 */
[----:B------:R-:W-:Y:S01]  /*2ef0*/  LOP3.LUT R7, R251, UR50, R14, 0x96, !PT ;  /* 0x00000032fb077c12 */ /* 0x000fe2000f8e960e */
[----:B------:R-:W-:Y:S01]  /*2f00*/  FFMA.FTZ R47, R47, UR47, -R6 ;  /* 0x0000002f2f2f7c23 */ /* 0x000fe20008010806 */
[----:B------:R-:W-:Y:S01]  /*2f10*/  SHF.R.U32.HI R249, RZ, 0x10, R232 ;  /* 0x00000010fff97819 */ /* 0x000fe200000116e8 */
[--C-:B------:R-:W-:Y:S01]  /*2f20*/  FFMA.FTZ R48, R48, UR47, -R117.reuse ;  /* 0x0000002f30307c23 */ /* 0x100fe20008010875 */
[----:B------:R-:W-:Y:S01]  /*2f30*/  SHF.R.U32.HI R15, RZ, 0x18, R250 ;  /* 0x00000018ff0f7819 */ /* 0x000fe200000116fa */
[----:B------:R-:W-:Y:S01]  /*2f40*/  FFMA.FTZ R50, R50, UR47, -R176 ;  /* 0x0000002f32327c23 */ /* 0x000fe200080108b0 */
[----:B------:R-:W-:Y:S01]  /*2f50*/  ISETP.LE.U32.AND P0, PT, R233, UR48, PT ;  /* 0x00000030e9007c0c */ /* 0x000fe2000bf03070 */
[----:B------:R-:W-:Y:S01]  /*2f60*/  FFMA.FTZ R49, R49, UR47, -R117 ;  /* 0x0000002f31317c23 */ /* 0x000fe20008010875 */
[----:B------:R-:W-:Y:S01]  /*2f70*/  SHF.R.U32.HI R14, RZ, 0x10, R250 ;  /* 0x00000010ff0e7819 */ /* 0x000fe200000116fa */
[----:B------:R-:W-:Y:S01]  /*2f80*/  IMAD.WIDE.U32 R250, R229, -0x326172a9, RZ ;  /* 0xcd9e8d57e5fa7825 */ /* 0x000fe200078e00ff */
[----:B------:R-:W-:Y:S01]  /*2f90*/  SHF.R.U32.HI R232, RZ, 0x18, R232 ;  /* 0x00000018ffe87819 */ /* 0x000fe200000116e8 */
[----:B------:R1:W-:Y:S01]  /*2fa0*/  MUFU.EX2 R228, R239 ;  /* 0x000000ef00e47308 */ /* 0x0003e20000000800 */
[----:B------:R-:W-:Y:S01]  /*2fb0*/  SHF.R.U32.HI R18, RZ, 0x18, R118 ;  /* 0x00000018ff127819 */ /* 0x000fe20000011676 */
[--C-:B------:R-:W-:Y:S01]  /*2fc0*/  FFMA.FTZ R229, R24, UR47, -R5.reuse ;  /* 0x0000002f18e57c23 */ /* 0x100fe20008010805 */
[----:B------:R-:W-:Y:S01]  /*2fd0*/  LOP3.LUT R248, R251, UR51, R248, 0x96, !PT ;  /* 0x00000033fbf87c12 */ /* 0x000fe2000f8e96f8 */
[----:B------:R-:W-:Y:S01]  /*2fe0*/  FFMA.FTZ R51, R51, UR47, -R176 ;  /* 0x0000002f33337c23 */ /* 0x000fe200080108b0 */
[----:B------:R-:W-:Y:S01]  /*2ff0*/  LOP3.LUT R249, R249, 0xff, RZ, 0xc0, !PT ;  /* 0x000000fff9f97812 */ /* 0x000fe200078ec0ff */
[----:B------:R-:W-:Y:S01]  /*3000*/  IMAD.WIDE.U32 R130, R238, -0x326172a9, RZ ;  /* 0xcd9e8d57ee827825 */ /* 0x000fe200078e00ff */
[----:B------:R-:W-:Y:S03]  /*3010*/  LOP3.LUT R233, R248, 0xffff, RZ, 0xc0, !PT ;  /* 0x0000fffff8e97812 */ /* 0x000fe600078ec0ff */
[----:B------:R-:W-:Y:S01]  /*3020*/  MUFU.EX2 R121, R50 ;  /* 0x0000003200797308 */ /* 0x000fe20000000800 */
[----:B------:R-:W-:Y:S01]  /*3030*/  ISETP.LE.U32.AND P3, PT, R232, UR48, PT ;  /* 0x00000030e8007c0c */ /* 0x000fe2000bf63070 */
[----:B---3--:R-:W-:Y:S01]  /*3040*/  @!P0 FADD.FTZ R214, -R214, -RZ ;  /* 0x800000ffd6d68221 */ /* 0x008fe20000010100 */
[--C-:B------:R-:W-:Y:S01]  /*3050*/  SHF.R.U32.HI R23, RZ, 0x18, R130.reuse ;  /* 0x00000018ff177819 */ /* 0x100fe20000011682 */
[----:B------:R-:W-:Y:S01]  /*3060*/  IMAD.WIDE.U32 R122, R230, -0x2daee0ad, RZ ;  /* 0xd2511f53e67a7825 */ /* 0x000fe200078e00ff */
[----:B------:R-:W-:Y:S02]  /*3070*/  ISETP.LE.U32.AND P2, PT, R249, UR48, PT ;  /* 0x00000030f9007c0c */ /* 0x000fe4000bf43070 */
[----:B--2---:R-:W-:Y:S01]  /*3080*/  LOP3.LUT R247, R248, 0xff, RZ, 0xc0, !PT ;  /* 0x000000fff8f77812 */ /* 0x004fe200078ec0ff */
[----:B------:R-:W-:Y:S01]  /*3090*/  FFMA.FTZ R230, R25, UR47, -R5 ;  /* 0x0000002f19e67c23 */ /* 0x000fe20008010805 */
[----:B------:R-:W-:Y:S01]  /*30a0*/  SHF.R.U32.HI R25, RZ, 0x10, R130 ;  /* 0x00000010ff197819 */ /* 0x000fe20000011682 */
[----:B------:R-:W2:Y:S01]  /*30b0*/  MUFU.EX2 R215, R215 ;  /* 0x000000d700d77308 */ /* 0x000ea20000000800 */
[----:B------:R-:W-:Y:S02]  /*30c0*/  SHF.R.U32.HI R249, RZ, 0x8, R233 ;  /* 0x00000008fff97819 */ /* 0x000fe400000116e9 */
[----:B------:R-:W-:Y:S01]  /*30d0*/  ISETP.LE.U32.AND P5, PT, R247, UR48, PT ;  /* 0x00000030f7007c0c */ /* 0x000fe2000bfa3070 */
[----:B----4-:R-:W-:Y:S01]  /*30e0*/  @!P3 FADD.FTZ R210, -R210, -RZ ;  /* 0x800000ffd2d2b221 */ /* 0x010fe20000010100 */
[----:B------:R-:W-:Y:S02]  /*30f0*/  LOP3.LUT R247, R249, 0xffff, RZ, 0xc0, !PT ;  /* 0x0000fffff9f77812 */ /* 0x000fe400078ec0ff */
[----:B------:R-:W-:Y:S01]  /*3100*/  LOP3.LUT R241, R242, 0xffff, RZ, 0xc0, !PT ;  /* 0x0000fffff2f17812 */ /* 0x000fe200078ec0ff */
[----:B------:R-:W-:Y:S01]  /*3110*/  @!P2 FADD.FTZ R211, -R211, -RZ ;  /* 0x800000ffd3d3a221 */ /* 0x000fe20000010100 */
[----:B------:R-:W-:Y:S01]  /*3120*/  LOP3.LUT R252, R119, UR51, R246, 0x96, !PT ;  /* 0x0000003377fc7c12 */ /* 0x000fe2000f8e96f6 */
[----:B------:R-:W3:Y:S01]  /*3130*/  MUFU.EX2 R216, R216 ;  /* 0x000000d800d87308 */ /* 0x000ee20000000800 */
[----:B------:R-:W-:Y:S02]  /*3140*/  SHF.R.U32.HI R249, RZ, 0x10, R248 ;  /* 0x00000010fff97819 */ /* 0x000fe400000116f8 */
[----:B------:R-:W-:Y:S01]  /*3150*/  LOP3.LUT R246, R250, 0xffff, RZ, 0xc0, !PT ;  /* 0x0000fffffaf67812 */ /* 0x000fe200078ec0ff */
[----:B------:R-:W-:Y:S01]  /*3160*/  FFMA.FTZ R251, R27, UR47, -R6 ;  /* 0x0000002f1bfb7c23 */ /* 0x000fe20008010806 */
[----:B------:R-:W-:Y:S01]  /*3170*/  LOP3.LUT R249, R249, 0xff, RZ, 0xc0, !PT ;  /* 0x000000fff9f97812 */ /* 0x000fe200078ec0ff */
[----:B------:R-:W-:Y:S01]  /*3180*/  IMAD.WIDE.U32 R26, R234, -0x2daee0ad, RZ ;  /* 0xd2511f53ea1a7825 */ /* 0x000fe200078e00ff */
[----:B------:R-:W-:Y:S03]  /*3190*/  LOP3.LUT R245, R250, 0xff, RZ, 0xc0, !PT ;  /* 0x000000fffaf57812 */ /* 0x000fe600078ec0ff */
[----:B------:R-:W-:Y:S01]  /*31a0*/  MUFU.EX2 R119, R49 ;  /* 0x0000003100777308 */ /* 0x000fe20000000800 */
[--C-:B-1----:R-:W-:Y:S02]  /*31b0*/  SHF.R.U32.HI R239, RZ, 0x10, R250.reuse ;  /* 0x00000010ffef7819 */ /* 0x102fe400000116fa */
[----:B------:R-:W-:Y:S01]  /*31c0*/  SHF.R.U32.HI R243, RZ, 0x18, R250 ;  /* 0x00000018fff37819 */ /* 0x000fe200000116fa */
[----:B------:R-:W-:Y:S01]  /*31d0*/  FFMA.FTZ R250, R28, UR47, -R5 ;  /* 0x0000002f1cfa7c23 */ /* 0x000fe20008010805 */
[----:B------:R-:W-:Y:S02]  /*31e0*/  ISETP.LE.U32.AND P0, PT, R247, UR48, PT ;  /* 0x00000030f7007c0c */ /* 0x000fe4000bf03070 */
[----:B------:R-:W-:Y:S03]  /*31f0*/  ISETP.LE.U32.AND P3, PT, R249, UR48, PT ;  /* 0x00000030f9007c0c */ /* 0x000fe6000bf63070 */
[----:B------:R1:W-:Y:S01]  /*3200*/  MUFU.EX2 R233, R250 ;  /* 0x000000fa00e97308 */ /* 0x0003e20000000800 */
[----:B------:R-:W-:Y:S02]  /*3210*/  SHF.R.U32.HI R249, RZ, 0x18, R26 ;  /* 0x00000018fff97819 */ /* 0x000fe4000001161a */
[----:B------:R-:W-:Y:S02]  /*3220*/  SHF.R.U32.HI R248, RZ, 0x18, R248 ;  /* 0x00000018fff87819 */ /* 0x000fe400000116f8 */
[----:B------:R-:W-:Y:S02]  /*3230*/  SHF.R.U32.HI R241, RZ, 0x8, R241 ;  /* 0x00000008fff17819 */ /* 0x000fe400000116f1 */
[----:B------:R-:W-:Y:S03]  /*3240*/  LOP3.LUT R235, R242, 0xff, RZ, 0xc0, !PT ;  /* 0x000000fff2eb7812 */ /* 0x000fe600078ec0ff */
[----:B------:R-:W4:Y:S01]  /*3250*/  MUFU.EX2 R217, R217 ;  /* 0x000000d900d97308 */ /* 0x000f220000000800 */
[----:B------:R-:W-:Y:S01]  /*3260*/  LOP3.LUT R241, R241, 0xffff, RZ, 0xc0, !PT ;  /* 0x0000fffff1f17812 */ /* 0x000fe200078ec0ff */
[----:B------:R-:W-:Y:S01]  /*3270*/  @!P0 FADD.FTZ R213, -R213, -RZ ;  /* 0x800000ffd5d58221 */ /* 0x000fe20000010100 */
[----:B------:R-:W-:Y:S01]  /*3280*/  ISETP.LE.U32.AND P0, PT, R248, UR48, PT ;  /* 0x00000030f8007c0c */ /* 0x000fe2000bf03070 */
[----:B--2---:R-:W-:Y:S01]  /*3290*/  @!P3 FADD.FTZ R215, -R215, -RZ ;  /* 0x800000ffd7d7b221 */ /* 0x004fe20000010100 */
[----:B------:R-:W-:Y:S02]  /*32a0*/  ISETP.LE.U32.AND P3, PT, R245, UR48, PT ;  /* 0x00000030f5007c0c */ /* 0x000fe4000bf63070 */
[----:B------:R-:W-:Y:S01]  /*32b0*/  ISETP.LE.U32.AND P2, PT, R235, UR48, PT ;  /* 0x00000030eb007c0c */ /* 0x000fe2000bf43070 */
[----:B------:R-:W-:Y:S01]  /*32c0*/  FFMA.FTZ R235, R30, UR47, -R6 ;  /* 0x0000002f1eeb7c23 */ /* 0x000fe20008010806 */
[----:B-1----:R-:W-:Y:S01]  /*32d0*/  SHF.R.U32.HI R250, RZ, 0x8, R246 ;  /* 0x00000008fffa7819 */ /* 0x002fe200000116f6 */
[--C-:B------:R-:W-:Y:S01]  /*32e0*/  FFMA.FTZ R246, R33, UR47, -R117.reuse ;  /* 0x0000002f21f67c23 */ /* 0x100fe20008010875 */
[----:B------:R-:W-:Y:S01]  /*32f0*/  LOP3.LUT R33, R122, 0xff, RZ, 0xc0, !PT ;  /* 0x000000ff7a217812 */ /* 0x000fe200078ec0ff */
[----:B------:R-:W1:Y:S01]  /*3300*/  MUFU.EX2 R218, R218 ;  /* 0x000000da00da7308 */ /* 0x000e620000000800 */
[----:B------:R-:W-:Y:S02]  /*3310*/  LOP3.LUT R245, R250, 0xffff, RZ, 0xc0, !PT ;  /* 0x0000fffffaf57812 */ /* 0x000fe400078ec0ff */
[----:B------:R-:W-:Y:S01]  /*3320*/  LOP3.LUT R244, R123, UR50, R244, 0x96, !PT ;  /* 0x000000327bf47c12 */ /* 0x000fe2000f8e96f4 */
[----:B---3--:R-:W-:Y:S01]  /*3330*/  @!P0 FADD.FTZ R216, -R216, -RZ ;  /* 0x800000ffd8d88221 */ /* 0x008fe20000010100 */
[----:B------:R-:W-:Y:S01]  /*3340*/  ISETP.LE.U32.AND P0, PT, R245, UR48, PT ;  /* 0x00000030f5007c0c */ /* 0x000fe2000bf03070 */
[----:B----4-:R-:W-:Y:S01]  /*3350*/  @!P3 FADD.FTZ R217, -R217, -RZ ;  /* 0x800000ffd9d9b221 */ /* 0x010fe20000010100 */
[----:B------:R-:W-:Y:S03]  /*3360*/  LOP3.LUT R245, R239, 0xff, RZ, 0xc0, !PT ;  /* 0x000000ffeff57812 */ /* 0x000fe600078ec0ff */
[----:B------:R2:W-:Y:S01]  /*3370*/  MUFU.EX2 R225, R237 ;  /* 0x000000ed00e17308 */ /* 0x0005e20000000800 */
[----:B------:R-:W-:Y:S01]  /*3380*/  LOP3.LUT R247, R27, UR50, R236, 0x96, !PT ;  /* 0x000000321bf77c12 */ /* 0x000fe2000f8e96ec */
[----:B------:R-:W-:Y:S01]  /*3390*/  FFMA.FTZ R236, R31, UR47, -R6 ;  /* 0x0000002f1fec7c23 */ /* 0x000fe20008010806 */
[----:B------:R-:W-:Y:S02]  /*33a0*/  ISETP.LE.U32.AND P3, PT, R245, UR48, PT ;  /* 0x00000030f5007c0c */ /* 0x000fe4000bf63070 */
[----:B------:R-:W-:Y:S02]  /*33b0*/  LOP3.LUT R245, R244, 0xffff, RZ, 0xc0, !PT ;  /* 0x0000fffff4f57812 */ /* 0x000fe400078ec0ff */
[----:B------:R-:W-:Y:S03]  /*33c0*/  LOP3.LUT R31, R26, 0xffff, RZ, 0xc0, !PT ;  /* 0x0000ffff1a1f7812 */ /* 0x000fe600078ec0ff */
[----:B------:R3:W-:Y:S01]  /*33d0*/  MUFU.EX2 R238, R246 ;  /* 0x000000f600ee7308 */ /* 0x0007e20000000800 */
[----:B------:R-:W-:Y:S01]  /*33e0*/  LOP3.LUT R27, R131, UR51, R240, 0x96, !PT ;  /* 0x00000033831b7c12 */ /* 0x000fe2000f8e96f0 */
[----:B-1----:R-:W-:Y:S01]  /*33f0*/  @!P0 FADD.FTZ R218, -R218, -RZ ;  /* 0x800000ffdada8221 */ /* 0x002fe20000010100 */
[----:B------:R-:W-:Y:S01]  /*3400*/  ISETP.LE.U32.AND P0, PT, R243, UR48, PT ;  /* 0x00000030f3007c0c */ /* 0x000fe2000bf03070 */
[----:B------:R-:W-:Y:S01]  /*3410*/  FFMA.FTZ R243, R36, UR47, -R117 ;  /* 0x0000002f24f37c23 */ /* 0x000fe20008010875 */
[----:B------:R-:W-:Y:S01]  /*3420*/  SHF.R.U32.HI R245, RZ, 0x8, R245 ;  /* 0x00000008fff57819 */ /* 0x000fe200000116f5 */
[----:B------:R-:W-:Y:S01]  /*3430*/  FFMA.FTZ R240, R35, UR47, -R176 ;  /* 0x0000002f23f07c23 */ /* 0x000fe200080108b0 */
[----:B------:R-:W-:Y:S01]  /*3440*/  LOP3.LUT R30, R26, 0xff, RZ, 0xc0, !PT ;  /* 0x000000ff1a1e7812 */ /* 0x000fe200078ec0ff */
[----:B------:R-:W-:Y:S01]  /*3450*/  @!P3 FADD.FTZ R219, -R219, -RZ ;  /* 0x800000ffdbdbb221 */ /* 0x000fe20000010100 */
[----:B------:R-:W-:Y:S01]  /*3460*/  ISETP.LE.U32.AND P3, PT, R241, UR48, PT ;  /* 0x00000030f1007c0c */ /* 0x000fe2000bf63070 */
[----:B------:R-:W1:Y:S01]  /*3470*/  MUFU.EX2 R226, R226 ;  /* 0x000000e200e27308 */ /* 0x000e620000000800 */
[--C-:B--2---:R-:W-:Y:S01]  /*3480*/  SHF.R.U32.HI R237, RZ, 0x18, R242.reuse ;  /* 0x00000018ffed7819 */ /* 0x104fe200000116f2 */
[----:B------:R-:W-:Y:S01]  /*3490*/  FFMA.FTZ R35, R40, UR47, -R5 ;  /* 0x0000002f28237c23 */ /* 0x000fe20008010805 */
[----:B------:R-:W-:Y:S02]  /*34a0*/  SHF.R.U32.HI R242, RZ, 0x10, R242 ;  /* 0x00000010fff27819 */ /* 0x000fe400000116f2 */
[----:B------:R-:W-:Y:S01]  /*34b0*/  LOP3.LUT R245, R245, 0xffff, RZ, 0xc0, !PT ;  /* 0x0000fffff5f57812 */ /* 0x000fe200078ec0ff */
[----:B------:R-:W-:Y:S01]  /*34c0*/  @!P0 FADD.FTZ R220, -R220, -RZ ;  /* 0x800000ffdcdc8221 */ /* 0x000fe20000010100 */
[----:B------:R-:W-:Y:S03]  /*34d0*/  LOP3.LUT R242, R242, 0xff, RZ, 0xc0, !PT ;  /* 0x000000fff2f27812 */ /* 0x000fe600078ec0ff */
[----:B------:R2:W-:Y:S01]  /*34e0*/  MUFU.EX2 R241, R243 ;  /* 0x000000f300f17308 */ /* 0x0005e20000000800 */
[----:B------:R-:W-:Y:S01]  /*34f0*/  SHF.R.U32.HI R248, RZ, 0x10, R26 ;  /* 0x00000010fff87819 */ /* 0x000fe2000001161a */
[----:B---3--:R-:W-:Y:S01]  /*3500*/  FFMA.FTZ R246, R38, UR47, -R176 ;  /* 0x0000002f26f67c23 */ /* 0x008fe200080108b0 */
[----:B------:R-:W-:Y:S02]  /*3510*/  LOP3.LUT R26, R130, 0xff, RZ, 0xc0, !PT ;  /* 0x000000ff821a7812 */ /* 0x000fe400078ec0ff */
[----:B------:R-:W-:Y:S02]  /*3520*/  ISETP.LE.U32.AND P0, PT, R242, UR48, PT ;  /* 0x00000030f2007c0c */ /* 0x000fe4000bf03070 */
[----:B------:R-:W-:Y:S03]  /*3530*/  LOP3.LUT R118, R122, 0xffff, RZ, 0xc0, !PT ;  /* 0x0000ffff7a767812 */ /* 0x000fe600078ec0ff */
[----:B------:R3:W-:Y:S01]  /*3540*/  MUFU.EX2 R239, R34 ;  /* 0x0000002200ef7308 */ /* 0x0007e20000000800 */
[----:B------:R-:W-:Y:S01]  /*3550*/  SHF.R.U32.HI R250, RZ, 0x18, R122 ;  /* 0x00000018fffa7819 */ /* 0x000fe2000001167a */
[----:B-1----:R-:W-:Y:S08]  /*3560*/  @!P3 FADD.FTZ R226, -R226, -RZ ;  /* 0x800000ffe2e2b221 */ /* 0x002ff00000010100 */
[----:B------:R-:W1:Y:S01]  /*3570*/  MUFU.EX2 R212, R212 ;  /* 0x000000d400d47308 */ /* 0x000e620000000800 */
[--C-:B--2---:R-:W-:Y:S04]  /*3580*/  SHF.R.U32.HI R243, RZ, 0x18, R244.reuse ;  /* 0x00000018fff37819 */ /* 0x104fe800000116f4 */
[----:B------:R-:W-:Y:S05]  /*3590*/  ISETP.LE.U32.AND P3, PT, R243, UR48, PT ;  /* 0x00000030f3007c0c */ /* 0x000fea000bf63070 */
[----:B------:R-:W2:Y:S01]  /*35a0*/  MUFU.EX2 R221, R221 ;  /* 0x000000dd00dd7308 */ /* 0x000ea20000000800 */
[----:B---3--:R-:W-:Y:S09]  /*35b0*/  LOP3.LUT R34, R244, 0xff, RZ, 0xc0, !PT ;  /* 0x000000fff4227812 */ /* 0x008ff200078ec0ff */
[----:B------:R-:W3:Y:S01]  /*35c0*/  MUFU.EX2 R223, R223 ;  /* 0x000000df00df7308 */ /* 0x000ee20000000800 */
[----:B-1----:R-:W-:Y:S01]  /*35d0*/  @!P5 FADD.FTZ R212, -R212, -RZ ;  /* 0x800000ffd4d4d221 */ /* 0x002fe20000010100 */
[----:B------:R-:W-:Y:S01]  /*35e0*/  ISETP.LE.U32.AND P5, PT, R237, UR48, PT ;  /* 0x00000030ed007c0c */ /* 0x000fe2000bfa3070 */
[----:B------:R-:W-:Y:S01]  /*35f0*/  @!P3 FADD.FTZ R227, -R227, -RZ ;  /* 0x800000ffe3e3b221 */ /* 0x000fe20000010100 */
[----:B------:R-:W-:Y:S06]  /*3600*/  FFMA.FTZ R237, R32, UR47, -R117 ;  /* 0x0000002f20ed7c23 */ /* 0x000fec0008010875 */
[----:B------:R-:W1:Y:S01]  /*3610*/  MUFU.EX2 R222, R222 ;  /* 0x000000de00de7308 */ /* 0x000e620000000800 */
[----:B--2---:R-:W-:Y:S01]  /*3620*/  @!P2 FADD.FTZ R221, -R221, -RZ ;  /* 0x800000ffdddda221 */ /* 0x004fe20000010100 */
[----:B------:R-:W-:Y:S02]  /*3630*/  ISETP.LE.U32.AND P2, PT, R34, UR48, PT ;  /* 0x0000003022007c0c */ /* 0x000fe4000bf43070 */
[----:B------:R-:W-:Y:S01]  /*3640*/  SHF.R.U32.HI R34, RZ, 0x10, R244 ;  /* 0x00000010ff227819 */ /* 0x000fe200000116f4 */
[----:B------:R-:W-:Y:S05]  /*3650*/  FFMA.FTZ R244, R39, UR47, -R176 ;  /* 0x0000002f27f47c23 */ /* 0x000fea00080108b0 */
[----:B------:R2:W-:Y:S01]  /*3660*/  MUFU.EX2 R243, R246 ;  /* 0x000000f600f37308 */ /* 0x0005e20000000800 */
[----:B---3--:R-:W-:Y:S01]  /*3670*/  @!P0 FADD.FTZ R223, -R223, -RZ ;  /* 0x800000ffdfdf8221 */ /* 0x008fe20000010100 */
[----:B------:R-:W-:Y:S02]  /*3680*/  ISETP.LE.U32.AND P0, PT, R245, UR48, PT ;  /* 0x00000030f5007c0c */ /* 0x000fe4000bf03070 */
[----:B------:R-:W-:Y:S02]  /*3690*/  LOP3.LUT R245, R34, 0xff, RZ, 0xc0, !PT ;  /* 0x000000ff22f57812 */ /* 0x000fe400078ec0ff */
[----:B------:R-:W-:Y:S04]  /*36a0*/  LOP3.LUT R34, R247, 0xffff, RZ, 0xc0, !PT ;  /* 0x0000fffff7227812 */ /* 0x000fe800078ec0ff */
[----:B------:R-:W3:Y:S01]  /*36b0*/  MUFU.EX2 R224, R224 ;  /* 0x000000e000e07308 */ /* 0x000ee20000000800 */
[----:B-1----:R-:W-:Y:S01]  /*36c0*/  @!P5 FADD.FTZ R222, -R222, -RZ ;  /* 0x800000ffdeded221 */ /* 0x002fe20000010100 */
[----:B------:R-:W-:Y:S02]  /*36d0*/  SHF.R.U32.HI R40, RZ, 0x8, R34 ;  /* 0x00000008ff287819 */ /* 0x000fe40000011622 */
[----:B------:R-:W-:Y:S02]  /*36e0*/  ISETP.LE.U32.AND P5, PT, R245, UR48, PT ;  /* 0x00000030f5007c0c */ /* 0x000fe4000bfa3070 */
[----:B------:R-:W-:Y:S01]  /*36f0*/  LOP3.LUT R40, R40, 0xffff, RZ, 0xc0, !PT ;  /* 0x0000ffff28287812 */ /* 0x000fe200078ec0ff */
[----:B------:R-:W-:Y:S01]  /*3700*/  @!P0 FADD.FTZ R225, -R225, -RZ ;  /* 0x800000ffe1e18221 */ /* 0x000fe20000010100 */
[----:B------:R-:W-:Y:S02]  /*3710*/  LOP3.LUT R245, R247, 0xff, RZ, 0xc0, !PT ;  /* 0x000000fff7f57812 */ /* 0x000fe400078ec0ff */
[----:B------:R1:W-:Y:S01]  /*3720*/  MUFU.EX2 R232, R251 ;  /* 0x000000fb00e87308 */ /* 0x0003e20000000800 */
[--C-:B--2---:R-:W-:Y:S02]  /*3730*/  SHF.R.U32.HI R246, RZ, 0x10, R247.reuse ;  /* 0x00000010fff67819 */ /* 0x104fe400000116f7 */
[----:B------:R-:W-:Y:S02]  /*3740*/  ISETP.LE.U32.AND P0, PT, R40, UR48, PT ;  /* 0x0000003028007c0c */ /* 0x000fe4000bf03070 */
[----:B------:R-:W-:Y:S02]  /*3750*/  LOP3.LUT R40, R246, 0xff, RZ, 0xc0, !PT ;  /* 0x000000fff6287812 */ /* 0x000fe400078ec0ff */
[----:B------:R-:W-:Y:S03]  /*3760*/  SHF.R.U32.HI R247, RZ, 0x18, R247 ;  /* 0x00000018fff77819 */ /* 0x000fe600000116f7 */
[----:B------:R-:W2:Y:S01]  /*3770*/  MUFU.EX2 R229, R229 ;  /* 0x000000e500e57308 */ /* 0x000ea20000000800 */
[----:B---3--:R-:W-:Y:S01]  /*3780*/  @!P2 FADD.FTZ R224, -R224, -RZ ;  /* 0x800000ffe0e0a221 */ /* 0x008fe20000010100 */
[----:B------:R-:W-:Y:S01]  /*3790*/  ISETP.LE.U32.AND P2, PT, R245, UR48, PT ;  /* 0x00000030f5007c0c */ /* 0x000fe2000bf43070 */
[----:B------:R-:W-:Y:S01]  /*37a0*/  @!P5 FADD.FTZ R228, -R228, -RZ ;  /* 0x800000ffe4e4d221 */ /* 0x000fe20000010100 */
[----:B------:R-:W-:Y:S02]  /*37b0*/  ISETP.LE.U32.AND P5, PT, R40, UR48, PT ;  /* 0x0000003028007c0c */ /* 0x000fe4000bfa3070 */
[----:B------:R-:W-:Y:S02]  /*37c0*/  ISETP.LE.U32.AND P3, PT, R247, UR48, PT ;  /* 0x00000030f7007c0c */ /* 0x000fe4000bf63070 */
[----:B------:R-:W-:Y:S02]  /*37d0*/  SHF.R.U32.HI R40, RZ, 0x8, R31 ;  /* 0x00000008ff287819 */ /* 0x000fe4000001161f */
[----:B------:R3:W-:Y:S01]  /*37e0*/  MUFU.EX2 R246, R41 ;  /* 0x0000002900f67308 */ /* 0x0007e20000000800 */
[--C-:B-1----:R-:W-:Y:S01]  /*37f0*/  FFMA.FTZ R251, R29, UR47, -R5.reuse ;  /* 0x0000002f1dfb7c23 */ /* 0x102fe20008010805 */
[----:B------:R-:W-:Y:S01]  /*3800*/  LOP3.LUT R29, R130, 0xffff, RZ, 0xc0, !PT ;  /* 0x0000ffff821d7812 */ /* 0x000fe200078ec0ff */
[----:B------:R-:W-:Y:S01]  /*3810*/  FFMA.FTZ R31, R43, UR47, -R6 ;  /* 0x0000002f2b1f7c23 */ /* 0x000fe20008010806 */
[----:B------:R-:W-:Y:S06]  /*3820*/  LOP3.LUT R40, R40, 0xffff, RZ, 0xc0, !PT ;  /* 0x0000ffff28287812 */ /* 0x000fec00078ec0ff */
[----:B------:R-:W1:Y:S01]  /*3830*/  MUFU.EX2 R230, R230 ;  /* 0x000000e600e67308 */ /* 0x000e620000000800 */
[----:B--2---:R-:W-:Y:S01]  /*3840*/  @!P2 FADD.FTZ R229, -R229, -RZ ;  /* 0x800000ffe5e5a221 */ /* 0x004fe20000010100 */
[----:B------:R-:W-:Y:S01]  /*3850*/  ISETP.LE.U32.AND P2, PT, R30, UR48, PT ;  /* 0x000000301e007c0c */ /* 0x000fe2000bf43070 */
[----:B------:R-:W-:Y:S01]  /*3860*/  @!P5 FADD.FTZ R231, -R231, -RZ ;  /* 0x800000ffe7e7d221 */ /* 0x000fe20000010100 */
[----:B------:R-:W-:Y:S01]  /*3870*/  FFMA.FTZ R30, R44, UR47, -R5 ;  /* 0x0000002f2c1e7c23 */ /* 0x000fe20008010805 */
[----:B------:R-:W-:Y:S01]  /*3880*/  SHF.R.U32.HI R44, RZ, 0x8, R118 ;  /* 0x00000008ff2c7819 */ /* 0x000fe20000011676 */
[----:B------:R-:W-:Y:S01]  /*3890*/  @!P3 FADD.FTZ R232, -R232, -RZ ;  /* 0x800000ffe8e8b221 */ /* 0x000fe20000010100 */
[----:B------:R-:W-:Y:S03]  /*38a0*/  ISETP.LE.U32.AND P3, PT, R249, UR48, PT ;  /* 0x00000030f9007c0c */ /* 0x000fe6000bf63070 */
[----:B------:R2:W-:Y:S01]  /*38b0*/  MUFU.EX2 R247, R42 ;  /* 0x0000002a00f77308 */ /* 0x0005e20000000800 */
[----:B---3--:R-:W-:Y:S02]  /*38c0*/  LOP3.LUT R41, R248, 0xff, RZ, 0xc0, !PT ;  /* 0x000000fff8297812 */ /* 0x008fe400078ec0ff */
[----:B------:R-:W-:Y:S02]  /*38d0*/  LOP3.LUT R44, R44, 0xffff, RZ, 0xc0, !PT ;  /* 0x0000ffff2c2c7812 */ /* 0x000fe400078ec0ff */
[----:B------:R-:W-:Y:S01]  /*38e0*/  ISETP.LE.U32.AND P5, PT, R41, UR48, PT ;  /* 0x0000003029007c0c */ /* 0x000fe2000bfa3070 */
[----:B------:R-:W-:Y:S01]  /*38f0*/  @!P2 FADD.FTZ R233, -R233, -RZ ;  /* 0x800000ffe9e9a221 */ /* 0x000fe20000010100 */
[----:B------:R-:W-:Y:S03]  /*3900*/  ISETP.LE.U32.AND P2, PT, R33, UR48, PT ;  /* 0x0000003021007c0c */ /* 0x000fe6000bf43070 */
[----:B------:R3:W4:Y:S01]  /*3910*/  MUFU.EX2 R234, R251 ;  /* 0x000000fb00ea7308 */ /* 0x0007220000000800 */
[----:B-1----:R-:W-:Y:S01]  /*3920*/  @!P0 FADD.FTZ R230, -R230, -RZ ;  /* 0x800000ffe6e68221 */ /* 0x002fe20000010100 */
[----:B------:R-:W-:Y:S08]  /*3930*/  ISETP.LE.U32.AND P0, PT, R40, UR48, PT ;  /* 0x0000003028007c0c */ /* 0x000ff0000bf03070 */
[----:B------:R-:W1:Y:S01]  /*3940*/  MUFU.EX2 R235, R235 ;  /* 0x000000eb00eb7308 */ /* 0x000e620000000800 */
[----:B--2---:R-:W2:Y:S09]  /*3950*/  LDSM.16.M88.4 R40, [R165+0x6c00] ;  /* 0x006c0000a528783b */ /* 0x004eb20000000200 */
[----:B------:R-:W1:Y:S01]  /*3960*/  MUFU.EX2 R236, R236 ;  /* 0x000000ec00ec7308 */ /* 0x000e620000000800 */
[----:B---3--:R-:W-:Y:S01]  /*3970*/  SHF.R.U32.HI R251, RZ, 0x10, R122 ;  /* 0x00000010fffb7819 */ /* 0x008fe2000001167a */
[----:B----4-:R-:W-:Y:S01]  /*3980*/  @!P0 FADD.FTZ R234, -R234, -RZ ;  /* 0x800000ffeaea8221 */ /* 0x010fe20000010100 */
[----:B------:R-:W-:Y:S02]  /*3990*/  ISETP.LE.U32.AND P0, PT, R250, UR48, PT ;  /* 0x00000030fa007c0c */ /* 0x000fe4000bf03070 */
[----:B------:R-:W-:Y:S05]  /*39a0*/  LOP3.LUT R251, R251, 0xff, RZ, 0xc0, !PT ;  /* 0x000000fffbfb7812 */ /* 0x000fea00078ec0ff */
[----:B------:R-:W3:Y:S01]  /*39b0*/  MUFU.EX2 R237, R237 ;  /* 0x000000ed00ed7308 */ /* 0x000ee20000000800 */
[----:B-1----:R-:W-:Y:S01]  /*39c0*/  @!P5 FADD.FTZ R235, -R235, -RZ ;  /* 0x800000ffebebd221 */ /* 0x002fe20000010100 */
[----:B------:R-:W-:Y:S02]  /*39d0*/  ISETP.LE.U32.AND P5, PT, R44, UR48, PT ;  /* 0x000000302c007c0c */ /* 0x000fe4000bfa3070 */
[----:B------:R-:W-:Y:S06]  /*39e0*/  LOP3.LUT R44, R252, 0xff, RZ, 0xc0, !PT ;  /* 0x000000fffc2c7812 */ /* 0x000fec00078ec0ff */
[----:B------:R1:W-:Y:S01]  /*39f0*/  MUFU.EX2 R249, R30 ;  /* 0x0000001e00f97308 */ /* 0x0003e20000000800 */
[----:B------:R-:W-:Y:S01]  /*3a00*/  @!P3 FADD.FTZ R236, -R236, -RZ ;  /* 0x800000ffececb221 */ /* 0x000fe20000010100 */
[----:B------:R-:W-:Y:S04]  /*3a10*/  ISETP.LE.U32.AND P3, PT, R251, UR48, PT ;  /* 0x00000030fb007c0c */ /* 0x000fe8000bf63070 */
[----:B------:R-:W-:Y:S01]  /*3a20*/  F2FP.RELU.BF16.F32.PACK_AB R50, R236, R235 ;  /* 0x000000ebec32723e */ /* 0x000fe200000018ff */
[----:B------:R-:W-:Y:S03]  /*3a30*/  @!P5 FADD.FTZ R238, -R238, -RZ ;  /* 0x800000ffeeeed221 */ /* 0x000fe60000010100 */
[----:B------:R-:W4:Y:S01]  /*3a40*/  MUFU.EX2 R240, R240 ;  /* 0x000000f000f07308 */ /* 0x000f220000000800 */
[----:B---3--:R-:W-:Y:S01]  /*3a50*/  @!P2 FADD.FTZ R237, -R237, -RZ ;  /* 0x800000ffededa221 */ /* 0x008fe20000010100 */
[----:B------:R-:W-:Y:S02]  /*3a60*/  ISETP.LE.U32.AND P2, PT, R44, UR48, PT ;  /* 0x000000302c007c0c */ /* 0x000fe4000bf43070 */
[----:B------:R-:W-:Y:S01]  /*3a70*/  LOP3.LUT R44, R252, 0xffff, RZ, 0xc0, !PT ;  /* 0x0000fffffc2c7812 */ /* 0x000fe200078ec0ff */
[----:B------:R-:W-:Y:S03]  /*3a80*/  @!P3 FADD.FTZ R239, -R239, -RZ ;  /* 0x800000ffefefb221 */ /* 0x000fe60000010100 */
[----:B------:R-:W-:Y:S02]  /*3a90*/  SHF.R.U32.HI R44, RZ, 0x8, R44 ;  /* 0x00000008ff2c7819 */ /* 0x000fe4000001162c */
[----:B------:R3:W-:Y:S01]  /*3aa0*/  MUFU.EX2 R250, R45 ;  /* 0x0000002d00fa7308 */ /* 0x0007e20000000800 */
[----:B-1----:R-:W-:Y:S01]  /*3ab0*/  FFMA.FTZ R30, R46, UR47, -R6 ;  /* 0x0000002f2e1e7c23 */ /* 0x002fe20008010806 */
[--C-:B------:R-:W-:Y:S01]  /*3ac0*/  SHF.R.U32.HI R46, RZ, 0x10, R252.reuse ;  /* 0x00000010ff2e7819 */ /* 0x100fe200000116fc */
[-C--:B--2---:R-:W-:Y:S03]  /*3ad0*/  HMMA.16816.F32.BF16 R52, R124, R40.reuse, R52 ;  /* 0x000000287c34723c */ /* 0x084fe60000041834 */
[----:B------:R-:W-:Y:S01]  /*3ae0*/  LOP3.LUT R46, R46, 0xff, RZ, 0xc0, !PT ;  /* 0x000000ff2e2e7812 */ /* 0x000fe200078ec0ff */
[----:B------:R-:W-:Y:S01]  /*3af0*/  @!P2 FADD.FTZ R241, -R241, -RZ ;  /* 0x800000fff1f1a221 */ /* 0x000fe20000010100 */
[----:B------:R-:W-:Y:S02]  /*3b00*/  LOP3.LUT R44, R44, 0xffff, RZ, 0xc0, !PT ;  /* 0x0000ffff2c2c7812 */ /* 0x000fe400078ec0ff */
[----:B------:R-:W1:Y:S01]  /*3b10*/  MUFU.EX2 R242, R37 ;  /* 0x0000002500f27308 */ /* 0x000e620000000800 */
[----:B------:R-:W-:Y:S03]  /*3b20*/  ISETP.LE.U32.AND P3, PT, R46, UR48, PT ;  /* 0x000000302e007c0c */ /* 0x000fe6000bf63070 */
[----:B----4-:R-:W-:Y:S01]  /*3b30*/  @!P0 FADD.FTZ R240, -R240, -RZ ;  /* 0x800000fff0f08221 */ /* 0x010fe20000010100 */
[----:B------:R-:W-:Y:S01]  /*3b40*/  ISETP.LE.U32.AND P0, PT, R44, UR48, PT ;  /* 0x000000302c007c0c */ /* 0x000fe2000bf03070 */
[C---:B------:R-:W-:Y:S04]  /*3b50*/  HMMA.16816.F32.BF16 R56, R104.reuse, R40, R56 ;  /* 0x000000286838723c */ /* 0x040fe80000041838 */
[----:B---3--:R-:W-:Y:S01]  /*3b60*/  SHF.R.U32.HI R45, RZ, 0x18, R252 ;  /* 0x00000018ff2d7819 */ /* 0x008fe200000116fc */
[----:B------:R-:W2:Y:S01]  /*3b70*/  MUFU.EX2 R244, R244 ;  /* 0x000000f400f47308 */ /* 0x000ea20000000800 */
[----:B------:R-:W-:Y:S01]  /*3b80*/  LOP3.LUT R44, R27, 0xffff, RZ, 0xc0, !PT ;  /* 0x0000ffff1b2c7812 */ /* 0x000fe200078ec0ff */
[-C--:B------:R-:W-:Y:S03]  /*3b90*/  HMMA.16816.F32.BF16 R60, R104, R42.reuse, R60 ;  /* 0x0000002a683c723c */ /* 0x080fe6000004183c */
[----:B------:R-:W-:Y:S01]  /*3ba0*/  ISETP.LE.U32.AND P5, PT, R45, UR48, PT ;  /* 0x000000302d007c0c */ /* 0x000fe2000bfa3070 */
[----:B------:R-:W-:Y:S01]  /*3bb0*/  @!P3 FADD.FTZ R243, -R243, -RZ ;  /* 0x800000fff3f3b221 */ /* 0x000fe20000010100 */
[----:B------:R-:W-:Y:S01]  /*3bc0*/  LOP3.LUT R46, R27, 0xff, RZ, 0xc0, !PT ;  /* 0x000000ff1b2e7812 */ /* 0x000fe200078ec0ff */
[----:B------:R-:W-:Y:S02]  /*3bd0*/  HMMA.16816.F32.BF16 R64, R124, R42, R64 ;  /* 0x0000002a7c40723c */ /* 0x000fe40000041840 */
[----:B------:R3:W-:Y:S02]  /*3be0*/  MUFU.EX2 R252, R47 ;  /* 0x0000002f00fc7308 */ /* 0x0007e40000000800 */
[----:B------:R-:W-:Y:S01]  /*3bf0*/  ISETP.LE.U32.AND P2, PT, R46, UR48, PT ;  /* 0x000000302e007c0c */ /* 0x000fe2000bf43070 */
[----:B-1----:R-:W-:Y:S01]  /*3c00*/  @!P0 FADD.FTZ R242, -R242, -RZ ;  /* 0x800000fff2f28221 */ /* 0x002fe20000010100 */
[----:B------:R-:W-:Y:S01]  /*3c10*/  SHF.R.U32.HI R45, RZ, 0x10, R27 ;  /* 0x00000010ff2d7819 */ /* 0x000fe2000001161b */
[----:B------:R-:W-:Y:S01]  /*3c20*/  FFMA.FTZ R52, R52, UR47, -R117 ;  /* 0x0000002f34347c23 */ /* 0x000fe20008010875 */
[----:B------:R-:W-:Y:S04]  /*3c30*/  LOP3.LUT R43, R7, 0xffff, RZ, 0xc0, !PT ;  /* 0x0000ffff072b7812 */ /* 0x000fe800078ec0ff */
[----:B------:R-:W1:Y:S01]  /*3c40*/  MUFU.EX2 R245, R35 ;  /* 0x0000002300f57308 */ /* 0x000e620000000800 */
[----:B------:R-:W-:Y:S01]  /*3c50*/  SHF.R.U32.HI R44, RZ, 0x8, R44 ;  /* 0x00000008ff2c7819 */ /* 0x000fe2000001162c */
[----:B--2---:R-:W-:Y:S01]  /*3c60*/  @!P5 FADD.FTZ R244, -R244, -RZ ;  /* 0x800000fff4f4d221 */ /* 0x004fe20000010100 */
[----:B------:R-:W-:Y:S01]  /*3c70*/  F2FP.RELU.BF16.F32.PACK_AB R46, R218, R217 ;  /* 0x000000d9da2e723e */ /* 0x000fe200000018ff */
[----:B------:R-:W-:Y:S01]  /*3c80*/  FFMA.FTZ R55, R55, UR47, -R176 ;  /* 0x0000002f37377c23 */ /* 0x000fe200080108b0 */
[----:B------:R-:W-:Y:S01]  /*3c90*/  LOP3.LUT R45, R45, 0xff, RZ, 0xc0, !PT ;  /* 0x000000ff2d2d7812 */ /* 0x000fe200078ec0ff */
[--C-:B------:R-:W-:Y:S01]  /*3ca0*/  FFMA.FTZ R56, R56, UR47, -R5.reuse ;  /* 0x0000002f38387c23 */ /* 0x100fe20008010805 */
[----:B------:R-:W-:Y:S01]  /*3cb0*/  LOP3.LUT R44, R44, 0xffff, RZ, 0xc0, !PT ;  /* 0x0000ffff2c2c7812 */ /* 0x000fe200078ec0ff */
[----:B------:R-:W-:Y:S01]  /*3cc0*/  FFMA.FTZ R60, R60, UR47, -R5 ;  /* 0x0000002f3c3c7c23 */ /* 0x000fe20008010805 */
[----:B---3--:R-:W-:Y:S01]  /*3cd0*/  F2FP.RELU.BF16.F32.PACK_AB R47, R213, R212 ;  /* 0x000000d4d52f723e */ /* 0x008fe200000018ff */
[----:B------:R-:W-:Y:S01]  /*3ce0*/  FFMA.FTZ R62, R62, UR47, -R6 ;  /* 0x0000002f3e3e7c23 */ /* 0x000fe20008010806 */
[----:B------:R-:W-:Y:S01]  /*3cf0*/  ISETP.LE.U32.AND P3, PT, R45, UR48, PT ;  /* 0x000000302d007c0c */ /* 0x000fe2000bf63070 */
[----:B------:R-:W-:Y:S01]  /*3d00*/  MUFU.EX2 R120, R60 ;  /* 0x0000003c00787308 */ /* 0x000fe20000000800 */
[----:B------:R-:W-:Y:S01]  /*3d10*/  ISETP.LE.U32.AND P0, PT, R44, UR48, PT ;  /* 0x000000302c007c0c */ /* 0x000fe2000bf03070 */
[----:B------:R-:W-:Y:S01]  /*3d20*/  FFMA.FTZ R64, R64, UR47, -R117 ;  /* 0x0000002f40407c23 */ /* 0x000fe20008010875 */
[----:B------:R-:W-:Y:S01]  /*3d30*/  SHF.R.U32.HI R45, RZ, 0x18, R27 ;  /* 0x00000018ff2d7819 */ /* 0x000fe2000001161b */
[--C-:B------:R-:W-:Y:S01]  /*3d40*/  FFMA.FTZ R66, R66, UR47, -R176.reuse ;  /* 0x0000002f42427c23 */ /* 0x100fe200080108b0 */
[----:B------:R-:W-:Y:S01]  /*3d50*/  SHF.R.U32.HI R44, RZ, 0x8, R29 ;  /* 0x00000008ff2c7819 */ /* 0x000fe2000001161d */
[----:B-1----:R-:W-:Y:S01]  /*3d60*/  @!P2 FADD.FTZ R245, -R245, -RZ ;  /* 0x800000fff5f5a221 */ /* 0x002fe20000010100 */
[----:B------:R-:W-:Y:S03]  /*3d70*/  ISETP.LE.U32.AND P5, PT, R45, UR48, PT ;  /* 0x000000302d007c0c */ /* 0x000fe6000bfa3070 */
[----:B------:R-:W1:Y:S01]  /*3d80*/  MUFU.EX2 R248, R31 ;  /* 0x0000001f00f87308 */ /* 0x000e620000000800 */
[----:B------:R-:W-:Y:S01]  /*3d90*/  ISETP.LE.U32.AND P2, PT, R26, UR48, PT ;  /* 0x000000301a007c0c */ /* 0x000fe2000bf43070 */
[--C-:B------:R-:W-:Y:S01]  /*3da0*/  FFMA.FTZ R53, R53, UR47, -R117.reuse ;  /* 0x0000002f35357c23 */ /* 0x100fe20008010875 */
[----:B------:R-:W-:Y:S01]  /*3db0*/  LOP3.LUT R44, R44, 0xffff, RZ, 0xc0, !PT ;  /* 0x0000ffff2c2c7812 */ /* 0x000fe200078ec0ff */
[----:B------:R-:W-:Y:S01]  /*3dc0*/  FFMA.FTZ R117, R65, UR47, -R117 ;  /* 0x0000002f41757c23 */ /* 0x000fe20008010875 */
[----:B------:R-:W-:Y:S01]  /*3dd0*/  LOP3.LUT R40, R25, 0xff, RZ, 0xc0, !PT ;  /* 0x000000ff19287812 */ /* 0x000fe200078ec0ff */
[----:B------:R-:W-:Y:S01]  /*3de0*/  @!P0 FADD.FTZ R246, -R246, -RZ ;  /* 0x800000fff6f68221 */ /* 0x000fe20000010100 */
[----:B------:R-:W-:Y:S03]  /*3df0*/  ISETP.LE.U32.AND P0, PT, R44, UR48, PT ;  /* 0x000000302c007c0c */ /* 0x000fe6000bf03070 */
[----:B------:R-:W2:Y:S01]  /*3e00*/  MUFU.EX2 R251, R30 ;  /* 0x0000001e00fb7308 */ /* 0x000ea20000000800 */
[----:B------:R-:W-:Y:S01]  /*3e10*/  SHF.R.U32.HI R41, RZ, 0x8, R21 ;  /* 0x00000008ff297819 */ /* 0x000fe20000011615 */
[----:B------:R-:W-:Y:S01]  /*3e20*/  @!P3 FADD.FTZ R247, -R247, -RZ ;  /* 0x800000fff7f7b221 */ /* 0x000fe20000010100 */
[----:B------:R-:W-:Y:S01]  /*3e30*/  F2FP.RELU.BF16.F32.PACK_AB R45, R216, R215 ;  /* 0x000000d7d82d723e */ /* 0x000fe200000018ff */
[--C-:B------:R-:W-:Y:S01]  /*3e40*/  FFMA.FTZ R54, R54, UR47, -R176.reuse ;  /* 0x0000002f36367c23 */ /* 0x100fe200080108b0 */
[----:B------:R-:W-:Y:S01]  /*3e50*/  ISETP.LE.U32.AND P3, PT, R22, UR48, PT ;  /* 0x0000003016007c0c */ /* 0x000fe2000bf63070 */
[----:B------:R-:W-:Y:S01]  /*3e60*/  @!P2 FADD.FTZ R249, -R249, -RZ ;  /* 0x800000fff9f9a221 */ /* 0x000fe20000010100 */
[----:B------:R-:W-:Y:S03]  /*3e70*/  F2FP.RELU.BF16.F32.PACK_AB R44, R220, R219 ;  /* 0x000000dbdc2c723e */ /* 0x000fe600000018ff */
[----:B------:R-:W3:Y:S01]  /*3e80*/  MUFU.EX2 R129, R64 ;  /* 0x0000004000817308 */ /* 0x000ee20000000800 */
[----:B------:R-:W-:Y:S01]  /*3e90*/  ISETP.LE.U32.AND P2, PT, R23, UR48, PT ;  /* 0x0000003017007c0c */ /* 0x000fe2000bf43070 */
[----:B-1----:R-:W-:Y:S01]  /*3ea0*/  @!P5 FADD.FTZ R248, -R248, -RZ ;  /* 0x800000fff8f8d221 */ /* 0x002fe20000010100 */
[----:B------:R-:W-:Y:S01]  /*3eb0*/  ISETP.LE.U32.AND P5, PT, R40, UR48, PT ;  /* 0x0000003028007c0c */ /* 0x000fe2000bfa3070 */
[----:B------:R-:W-:Y:S01]  /*3ec0*/  FFMA.FTZ R176, R67, UR47, -R176 ;  /* 0x0000002f43b07c23 */ /* 0x000fe200080108b0 */
[----:B------:R-:W-:Y:S01]  /*3ed0*/  LOP3.LUT R40, R19, 0xff, RZ, 0xc0, !PT ;  /* 0x000000ff13287812 */ /* 0x000fe200078ec0ff */
[----:B------:R-:W-:Y:S01]  /*3ee0*/  @!P0 FADD.FTZ R250, -R250, -RZ ;  /* 0x800000fffafa8221 */ /* 0x000fe20000010100 */
[----:B------:R-:W-:Y:S03]  /*3ef0*/  LOP3.LUT R41, R41, 0xffff, RZ, 0xc0, !PT ;  /* 0x0000ffff29297812 */ /* 0x000fe600078ec0ff */
[----:B------:R1:W4:Y:S01]  /*3f00*/  MUFU.EX2 R118, R48 ;  /* 0x0000003000767308 */ /* 0x0003220000000800 */
[----:B------:R-:W-:Y:S01]  /*3f10*/  ISETP.LE.U32.AND P0, PT, R40, UR48, PT ;  /* 0x0000003028007c0c */ /* 0x000fe2000bf03070 */
[--C-:B------:R-:W-:Y:S01]  /*3f20*/  FFMA.FTZ R57, R57, UR47, -R5.reuse ;  /* 0x0000002f39397c23 */ /* 0x100fe20008010805 */
[----:B------:R-:W-:Y:S01]  /*3f30*/  LOP3.LUT R40, R11, 0xffff, RZ, 0xc0, !PT ;  /* 0x0000ffff0b287812 */ /* 0x000fe200078ec0ff */
[----:B------:R-:W-:Y:S01]  /*3f40*/  FFMA.FTZ R5, R61, UR47, -R5 ;  /* 0x0000002f3d057c23 */ /* 0x000fe20008010805 */
[----:B------:R-:W-:Y:S01]  /*3f50*/  SHF.R.U32.HI R42, RZ, 0x10, R7 ;  /* 0x00000010ff2a7819 */ /* 0x000fe20000011607 */
[----:B------:R-:W-:Y:S01]  /*3f60*/  @!P2 FADD.FTZ R252, -R252, -RZ ;  /* 0x800000fffcfca221 */ /* 0x000fe20000010100 */
[----:B------:R-:W-:Y:S03]  /*3f70*/  ISETP.LE.U32.AND P2, PT, R18, UR48, PT ;  /* 0x0000003012007c0c */ /* 0x000fe6000bf43070 */
[----:B------:R-:W4:Y:S01]  /*3f80*/  MUFU.EX2 R123, R52 ;  /* 0x00000034007b7308 */ /* 0x000f220000000800 */
[----:B------:R-:W-:Y:S01]  /*3f90*/  SHF.R.U32.HI R40, RZ, 0x8, R40 ;  /* 0x00000008ff287819 */ /* 0x000fe20000011628 */
[----:B--2---:R-:W-:Y:S01]  /*3fa0*/  @!P5 FADD.FTZ R251, -R251, -RZ ;  /* 0x800000fffbfbd221 */ /* 0x004fe20000010100 */
[----:B------:R-:W-:Y:S01]  /*3fb0*/  LOP3.LUT R42, R42, 0xff, RZ, 0xc0, !PT ;  /* 0x000000ff2a2a7812 */ /* 0x000fe200078ec0ff */
[----:B---3--:R-:W-:Y:S01]  /*3fc0*/  @!P1 FADD.FTZ R129, -R129, -RZ ;  /* 0x800000ff81819221 */ /* 0x008fe20000010100 */
[----:B------:R-:W-:Y:S01]  /*3fd0*/  ISETP.LE.U32.AND P5, PT, R41, UR48, PT ;  /* 0x0000003029007c0c */ /* 0x000fe2000bfa3070 */
[----:B------:R-:W-:Y:S01]  /*3fe0*/  @!P0 FADD.FTZ R121, -R121, -RZ ;  /* 0x800000ff79798221 */ /* 0x000fe20000010100 */
[--C-:B------:R-:W-:Y:S03]  /*3ff0*/  SHF.R.U32.HI R41, RZ, 0x10, R11.reuse ;  /* 0x00000010ff297819 */ /* 0x100fe6000001160b */
[----:B------:R-:W2:Y:S01]  /*4000*/  MUFU.EX2 R122, R51 ;  /* 0x00000033007a7308 */ /* 0x000ea20000000800 */
[----:B-1----:R-:W-:Y:S01]  /*4010*/  F2FP.RELU.BF16.F32.PACK_AB R48, R244, R243 ;  /* 0x000000f3f430723e */ /* 0x002fe200000018ff */
[----:B----4-:R-:W-:Y:S01]  /*4020*/  @!P3 FADD.FTZ R118, -R118, -RZ ;  /* 0x800000ff7676b221 */ /* 0x010fe20000010100 */
[----:B------:R-:W-:Y:S01]  /*4030*/  LOP3.LUT R40, R40, 0xffff, RZ, 0xc0, !PT ;  /* 0x0000ffff28287812 */ /* 0x000fe200078ec0ff */
[--C-:B------:R-:W-:Y:S01]  /*4040*/  FFMA.FTZ R58, R58, UR47, -R6.reuse ;  /* 0x0000002f3a3a7c23 */ /* 0x100fe20008010806 */
[----:B------:R-:W-:Y:S01]  /*4050*/  LOP3.LUT R41, R41, 0xff, RZ, 0xc0, !PT ;  /* 0x000000ff29297812 */ /* 0x000fe200078ec0ff */
[--C-:B------:R-:W-:Y:S01]  /*4060*/  FFMA.FTZ R59, R59, UR47, -R6.reuse ;  /* 0x0000002f3b3b7c23 */ /* 0x100fe20008010806 */
[----:B------:R-:W-:Y:S03]  /*4070*/  ISETP.LE.U32.AND P3, PT, R40, UR48, PT ;  /* 0x0000003028007c0c */ /* 0x000fe6000bf63070 */
[----:B------:R-:W1:Y:S01]  /*4080*/  MUFU.EX2 R126, R55 ;  /* 0x00000037007e7308 */ /* 0x000e620000000800 */
[----:B------:R-:W-:Y:S01]  /*4090*/  SHF.R.U32.HI R40, RZ, 0x18, R11 ;  /* 0x00000018ff287819 */ /* 0x000fe2000001160b */
[----:B------:R-:W-:Y:S01]  /*40a0*/  @!P5 FADD.FTZ R119, -R119, -RZ ;  /* 0x800000ff7777d221 */ /* 0x000fe20000010100 */
[----:B------:R-:W-:Y:S01]  /*40b0*/  ISETP.LE.U32.AND P0, PT, R41, UR48, PT ;  /* 0x0000003029007c0c */ /* 0x000fe2000bf03070 */
[----:B------:R-:W-:Y:S01]  /*40c0*/  @!P4 FADD.FTZ R123, -R123, -RZ ;  /* 0x800000ff7b7bc221 */ /* 0x000fe20000010100 */
[----:B------:R-:W-:Y:S01]  /*40d0*/  LOP3.LUT R41, R7, 0xff, RZ, 0xc0, !PT ;  /* 0x000000ff07297812 */ /* 0x000fe200078ec0ff */
[----:B------:R-:W-:Y:S01]  /*40e0*/  FFMA.FTZ R6, R63, UR47, -R6 ;  /* 0x0000002f3f067c23 */ /* 0x000fe20008010806 */
[----:B------:R-:W-:Y:S03]  /*40f0*/  ISETP.LE.U32.AND P5, PT, R40, UR48, PT ;  /* 0x0000003028007c0c */ /* 0x000fe6000bfa3070 */
[----:B------:R-:W3:Y:S01]  /*4100*/  MUFU.EX2 R127, R56 ;  /* 0x00000038007f7308 */ /* 0x000ee20000000800 */
[----:B------:R-:W-:Y:S01]  /*4110*/  ISETP.LE.U32.AND P4, PT, R41, UR48, PT ;  /* 0x0000003029007c0c */ /* 0x000fe2000bf83070 */
[----:B--2---:R-:W-:Y:S01]  /*4120*/  @!P2 FADD.FTZ R122, -R122, -RZ ;  /* 0x800000ff7a7aa221 */ /* 0x004fe20000010100 */
[----:B------:R-:W-:Y:S02]  /*4130*/  LOP3.LUT R40, R10, 0xff, RZ, 0xc0, !PT ;  /* 0x000000ff0a287812 */ /* 0x000fe400078ec0ff */
[----:B------:R-:W-:Y:S02]  /*4140*/  SHF.R.U32.HI R41, RZ, 0x18, R7 ;  /* 0x00000018ff297819 */ /* 0x000fe40000011607 */
[----:B------:R-:W-:Y:S03]  /*4150*/  ISETP.LE.U32.AND P2, PT, R40, UR48, PT ;  /* 0x0000003028007c0c */ /* 0x000fe6000bf43070 */
[----:B------:R-:W2:Y:S01]  /*4160*/  MUFU.EX2 R131, R117 ;  /* 0x0000007500837308 */ /* 0x000ea20000000800 */
[----:B------:R-:W-:Y:S02]  /*4170*/  SHF.R.U32.HI R40, RZ, 0x8, R9 ;  /* 0x00000008ff287819 */ /* 0x000fe40000011609 */
[----:B------:R-:W-:Y:S01]  /*4180*/  F2FP.RELU.BF16.F32.PACK_AB R49, R119, R118 ;  /* 0x000000767731723e */ /* 0x000fe200000018ff */
[----:B-1----:R-:W-:Y:S01]  /*4190*/  @!P5 FADD.FTZ R126, -R126, -RZ ;  /* 0x800000ff7e7ed221 */ /* 0x002fe20000010100 */
[----:B------:R-:W-:Y:S05]  /*41a0*/  LOP3.LUT R40, R40, 0xffff, RZ, 0xc0, !PT ;  /* 0x0000ffff28287812 */ /* 0x000fea00078ec0ff */
[----:B------:R-:W1:Y:S01]  /*41b0*/  MUFU.EX2 R117, R66 ;  /* 0x0000004200757308 */ /* 0x000e620000000800 */
[----:B---3--:R-:W-:Y:S01]  /*41c0*/  @!P4 FADD.FTZ R127, -R127, -RZ ;  /* 0x800000ff7f7fc221 */ /* 0x008fe20000010100 */
[----:B------:R-:W-:Y:S02]  /*41d0*/  ISETP.LE.U32.AND P5, PT, R40, UR48, PT ;  /* 0x0000003028007c0c */ /* 0x000fe4000bfa3070 */
[----:B------:R-:W-:Y:S02]  /*41e0*/  ISETP.LE.U32.AND P4, PT, R41, UR48, PT ;  /* 0x0000003029007c0c */ /* 0x000fe4000bf83070 */
[----:B------:R-:W-:Y:S02]  /*41f0*/  SHF.R.U32.HI R41, RZ, 0x8, R13 ;  /* 0x00000008ff297819 */ /* 0x000fe4000001160d */
[----:B------:R-:W-:Y:S02]  /*4200*/  LOP3.LUT R40, R14, 0xff, RZ, 0xc0, !PT ;  /* 0x000000ff0e287812 */ /* 0x000fe400078ec0ff */
[----:B------:R-:W3:Y:S01]  /*4210*/  MUFU.EX2 R176, R176 ;  /* 0x000000b000b07308 */ /* 0x000ee20000000800 */
[----:B------:R-:W-:Y:S02]  /*4220*/  LOP3.LUT R41, R41, 0xffff, RZ, 0xc0, !PT ;  /* 0x0000ffff29297812 */ /* 0x000fe400078ec0ff */
[----:B------:R-:W-:Y:S02]  /*4230*/  ISETP.LE.U32.AND P1, PT, R40, UR48, PT ;  /* 0x0000003028007c0c */ /* 0x000fe4000bf23070 */
[----:B------:R-:W-:Y:S01]  /*4240*/  SHF.R.U32.HI R40, RZ, 0x8, R43 ;  /* 0x00000008ff287819 */ /* 0x000fe2000001162b */
[----:B--2---:R-:W-:Y:S01]  /*4250*/  @!P5 FADD.FTZ R131, -R131, -RZ ;  /* 0x800000ff8383d221 */ /* 0x004fe20000010100 */
[----:B------:R-:W-:Y:S01]  /*4260*/  F2FP.RELU.BF16.F32.PACK_AB R43, R214, R199 ;  /* 0x000000c7d62b723e */ /* 0x000fe200000018ff */
[----:B-1----:R-:W-:Y:S01]  /*4270*/  @!P2 FADD.FTZ R117, -R117, -RZ ;  /* 0x800000ff7575a221 */ /* 0x002fe20000010100 */
[----:B------:R-:W-:Y:S01]  /*4280*/  ISETP.LE.U32.AND P2, PT, R41, UR48, PT ;  /* 0x0000003029007c0c */ /* 0x000fe2000bf43070 */
[----:B------:R-:W1:Y:S01]  /*4290*/  MUFU.EX2 R130, R53 ;  /* 0x0000003500827308 */ /* 0x000e620000000800 */
[----:B------:R-:W-:Y:S01]  /*42a0*/  F2FP.RELU.BF16.F32.PACK_AB R41, R210, R211 ;  /* 0x000000d3d229723e */ /* 0x000fe200000018ff */
[----:B------:R2:W-:Y:S01]  /*42b0*/  STS [R180+0x10000], R43 ;  /* 0x0100002bb4007388 */ /* 0x0005e20000000800 */
[----:B------:R-:W-:Y:S02]  /*42c0*/  ISETP.LE.U32.AND P5, PT, R42, UR48, PT ;  /* 0x000000302a007c0c */ /* 0x000fe4000bfa3070 */
[----:B------:R-:W-:Y:S01]  /*42d0*/  F2FP.RELU.BF16.F32.PACK_AB R42, R226, R221 ;  /* 0x000000dde22a723e */ /* 0x000fe200000018ff */
[----:B------:R4:W-:Y:S01]  /*42e0*/  STS [R180+0x10400], R41 ;  /* 0x01040029b4007388 */ /* 0x0009e20000000800 */
[----:B------:R-:W-:Y:S01]  /*42f0*/  LOP3.LUT R40, R40, 0xffff, RZ, 0xc0, !PT ;  /* 0x0000ffff28287812 */ /* 0x000fe200078ec0ff */
[----:B---3--:R-:W-:Y:S02]  /*4300*/  @!P6 FADD.FTZ R176, -R176, -RZ ;  /* 0x800000ffb0b0e221 */ /* 0x008fe40000010100 */
[----:B------:R-:W3:Y:S01]  /*4310*/  MUFU.EX2 R125, R54 ;  /* 0x00000036007d7308 */ /* 0x000ee20000000800 */
[----:B------:R4:W-:Y:S01]  /*4320*/  STS [R183+0x10000], R42 ;  /* 0x0100002ab7007388 */ /* 0x0009e20000000800 */
[----:B------:R-:W-:Y:S02]  /*4330*/  ISETP.LE.U32.AND P6, PT, R40, UR48, PT ;  /* 0x0000003028007c0c */ /* 0x000fe4000bfc3070 */
[----:B------:R-:W-:Y:S01]  /*4340*/  F2FP.RELU.BF16.F32.PACK_AB R40, R222, R223 ;  /* 0x000000dfde28723e */ /* 0x000fe200000018ff */
[----:B-1----:R-:W-:Y:S04]  /*4350*/  @!P3 FADD.FTZ R130, -R130, -RZ ;  /* 0x800000ff8282b221 */ /* 0x002fe80000010100 */
[----:B------:R1:W-:Y:S01]  /*4360*/  STS [R183+0x10400], R40 ;  /* 0x01040028b7007388 */ /* 0x0003e20000000800 */
[----:B------:R-:W4:Y:S01]  /*4370*/  MUFU.EX2 R114, R57 ;  /* 0x0000003900727308 */ /* 0x000f220000000800 */
[----:B------:R-:W-:Y:S02]  /*4380*/  ISETP.LE.U32.AND P3, PT, R17, UR48, PT ;  /* 0x0000003011007c0c */ /* 0x000fe4000bf63070 */
[----:B------:R1:W-:Y:S04]  /*4390*/  STS [R180+0x12000], R47 ;  /* 0x0120002fb4007388 */ /* 0x0003e80000000800 */
[----:B------:R1:W-:Y:S01]  /*43a0*/  STS [R180+0x12400], R45 ;  /* 0x0124002db4007388 */ /* 0x0003e20000000800 */
[----:B--2---:R-:W-:Y:S01]  /*43b0*/  F2FP.RELU.BF16.F32.PACK_AB R43, R225, R224 ;  /* 0x000000e0e12b723e */ /* 0x004fe200000018ff */
[----:B---3--:R-:W-:Y:S01]  /*43c0*/  @!P0 FADD.FTZ R125, -R125, -RZ ;  /* 0x800000ff7d7d8221 */ /* 0x008fe20000010100 */
[----:B------:R-:W2:Y:S01]  /*43d0*/  MUFU.EX2 R113, R58 ;  /* 0x0000003a00717308 */ /* 0x000ea20000000800 */
[----:B------:R3:W-:Y:S01]  /*43e0*/  STS [R183+0x12000], R46 ;  /* 0x0120002eb7007388 */ /* 0x0007e20000000800 */
[----:B----4-:R-:W-:Y:S02]  /*43f0*/  F2FP.RELU.BF16.F32.PACK_AB R41, R227, R228 ;  /* 0x000000e4e329723e */ /* 0x010fe400000018ff */
[----:B------:R-:W-:Y:S01]  /*4400*/  ISETP.LE.U32.AND P0, PT, R15, UR48, PT ;  /* 0x000000300f007c0c */ /* 0x000fe2000bf03070 */
[----:B------:R4:W-:Y:S01]  /*4410*/  STS [R183+0x12400], R44 ;  /* 0x0124002cb7007388 */ /* 0x0009e20000000800 */
[----:B------:R-:W-:Y:S01]  /*4420*/  F2FP.RELU.BF16.F32.PACK_AB R42, R238, R237 ;  /* 0x000000edee2a723e */ /* 0x000fe200000018ff */
[----:B------:R-:W-:Y:S03]  /*4430*/  @!P6 FADD.FTZ R114, -R114, -RZ ;  /* 0x800000ff7272e221 */ /* 0x000fe60000010100 */
[----:B------:R-:W3:Y:S01]  /*4440*/  MUFU.EX2 R115, R59 ;  /* 0x0000003b00737308 */ /* 0x000ee20000000800 */
[----:B------:R4:W-:Y:S01]  /*4450*/  STS [R182+0x10000], R43 ;  /* 0x0100002bb6007388 */ /* 0x0009e20000000800 */
[----:B------:R-:W-:Y:S01]  /*4460*/  @!P3 FADD.FTZ R120, -R120, -RZ ;  /* 0x800000ff7878b221 */ /* 0x000fe20000010100 */
[----:B------:R-:W-:Y:S02]  /*4470*/  FSETP.GE.FTZ.AND P3, PT, R221, RZ, PT ;  /* 0x000000ffdd00720b */ /* 0x000fe40003f76000 */
[----:B------:R4:W-:Y:S01]  /*4480*/  STS [R182+0x10400], R41 ;  /* 0x01040029b6007388 */ /* 0x0009e20000000800 */
[----:B-1----:R-:W-:Y:S04]  /*4490*/  F2FP.RELU.BF16.F32.PACK_AB R40, R240, R239 ;  /* 0x000000eff028723e */ /* 0x002fe800000018ff */
[----:B------:R-:W1:Y:S01]  /*44a0*/  MUFU.EX2 R109, R62 ;  /* 0x0000003e006d7308 */ /* 0x000e620000000800 */
[----:B------:R1:W-:Y:S01]  /*44b0*/  STS [R189+0x10000], R42 ;  /* 0x0100002abd007388 */ /* 0x0003e20000000800 */
[----:B------:R-:W-:Y:S01]  /*44c0*/  F2FP.RELU.BF16.F32.PACK_AB R47, R232, R231 ;  /* 0x000000e7e82f723e */ /* 0x000fe200000018ff */
[----:B--2---:R-:W-:Y:S02]  /*44d0*/  @!P5 FADD.FTZ R113, -R113, -RZ ;  /* 0x800000ff7171d221 */ /* 0x004fe40000010100 */
[----:B------:R2:W-:Y:S01]  /*44e0*/  STS [R189+0x10400], R40 ;  /* 0x01040028bd007388 */ /* 0x0005e20000000800 */
[----:B------:R-:W-:Y:S04]  /*44f0*/  F2FP.RELU.BF16.F32.PACK_AB R45, R230, R229 ;  /* 0x000000e5e62d723e */ /* 0x000fe800000018ff */
[----:B------:R-:W2:Y:S01]  /*4500*/  MUFU.EX2 R124, R5 ;  /* 0x00000005007c7308 */ /* 0x000ea20000000800 */
[----:B------:R2:W-:Y:S01]  /*4510*/  STS [R182+0x12400], R47 ;  /* 0x0124002fb6007388 */ /* 0x0005e20000000800 */
[----:B---3--:R-:W-:Y:S01]  /*4520*/  F2FP.RELU.BF16.F32.PACK_AB R46, R246, R245 ;  /* 0x000000f5f62e723e */ /* 0x008fe200000018ff */
[----:B------:R-:W-:Y:S01]  /*4530*/  @!P4 FADD.FTZ R115, -R115, -RZ ;  /* 0x800000ff7373c221 */ /* 0x000fe20000010100 */
[----:B------:R-:W-:Y:S01]  /*4540*/  FSETP.GE.FTZ.AND P4, PT, R214, RZ, PT ;  /* 0x000000ffd600720b */ /* 0x000fe20003f96000 */
[----:B------:R3:W-:Y:S01]  /*4550*/  STS [R182+0x12000], R45 ;  /* 0x0120002db6007388 */ /* 0x0007e20000000800 */
[----:B----4-:R-:W-:Y:S04]  /*4560*/  F2FP.RELU.BF16.F32.PACK_AB R44, R234, R233 ;  /* 0x000000e9ea2c723e */ /* 0x010fe800000018ff */
[----:B------:R-:W4:Y:S01]  /*4570*/  MUFU.EX2 R128, R6 ;  /* 0x0000000600807308 */ /* 0x000f220000000800 */
[----:B------:R-:W-:Y:S01]  /*4580*/  STS [R189+0x12400], R50 ;  /* 0x01240032bd007388 */ /* 0x000fe20000000800 */
[----:B------:R-:W-:Y:S01]  /*4590*/  F2FP.RELU.BF16.F32.PACK_AB R43, R252, R251 ;  /* 0x000000fbfc2b723e */ /* 0x000fe200000018ff */
[----:B-1----:R-:W-:Y:S01]  /*45a0*/  @!P1 FADD.FTZ R109, -R109, -RZ ;  /* 0x800000ff6d6d9221 */ /* 0x002fe20000010100 */
[----:B------:R-:W-:Y:S01]  /*45b0*/  FSETP.GE.FTZ.AND P1, PT, R224, RZ, PT ;  /* 0x000000ffe000720b */ /* 0x000fe20003f36000 */
[----:B------:R1:W-:Y:S01]  /*45c0*/  STS [R189+0x12000], R44 ;  /* 0x0120002cbd007388 */ /* 0x0003e20000000800 */
[----:B------:R-:W-:Y:S03]  /*45d0*/  F2FP.RELU.BF16.F32.PACK_AB R41, R131, R129 ;  /* 0x000000818329723e */ /* 0x000fe600000018ff */
[----:B------:R-:W-:Y:S01]  /*45e0*/  STS [R181+0x10400], R48 ;  /* 0x01040030b5007388 */ /* 0x000fe20000000800 */
[----:B------:R-:W-:Y:S01]  /*45f0*/  F2FP.RELU.BF16.F32.PACK_AB R42, R242, R241 ;  /* 0x000000f1f22a723e */ /* 0x000fe200000018ff */
[----:B--2---:R-:W-:Y:S01]  /*4600*/  @!P2 FADD.FTZ R124, -R124, -RZ ;  /* 0x800000ff7c7ca221 */ /* 0x004fe20000010100 */
[----:B------:R-:W-:Y:S02]  /*4610*/  FSETP.GE.FTZ.AND P2, PT, R226, RZ, PT ;  /* 0x000000ffe200720b */ /* 0x000fe40003f56000 */
[----:B------:R-:W-:Y:S01]  /*4620*/  F2FP.RELU.BF16.F32.PACK_AB R40, R126, R125 ;  /* 0x0000007d7e28723e */ /* 0x000fe200000018ff */
[----:B------:R2:W-:Y:S01]  /*4630*/  STS [R181+0x10000], R42 ;  /* 0x0100002ab5007388 */ /* 0x0005e20000000800 */
[----:B----4-:R-:W-:Y:S01]  /*4640*/  @!P0 FADD.FTZ R128, -R128, -RZ ;  /* 0x800000ff80808221 */ /* 0x010fe20000010100 */
[----:B------:R-:W-:Y:S02]  /*4650*/  F2FP.RELU.BF16.F32.PACK_AB R47, R122, R121 ;  /* 0x000000797a2f723e */ /* 0x000fe400000018ff */
[----:B------:R-:W-:Y:S01]  /*4660*/  STS [R186+0x10000], R49 ;  /* 0x01000031ba007388 */ /* 0x000fe20000000800 */
[----:B---3--:R-:W-:Y:S03]  /*4670*/  F2FP.RELU.BF16.F32.PACK_AB R45, R250, R249 ;  /* 0x000000f9fa2d723e */ /* 0x008fe600000018ff */
[----:B------:R3:W-:Y:S04]  /*4680*/  STS [R186+0x10400], R47 ;  /* 0x0104002fba007388 */ /* 0x0007e80000000800 */
[----:B------:R-:W-:Y:S01]  /*4690*/  STS [R181+0x12000], R46 ;  /* 0x0120002eb5007388 */ /* 0x000fe20000000800 */
[----:B-1----:R-:W-:Y:S05]  /*46a0*/  F2FP.RELU.BF16.F32.PACK_AB R44, R248, R247 ;  /* 0x000000f7f82c723e */ /* 0x002fea00000018ff */
[----:B------:R-:W-:Y:S04]  /*46b0*/  STS [R181+0x12400], R44 ;  /* 0x0124002cb5007388 */ /* 0x000fe80000000800 */
[----:B------:R1:W-:Y:S01]  /*46c0*/  STS [R186+0x12000], R45 ;  /* 0x0120002dba007388 */ /* 0x0003e20000000800 */
[----:B--2---:R-:W-:Y:S03]  /*46d0*/  F2FP.RELU.BF16.F32.PACK_AB R42, R130, R123 ;  /* 0x0000007b822a723e */ /* 0x004fe600000018ff */
[----:B------:R2:W-:Y:S04]  /*46e0*/  STS [R186+0x12400], R43 ;  /* 0x0124002bba007388 */ /* 0x0005e80000000800 */
[----:B------:R4:W-:Y:S01]  /*46f0*/  STS [R185+0x10000], R42 ;  /* 0x0100002ab9007388 */ /* 0x0009e20000000800 */
[----:B---3--:R-:W-:Y:S03]  /*4700*/  F2FP.RELU.BF16.F32.PACK_AB R47, R176, R117 ;  /* 0x00000075b02f723e */ /* 0x008fe600000018ff */
[----:B------:R3:W-:Y:S04]  /*4710*/  STS [R185+0x10400], R40 ;  /* 0x01040028b9007388 */ /* 0x0007e80000000800 */
[----:B------:R3:W-:Y:S04]  /*4720*/  STS [R184+0x10000], R41 ;  /* 0x01000029b8007388 */ /* 0x0007e80000000800 */
[----:B------:R-:W-:Y:S01]  /*4730*/  STS [R184+0x10400], R47 ;  /* 0x0104002fb8007388 */ /* 0x000fe20000000800 */
[----:B-1----:R-:W-:Y:S02]  /*4740*/  F2FP.RELU.BF16.F32.PACK_AB R45, R124, R120 ;  /* 0x000000787c2d723e */ /* 0x002fe400000018ff */
[----:B--2---:R-:W-:Y:S02]  /*4750*/  F2FP.RELU.BF16.F32.PACK_AB R43, R128, R109 ;  /* 0x0000006d802b723e */ /* 0x004fe400000018ff */
[----:B----4-:R-:W-:Y:S02]  /*4760*/  F2FP.RELU.BF16.F32.PACK_AB R42, R114, R127 ;  /* 0x0000007f722a723e */ /* 0x010fe400000018ff */
[----:B---3--:R-:W-:Y:S03]  /*4770*/  F2FP.RELU.BF16.F32.PACK_AB R40, R115, R113 ;  /* 0x000000717328723e */ /* 0x008fe600000018ff */
[----:B------:R-:W-:Y:S01]  /*4780*/  STS [R185+0x12000], R42 ;  /* 0x0120002ab9007388 */ /* 0x000fe20000000800 */
[----:B------:R-:W-:Y:S03]  /*4790*/  LEA R41, R175, UR5, 0x1 ;  /* 0x00000005af297c11 */ /* 0x000fe6000f8e08ff */
[----:B------:R-:W-:Y:S04]  /*47a0*/  STS [R185+0x12400], R40 ;  /* 0x01240028b9007388 */ /* 0x000fe80000000800 */
[----:B------:R-:W-:Y:S01]  /*47b0*/  STS [R184+0x12000], R45 ;  /* 0x0120002db8007388 */ /* 0x000fe20000000800 */
[----:B------:R-:W-:Y:S03]  /*47c0*/  IMAD.IADD R44, R41, 0x1, R174 ;  /* 0x00000001292c7824 */ /* 0x000fe600078e02ae */
[----:B------:R-:W-:Y:S04]  /*47d0*/  STS [R184+0x12400], R43 ;  /* 0x0124002bb8007388 */ /* 0x000fe80000000800 */
[----:B------:R-:W1:Y:S08]  /*47e0*/  LDSM.16.M88.4 R64, [R41+0x4000] ;  /* 0x004000002940783b */ /* 0x000e700000000200 */
[----:B------:R-:W2:Y:S08]  /*47f0*/  LDSM.16.M88.4 R60, [R41+0x5000] ;  /* 0x00500000293c783b */ /* 0x000eb00000000200 */
[----:B------:R-:W3:Y:S08]  /*4800*/  LDSM.16.M88.4 R100, [R44+0x4000] ;  /* 0x004000002c64783b */ /* 0x000ef00000000200 */
[----:B------:R4:W3:Y:S01]  /*4810*/  LDSM.16.M88.4 R104, [R44+0x5000] ;  /* 0x005000002c68783b */ /* 0x0008e20000000200 */
        /* <DEDUP_REMOVED lines=15> */
[----:B------:R-:W-:Y:S06]  /*4910*/  HMMA.16816.F32.BF16 R64, R64, R146, RZ ;  /* 0x000000924040723c */ /* 0x000fec00000418ff */
[-C--:B---3--:R-:W-:Y:S06]  /*4920*/  HMMA.16816.F32.BF16 R4, R100, R148.reuse, R4 ;  /* 0x000000946404723c */ /* 0x088fec0000041804 */
        /* <DEDUP_REMOVED lines=15> */
[C---:B------:R-:W-:Y:S06]  /*4a20*/  LEA R104, P0, R177.reuse, R110, 0x2 ;  /* 0x0000006eb1687211 */ /* 0x040fec00078010ff */
[----:B------:R-:W-:Y:S02]  /*4a30*/  LEA.HI.X.SX32 R105, R177, R111, 0x2, P0 ;  /* 0x0000006fb1697211 */ /* 0x000fe400000f16ff */
[----:B------:R-:W-:Y:S03]  /*4a40*/  FSETP.GE.FTZ.AND P0, PT, R199, RZ, PT ;  /* 0x000000ffc700720b */ /* 0x000fe60003f16000 */
[----:B------:R-:W2:Y:S04]  /*4a50*/  LDG.E R110, desc[UR18][R104.64] ;  /* 0x00000012686e7981 */ /* 0x000ea8000c1e1900 */
[----:B------:R-:W3:Y:S04]  /*4a60*/  LDG.E R106, desc[UR18][R104.64+0x20] ;  /* 0x00002012686a7981 */ /* 0x000ee8000c1e1900 */
[----:B------:R1:W5:Y:S04]  /*4a70*/  LDG.E R107, desc[UR18][R104.64+0x100] ;  /* 0x00010012686b7981 */ /* 0x000368000c1e1900 */
[----:B------:R1:W5:Y:S01]  /*4a80*/  LDG.E R105, desc[UR18][R104.64+0x120] ;  /* 0x0001201268697981 */ /* 0x000362000c1e1900 */
[C---:B--2---:R-:W-:Y:S01]  /*4a90*/  FADD.FTZ R4, -R110.reuse, R4 ;  /* 0x000000046e047221 */ /* 0x044fe20000010100 */
[C---:B------:R-:W-:Y:S01]  /*4aa0*/  FADD.FTZ R111, -R110.reuse, R17 ;  /* 0x000000116e6f7221 */ /* 0x040fe20000010100 */
[C---:B------:R-:W-:Y:S01]  /*4ab0*/  FADD.FTZ R17, -R110.reuse, R20 ;  /* 0x000000146e117221 */ /* 0x040fe20000010100 */
[C---:B------:R-:W-:Y:S01]  /*4ac0*/  FADD.FTZ R37, -R110.reuse, R37 ;  /* 0x000000256e257221 */ /* 0x040fe20000010100 */
[----:B------:R-:W-:Y:S01]  /*4ad0*/  FADD.FTZ R49, -R110, R49 ;  /* 0x000000316e317221 */ /* 0x000fe20000010100 */
[-C--:B------:R-:W-:Y:S01]  /*4ae0*/  FSEL R4, R4, R110.reuse, P0 ;  /* 0x0000006e04047208 */ /* 0x080fe20000000000 */
[C---:B------:R-:W-:Y:S01]  /*4af0*/  FADD.FTZ R52, -R110.reuse, R52 ;  /* 0x000000346e347221 */ /* 0x040fe20000010100 */
[----:B------:R-:W-:Y:S01]  /*4b00*/  FSETP.GE.FTZ.AND P0, PT, R225, RZ, PT ;  /* 0x000000ffe100720b */ /* 0x000fe20003f16000 */
[C---:B------:R-:W-:Y:S01]  /*4b10*/  FADD.FTZ R53, -R110.reuse, R53 ;  /* 0x000000356e357221 */ /* 0x040fe20000010100 */
[----:B------:R-:W-:Y:S01]  /*4b20*/  FSEL R17, R17, R110, P1 ;  /* 0x0000006e11117208 */ /* 0x000fe20000800000 */
[----:B------:R-:W-:Y:S01]  /*4b30*/  FMUL.FTZ R199, R199, R4 ;  /* 0x00000004c7c77220 */ /* 0x000fe20000410000 */
[----:B------:R-:W-:Y:S01]  /*4b40*/  FSETP.GE.FTZ.AND P1, PT, R241, RZ, PT ;  /* 0x000000fff100720b */ /* 0x000fe20003f36000 */
[C---:B------:R-:W-:Y:S01]  /*4b50*/  FADD.FTZ R4, -R110.reuse, R5 ;  /* 0x000000056e047221 */ /* 0x040fe20000010100 */
[----:B------:R-:W-:Y:S01]  /*4b60*/  FADD.FTZ R5, -R110, R16 ;  /* 0x000000106e057221 */ /* 0x000fe20000010100 */
[----:B------:R-:W-:Y:S03]  /*4b70*/  FMUL.FTZ R224, R224, R17 ;  /* 0x00000011e0e07220 */ /* 0x000fe60000410000 */
[-C--:B------:R-:W-:Y:S02]  /*4b80*/  FSEL R16, R4, R110.reuse, P4 ;  /* 0x0000006e04107208 */ /* 0x080fe40002000000 */
        /* <DEDUP_REMOVED lines=8> */
[----:B------:R-:W-:Y:S01]  /*4c10*/  F2FP.BF16.F32.PACK_AB R199, R214, R199 ;  /* 0x000000c7d6c7723e */ /* 0x000fe200000010ff */
[----:B------:R-:W-:Y:S01]  /*4c20*/  FADD.FTZ R214, -R110, R33 ;  /* 0x000000216ed67221 */ /* 0x000fe20000010100 */
[----:B------:R-:W-:Y:S01]  /*4c30*/  FSETP.GE.FTZ.AND P2, PT, R238, RZ, PT ;  /* 0x000000ffee00720b */ /* 0x000fe20003f56000 */
[----:B------:R-:W-:Y:S01]  /*4c40*/  FMUL.FTZ R225, R225, R5 ;  /* 0x00000005e1e17220 */ /* 0x000fe20000410000 */
[----:B------:R-:W-:Y:S01]  /*4c50*/  F2FP.BF16.F32.PACK_AB R226, R226, R221 ;  /* 0x000000dde2e2723e */ /* 0x000fe200000010ff */
[----:B------:R-:W-:Y:S01]  /*4c60*/  FADD.FTZ R221, -R110, R32 ;  /* 0x000000206edd7221 */ /* 0x000fe20000010100 */
[----:B------:R-:W-:Y:S01]  /*4c70*/  FSETP.GE.FTZ.AND P0, PT, R242, RZ, PT ;  /* 0x000000fff200720b */ /* 0x000fe20003f16000 */
[----:B------:R-:W-:Y:S01]  /*4c80*/  FADD.FTZ R5, -R110, R36 ;  /* 0x000000246e057221 */ /* 0x000fe20000010100 */
[-C--:B------:R-:W-:Y:S02]  /*4c90*/  FSEL R214, R214, R110.reuse, P2 ;  /* 0x0000006ed6d67208 */ /* 0x080fe40001000000 */
[-C--:B------:R-:W-:Y:S02]  /*4ca0*/  FSEL R221, R221, R110.reuse, P3 ;  /* 0x0000006edddd7208 */ /* 0x080fe40001800000 */
        /* <DEDUP_REMOVED lines=8> */
[----:B------:R-:W-:Y:S02]  /*4d30*/  FSETP.GE.FTZ.AND P1, PT, R130, RZ, PT ;  /* 0x000000ff8200720b */ /* 0x000fe40003f36000 */
[-C--:B------:R-:W-:Y:S02]  /*4d40*/  FSEL R37, R37, R110.reuse, P0 ;  /* 0x0000006e25257208 */ /* 0x080fe40000000000 */
[----:B------:R-:W-:Y:S02]  /*4d50*/  FSETP.GE.FTZ.AND P0, PT, R131, RZ, PT ;  /* 0x000000ff8300720b */ /* 0x000fe40003f16000 */
[-C--:B------:R-:W-:Y:S01]  /*4d60*/  FSEL R237, R237, R110.reuse, P4 ;  /* 0x0000006eeded7208 */ /* 0x080fe20002000000 */
[----:B------:R-:W-:Y:S01]  /*4d70*/  FMUL.FTZ R242, R242, R37 ;  /* 0x00000025f2f27220 */ /* 0x000fe20000410000 */
[-C--:B------:R-:W-:Y:S01]  /*4d80*/  FSEL R48, R49, R110.reuse, P3 ;  /* 0x0000006e31307208 */ /* 0x080fe20001800000 */
[----:B------:R-:W-:Y:S01]  /*4d90*/  FADD.FTZ R49, -R110, R64 ;  /* 0x000000406e317221 */ /* 0x000fe20000010100 */
        /* <DEDUP_REMOVED lines=8> */
[----:B------:R-:W-:Y:S02]  /*4e20*/  F2FP.BF16.F32.PACK_AB R237, R48, R237 ;  /* 0x000000ed30ed723e */ /* 0x000fe400000010ff */
[----:B------:R-:W-:Y:S02]  /*4e30*/  F2FP.BF16.F32.PACK_AB R225, R225, R224 ;  /* 0x000000e0e1e1723e */ /* 0x000fe400000010ff */
[----:B------:R-:W-:Y:S01]  /*4e40*/  F2FP.BF16.F32.PACK_AB R48, R53, R52 ;  /* 0x000000343530723e */ /* 0x000fe200000010ff */
[----:B---3--:R-:W-:Y:S01]  /*4e50*/  FADD.FTZ R53, -R106, R7 ;  /* 0x000000076a357221 */ /* 0x008fe20000010100 */
[----:B------:R-:W-:Y:S01]  /*4e60*/  FSEL R52, R49, R110, P1 ;  /* 0x0000006e31347208 */ /* 0x000fe20000800000 */
[----:B------:R-:W-:Y:S01]  /*4e70*/  @P0 FADD.FTZ R110, -R110, R65 ;  /* 0x000000416e6e0221 */ /* 0x000fe20000010100 */
[----:B------:R-:W-:Y:S01]  /*4e80*/  PLOP3.LUT P0, PT, PT, PT, UP2, 0x80, 0x0 ;  /* 0x000000000000781c */ /* 0x000fe20003f0f028 */
[----:B------:R-:W-:Y:S01]  /*4e90*/  FADD.FTZ R49, -R106, R6 ;  /* 0x000000066a317221 */ /* 0x000fe20000010100 */
[----:B------:R-:W-:Y:S01]  /*4ea0*/  FSETP.GE.FTZ.AND P1, PT, R210, RZ, PT ;  /* 0x000000ffd200720b */ /* 0x000fe20003f36000 */
[----:B------:R-:W-:Y:S01]  /*4eb0*/  FMUL.FTZ R52, R129, R52 ;  /* 0x0000003481347220 */ /* 0x000fe20000410000 */
[----:B------:R-:W-:Y:S01]  /*4ec0*/  F2FP.BF16.F32.PACK_AB R214, R214, R221 ;  /* 0x000000ddd6d6723e */ /* 0x000fe200000010ff */
[----:B------:R-:W-:Y:S01]  /*4ed0*/  FMUL.FTZ R65, R131, R110 ;  /* 0x0000006e83417220 */ /* 0x000fe20000410000 */
[----:B------:R-:W-:Y:S02]  /*4ee0*/  F2FP.BF16.F32.PACK_AB R242, R242, R241 ;  /* 0x000000f1f2f2723e */ /* 0x000fe400000010ff */
[-C--:B------:R-:W-:Y:S02]  /*4ef0*/  FSEL R64, R49, R106.reuse, P2 ;  /* 0x0000006a31407208 */ /* 0x080fe40001000000 */
[----:B------:R-:W-:Y:S03]  /*4f00*/  FSEL R53, R53, R106, P1 ;  /* 0x0000006a35357208 */ /* 0x000fe60000800000 */
[----:B-1----:R-:W-:Y:S05]  /*4f10*/  @!P0 BRA `(.L_x_519) ;  /* 0x0000000000488947 */ /* 0x002fea0003800000 */
        /* <DEDUP_REMOVED lines=18> */
.L_x_519:
[----:B------:R-:W-:Y:S01]  /*5040*/  STS [R180+0x8000], R199 ;  /* 0x008000c7b4007388 */ /* 0x000fe20000000800 */
[C---:B-1----:R-:W-:Y:S01]  /*5050*/  FADD.FTZ R5, -R106.reuse, R18 ;  /* 0x000000126a057221 */ /* 0x042fe20000010100 */
[C---:B------:R-:W-:Y:S01]  /*5060*/  FADD.FTZ R7, -R106.reuse, R22 ;  /* 0x000000166a077221 */ /* 0x040fe20000010100 */
[----:B------:R-:W-:Y:S01]  /*5070*/  FSETP.GE.FTZ.AND P3, PT, R223, RZ, PT ;  /* 0x000000ffdf00720b */ /* 0x000fe20003f76000 */
[----:B------:R-:W-:Y:S01]  /*5080*/  FADD.FTZ R19, -R106, R19 ;  /* 0x000000136a137221 */ /* 0x000fe20000010100 */
[----:B------:R-:W-:Y:S01]  /*5090*/  FSETP.GE.FTZ.AND P1, PT, R228, RZ, PT ;  /* 0x000000ffe400720b */ /* 0x000fe20003f36000 */
[----:B------:R-:W-:Y:S01]  /*50a0*/  FADD.FTZ R23, -R106, R23 ;  /* 0x000000176a177221 */ /* 0x000fe20000010100 */
[----:B------:R-:W-:Y:S01]  /*50b0*/  FSETP.GE.FTZ.AND P2, PT, R222, RZ, PT ;  /* 0x000000ffde00720b */ /* 0x000fe20003f56000 */
[C---:B------:R-:W-:Y:S01]  /*50c0*/  FADD.FTZ R39, -R106.reuse, R39 ;  /* 0x000000276a277221 */ /* 0x040fe20000010100 */
[-C--:B------:R-:W-:Y:S01]  /*50d0*/  FSEL R4, R5, R106.reuse, P3 ;  /* 0x0000006a05047208 */ /* 0x080fe20001800000 */
[C---:B------:R-:W-:Y:S01]  /*50e0*/  FADD.FTZ R5, -R106.reuse, R34 ;  /* 0x000000226a057221 */ /* 0x040fe20000010100 */
[-C--:B------:R-:W-:Y:S01]  /*50f0*/  FSEL R7, R7, R106.reuse, P1 ;  /* 0x0000006a07077208 */ /* 0x080fe20000800000 */
[C---:B------:R-:W-:Y:S01]  /*5100*/  FADD.FTZ R17, -R106.reuse, R38 ;  /* 0x000000266a117221 */ /* 0x040fe20000010100 */
[-C--:B------:R-:W-:Y:S01]  /*5110*/  FSEL R19, R19, R106.reuse, P2 ;  /* 0x0000006a13137208 */ /* 0x080fe20001000000 */
[----:B------:R-:W-:Y:S01]  /*5120*/  FADD.FTZ R35, -R106, R35 ;  /* 0x000000236a237221 */ /* 0x000fe20000010100 */
[----:B------:R-:W-:Y:S01]  /*5130*/  FSETP.GE.FTZ.AND P1, PT, R239, RZ, PT ;  /* 0x000000ffef00720b */ /* 0x000fe20003f36000 */
[----:B------:R-:W-:Y:S01]  /*5140*/  FMUL.FTZ R7, R228, R7 ;  /* 0x00000007e4077220 */ /* 0x000fe20000410000 */
[----:B------:R-:W-:Y:S01]  /*5150*/  FSETP.GE.FTZ.AND P2, PT, R227, RZ, PT ;  /* 0x000000ffe300720b */ /* 0x000fe20003f56000 */
[C---:B------:R-:W-:Y:S01]  /*5160*/  FADD.FTZ R51, -R106.reuse, R51 ;  /* 0x000000336a337221 */ /* 0x040fe20000010100 */
[-C--:B------:R-:W-:Y:S01]  /*5170*/  FSEL R16, R5, R106.reuse, P1 ;  /* 0x0000006a05107208 */ /* 0x080fe20000800000 */
[----:B------:R-:W-:Y:S01]  /*5180*/  FADD.FTZ R5, -R106, R50 ;  /* 0x000000326a057221 */ /* 0x000fe20000010100 */
[----:B------:R-:W-:Y:S01]  /*5190*/  FSEL R6, R23, R106, P2 ;  /* 0x0000006a17067208 */ /* 0x000fe20001000000 */
[----:B------:R-:W-:Y:S01]  /*51a0*/  FMUL.FTZ R64, R211, R64 ;  /* 0x00000040d3407220 */ /* 0x000fe20000410000 */
        /* <DEDUP_REMOVED lines=11> */
[C---:B-----5:R-:W-:Y:S01]  /*5260*/  FADD.FTZ R8, -R107.reuse, R8 ;  /* 0x000000086b087221 */ /* 0x060fe20000010100 */
[----:B------:R-:W-:Y:S01]  /*5270*/  FSETP.GE.FTZ.AND P5, PT, R122, RZ, PT ;  /* 0x000000ff7a00720b */ /* 0x000fe20003fb6000 */
[C---:B------:R-:W-:Y:S01]  /*5280*/  FADD.FTZ R12, -R107.reuse, R12 ;  /* 0x0000000c6b0c7221 */ /* 0x040fe20000010100 */
[----:B------:R-:W-:Y:S01]  /*5290*/  F2FP.BF16.F32.PACK_AB R7, R6, R7 ;  /* 0x000000070607723e */ /* 0x000fe200000010ff */
[----:B------:R-:W-:Y:S01]  /*52a0*/  FADD.FTZ R24, -R107, R24 ;  /* 0x000000186b187221 */ /* 0x000fe20000010100 */
[-C--:B------:R-:W-:Y:S01]  /*52b0*/  FSEL R18, R17, R106.reuse, P2 ;  /* 0x0000006a11127208 */ /* 0x080fe20001000000 */
[C---:B------:R-:W-:Y:S01]  /*52c0*/  FADD.FTZ R17, -R106.reuse, R54 ;  /* 0x000000366a117221 */ /* 0x040fe20000010100 */
[-C--:B------:R-:W-:Y:S01]  /*52d0*/  FSEL R6, R5, R106.reuse, P6 ;  /* 0x0000006a05067208 */ /* 0x080fe20003000000 */
[----:B------:R-:W-:Y:S01]  /*52e0*/  FADD.FTZ R5, -R106, R66 ;  /* 0x000000426a057221 */ /* 0x000fe20000010100 */
[----:B------:R-:W-:Y:S01]  /*52f0*/  FSEL R35, R35, R106, P3 ;  /* 0x0000006a23237208 */ /* 0x000fe20001800000 */
[----:B------:R-:W-:Y:S01]  /*5300*/  FADD.FTZ R28, -R107, R28 ;  /* 0x0000001c6b1c7221 */ /* 0x000fe20000010100 */
[----:B------:R-:W-:Y:S01]  /*5310*/  FSETP.GE.FTZ.AND P2, PT, R117, RZ, PT ;  /* 0x000000ff7500720b */ /* 0x000fe20003f56000 */
        /* <DEDUP_REMOVED lines=9> */
[-C--:B------:R-:W-:Y:S01]  /*53b0*/  FSEL R22, R5, R106.reuse, P2 ;  /* 0x0000006a05167208 */ /* 0x080fe20001000000 */
[----:B------:R-:W-:Y:S01]  /*53c0*/  FMUL.FTZ R35, R240, R35 ;  /* 0x00000023f0237220 */ /* 0x000fe20000410000 */
[-C--:B------:R-:W-:Y:S01]  /*53d0*/  FSEL R20, R17, R106.reuse, P4 ;  /* 0x0000006a11147208 */ /* 0x080fe20002000000 */
[----:B------:R-:W-:Y:S01]  /*53e0*/  STS [R180+0x8400], R53 ;  /* 0x00840035b4007388 */ /* 0x000fe20000000800 */
[----:B------:R-:W-:Y:S01]  /*53f0*/  FSEL R55, R55, R106, P3 ;  /* 0x0000006a37377208 */ /* 0x000fe20001800000 */
[----:B------:R-:W-:Y:S01]  /*5400*/  @P1 FADD.FTZ R106, -R106, R67 ;  /* 0x000000436a6a1221 */ /* 0x000fe20000010100 */
[----:B------:R-:W-:Y:S01]  /*5410*/  F2FP.BF16.F32.PACK_AB R4, R19, R4 ;  /* 0x000000041304723e */ /* 0x000fe200000010ff */
[----:B------:R-:W-:Y:S01]  /*5420*/  STS [R183+0x8000], R226 ;  /* 0x008000e2b7007388 */ /* 0x000fe20000000800 */
[----:B------:R-:W-:Y:S01]  /*5430*/  FMUL.FTZ R22, R117, R22 ;  /* 0x0000001675167220 */ /* 0x000fe20000410000 */
[----:B------:R-:W-:Y:S01]  /*5440*/  FMUL.FTZ R5, R176, R106 ;  /* 0x0000006ab0057220 */ /* 0x000fe20000410000 */
[----:B------:R-:W-:Y:S01]  /*5450*/  F2FP.BF16.F32.PACK_AB R51, R51, R6 ;  /* 0x000000063333723e */ /* 0x000fe200000010ff */
[----:B------:R1:W-:Y:S01]  /*5460*/  STS [R183+0x8400], R4 ;  /* 0x00840004b7007388 */ /* 0x0003e20000000800 */
[C---:B------:R-:W-:Y:S01]  /*5470*/  FADD.FTZ R6, -R107.reuse, R9 ;  /* 0x000000096b067221 */ /* 0x040fe20000010100 */
[----:B------:R-:W-:Y:S01]  /*5480*/  FSETP.GE.FTZ.AND P1, PT, R212, RZ, PT ;  /* 0x000000ffd400720b */ /* 0x000fe20003f36000 */
[----:B------:R-:W-:Y:S01]  /*5490*/  FADD.FTZ R60, -R107, R60 ;  /* 0x0000003c6b3c7221 */ /* 0x000fe20000010100 */
[----:B------:R-:W-:Y:S01]  /*54a0*/  FSETP.GE.FTZ.AND P3, PT, R213, RZ, PT ;  /* 0x000000ffd500720b */ /* 0x000fe20003f76000 */
[----:B------:R-:W-:Y:S01]  /*54b0*/  FADD.FTZ R44, -R107, R44 ;  /* 0x0000002c6b2c7221 */ /* 0x000fe20000010100 */
[----:B------:R-:W-:Y:S01]  /*54c0*/  F2FP.BF16.F32.PACK_AB R21, R5, R22 ;  /* 0x000000160515723e */ /* 0x000fe200000010ff */
[----:B------:R-:W-:Y:S01]  /*54d0*/  FADD.FTZ R10, -R105, R10 ;  /* 0x0000000a690a7221 */ /* 0x000fe20000010100 */
[-C--:B------:R-:W-:Y:S01]  /*54e0*/  FSEL R5, R8, R107.reuse, P1 ;  /* 0x0000006b08057208 */ /* 0x080fe20000800000 */
[----:B------:R-:W-:Y:S01]  /*54f0*/  FADD.FTZ R8, -R107, R13 ;  /* 0x0000000d6b087221 */ /* 0x000fe20000010100 */
[----:B------:R-:W-:Y:S01]  /*5500*/  FSEL R6, R6, R107, P3 ;  /* 0x0000006b06067208 */ /* 0x000fe20001800000 */
[----:B------:R-:W-:Y:S01]  /*5510*/  FADD.FTZ R14, -R105, R14 ;  /* 0x0000000e690e7221 */ /* 0x000fe20000010100 */
[----:B------:R-:W-:Y:S01]  /*5520*/  FSETP.GE.FTZ.AND P1, PT, R218, RZ, PT ;  /* 0x000000ffda00720b */ /* 0x000fe20003f36000 */
[----:B------:R-:W-:Y:S01]  /*5530*/  FMUL.FTZ R5, R212, R5 ;  /* 0x00000005d4057220 */ /* 0x000fe20000410000 */
[----:B------:R-:W-:Y:S01]  /*5540*/  FSETP.GE.FTZ.AND P2, PT, R217, RZ, PT ;  /* 0x000000ffd900720b */ /* 0x000fe20003f56000 */
[----:B------:R-:W-:Y:S01]  /*5550*/  FMUL.FTZ R6, R213, R6 ;  /* 0x00000006d5067220 */ /* 0x000fe20000410000 */
[-C--:B------:R-:W-:Y:S01]  /*5560*/  FSEL R9, R8, R107.reuse, P1 ;  /* 0x0000006b08097208 */ /* 0x080fe20000800000 */
[C---:B------:R-:W-:Y:S01]  /*5570*/  FADD.FTZ R26, -R105.reuse, R26 ;  /* 0x0000001a691a7221 */ /* 0x040fe20000010100 */
[----:B------:R-:W-:Y:S01]  /*5580*/  FSEL R12, R12, R107, P2 ;  /* 0x0000006b0c0c7208 */ /* 0x000fe20001000000 */
[----:B------:R-:W-:Y:S01]  /*5590*/  FADD.FTZ R30, -R105, R30 ;  /* 0x0000001e691e7221 */ /* 0x000fe20000010100 */
[----:B------:R-:W-:Y:S01]  /*55a0*/  F2FP.BF16.F32.PACK_AB R5, R6, R5 ;  /* 0x000000050605723e */ /* 0x000fe200000010ff */
[----:B------:R-:W-:Y:S01]  /*55b0*/  FMUL.FTZ R9, R218, R9 ;  /* 0x00000009da097220 */ /* 0x000fe20000410000 */
[----:B------:R-:W-:Y:S01]  /*55c0*/  FADD.FTZ R6, -R107, R25 ;  /* 0x000000196b067221 */ /* 0x000fe20000010100 */
[----:B------:R-:W-:Y:S01]  /*55d0*/  FMUL.FTZ R12, R217, R12 ;  /* 0x0000000cd90c7220 */ /* 0x000fe20000410000 */
[----:B------:R-:W-:Y:S01]  /*55e0*/  FSETP.GE.FTZ.AND P5, PT, R230, RZ, PT ;  /* 0x000000ffe600720b */ /* 0x000fe20003fb6000 */
[----:B------:R2:W-:Y:S01]  /*55f0*/  STS [R180+0xa000], R5 ;  /* 0x00a00005b4007388 */ /* 0x0005e20000000800 */
[----:B------:R-:W-:Y:S01]  /*5600*/  FSETP.GE.FTZ.AND P1, PT, R229, RZ, PT ;  /* 0x000000ffe500720b */ /* 0x000fe20003f36000 */
[----:B-1----:R-:W-:Y:S01]  /*5610*/  FADD.FTZ R4, -R107, R29 ;  /* 0x0000001d6b047221 */ /* 0x002fe20000010100 */
[----:B------:R-:W-:Y:S01]  /*5620*/  F2FP.BF16.F32.PACK_AB R12, R9, R12 ;  /* 0x0000000c090c723e */ /* 0x000fe200000010ff */
[----:B------:R-:W-:Y:S01]  /*5630*/  FADD.FTZ R42, -R105, R42 ;  /* 0x0000002a692a7221 */ /* 0x000fe20000010100 */
        /* <DEDUP_REMOVED lines=14> */
[-C--:B------:R-:W-:Y:S01]  /*5720*/  FSEL R13, R4, R107.reuse, P3 ;  /* 0x0000006b040d7208 */ /* 0x080fe20001800000 */
[----:B------:R-:W-:Y:S01]  /*5730*/  FADD.FTZ R4, -R107, R45 ;  /* 0x0000002d6b047221 */ /* 0x000fe20000010100 */
[----:B------:R-:W-:Y:S01]  /*5740*/  FSETP.GE.FTZ.AND P2, PT, R245, RZ, PT ;  /* 0x000000fff500720b */ /* 0x000fe20003f56000 */
[C---:B------:R-:W-:Y:S01]  /*5750*/  FADD.FTZ R46, -R105.reuse, R46 ;  /* 0x0000002e692e7221 */ /* 0x040fe20000010100 */
[----:B------:R-:W-:Y:S01]  /*5760*/  FSEL R28, R28, R107, P4 ;  /* 0x0000006b1c1c7208 */ /* 0x000fe20002000000 */
[----:B------:R-:W-:Y:S01]  /*5770*/  FMUL.FTZ R13, R234, R13 ;  /* 0x0000000dea0d7220 */ /* 0x000fe20000410000 */
[----:B------:R-:W-:Y:S01]  /*5780*/  FSETP.GE.FTZ.AND P5, PT, R250, RZ, PT ;  /* 0x000000fffa00720b */ /* 0x000fe20003fb6000 */
[----:B------:R-:W-:Y:S01]  /*5790*/  FADD.FTZ R58, -R105, R58 ;  /* 0x0000003a693a7221 */ /* 0x000fe20000010100 */
[----:B------:R-:W-:Y:S01]  /*57a0*/  FSETP.GE.FTZ.AND P3, PT, R114, RZ, PT ;  /* 0x000000ff7200720b */ /* 0x000fe20003f76000 */
[----:B------:R-:W-:Y:S01]  /*57b0*/  FMUL.FTZ R28, R233, R28 ;  /* 0x0000001ce91c7220 */ /* 0x000fe20000410000 */
[----:B------:R-:W-:Y:S01]  /*57c0*/  FSETP.GE.FTZ.AND P4, PT, R127, RZ, PT ;  /* 0x000000ff7f00720b */ /* 0x000fe20003f96000 */
[----:B------:R-:W-:Y:S01]  /*57d0*/  FMUL.FTZ R20, R125, R20 ;  /* 0x000000147d147220 */ /* 0x000fe20000410000 */
[----:B------:R-:W-:Y:S01]  /*57e0*/  FSEL R40, R40, R107, P2 ;  /* 0x0000006b28287208 */ /* 0x000fe20001000000 */
[----:B------:R-:W-:Y:S01]  /*57f0*/  FMUL.FTZ R55, R126, R55 ;  /* 0x000000377e377220 */ /* 0x000fe20000410000 */
[----:B------:R-:W-:Y:S01]  /*5800*/  FSETP.GE.FTZ.AND P2, PT, R120, RZ, PT ;  /* 0x000000ff7800720b */ /* 0x000fe20003f56000 */
[C---:B------:R-:W-:Y:S01]  /*5810*/  FADD.FTZ R62, -R105.reuse, R62 ;  /* 0x0000003e693e7221 */ /* 0x040fe20000010100 */
[-C--:B------:R-:W-:Y:S01]  /*5820*/  FSEL R19, R4, R107.reuse, P5 ;  /* 0x0000006b04137208 */ /* 0x080fe20002800000 */
[----:B------:R-:W-:Y:S01]  /*5830*/  FADD.FTZ R4, -R105, R11 ;  /* 0x0000000b69047221 */ /* 0x000fe20000010100 */
[----:B------:R-:W-:Y:S01]  /*5840*/  FSETP.GE.FTZ.AND P6, PT, R249, RZ, PT ;  /* 0x000000fff900720b */ /* 0x000fe20003fd6000 */
[----:B------:R-:W-:Y:S01]  /*5850*/  FMUL.FTZ R40, R245, R40 ;  /* 0x00000028f5287220 */ /* 0x000fe20000410000 */
        /* <DEDUP_REMOVED lines=8> */
[-C--:B------:R-:W-:Y:S02]  /*58e0*/  FSEL R25, R60, R107.reuse, P2 ;  /* 0x0000006b3c197208 */ /* 0x080fe40001000000 */
[----:B------:R-:W-:Y:S01]  /*58f0*/  FSEL R44, R44, R107, P6 ;  /* 0x0000006b2c2c7208 */ /* 0x000fe20003000000 */
[----:B------:R-:W-:Y:S01]  /*5900*/  @P1 FADD.FTZ R107, -R107, R61 ;  /* 0x0000003d6b6b1221 */ /* 0x000fe20000010100 */
[----:B------:R-:W-:Y:S01]  /*5910*/  FSEL R10, R10, R105, P4 ;  /* 0x000000690a0a7208 */ /* 0x000fe20002000000 */
[----:B------:R-:W-:Y:S01]  /*5920*/  FMUL.FTZ R25, R120, R25 ;  /* 0x0000001978197220 */ /* 0x000fe20000410000 */
[----:B------:R-:W-:Y:S01]  /*5930*/  FSEL R11, R4, R105, P3 ;  /* 0x00000069040b7208 */ /* 0x000fe20001800000 */
        /* <DEDUP_REMOVED lines=10> */
[----:B------:R-:W-:Y:S01]  /*59e0*/  FADD.FTZ R6, -R105, R59 ;  /* 0x0000003b69067221 */ /* 0x000fe20000010100 */
[----:B------:R-:W-:Y:S01]  /*59f0*/  F2FP.BF16.F32.PACK_AB R11, R11, R10 ;  /* 0x0000000a0b0b723e */ /* 0x000fe200000010ff */
[----:B------:R-:W-:Y:S01]  /*5a00*/  FMUL.FTZ R14, R219, R14 ;  /* 0x0000000edb0e7220 */ /* 0x000fe20000410000 */
[----:B------:R-:W-:Y:S01]  /*5a10*/  FSETP.GE.FTZ.AND P1, PT, R232, RZ, PT ;  /* 0x000000ffe800720b */ /* 0x000fe20003f36000 */
[----:B------:R-:W-:Y:S01]  /*5a20*/  FMUL.FTZ R13, R220, R13 ;  /* 0x0000000ddc0d7220 */ /* 0x000fe20000410000 */
[----:B------:R-:W-:Y:S01]  /*5a30*/  FSETP.GE.FTZ.AND P2, PT, R231, RZ, PT ;  /* 0x000000ffe700720b */ /* 0x000fe20003f56000 */
[----:B------:R-:W-:Y:S01]  /*5a40*/  STS [R180+0xa400], R11 ;  /* 0x00a4000bb4007388 */ /* 0x000fe20000000800 */
[-C--:B--2---:R-:W-:Y:S01]  /*5a50*/  FSEL R5, R4, R105.reuse, P1 ;  /* 0x0000006904057208 */ /* 0x084fe20000800000 */
[----:B------:R-:W-:Y:S01]  /*5a60*/  FADD.FTZ R4, -R105, R31 ;  /* 0x0000001f69047221 */ /* 0x000fe20000010100 */
[----:B------:R-:W-:Y:S01]  /*5a70*/  F2FP.BF16.F32.PACK_AB R14, R13, R14 ;  /* 0x0000000e0d0e723e */ /* 0x000fe200000010ff */
[----:B------:R-:W-:Y:S01]  /*5a80*/  STS [R183+0xa000], R12 ;  /* 0x00a0000cb7007388 */ /* 0x000fe20000000800 */
[----:B------:R-:W-:Y:S01]  /*5a90*/  FSEL R26, R26, R105, P2 ;  /* 0x000000691a1a7208 */ /* 0x000fe20001000000 */
[----:B------:R-:W-:Y:S01]  /*5aa0*/  FMUL.FTZ R5, R232, R5 ;  /* 0x00000005e8057220 */ /* 0x000fe20000410000 */
[----:B------:R-:W-:Y:S01]  /*5ab0*/  FSETP.GE.FTZ.AND P1, PT, R236, RZ, PT ;  /* 0x000000ffec00720b */ /* 0x000fe20003f36000 */
[----:B------:R-:W-:Y:S01]  /*5ac0*/  STS [R183+0xa400], R14 ;  /* 0x00a4000eb7007388 */ /* 0x000fe20000000800 */
[----:B------:R-:W-:Y:S01]  /*5ad0*/  FSETP.GE.FTZ.AND P2, PT, R235, RZ, PT ;  /* 0x000000ffeb00720b */ /* 0x000fe20003f56000 */
[----:B------:R-:W-:Y:S01]  /*5ae0*/  FMUL.FTZ R26, R231, R26 ;  /* 0x0000001ae71a7220 */ /* 0x000fe20000410000 */
[-C--:B------:R-:W-:Y:S01]  /*5af0*/  FSEL R13, R4, R105.reuse, P1 ;  /* 0x00000069040d7208 */ /* 0x080fe20000800000 */
[----:B------:R-:W-:Y:S01]  /*5b00*/  STS [R182+0x8000], R225 ;  /* 0x008000e1b6007388 */ /* 0x000fe20000000800 */
[----:B------:R-:W-:Y:S01]  /*5b10*/  FSEL R30, R30, R105, P2 ;  /* 0x000000691e1e7208 */ /* 0x000fe20001000000 */
[----:B------:R-:W-:Y:S01]  /*5b20*/  FADD.FTZ R4, -R105, R43 ;  /* 0x0000002b69047221 */ /* 0x000fe20000010100 */
[----:B------:R-:W-:Y:S01]  /*5b30*/  F2FP.BF16.F32.PACK_AB R16, R35, R16 ;  /* 0x000000102310723e */ /* 0x000fe200000010ff */
[----:B------:R-:W-:Y:S01]  /*5b40*/  STS [R182+0x8400], R7 ;  /* 0x00840007b6007388 */ /* 0x000fe20000000800 */
[----:B------:R-:W-:Y:S01]  /*5b50*/  FMUL.FTZ R13, R236, R13 ;  /* 0x0000000dec0d7220 */ /* 0x000fe20000410000 */
[----:B------:R-:W-:Y:S01]  /*5b60*/  FMUL.FTZ R30, R235, R30 ;  /* 0x0000001eeb1e7220 */ /* 0x000fe20000410000 */
[----:B------:R-:W-:Y:S01]  /*5b70*/  F2FP.BF16.F32.PACK_AB R9, R9, R24 ;  /* 0x000000180909723e */ /* 0x000fe200000010ff */
[----:B------:R-:W-:Y:S01]  /*5b80*/  STS [R189+0x8000], R214 ;  /* 0x008000d6bd007388 */ /* 0x000fe20000000800 */
[----:B------:R-:W-:Y:S02]  /*5b90*/  F2FP.BF16.F32.PACK_AB R5, R5, R26 ;  /* 0x0000001a0505723e */ /* 0x000fe400000010ff */
[----:B------:R-:W-:Y:S01]  /*5ba0*/  FSETP.GE.FTZ.AND P1, PT, R248, RZ, PT ;  /* 0x000000fff800720b */ /* 0x000fe20003f36000 */
[----:B------:R-:W-:Y:S01]  /*5bb0*/  STS [R189+0x8400], R16 ;  /* 0x00840010bd007388 */ /* 0x000fe20000000800 */
[----:B------:R-:W-:Y:S02]  /*5bc0*/  FSETP.GE.FTZ.AND P2, PT, R247, RZ, PT ;  /* 0x000000fff700720b */ /* 0x000fe40003f56000 */
[----:B------:R-:W-:Y:S01]  /*5bd0*/  F2FP.BF16.F32.PACK_AB R30, R13, R30 ;  /* 0x0000001e0d1e723e */ /* 0x000fe200000010ff */
[----:B------:R-:W-:Y:S01]  /*5be0*/  STS [R182+0xa000], R9 ;  /* 0x00a00009b6007388 */ /* 0x000fe20000000800 */
[-C--:B------:R-:W-:Y:S01]  /*5bf0*/  FSEL R15, R4, R105.reuse, P1 ;  /* 0x00000069040f7208 */ /* 0x080fe20000800000 */
[----:B------:R-:W-:Y:S01]  /*5c00*/  FADD.FTZ R4, -R105, R47 ;  /* 0x0000002f69047221 */ /* 0x000fe20000010100 */
[----:B------:R-:W-:Y:S01]  /*5c10*/  FSEL R42, R42, R105, P2 ;  /* 0x000000692a2a7208 */ /* 0x000fe20001000000 */
[----:B------:R-:W-:Y:S01]  /*5c20*/  STS [R182+0xa400], R5 ;  /* 0x00a40005b6007388 */ /* 0x000fe20000000800 */
[----:B------:R-:W-:Y:S01]  /*5c30*/  FSETP.GE.FTZ.AND P5, PT, R252, RZ, PT ;  /* 0x000000fffc00720b */ /* 0x000fe20003fb6000 */
[----:B------:R-:W-:Y:S01]  /*5c40*/  FMUL.FTZ R15, R248, R15 ;  /* 0x0000000ff80f7220 */ /* 0x000fe20000410000 */
[----:B------:R-:W-:Y:S01]  /*5c50*/  FSETP.GE.FTZ.AND P2, PT, R251, RZ, PT ;  /* 0x000000fffb00720b */ /* 0x000fe20003f56000 */
[----:B------:R-:W-:Y:S01]  /*5c60*/  STS [R189+0xa000], R28 ;  /* 0x00a0001cbd007388 */ /* 0x000fe20000000800 */
[----:B------:R-:W-:Y:S01]  /*5c70*/  F2FP.BF16.F32.PACK_AB R18, R39, R18 ;  /* 0x000000122712723e */ /* 0x000fe200000010ff */
[----:B------:R-:W-:Y:S01]  /*5c80*/  FMUL.FTZ R42, R247, R42 ;  /* 0x0000002af72a7220 */ /* 0x000fe20000410000 */
[----:B------:R-:W-:Y:S01]  /*5c90*/  F2FP.BF16.F32.PACK_AB R40, R17, R40 ;  /* 0x000000281128723e */ /* 0x000fe200000010ff */
[----:B------:R-:W-:Y:S01]  /*5ca0*/  STS [R189+0xa400], R30 ;  /* 0x00a4001ebd007388 */ /* 0x000fe20000000800 */
[-C--:B------:R-:W-:Y:S02]  /*5cb0*/  FSEL R17, R4, R105.reuse, P5 ;  /* 0x0000006904117208 */ /* 0x080fe40002800000 */
[----:B------:R-:W-:Y:S01]  /*5cc0*/  FSEL R46, R46, R105, P2 ;  /* 0x000000692e2e7208 */ /* 0x000fe20001000000 */
[----:B------:R-:W-:Y:S01]  /*5cd0*/  STS [R181+0x8000], R242 ;  /* 0x008000f2b5007388 */ /* 0x000fe20000000800 */
[----:B------:R-:W-:Y:S01]  /*5ce0*/  FSETP.GE.FTZ.AND P1, PT, R128, RZ, PT ;  /* 0x000000ff8000720b */ /* 0x000fe20003f36000 */
[----:B------:R-:W-:Y:S01]  /*5cf0*/  FMUL.FTZ R17, R252, R17 ;  /* 0x00000011fc117220 */ /* 0x000fe20000410000 */
[----:B------:R-:W-:Y:S01]  /*5d00*/  F2FP.BF16.F32.PACK_AB R42, R15, R42 ;  /* 0x0000002a0f2a723e */ /* 0x000fe200000010ff */
[----:B------:R-:W-:Y:S01]  /*5d10*/  STS [R181+0x8400], R18 ;  /* 0x00840012b5007388 */ /* 0x000fe20000000800 */
[----:B------:R-:W-:Y:S01]  /*5d20*/  FMUL.FTZ R46, R251, R46 ;  /* 0x0000002efb2e7220 */ /* 0x000fe20000410000 */
[----:B------:R-:W-:Y:S02]  /*5d30*/  FSETP.GE.FTZ.AND P3, PT, R115, RZ, PT ;  /* 0x000000ff7300720b */ /* 0x000fe40003f76000 */
[----:B------:R-:W-:Y:S01]  /*5d40*/  STS [R186+0x8000], R237 ;  /* 0x008000edba007388 */ /* 0x000fe20000000800 */
[----:B------:R-:W-:Y:S02]  /*5d50*/  FSETP.GE.FTZ.AND P4, PT, R113, RZ, PT ;  /* 0x000000ff7100720b */ /* 0x000fe40003f96000 */
[----:B------:R-:W-:Y:S01]  /*5d60*/  F2FP.BF16.F32.PACK_AB R19, R19, R44 ;  /* 0x0000002c1313723e */ /* 0x000fe200000010ff */
[----:B------:R-:W-:Y:S01]  /*5d70*/  STS [R186+0x8400], R51 ;  /* 0x00840033ba007388 */ /* 0x000fe20000000800 */
[----:B------:R-:W-:Y:S02]  /*5d80*/  F2FP.BF16.F32.PACK_AB R17, R17, R46 ;  /* 0x0000002e1111723e */ /* 0x000fe400000010ff */
[-C--:B------:R-:W-:Y:S01]  /*5d90*/  FSEL R6, R6, R105.reuse, P3 ;  /* 0x0000006906067208 */ /* 0x080fe20001800000 */
[----:B------:R-:W-:Y:S01]  /*5da0*/  STS [R181+0xa000], R40 ;  /* 0x00a00028b5007388 */ /* 0x000fe20000000800 */
[-C--:B------:R-:W-:Y:S02]  /*5db0*/  FSEL R58, R58, R105.reuse, P4 ;  /* 0x000000693a3a7208 */ /* 0x080fe40002000000 */
[----:B------:R-:W-:Y:S01]  /*5dc0*/  FSETP.GE.FTZ.AND P2, PT, R109, RZ, PT ;  /* 0x000000ff6d00720b */ /* 0x000fe20003f56000 */
[----:B------:R-:W-:Y:S01]  /*5dd0*/  STS [R181+0xa400], R42 ;  /* 0x00a4002ab5007388 */ /* 0x000fe20000000800 */
[----:B------:R-:W-:Y:S01]  /*5de0*/  F2FP.BF16.F32.PACK_AB R20, R55, R20 ;  /* 0x000000143714723e */ /* 0x000fe200000010ff */
[----:B------:R-:W-:Y:S01]  /*5df0*/  FMUL.FTZ R115, R115, R6 ;  /* 0x0000000673737220 */ /* 0x000fe20000410000 */
[----:B------:R-:W-:Y:S01]  /*5e00*/  FSEL R62, R62, R105, P2 ;  /* 0x000000693e3e7208 */ /* 0x000fe20001000000 */
[----:B------:R-:W-:Y:S01]  /*5e10*/  STS [R186+0xa000], R19 ;  /* 0x00a00013ba007388 */ /* 0x000fe20000000800 */
[----:B------:R-:W-:Y:S01]  /*5e20*/  FMUL.FTZ R58, R113, R58 ;  /* 0x0000003a713a7220 */ /* 0x000fe20000410000 */
[----:B------:R-:W-:Y:S01]  /*5e30*/  @P1 FADD.FTZ R105, -R105, R63 ;  /* 0x0000003f69691221 */ /* 0x000fe20000010100 */
[----:B------:R-:W-:Y:S01]  /*5e40*/  F2FP.BF16.F32.PACK_AB R65, R65, R52 ;  /* 0x000000344141723e */ /* 0x000fe200000010ff */
[----:B------:R-:W-:Y:S01]  /*5e50*/  STS [R186+0xa400], R17 ;  /* 0x00a40011ba007388 */ /* 0x000fe20000000800 */
[----:B------:R-:W-:Y:S01]  /*5e60*/  FMUL.FTZ R62, R109, R62 ;  /* 0x0000003e6d3e7220 */ /* 0x000fe20000410000 */
[----:B------:R-:W-:Y:S01]  /*5e70*/  FMUL.FTZ R105, R128, R105 ;  /* 0x0000006980697220 */ /* 0x000fe20000410000 */
[----:B------:R-:W-:Y:S01]  /*5e80*/  F2FP.BF16.F32.PACK_AB R56, R23, R56 ;  /* 0x000000381738723e */ /* 0x000fe200000010ff */
[----:B------:R-:W-:Y:S01]  /*5e90*/  STS [R185+0x8000], R48 ;  /* 0x00800030b9007388 */ /* 0x000fe20000000800 */
[----:B------:R-:W-:Y:S02]  /*5ea0*/  F2FP.BF16.F32.PACK_AB R58, R115, R58 ;  /* 0x0000003a733a723e */ /* 0x000fe400000010ff */
[----:B------:R-:W-:Y:S01]  /*5eb0*/  F2FP.BF16.F32.PACK_AB R29, R124, R25 ;  /* 0x000000197c1d723e */ /* 0x000fe200000010ff */
[----:B------:R-:W-:Y:S01]  /*5ec0*/  STS [R185+0x8400], R20 ;  /* 0x00840014b9007388 */ /* 0x000fe20000000800 */
[----:B------:R-:W-:Y:S02]  /*5ed0*/  F2FP.BF16.F32.PACK_AB R105, R105, R62 ;  /* 0x0000003e6969723e */ /* 0x000fe400000010ff */
[----:B------:R-:W-:Y:S01]  /*5ee0*/  LEA R52, R173, UR5, 0x1 ;  /* 0x00000005ad347c11 */ /* 0x000fe2000f8e08ff */
        /* <DEDUP_REMOVED lines=63> */
[----:B------:R-:W-:Y:S01]  /*62e0*/  IMAD.U32 R5, R5, -0x80, RZ ;  /* 0xffffff8005057824 */ /* 0x000fe200078e00ff */
[-C--:B------:R-:W-:Y:S05]  /*62f0*/  HMMA.16816.F32.BF16 R76, R24, R22.reuse, R76 ;  /* 0x00000016184c723c */ /* 0x080fea000004184c */
[C---:B------:R-:W-:Y:S01]  /*6300*/  LEA R204, P1, R5.reuse, R204, 0x2 ;  /* 0x000000cc05cc7211 */ /* 0x040fe200078210ff */
[----:B------:R-:W-:Y:S05]  /*6310*/  HMMA.16816.F32.BF16 R80, R16, R22, R80 ;  /* 0x000000161050723c */ /* 0x000fea0000041850 */
[----:B------:R-:W-:Y:S01]  /*6320*/  LEA.HI.X.SX32 R205, R5, R205, 0x2, P1 ;  /* 0x000000cd05cd7211 */ /* 0x000fe200008f16ff */
[----:B------:R-:W-:Y:S07]  /*6330*/  @!UPT UIADD3 URZ, URZ, URZ, URZ ;  /* 0x0000003f3f3ff290 */ /* 0x000fee000fffe03f */
[----:B------:R-:W-:Y:S11]  /*6340*/  @!P0 BRA `(.L_x_520) ;  /* 0x0000000000388947 */ /* 0x000ff60003800000 */
[----:B------:R-:W1:Y:S01]  /*6350*/  LDC R7, c[0x0][0x420] ;  /* 0x00010800ff077b82 */ /* 0x000e620000000800 */
[----:B------:R-:W-:Y:S07]  /*6360*/  LEA R11, R178, UR5, 0x1 ;  /* 0x00000005b20b7c11 */ /* 0x000fee000f8e08ff */
[----:B------:R-:W2:Y:S01]  /*6370*/  LDC R5, c[0x0][0x424] ;  /* 0x00010900ff057b82 */ /* 0x000ea20000000800 */
[----:B-1----:R-:W-:Y:S05]  /*6380*/  IMAD.U32 R9, R7, -0x80, RZ ;  /* 0xffffff8007097824 */ /* 0x002fea00078e00ff */
        /* <DEDUP_REMOVED lines=10> */
.L_x_520:
[----:B------:R-:W-:Y:S01]  /*6430*/  LDSM.16.M88.4 R20, [R171] ;  /* 0x00000000ab14783b */ /* 0x000fe20000000200 */
[----:B------:R-:W-:Y:S02]  /*6440*/  ULOP3.LUT UR50, UR40, 0x1, URZ, 0xc0, !UPT ;  /* 0x0000000128327892 */ /* 0x000fe4000f8ec03f */
[----:B------:R-:W-:Y:S01]  /*6450*/  @UP2 UIADD3 UR51, UP1, UR42, -0x200, URZ ;  /* 0xfffffe002a332890 */ /* 0x000fe2000ff3e03f */
[----:B------:R-:W2:Y:S01]  /*6460*/  LDSM.16.MT88.4 R16, [R52+0x6000] ;  /* 0x006000003410783b */ /* 0x000ea20000004200 */
[----:B------:R-:W-:Y:S02]  /*6470*/  UISETP.NE.U32.AND UP0, UPT, UR50, 0x1, UPT ;  /* 0x000000013200788c */ /* 0x000fe4000bf05070 */
[----:B------:R-:W-:Y:S01]  /*6480*/  UIADD3 UR52, UR40, -0x1, URZ ;  /* 0xffffffff28347890 */ /* 0x000fe2000fffe03f */
[----:B-1----:R-:W1:Y:S01]  /*6490*/  LDSM.16.M88.4 R12, [R171+0x2000] ;  /* 0x00200000ab0c783b */ /* 0x002e620000000200 */
[----:B------:R-:W-:Y:S03]  /*64a0*/  @UP2 UIADD3.X UR50, UR43, -0x1, URZ, UP1, !UPT ;  /* 0xffffffff2b322890 */ /* 0x000fe60008ffe43f */
[----:B------:R-:W-:Y:S04]  /*64b0*/  LDSM.16.M88.4 R24, [R170] ;  /* 0x00000000aa18783b */ /* 0x000fe80000000200 */
[----:B------:R-:W3:Y:S04]  /*64c0*/  LDSM.16.MT88.4 R28, [R52+0x6400] ;  /* 0x00640000341c783b */ /* 0x000ee80000004200 */
[----:B------:R-:W4:Y:S04]  /*64d0*/  LDSM.16.M88.4 R32, [R164] ;  /* 0x00000000a420783b */ /* 0x000f280000000200 */
[----:B------:R-:W-:Y:S04]  /*64e0*/  LDSM.16.M88.4 R36, [R169] ;  /* 0x00000000a924783b */ /* 0x000fe80000000200 */
[----:B------:R-:W4:Y:S04]  /*64f0*/  LDSM.16.MT88.4 R40, [R52+0x6800] ;  /* 0x006800003428783b */ /* 0x000f280000004200 */
[----:B------:R-:W-:Y:S04]  /*6500*/  LDSM.16.M88.4 R44, [R3] ;  /* 0x00000000032c783b */ /* 0x000fe80000000200 */
[----:B------:R-:W-:Y:S01]  /*6510*/  LDSM.16.MT88.4 R48, [R52+0x6c00] ;  /* 0x006c00003430783b */ /* 0x000fe20000004200 */
[-C--:B--2---:R-:W-:Y:S06]  /*6520*/  HMMA.16816.F32.BF16 R4, R20, R16.reuse, RZ ;  /* 0x000000101404723c */ /* 0x084fec00000418ff */
[C---:B-1----:R-:W-:Y:S06]  /*6530*/  HMMA.16816.F32.BF16 R8, R12.reuse, R16, RZ ;  /* 0x000000100c08723c */ /* 0x042fec00000418ff */
[-C--:B------:R-:W-:Y:S06]  /*6540*/  HMMA.16816.F32.BF16 R12, R12, R18.reuse, RZ ;  /* 0x000000120c0c723c */ /* 0x080fec00000418ff */
[----:B------:R-:W-:Y:S01]  /*6550*/  HMMA.16816.F32.BF16 R16, R20, R18, RZ ;  /* 0x000000121410723c */ /* 0x000fe200000418ff */
[----:B------:R-:W1:Y:S05]  /*6560*/  LDSM.16.M88.4 R20, [R169+0x2000] ;  /* 0x00200000a914783b */ /* 0x000e6a0000000200 */
[-C--:B---3--:R-:W-:Y:S06]  /*6570*/  HMMA.16816.F32.BF16 R4, R24, R28.reuse, R4 ;  /* 0x0000001c1804723c */ /* 0x088fec0000041804 */
[C---:B----4-:R-:W-:Y:S06]  /*6580*/  HMMA.16816.F32.BF16 R8, R32.reuse, R28, R8 ;  /* 0x0000001c2008723c */ /* 0x050fec0000041808 */
[-C--:B------:R-:W-:Y:S01]  /*6590*/  HMMA.16816.F32.BF16 R12, R32, R30.reuse, R12 ;  /* 0x0000001e200c723c */ /* 0x080fe2000004180c */
[----:B------:R-:W-:Y:S05]  /*65a0*/  LDSM.16.MT88.4 R32, [R52+0x7000] ;  /* 0x007000003420783b */ /* 0x000fea0000004200 */
[----:B------:R-:W-:Y:S01]  /*65b0*/  HMMA.16816.F32.BF16 R16, R24, R30, R16 ;  /* 0x0000001e1810723c */ /* 0x000fe20000041810 */
[----:B------:R-:W2:Y:S04]  /*65c0*/  LDSM.16.M88.4 R24, [R3+0x2000] ;  /* 0x002000000318783b */ /* 0x000ea80000000200 */
[----:B------:R-:W3:Y:S01]  /*65d0*/  LDSM.16.M88.4 R28, [R171+0x4000] ;  /* 0x00400000ab1c783b */ /* 0x000ee20000000200 */
[-C--:B------:R-:W-:Y:S06]  /*65e0*/  HMMA.16816.F32.BF16 R4, R36, R40.reuse, R4 ;  /* 0x000000282404723c */ /* 0x080fec0000041804 */
[C---:B-1----:R-:W-:Y:S06]  /*65f0*/  HMMA.16816.F32.BF16 R8, R20.reuse, R40, R8 ;  /* 0x000000281408723c */ /* 0x042fec0000041808 */
[-C--:B------:R-:W-:Y:S01]  /*6600*/  HMMA.16816.F32.BF16 R12, R20, R42.reuse, R12 ;  /* 0x0000002a140c723c */ /* 0x080fe2000004180c */
[----:B------:R-:W1:Y:S05]  /*6610*/  LDSM.16.M88.4 R20, [R171+0x6000] ;  /* 0x00600000ab14783b */ /* 0x000e6a0000000200 */
[----:B------:R-:W-:Y:S01]  /*6620*/  HMMA.16816.F32.BF16 R16, R36, R42, R16 ;  /* 0x0000002a2410723c */ /* 0x000fe20000041810 */
[----:B------:R-:W-:Y:S04]  /*6630*/  LDSM.16.M88.4 R36, [R2] ;  /* 0x000000000224783b */ /* 0x000fe80000000200 */
[----:B------:R-:W4:Y:S01]  /*6640*/  LDSM.16.MT88.4 R40, [R52+0x7400] ;  /* 0x007400003428783b */ /* 0x000f220000004200 */
[-C--:B------:R-:W-:Y:S06]  /*6650*/  HMMA.16816.F32.BF16 R4, R44, R48.reuse, R4 ;  /* 0x000000302c04723c */ /* 0x080fec0000041804 */
[C---:B--2---:R-:W-:Y:S06]  /*6660*/  HMMA.16816.F32.BF16 R8, R24.reuse, R48, R8 ;  /* 0x000000301808723c */ /* 0x044fec0000041808 */
[-C--:B------:R-:W-:Y:S01]  /*6670*/  HMMA.16816.F32.BF16 R12, R24, R50.reuse, R12 ;  /* 0x00000032180c723c */ /* 0x080fe2000004180c */
[----:B------:R-:W2:Y:S05]  /*6680*/  LDSM.16.M88.4 R24, [R0] ;  /* 0x000000000018783b */ /* 0x000eaa0000000200 */
[----:B------:R-:W-:Y:S01]  /*6690*/  HMMA.16816.F32.BF16 R16, R44, R50, R16 ;  /* 0x000000322c10723c */ /* 0x000fe20000041810 */
[----:B------:R-:W-:Y:S04]  /*66a0*/  LDSM.16.M88.4 R44, [R169+0x4000] ;  /* 0x00400000a92c783b */ /* 0x000fe80000000200 */
[----:B------:R-:W2:Y:S01]  /*66b0*/  LDSM.16.MT88.4 R48, [R52+0x7800] ;  /* 0x007800003430783b */ /* 0x000ea20000004200 */
[-C--:B---3--:R-:W-:Y:S06]  /*66c0*/  HMMA.16816.F32.BF16 R4, R28, R32.reuse, R4 ;  /* 0x000000201c04723c */ /* 0x088fec0000041804 */
[C---:B-1----:R-:W-:Y:S06]  /*66d0*/  HMMA.16816.F32.BF16 R8, R20.reuse, R32, R8 ;  /* 0x000000201408723c */ /* 0x042fec0000041808 */
[-C--:B------:R-:W-:Y:S01]  /*66e0*/  HMMA.16816.F32.BF16 R12, R20, R34.reuse, R12 ;  /* 0x00000022140c723c */ /* 0x080fe2000004180c */
[----:B------:R-:W1:Y:S05]  /*66f0*/  LDSM.16.M88.4 R20, [R169+0x6000] ;  /* 0x00600000a914783b */ /* 0x000e6a0000000200 */
[----:B------:R-:W-:Y:S01]  /*6700*/  HMMA.16816.F32.BF16 R16, R28, R34, R16 ;  /* 0x000000221c10723c */ /* 0x000fe20000041810 */
[----:B------:R-:W-:Y:S04]  /*6710*/  LDSM.16.MT88.4 R32, [R52+0x7c00] ;  /* 0x007c00003420783b */ /* 0x000fe80000004200 */
[----:B------:R-:W3:Y:S01]  /*6720*/  LDSM.16.M88.4 R28, [R3+0x4000] ;  /* 0x00400000031c783b */ /* 0x000ee20000000200 */
[-C--:B----4-:R-:W-:Y:S06]  /*6730*/  HMMA.16816.F32.BF16 R4, R36, R40.reuse, R4 ;  /* 0x000000282404723c */ /* 0x090fec0000041804 */
[C---:B--2---:R-:W-:Y:S06]  /*6740*/  HMMA.16816.F32.BF16 R8, R24.reuse, R40, R8 ;  /* 0x000000281808723c */ /* 0x044fec0000041808 */
[-C--:B------:R-:W-:Y:S01]  /*6750*/  HMMA.16816.F32.BF16 R12, R24, R42.reuse, R12 ;  /* 0x0000002a180c723c */ /* 0x080fe2000004180c */
[----:B------:R-:W2:Y:S01]  /*6760*/  LDSM.16.M88.4 R24, [R3+0x6000] ;  /* 0x006000000318783b */ /* 0x000ea20000000200 */
[----:B------:R-:W-:Y:S04]  /*6770*/  IMAD.U32 R41, RZ, RZ, UR44 ;  /* 0x0000002cff297e24 */ /* 0x000fe8000f8e00ff */
[----:B------:R-:W-:Y:S06]  /*6780*/  HMMA.16816.F32.BF16 R16, R36, R42, R16 ;  /* 0x0000002a2410723c */ /* 0x000fec0000041810 */
[-C--:B------:R-:W-:Y:S01]  /*6790*/  HMMA.16816.F32.BF16 R4, R44, R48.reuse, R4 ;  /* 0x000000302c04723c */ /* 0x080fe20000041804 */
[----:B------:R-:W-:Y:S04]  /*67a0*/  IMAD.U32 R37, RZ, RZ, UR44 ;  /* 0x0000002cff257e24 */ /* 0x000fe8000f8e00ff */
[----:B------:R-:W-:Y:S01]  /*67b0*/  @P0 VIADD R39, R177, 0xffffff80 ;  /* 0xffffff80b1270836 */ /* 0x000fe20000000000 */
[C---:B-1----:R-:W-:Y:S06]  /*67c0*/  HMMA.16816.F32.BF16 R8, R20.reuse, R48, R8 ;  /* 0x000000301408723c */ /* 0x042fec0000041808 */
[-C--:B------:R-:W-:Y:S01]  /*67d0*/  HMMA.16816.F32.BF16 R12, R20, R50.reuse, R12 ;  /* 0x00000032140c723c */ /* 0x080fe2000004180c */
[----:B------:R-:W-:Y:S05]  /*67e0*/  LDSM.16.MT88.4 R20, [R172+0xc000] ;  /* 0x00c00000ac14783b */ /* 0x000fea0000004200 */
[----:B------:R-:W-:Y:S06]  /*67f0*/  HMMA.16816.F32.BF16 R16, R44, R50, R16 ;  /* 0x000000322c10723c */ /* 0x000fec0000041810 */
[-C--:B---3--:R-:W-:Y:S06]  /*6800*/  HMMA.16816.F32.BF16 R4, R28, R32.reuse, R4 ;  /* 0x000000201c04723c */ /* 0x088fec0000041804 */
[C---:B--2---:R-:W-:Y:S06]  /*6810*/  HMMA.16816.F32.BF16 R8, R24.reuse, R32, R8 ;  /* 0x000000201808723c */ /* 0x044fec0000041808 */
[-C--:B------:R-:W-:Y:S01]  /*6820*/  HMMA.16816.F32.BF16 R12, R24, R34.reuse, R12 ;  /* 0x00000022180c723c */ /* 0x080fe2000004180c */
[----:B------:R-:W-:Y:S04]  /*6830*/  IMAD.U32 R33, RZ, RZ, UR41 ;  /* 0x00000029ff217e24 */ /* 0x000fe8000f8e00ff */
[----:B------:R-:W-:Y:S01]  /*6840*/  LEA R32, P2, R37, R204, 0x2 ;  /* 0x000000cc25207211 */ /* 0x000fe200078410ff */
[----:B------:R-:W-:Y:S01]  /*6850*/  HMMA.16816.F32.BF16 R16, R28, R34, R16 ;  /* 0x000000221c10723c */ /* 0x000fe20000041810 */
[----:B------:R-:W-:Y:S04]  /*6860*/  IMAD.U32 R25, RZ, RZ, UR41 ;  /* 0x00000029ff197e24 */ /* 0x000fe8000f8e00ff */
[----:B------:R-:W-:Y:S01]  /*6870*/  @P0 IMAD.WIDE R36, R39, R190, UR42 ;  /* 0x0000002a27240e25 */ /* 0x000fe2000f8e02be */
[-C--:B------:R-:W-:Y:S01]  /*6880*/  LEA R24, P1, R33, R204.reuse, 0x2 ;  /* 0x000000cc21187211 */ /* 0x080fe200078210ff */
[----:B------:R-:W-:Y:S01]  /*6890*/  @UP2 UMOV UR42, UR51 ;  /* 0x00000033002a2c82 */ /* 0x000fe20008000000 */
[-C--:B------:R-:W-:Y:S01]  /*68a0*/  LEA.HI.X.SX32 R33, R41, R205.reuse, 0x2, P2 ;  /* 0x000000cd29217211 */ /* 0x080fe200010f16ff */
[----:B------:R-:W-:Y:S01]  /*68b0*/  @UP2 UMOV UR43, UR50 ;  /* 0x00000032002b2c82 */ /* 0x000fe20008000000 */
[----:B------:R-:W5:Y:S01]  /*68c0*/  @P0 LDG.E R197, desc[UR18][R36.64] ;  /* 0x0000001224c50981 */ /* 0x000f62000c1e1900 */
[-C--:B------:R-:W-:Y:S01]  /*68d0*/  LEA.HI.X.SX32 R25, R25, R205.reuse, 0x2, P1 ;  /* 0x000000cd19197211 */ /* 0x080fe200008f16ff */
[----:B------:R-:W-:Y:S02]  /*68e0*/  IMAD.U32 R27, RZ, RZ, UR39 ;  /* 0x00000027ff1b7e24 */ /* 0x000fe4000f8e00ff */
[----:B------:R-:W5:Y:S01]  /*68f0*/  @P0 LDG.E R196, desc[UR18][R36.64+0x20] ;  /* 0x0000201224c40981 */ /* 0x000f62000c1e1900 */
[----:B------:R-:W-:Y:S02]  /*6900*/  IMAD.U32 R31, RZ, RZ, UR37 ;  /* 0x00000025ff1f7e24 */ /* 0x000fe4000f8e00ff */
[----:B------:R-:W-:Y:S01]  /*6910*/  IMAD.U32 R39, RZ, RZ, UR38 ;  /* 0x00000026ff277e24 */ /* 0x000fe2000f8e00ff */
[----:B------:R-:W5:Y:S01]  /*6920*/  @P0 LDG.E R195, desc[UR18][R36.64+0x100] ;  /* 0x0001001224c30981 */ /* 0x000f62000c1e1900 */
[----:B------:R-:W-:Y:S01]  /*6930*/  IMAD.U32 R41, RZ, RZ, UR39 ;  /* 0x00000027ff297e24 */ /* 0x000fe2000f8e00ff */
[-C--:B------:R-:W-:Y:S01]  /*6940*/  LEA R26, P1, R31, R204.reuse, 0x2 ;  /* 0x000000cc1f1a7211 */ /* 0x080fe200078210ff */
[----:B------:R-:W-:Y:S01]  /*6950*/  IMAD.U32 R29, RZ, RZ, UR35 ;  /* 0x00000023ff1d7e24 */ /* 0x000fe2000f8e00ff */
[----:B------:R1:W5:Y:S01]  /*6960*/  @P0 LDG.E R194, desc[UR18][R36.64+0x120] ;  /* 0x0001201224c20981 */ /* 0x000362000c1e1900 */
[-C--:B------:R-:W-:Y:S01]  /*6970*/  LEA R30, P0, R27, R204.reuse, 0x2 ;  /* 0x000000cc1b1e7211 */ /* 0x080fe200078010ff */
[----:B------:R-:W-:Y:S01]  /*6980*/  IMAD.U32 R35, RZ, RZ, UR38 ;  /* 0x00000026ff237e24 */ /* 0x000fe2000f8e00ff */
[-C--:B------:R-:W-:Y:S01]  /*6990*/  LEA R28, P2, R39, R204.reuse, 0x2 ;  /* 0x000000cc271c7211 */ /* 0x080fe200078410ff */
[----:B------:R-:W-:Y:S01]  /*69a0*/  REDG.E.ADD.F32.FTZ.RN.STRONG.GPU desc[UR18][R204.64], R4 ;  /* 0x00000004cc0079a6 */ /* 0x000fe2000c10f392 */
[-C--:B------:R-:W-:Y:S01]  /*69b0*/  LEA.HI.X.SX32 R31, R41, R205.reuse, 0x2, P0 ;  /* 0x000000cd291f7211 */ /* 0x080fe200000f16ff */
[----:B------:R-:W-:Y:S01]  /*69c0*/  IMAD.U32 R39, RZ, RZ, UR34 ;  /* 0x00000022ff277e24 */ /* 0x000fe2000f8e00ff */
[----:B------:R-:W-:Y:S01]  /*69d0*/  MOV R27, UR37 ;  /* 0x00000025001b7c02 */ /* 0x000fe20008000f00 */
[----:B------:R2:W-:Y:S03]  /*69e0*/  REDG.E.ADD.F32.FTZ.RN.STRONG.GPU desc[UR18][R32.64], R5 ;  /* 0x00000005200079a6 */ /* 0x0005e6000c10f392 */
[-C--:B------:R-:W-:Y:S01]  /*69f0*/  LEA.HI.X.SX32 R27, R27, R205.reuse, 0x2, P1 ;  /* 0x000000cd1b1b7211 */ /* 0x080fe200008f16ff */
[----:B------:R3:W-:Y:S04]  /*6a00*/  REDG.E.ADD.F32.FTZ.RN.STRONG.GPU desc[UR18][R24.64], R6 ;  /* 0x00000006180079a6 */ /* 0x0007e8000c10f392 */
[----:B------:R4:W-:Y:S01]  /*6a10*/  REDG.E.ADD.F32.FTZ.RN.STRONG.GPU desc[UR18][R30.64], R7 ;  /* 0x000000071e0079a6 */ /* 0x0009e2000c10f392 */
[----:B-1----:R-:W-:Y:S02]  /*6a20*/  IMAD.U32 R37, RZ, RZ, UR33 ;  /* 0x00000021ff257e24 */ /* 0x002fe4000f8e00ff */
        /* <DEDUP_REMOVED lines=9> */
[----:B----4-:R-:W-:Y:S01]  /*6ac0*/  IMAD.U32 R7, RZ, RZ, UR33 ;  /* 0x00000021ff077e24 */ /* 0x010fe2000f8e00ff */
[-C--:B------:R-:W-:Y:S01]  /*6ad0*/  LEA R38, P1, R35, R204.reuse, 0x2 ;  /* 0x000000cc23267211 */ /* 0x080fe200078210ff */
[----:B------:R-:W-:Y:S01]  /*6ae0*/  IMAD.U32 R31, RZ, RZ, UR30 ;  /* 0x0000001eff1f7e24 */ /* 0x000fe2000f8e00ff */
[----:B------:R2:W-:Y:S01]  /*6af0*/  REDG.E.ADD.F32.FTZ.RN.STRONG.GPU desc[UR18][R26.64], R9 ;  /* 0x000000091a0079a6 */ /* 0x0005e2000c10f392 */
[-C--:B------:R-:W-:Y:S02]  /*6b00*/  LEA R36, P0, R5, R204.reuse, 0x2 ;  /* 0x000000cc05247211 */ /* 0x080fe400078010ff */
[----:B------:R-:W-:Y:S01]  /*6b10*/  MOV R5, UR32 ;  /* 0x0000002000057c02 */ /* 0x000fe20008000f00 */
        /* <DEDUP_REMOVED lines=10> */
[----:B-1----:R-:W-:Y:S01]  /*6bc0*/  MOV R29, UR27 ;  /* 0x0000001b001d7c02 */ /* 0x002fe20008000f00 */
[----:B--2---:R-:W-:Y:S02]  /*6bd0*/  IMAD.U32 R9, RZ, RZ, UR31 ;  /* 0x0000001fff097e24 */ /* 0x004fe4000f8e00ff */
        /* <DEDUP_REMOVED lines=89> */
.L_x_518:
[----:B------:R-:W2:Y:S01]  /*7170*/  S2R R4, SR_TID.X ;  /* 0x0000000000047919 */ /* 0x000ea20000002100 */
[----:B------:R-:W-:Y:S01]  /*7180*/  ULDC UR6, c[0x0][0x38c] ;  /* 0x0000e30000067ab9 */ /* 0x000fe20000000800 */
[----:B------:R-:W3:Y:S01]  /*7190*/  LDC.64 R6, c[0x0][0x438] ;  /* 0x00010e00ff067b82 */ /* 0x000ee20000000a00 */
        /* <DEDUP_REMOVED lines=29> */
[----:B--2---:R-:W-:Y:S01]  /*7370*/  SHF.R.S32.HI R5, RZ, 0x1f, R4 ;  /* 0x0000001fff057819 */ /* 0x004fe20000011404 */
[----:B------:R-:W-:Y:S01]  /*7380*/  FMUL.FTZ R91, R91, UR6 ;  /* 0x000000065b5b7c20 */ /* 0x000fe20008410000 */
[----:B------:R-:W-:Y:S01]  /*7390*/  FMUL.FTZ R92, R92, UR6 ;  /* 0x000000065c5c7c20 */ /* 0x000fe20008410000 */
[----:B------:R-:W-:Y:S01]  /*73a0*/  FMUL.FTZ R93, R93, UR6 ;  /* 0x000000065d5d7c20 */ /* 0x000fe20008410000 */
[----:B----4-:R-:W-:Y:S01]  /*73b0*/  LEA.HI R14, R5, R4, RZ, 0x2 ;  /* 0x00000004050e7211 */ /* 0x010fe200078f10ff */
[----:B------:R-:W-:Y:S01]  /*73c0*/  FMUL.FTZ R94, R94, UR6 ;  /* 0x000000065e5e7c20 */ /* 0x000fe20008410000 */
[----:B------:R-:W-:Y:S01]  /*73d0*/  FMUL.FTZ R95, R95, UR6 ;  /* 0x000000065f5f7c20 */ /* 0x000fe20008410000 */
[----:B------:R-:W-:Y:S01]  /*73e0*/  F2FP.BF16.F32.PACK_AB R85, R85, R84 ;  /* 0x000000545555723e */ /* 0x000fe200000010ff */
[----:B------:R-:W-:Y:S01]  /*73f0*/  BAR.SYNC.DEFER_BLOCKING 0x0 ;  /* 0x0000000000007b1d */ /* 0x000fe20000010000 */
[----:B------:R-:W-:Y:S01]  /*7400*/  F2FP.BF16.F32.PACK_AB R87, R87, R86 ;  /* 0x000000565757723e */ /* 0x000fe200000010ff */
[----:B---3--:R-:W-:Y:S01]  /*7410*/  IMAD R18, R6, UR20, RZ ;  /* 0x0000001406127c24 */ /* 0x008fe2000f8e02ff */
[----:B------:R-:W-:-:S02]  /*7420*/  LOP3.LUT R5, R14, 0xfffffffc, RZ, 0xc0, !PT ;  /* 0xfffffffc0e057812 */ /* 0x000fc400078ec0ff */
[----:B------:R-:W-:-:S03]  /*7430*/  F2FP.BF16.F32.PACK_AB R96, R97, R96 ;  /* 0x000000606160723e */ /* 0x000fc600000010ff */
[----:B------:R-:W2:Y:S01]  /*7440*/  LDC.64 R8, c[0x0][0x450] ;  /* 0x00011400ff087b82 */ /* 0x000ea20000000a00 */
[----:B------:R-:W-:Y:S01]  /*7450*/  F2FP.BF16.F32.PACK_AB R98, R99, R98 ;  /* 0x000000626362723e */ /* 0x000fe200000010ff */
[----:B------:R-:W-:Y:S01]  /*7460*/  IMAD R7, R7, UR12, R18 ;  /* 0x0000000c07077c24 */ /* 0x000fe2000f8e0212 */
[----:B------:R-:W-:Y:S01]  /*7470*/  F2FP.BF16.F32.PACK_AB R89, R89, R88 ;  /* 0x000000585959723e */ /* 0x000fe200000010ff */
[----:B------:R-:W-:Y:S01]  /*7480*/  ULDC.64 UR6, c[0x0][0x3f8] ;  /* 0x0000fe0000067ab9 */ /* 0x000fe20000000a00 */
[----:B------:R-:W-:Y:S02]  /*7490*/  F2FP.BF16.F32.PACK_AB R91, R91, R90 ;  /* 0x0000005a5b5b723e */ /* 0x000fe400000010ff */
[----:B------:R-:W-:Y:S01]  /*74a0*/  F2FP.BF16.F32.PACK_AB R92, R93, R92 ;  /* 0x0000005c5d5c723e */ /* 0x000fe200000010ff */
[----:B------:R-:W3:Y:S01]  /*74b0*/  LDC.64 R12, c[0x0][0x468] ;  /* 0x00011a00ff0c7b82 */ /* 0x000ee20000000a00 */
[----:B------:R-:W-:Y:S02]  /*74c0*/  F2FP.BF16.F32.PACK_AB R94, R95, R94 ;  /* 0x0000005e5f5e723e */ /* 0x000fe400000010ff */
[----:B------:R-:W-:-:S02]  /*74d0*/  F2FP.BF16.F32.PACK_AB R71, R71, R70 ;  /* 0x000000464747723e */ /* 0x000fc400000010ff */
[----:B------:R-:W-:Y:S02]  /*74e0*/  IADD3 R4, -R5, R4, RZ ;  /* 0x0000000405047210 */ /* 0x000fe40007ffe1ff */
[----:B------:R-:W-:Y:S01]  /*74f0*/  F2FP.BF16.F32.PACK_AB R80, R81, R80 ;  /* 0x000000505150723e */ /* 0x000fe200000010ff */
[----:B------:R-:W4:Y:S01]  /*7500*/  LDC.64 R10, c[0x0][0x440] ;  /* 0x00011000ff0a7b82 */ /* 0x000f220000000a00 */
[----:B------:R-:W-:Y:S01]  /*7510*/  F2FP.BF16.F32.PACK_AB R82, R83, R82 ;  /* 0x000000525352723e */ /* 0x000fe200000010ff */
[----:B------:R-:W-:Y:S01]  /*7520*/  STS [R188], R85 ;  /* 0x00000055bc007388 */ /* 0x000fe20000000800 */
[----:B------:R-:W-:Y:S02]  /*7530*/  F2FP.BF16.F32.PACK_AB R73, R73, R72 ;  /* 0x000000484949723e */ /* 0x000fe400000010ff */
[----:B------:R-:W-:Y:S01]  /*7540*/  F2FP.BF16.F32.PACK_AB R75, R75, R74 ;  /* 0x0000004a4b4b723e */ /* 0x000fe200000010ff */
[----:B------:R-:W-:Y:S01]  /*7550*/  STS [R188+0x200], R87 ;  /* 0x00020057bc007388 */ /* 0x000fe20000000800 */
[----:B------:R-:W-:-:S02]  /*7560*/  F2FP.BF16.F32.PACK_AB R76, R77, R76 ;  /* 0x0000004c4d4c723e */ /* 0x000fc400000010ff */
[----:B------:R-:W-:Y:S01]  /*7570*/  F2FP.BF16.F32.PACK_AB R78, R79, R78 ;  /* 0x0000004e4f4e723e */ /* 0x000fe200000010ff */
[----:B------:R-:W-:Y:S01]  /*7580*/  STS [R187], R96 ;  /* 0x00000060bb007388 */ /* 0x000fe20000000800 */
[----:B------:R-:W-:Y:S02]  /*7590*/  SHF.L.U32 R16, R4, 0x3, RZ ;  /* 0x0000000304107819 */ /* 0x000fe400000006ff */
[----:B------:R-:W1:Y:S01]  /*75a0*/  LDC.64 R4, c[0x0][0x458] ;  /* 0x00011600ff047b82 */ /* 0x000e620000000a00 */
[----:B------:R-:W-:Y:S01]  /*75b0*/  STS [R187+0x200], R98 ;  /* 0x00020062bb007388 */ /* 0x000fe20000000800 */
[----:B------:R-:W-:Y:S01]  /*75c0*/  SHF.R.S32.HI R17, RZ, 0x1f, R16 ;  /* 0x0000001fff117819 */ /* 0x000fe20000011410 */
[----:B---3--:R-:W-:Y:S01]  /*75d0*/  IMAD R28, R12, UR21, RZ ;  /* 0x000000150c1c7c24 */ /* 0x008fe2000f8e02ff */
[----:B------:R-:W-:Y:S01]  /*75e0*/  SHF.R.S32.HI R14, RZ, 0x2, R14 ;  /* 0x00000002ff0e7819 */ /* 0x000fe2000001140e */
[----:B------:R-:W-:Y:S01]  /*75f0*/  STS [R188+0x1000], R89 ;  /* 0x00100059bc007388 */ /* 0x000fe20000000800 */
[----:B------:R-:W-:Y:S01]  /*7600*/  LEA R30, R178, UR5, 0x1 ;  /* 0x00000005b21e7c11 */ /* 0x000fe2000f8e08ff */
[----:B------:R-:W-:Y:S01]  /*7610*/  IMAD.WIDE.U32 R36, R6, UR12, R16 ;  /* 0x0000000c06247c25 */ /* 0x000fe2000f8e0010 */
[----:B------:R-:W-:Y:S01]  /*7620*/  SHF.R.S32.HI R15, RZ, 0x1f, R14 ;  /* 0x0000001fff0f7819 */ /* 0x000fe2000001140e */
[----:B------:R-:W-:Y:S02]  /*7630*/  STS [R188+0x1200], R91 ;  /* 0x0012005bbc007388 */ /* 0x000fe40000000800 */
[-C--:B--2---:R-:W-:Y:S01]  /*7640*/  IMAD.WIDE.U32 R32, R14, R8.reuse, RZ ;  /* 0x000000080e207225 */ /* 0x084fe200078e00ff */
[----:B------:R-:W-:Y:S01]  /*7650*/  IADD3 R37, R37, R7, RZ ;  /* 0x0000000725257210 */ /* 0x000fe20007ffe0ff */
[----:B------:R-:W-:Y:S01]  /*7660*/  STS [R187+0x1000], R92 ;  /* 0x0010005cbb007388 */ /* 0x000fe20000000800 */
[----:B------:R-:W2:Y:S01]  /*7670*/  LDC.64 R6, c[0x0][0x470] ;  /* 0x00011c00ff067b82 */ /* 0x000ea20000000a00 */
[----:B------:R-:W-:-:S02]  /*7680*/  IMAD R19, R15, R8, RZ ;  /* 0x000000080f137224 */ /* 0x000fc400078e02ff */
[----:B------:R-:W-:Y:S01]  /*7690*/  STS [R187+0x1200], R94 ;  /* 0x0012005ebb007388 */ /* 0x000fe20000000800 */
[----:B------:R-:W-:-:S03]  /*76a0*/  IMAD.WIDE.U32 R36, R12, UR13, R36 ;  /* 0x0000000d0c247c25 */ /* 0x000fc6000f8e0024 */
[----:B------:R-:W-:Y:S01]  /*76b0*/  STS [R188+0x2000], R69 ;  /* 0x00200045bc007388 */ /* 0x000fe20000000800 */
[----:B------:R-:W-:Y:S02]  /*76c0*/  IMAD R19, R14, R9, R19 ;  /* 0x000000090e137224 */ /* 0x000fe400078e0213 */
[C---:B----4-:R-:W-:Y:S01]  /*76d0*/  IMAD R12, R10.reuse, UR20, RZ ;  /* 0x000000140a0c7c24 */ /* 0x050fe2000f8e02ff */
[----:B------:R-:W-:Y:S01]  /*76e0*/  STS [R188+0x2200], R71 ;  /* 0x00220047bc007388 */ /* 0x000fe20000000800 */
[----:B-1----:R-:W-:Y:S01]  /*76f0*/  IMAD R15, R15, R4, RZ ;  /* 0x000000040f0f7224 */ /* 0x002fe200078e02ff */
[----:B------:R-:W-:Y:S01]  /*7700*/  IADD3 R33, R33, R19, RZ ;  /* 0x0000001321217210 */ /* 0x000fe20007ffe0ff */
[----:B------:R-:W-:Y:S01]  /*7710*/  IMAD R29, R11, UR12, R12 ;  /* 0x0000000c0b1d7c24 */ /* 0x000fe2000f8e020c */
[----:B------:R-:W-:Y:S01]  /*7720*/  STS [R187+0x2000], R80 ;  /* 0x00200050bb007388 */ /* 0x000fe20000000800 */
[----:B------:R-:W-:-:S03]  /*7730*/  IMAD.WIDE.U32 R38, R10, UR12, R16 ;  /* 0x0000000c0a267c25 */ /* 0x000fc6000f8e0010 */
[----:B------:R-:W-:Y:S01]  /*7740*/  STS [R187+0x2200], R82 ;  /* 0x00220052bb007388 */ /* 0x000fe20000000800 */
[----:B------:R-:W-:Y:S01]  /*7750*/  IMAD R28, R13, UR13, R28 ;  /* 0x0000000d0d1c7c24 */ /* 0x000fe2000f8e021c */
[----:B------:R-:W-:Y:S01]  /*7760*/  IADD3 R39, R39, R29, RZ ;  /* 0x0000001d27277210 */ /* 0x000fe20007ffe0ff */
[C---:B------:R-:W-:Y:S01]  /*7770*/  IMAD R11, R14.reuse, R5, R15 ;  /* 0x000000050e0b7224 */ /* 0x040fe200078e020f */
[----:B------:R-:W-:Y:S01]  /*7780*/  STS [R188+0x3000], R73 ;  /* 0x00300049bc007388 */ /* 0x000fe20000000800 */
[----:B------:R-:W-:-:S03]  /*7790*/  IMAD.WIDE.U32 R34, R14, R4, RZ ;  /* 0x000000040e227225 */ /* 0x000fc600078e00ff */
[----:B------:R-:W-:Y:S01]  /*77a0*/  STS [R188+0x3200], R75 ;  /* 0x0032004bbc007388 */ /* 0x000fe20000000800 */
[C---:B------:R-:W-:Y:S01]  /*77b0*/  IMAD.WIDE.U32 R32, R8.reuse, UR24, R32 ;  /* 0x0000001808207c25 */ /* 0x040fe2000f8e0020 */
[----:B------:R-:W-:Y:S02]  /*77c0*/  IADD3 R35, R35, R11, RZ ;  /* 0x0000000b23237210 */ /* 0x000fe40007ffe0ff */
[----:B------:R-:W-:Y:S01]  /*77d0*/  STS [R187+0x3000], R76 ;  /* 0x0030004cbb007388 */ /* 0x000fe20000000800 */
[----:B------:R-:W-:Y:S01]  /*77e0*/  IADD3 R11, R37, R28, RZ ;  /* 0x0000001c250b7210 */ /* 0x000fe20007ffe0ff */
[----:B------:R-:W-:Y:S01]  /*77f0*/  IMAD R28, R8, UR4, RZ ;  /* 0x00000004081c7c24 */ /* 0x000fe2000f8e02ff */
[----:B------:R-:W-:Y:S01]  /*7800*/  IADD3 R29, P0, R36, R32, RZ ;  /* 0x00000020241d7210 */ /* 0x000fe20007f1e0ff */
[----:B------:R-:W-:Y:S01]  /*7810*/  STS [R187+0x3200], R78 ;  /* 0x0032004ebb007388 */ /* 0x000fe20000000800 */
[C---:B--2---:R-:W-:Y:S02]  /*7820*/  IMAD R10, R6.reuse, UR21, RZ ;  /* 0x00000015060a7c24 */ /* 0x044fe4000f8e02ff */
[----:B------:R-:W-:Y:S01]  /*7830*/  IMAD R28, R9, UR24, R28 ;  /* 0x00000018091c7c24 */ /* 0x000fe2000f8e021c */
[----:B------:R-:W-:Y:S01]  /*7840*/  BAR.SYNC.DEFER_BLOCKING 0x0 ;  /* 0x0000000000007b1d */ /* 0x000fe20000010000 */
[----:B------:R-:W-:-:S03]  /*7850*/  IMAD.WIDE.U32 R38, R6, UR13, R38 ;  /* 0x0000000d06267c25 */ /* 0x000fc6000f8e0026 */
[----:B------:R-:W-:Y:S01]  /*7860*/  IADD3.X R28, R11, R33, R28, P0, !PT ;  /* 0x000000210b1c7210 */ /* 0x000fe200007fe41c */
[----:B------:R-:W-:Y:S02]  /*7870*/  IMAD R7, R7, UR13, R10 ;  /* 0x0000000d07077c24 */ /* 0x000fe4000f8e020a */
[C---:B------:R-:W-:Y:S02]  /*7880*/  IMAD R6, R4.reuse, UR4, RZ ;  /* 0x0000000404067c24 */ /* 0x040fe4000f8e02ff */
[----:B------:R-:W-:Y:S01]  /*7890*/  IMAD.WIDE.U32 R34, R4, UR24, R34 ;  /* 0x0000001804227c25 */ /* 0x000fe2000f8e0022 */
[----:B------:R-:W-:-:S03]  /*78a0*/  IADD3 R7, R39, R7, RZ ;  /* 0x0000000727077210 */ /* 0x000fc60007ffe0ff */
[----:B------:R-:W-:Y:S01]  /*78b0*/  IMAD R6, R5, UR24, R6 ;  /* 0x0000001805067c24 */ /* 0x000fe2000f8e0206 */
[----:B------:R-:W-:Y:S01]  /*78c0*/  IADD3 R10, P0, R38, R34, RZ ;  /* 0x00000022260a7210 */ /* 0x000fe20007f1e0ff */
[----:B------:R-:W-:-:S03]  /*78d0*/  ULDC.64 UR24, c[0x0][0x3f0] ;  /* 0x0000fc0000187ab9 */ /* 0x000fc60000000a00 */
[----:B------:R-:W-:Y:S02]  /*78e0*/  IADD3.X R7, R7, R35, R6, P0, !PT ;  /* 0x0000002307077210 */ /* 0x000fe400007fe406 */
[C---:B------:R-:W-:Y:S01]  /*78f0*/  LEA R6, P0, R10.reuse, UR6, 0x1 ;  /* 0x000000060a067c11 */ /* 0x040fe2000f8008ff */
[----:B------:R-:W1:Y:S03]  /*7900*/  LDS.128 R24, [R30+0x6000] ;  /* 0x006000001e187984 */ /* 0x000e660000000c00 */
[----:B------:R-:W-:Y:S02]  /*7910*/  LEA.HI.X R7, R10, UR7, R7, 0x1, P0 ;  /* 0x000000070a077c11 */ /* 0x000fe400080f0c07 */
[C---:B------:R-:W-:Y:S01]  /*7920*/  LEA R10, P0, R4.reuse, R6, 0x7 ;  /* 0x00000006040a7211 */ /* 0x040fe200078038ff */
[----:B------:R-:W2:Y:S03]  /*7930*/  LDS.128 R20, [R30+0x7000] ;  /* 0x007000001e147984 */ /* 0x000ea60000000c00 */
[----:B------:R-:W-:Y:S01]  /*7940*/  LEA.HI.X R11, R4, R7, R5, 0x7, P0 ;  /* 0x00000007040b7211 */ /* 0x000fe200000f3c05 */
[----:B------:R-:W3:Y:S04]  /*7950*/  LDS.128 R16, [R30+0x8000] ;  /* 0x008000001e107984 */ /* 0x000ee80000000c00 */
[----:B------:R4:W3:Y:S02]  /*7960*/  LDS.128 R12, [R30+0x9000] ;  /* 0x009000001e0c7984 */ /* 0x0008e40000000c00 */
[----:B----4-:R-:W-:-:S04]  /*7970*/  LEA R30, P1, R29, UR24, 0x1 ;  /* 0x000000181d1e7c11 */ /* 0x010fc8000f8208ff */
[----:B------:R-:W-:Y:S02]  /*7980*/  LEA.HI.X R31, R29, UR25, R28, 0x1, P1 ;  /* 0x000000191d1f7c11 */ /* 0x000fe400088f0c1c */
[----:B------:R-:W-:-:S03]  /*7990*/  LEA R28, P1, R8, R30, 0x7 ;  /* 0x0000001e081c7211 */ /* 0x000fc600078238ff */
[----:B-1----:R1:W-:Y:S01]  /*79a0*/  STG.E.128 desc[UR18][R30.64], R24 ;  /* 0x000000181e007986 */ /* 0x0023e2000c101d12 */
[----:B------:R-:W-:-:S05]  /*79b0*/  LEA.HI.X R29, R8, R31, R9, 0x7, P1 ;  /* 0x0000001f081d7211 */ /* 0x000fca00008f3c09 */
[----:B--2---:R1:W-:Y:S04]  /*79c0*/  STG.E.128 desc[UR18][R28.64], R20 ;  /* 0x000000141c007986 */ /* 0x0043e8000c101d12 */
[----:B---3--:R1:W-:Y:S04]  /*79d0*/  STG.E.128 desc[UR18][R6.64], R16 ;  /* 0x0000001006007986 */ /* 0x0083e8000c101d12 */
[----:B------:R1:W-:Y:S02]  /*79e0*/  STG.E.128 desc[UR18][R10.64], R12 ;  /* 0x0000000c0a007986 */ /* 0x0003e4000c101d12 */
.L_x_515:
        /* <DEDUP_REMOVED lines=11> */
.L_x_522:
[----:B------:R-:W-:Y:S05]  /*7aa0*/  EXIT ;  /* 0x000000000000794d */ /* 0x000fea0003800000 */
.L_x_524:
        /* <DEDUP_REMOVED lines=13> */
.L_x_1342:


//--------------------- .text._ZN5flash44flash_bwd_dq_dk_dv_loop_seqk_parallel_kernelI23Flash_bwd_kernel_traitsILi32ELi128ELi128ELi8ELi4ELi4ELi4ELb1ELb0EN7cutlass10bfloat16_tE19Flash_kernel_traitsILi32ELi128ELi128ELi8ES3_EELb0ELb0ELb0ELb0ELb1ELb1ELb1EEEvNS_16Flash_bwd_paramsE --------------------------
	.section	.text._ZN5flash44flash_bwd_dq_dk_dv_loop_seqk_parallel_kernelI23Flash_bwd_kernel_traitsILi32ELi128ELi128ELi8ELi4ELi4ELi4ELb1ELb0EN7cutlass10bfloat16_tE19Flash_kernel_traitsILi32ELi128ELi128ELi8ES3_EELb0ELb0ELb0ELb0ELb1ELb1ELb1EEEvNS_16Flash_bwd_paramsE,"ax",@progbits
	.align	128
        .global         _ZN5flash44flash_bwd_dq_dk_dv_loop_seqk_parallel_kernelI23Flash_bwd_kernel_traitsILi32ELi128ELi128ELi8ELi4ELi4ELi4ELb1ELb0EN7cutlass10bfloat16_tE19Flash_kernel_traitsILi32ELi128ELi128ELi8ES3_EELb0ELb0ELb0ELb0ELb1ELb1ELb1EEEvNS_16Flash_bwd_paramsE
        .type           _ZN5flash44flash_bwd_dq_dk_dv_loop_seqk_parallel_kernelI23Flash_bwd_kernel_traitsILi32ELi128ELi128ELi8ELi4ELi4ELi4ELb1ELb0EN7cutlass10bfloat16_tE19Flash_kernel_traitsILi32ELi128ELi128ELi8ES3_EELb0ELb0ELb0ELb0ELb1ELb1ELb1EEEvNS_16Flash_bwd_paramsE,@function
        .size           _ZN5flash44flash_bwd_dq_dk_dv_loop_seqk_parallel_kernelI23Flash_bwd_kernel_traitsILi32ELi128ELi128ELi8ELi4ELi4ELi4ELb1ELb0EN7cutlass10bfloat16_tE19Flash_kernel_traitsILi32ELi128ELi128ELi8ES3_EELb0ELb0ELb0ELb0ELb1ELb1ELb1EEEvNS_16Flash_bwd_paramsE,(.L_x_1343 - _ZN5flash44flash_bwd_dq_dk_dv_loop_seqk_parallel_kernelI23Flash_bwd_kernel_traitsILi32ELi128ELi128ELi8ELi4ELi4ELi4ELb1ELb0EN7cutlass10bfloat16_tE19Flash_kernel_traitsILi32ELi128ELi128ELi8ES3_EELb0ELb0ELb0ELb0ELb1ELb1ELb1EEEvNS_16Flash_bwd_paramsE)
        .other          _ZN5flash44flash_bwd_dq_dk_dv_loop_seqk_parallel_kernelI23Flash_bwd_kernel_traitsILi32ELi128ELi128ELi8ELi4ELi4ELi4ELb1ELb0EN7cutlass10bfloat16_tE19Flash_kernel_traitsILi32ELi128ELi128ELi8ES3_EELb0ELb0ELb0ELb0ELb1ELb1ELb1EEEvNS_16Flash_bwd_paramsE,@"STO_CUDA_ENTRY STV_DEFAULT"
_ZN5flash44flash_bwd_dq_dk_dv_loop_seqk_parallel_kernelI23Flash_bwd_kernel_traitsILi32ELi128ELi128ELi8ELi4ELi4ELi4ELb1ELb0EN7cutlass10bfloat16_tE19Flash_kernel_traitsILi32ELi128ELi128ELi8ES3_EELb0ELb0ELb0ELb0ELb1ELb1ELb1EEEvNS_16Flash_bwd_paramsE:
.text._ZN5flash44flash_bwd_dq_dk_dv_loop_seqk_parallel_kernelI23Flash_bwd_kernel_traitsILi32ELi128ELi128ELi8ELi4ELi4ELi4ELb1ELb0EN7cutlass10bfloat16_tE19Flash_kernel_traitsILi32ELi128ELi128ELi8ES3_EELb0ELb0ELb0ELb0ELb1ELb1ELb1EEEvNS_16Flash_bwd_paramsE:
        /* <DEDUP_REMOVED lines=18> */
[----:B------:R-:W-:Y:S01]  /*0120*/  IMAD.MOV.U32 R152, RZ, RZ, 0x40 ;  /* 0x00000040ff987424 */ /* 0x000fe200078e00ff */
[----:B------:R-:W-:Y:S01]  /*0130*/  ULDC.64 UR12, c[0x0][0x300] ;  /* 0x0000c000000c7ab9 */ /* 0x000fe20000000a00 */
[----:B------:R-:W3:Y:S01]  /*0140*/  S2UR UR16, SR_CTAID.Y ;  /* 0x00000000001079c3 */ /* 0x000ee20000002600 */
[----:B------:R-:W-:-:S07]  /*0150*/  ULDC.64 UR10, c[0x0][0x308] ;  /* 0x0000c200000a7ab9 */ /* 0x000fce0000000a00 */
[----:B------:R-:W4:Y:S01]  /*0160*/  S2UR UR18, SR_CTAID.Z ;  /* 0x00000000001279c3 */ /* 0x000f220000002700 */
[----:B--2---:R-:W-:-:S07]  /*0170*/  ULEA UR5, UR5, UR4, 0x18 ;  /* 0x0000000405057291 */ /* 0x004fce000f8ec03f */
[----:B------:R-:W2:Y:S01]  /*0180*/  S2UR UR15, SR_CTAID.Z ;  /* 0x00000000000f79c3 */ /* 0x000ea20000002700 */
[----:B------:R-:W-:Y:S02]  /*0190*/  UIADD3 UR6, UR5, 0x6000, URZ ;  /* 0x0000600005067890 */ /* 0x000fe4000fffe03f */
[----:B------:R-:W-:Y:S01]  /*01a0*/  UIADD3 UR4, UR5, 0x8000, URZ ;  /* 0x0000800005047890 */ /* 0x000fe2000fffe03f */
[----:B-1----:R-:W-:Y:S01]  /*01b0*/  SHF.R.S32.HI R3, RZ, 0x1f, R9 ;  /* 0x0000001fff037819 */ /* 0x002fe20000011409 */
[----:B---3--:R-:W-:-:S03]  /*01c0*/  USHF.R.S32.HI UR25, URZ, 0x1f, UR16 ;  /* 0x0000001f3f197899 */ /* 0x008fc60008011410 */
[----:B------:R-:W1:Y:S01]  /*01d0*/  S2UR UR14, SR_CTAID.Y ;  /* 0x00000000000e79c3 */ /* 0x000e620000002600 */
[----:B------:R-:W-:Y:S01]  /*01e0*/  UIMAD.WIDE UR30, UR16, 0x80, URZ ;  /* 0x00000080101e78a5 */ /* 0x000fe2000f8e023f */
[CC--:B------:R-:W-:Y:S02]  /*01f0*/  LEA.HI R2, R3.reuse, R9.reuse, RZ, 0x2 ;  /* 0x0000000903027211 */ /* 0x0c0fe400078f10ff */
[CC--:B------:R-:W-:Y:S02]  /*0200*/  LEA.HI R15, R3.reuse, R9.reuse, RZ, 0x3 ;  /* 0x00000009030f7211 */ /* 0x0c0fe400078f18ff */
[CC--:B------:R-:W-:Y:S01]  /*0210*/  LEA.HI R0, R3.reuse, R9.reuse, RZ, 0x5 ;  /* 0x0000000903007211 */ /* 0x0c0fe200078f28ff */
[----:B----4-:R-:W-:Y:S01]  /*0220*/  USHF.R.S32.HI UR24, URZ, 0x1f, UR18 ;  /* 0x0000001f3f187899 */ /* 0x010fe20008011412 */
[----:B------:R-:W-:Y:S02]  /*0230*/  LEA.HI R4, R3, R9, RZ, 0x4 ;  /* 0x0000000903047211 */ /* 0x000fe400078f20ff */
[----:B------:R-:W-:-:S02]  /*0240*/  LOP3.LUT R7, R2, 0xfffffffc, RZ, 0xc0, !PT ;  /* 0xfffffffc02077812 */ /* 0x000fc400078ec0ff */
[----:B------:R-:W-:Y:S02]  /*0250*/  LEA.HI R14, R3, R9, RZ, 0x7 ;  /* 0x00000009030e7211 */ /* 0x000fe400078f38ff */
[----:B------:R-:W-:Y:S01]  /*0260*/  LOP3.LUT R6, R0, 0xffffffe0, RZ, 0xc0, !PT ;  /* 0xffffffe000067812 */ /* 0x000fe200078ec0ff */
[----:B------:R-:W-:Y:S01]  /*0270*/  IMAD.IADD R18, R9, 0x1, -R7 ;  /* 0x0000000109127824 */ /* 0x000fe200078e0a07 */
[----:B------:R-:W-:Y:S01]  /*0280*/  LOP3.LUT R3, R15, 0xfffffff8, RZ, 0xc0, !PT ;  /* 0xfffffff80f037812 */ /* 0x000fe200078ec0ff */
[----:B--2---:R-:W-:Y:S01]  /*0290*/  USHF.R.S32.HI UR23, URZ, 0x1f, UR15 ;  /* 0x0000001f3f177899 */ /* 0x004fe2000801140f */
[----:B------:R-:W-:Y:S01]  /*02a0*/  LOP3.LUT R5, R4, 0xfffffff0, RZ, 0xc0, !PT ;  /* 0xfffffff004057812 */ /* 0x000fe200078ec0ff */
[C---:B------:R-:W-:Y:S01]  /*02b0*/  IMAD.IADD R11, R9.reuse, 0x1, -R6 ;  /* 0x00000001090b7824 */ /* 0x040fe200078e0a06 */
[----:B------:R-:W-:Y:S01]  /*02c0*/  SHF.R.S32.HI R7, RZ, 0x3, R15 ;  /* 0x00000003ff077819 */ /* 0x000fe2000001140f */
[C---:B------:R-:W-:Y:S01]  /*02d0*/  IMAD.IADD R13, R9.reuse, 0x1, -R3 ;  /* 0x00000001090d7824 */ /* 0x040fe200078e0a03 */
[--C-:B------:R-:W-:Y:S01]  /*02e0*/  SHF.R.S32.HI R8, RZ, 0x5, R0.reuse ;  /* 0x00000005ff087819 */ /* 0x100fe20000011400 */
[----:B------:R-:W-:Y:S01]  /*02f0*/  IMAD.IADD R9, R9, 0x1, -R5 ;  /* 0x0000000109097824 */ /* 0x000fe200078e0a05 */
[----:B------:R-:W-:Y:S01]  /*0300*/  SHF.R.S32.HI R5, RZ, 0x1f, R0 ;  /* 0x0000001fff057819 */ /* 0x000fe20000011400 */
[----:B------:R-:W-:Y:S01]  /*0310*/  IMAD.SHL.U32 R7, R7, 0x40, RZ ;  /* 0x0000004007077824 */ /* 0x000fe200078e00ff */
[--C-:B------:R-:W-:Y:S01]  /*0320*/  SHF.R.S32.HI R0, RZ, 0x2, R2.reuse ;  /* 0x00000002ff007819 */ /* 0x100fe20000011402 */
[----:B-1----:R-:W-:Y:S01]  /*0330*/  USHF.R.S32.HI UR22, URZ, 0x1f, UR14 ;  /* 0x0000001f3f167899 */ /* 0x002fe2000801140e */
[----:B------:R-:W-:-:S02]  /*0340*/  SHF.R.S32.HI R3, RZ, 0x1f, R2 ;  /* 0x0000001fff037819 */ /* 0x000fc40000011402 */
[----:B------:R-:W-:Y:S02]  /*0350*/  SHF.R.S32.HI R10, RZ, 0x4, R4 ;  /* 0x00000004ff0a7819 */ /* 0x000fe40000011404 */
[-C--:B------:R-:W-:Y:S02]  /*0360*/  LEA.HI R6, R2, R0.reuse, RZ, 0x1 ;  /* 0x0000000002067211 */ /* 0x080fe400078f08ff */
[----:B------:R-:W-:Y:S02]  /*0370*/  LEA.HI R3, R3, R0, RZ, 0x3 ;  /* 0x0000000003037211 */ /* 0x000fe400078f18ff */
[----:B------:R-:W-:Y:S02]  /*0380*/  LOP3.LUT R2, R7, 0xc0, RZ, 0xc0, !PT ;  /* 0x000000c007027812 */ /* 0x000fe400078ec0ff */
[----:B------:R-:W-:Y:S02]  /*0390*/  LEA.HI R7, R4, R10, RZ, 0x1 ;  /* 0x0000000a04077211 */ /* 0x000fe400078f08ff */
[----:B------:R-:W-:Y:S01]  /*03a0*/  LEA.HI R12, R5, R8, RZ, 0x2 ;  /* 0x00000008050c7211 */ /* 0x000fe200078f10ff */
[----:B------:R-:W-:Y:S01]  /*03b0*/  IMAD.SHL.U32 R5, R18, 0x8, RZ ;  /* 0x0000000812057824 */ /* 0x000fe200078e00ff */
[----:B------:R-:W-:-:S02]  /*03c0*/  LOP3.LUT R4, R6, 0x7fffffe, RZ, 0xc0, !PT ;  /* 0x07fffffe06047812 */ /* 0x000fc400078ec0ff */
[----:B------:R-:W-:Y:S02]  /*03d0*/  LOP3.LUT R3, R3, 0xfffffff8, RZ, 0xc0, !PT ;  /* 0xfffffff803037812 */ /* 0x000fe400078ec0ff */
[----:B------:R-:W-:Y:S01]  /*03e0*/  LOP3.LUT R5, R2, 0x18, R5, 0xf8, !PT ;  /* 0x0000001802057812 */ /* 0x000fe200078ef805 */
[C---:B------:R-:W-:Y:S01]  /*03f0*/  IMAD.IADD R4, R0.reuse, 0x1, -R4 ;  /* 0x0000000100047824 */ /* 0x040fe200078e0a04 */
[----:B------:R-:W-:Y:S01]  /*0400*/  SHF.R.U32.HI R2, RZ, 0x3, R2 ;  /* 0x00000003ff027819 */ /* 0x000fe20000011602 */
[----:B------:R-:W-:Y:S01]  /*0410*/  IMAD.IADD R6, R0, 0x1, -R3 ;  /* 0x0000000100067824 */ /* 0x000fe200078e0a03 */
[----:B------:R-:W-:Y:S02]  /*0420*/  LOP3.LUT R0, R12, 0xfffffffc, RZ, 0xc0, !PT ;  /* 0xfffffffc0c007812 */ /* 0x000fe400078ec0ff */
[----:B------:R-:W-:Y:S02]  /*0430*/  LOP3.LUT R3, R5, R2, RZ, 0x3c, !PT ;  /* 0x0000000205037212 */ /* 0x000fe400078e3cff */
[----:B------:R-:W-:Y:S01]  /*0440*/  LOP3.LUT R2, R7, 0xfffffffe, RZ, 0xc0, !PT ;  /* 0xfffffffe07027812 */ /* 0x000fe200078ec0ff */
[C---:B------:R-:W-:Y:S01]  /*0450*/  IMAD.IADD R17, R8.reuse, 0x1, -R0 ;  /* 0x0000000108117824 */ /* 0x040fe200078e0a00 */
[----:B------:R-:W-:Y:S01]  /*0460*/  LEA.HI R7, R13, R13, RZ, 0x1 ;  /* 0x0000000d0d077211 */ /* 0x000fe200078f08ff */
[----:B------:R-:W-:Y:S01]  /*0470*/  IMAD R0, R8, 0x8, R4 ;  /* 0x0000000808007824 */ /* 0x000fe200078e0204 */
[----:B------:R-:W-:Y:S01]  /*0480*/  SHF.R.S32.HI R5, RZ, 0x1f, R11 ;  /* 0x0000001fff057819 */ /* 0x000fe2000001140b */
[----:B------:R-:W-:Y:S01]  /*0490*/  IMAD.IADD R12, R10, 0x1, -R2 ;  /* 0x000000010a0c7824 */ /* 0x000fe200078e0a02 */
[----:B------:R-:W-:Y:S01]  /*04a0*/  LOP3.LUT R2, R7, 0x3fffffe, RZ, 0xc0, !PT ;  /* 0x03fffffe07027812 */ /* 0x000fe200078ec0ff */
[----:B------:R-:W-:Y:S01]  /*04b0*/  IMAD.U32 R0, R0, 0x20, R3 ;  /* 0x0000002000007824 */ /* 0x000fe200078e0003 */
[----:B------:R-:W-:-:S02]  /*04c0*/  SHF.R.S32.HI R10, RZ, 0x7, R14 ;  /* 0x00000007ff0a7819 */ /* 0x000fc4000001140e */
[----:B------:R-:W-:Y:S01]  /*04d0*/  SHF.R.S32.HI R14, RZ, 0x1f, R9 ;  /* 0x0000001fff0e7819 */ /* 0x000fe20000011409 */
[----:B------:R-:W-:Y:S01]  /*04e0*/  IMAD.IADD R3, R13, 0x1, -R2 ;  /* 0x000000010d037824 */ /* 0x000fe200078e0a02 */
[----:B------:R1:W-:Y:S01]  /*04f0*/  STL [R1+0x94], R0 ;  /* 0x0000940001007387 */ /* 0x0003e20000100800 */
[----:B------:R-:W-:Y:S01]  /*0500*/  IMAD R2, R10, 0x8, R12 ;  /* 0x000000080a027824 */ /* 0x000fe200078e020c */
[----:B------:R-:W-:Y:S02]  /*0510*/  LEA.HI R11, R5, R11, RZ, 0x2 ;  /* 0x0000000b050b7211 */ /* 0x000fe400078f10ff */
[----:B------:R-:W-:Y:S01]  /*0520*/  LEA.HI R14, R14, R9, RZ, 0x3 ;  /* 0x000000090e0e7211 */ /* 0x000fe200078f18ff */
[----:B------:R-:W-:Y:S01]  /*0530*/  IMAD R20, R2, 0x8, R3 ;  /* 0x0000000802147824 */ /* 0x000fe200078e0203 */
[----:B------:R-:W-:Y:S02]  /*0540*/  LOP3.LUT P5, RZ, R6, 0x2, RZ, 0xc0, !PT ;  /* 0x0000000206ff7812 */ /* 0x000fe400078ac0ff */
[----:B------:R-:W-:-:S02]  /*0550*/  LOP3.LUT R3, R14, 0xfffffff8, RZ, 0xc0, !PT ;  /* 0xfffffff80e037812 */ /* 0x000fc400078ec0ff */
[----:B------:R-:W-:Y:S02]  /*0560*/  LOP3.LUT P4, RZ, R6, 0x4, RZ, 0xc0, !PT ;  /* 0x0000000406ff7812 */ /* 0x000fe4000788c0ff */
[----:B------:R-:W-:Y:S01]  /*0570*/  SEL R231, R154, 0xffffffe0, !P5 ;  /* 0xffffffe09ae77807 */ /* 0x000fe20006800000 */
[----:B------:R-:W-:Y:S02]  /*0580*/  IMAD.IADD R16, R9, 0x1, -R3 ;  /* 0x0000000109107824 */ /* 0x000fe400078e0a03 */
[----:B------:R-:W-:Y:S01]  /*0590*/  IMAD.SHL.U32 R3, R13, 0x40, RZ ;  /* 0x000000400d037824 */ /* 0x000fe200078e00ff */
[----:B-1----:R-:W-:-:S04]  /*05a0*/  LEA.HI R0, R9, R9, RZ, 0x1 ;  /* 0x0000000909007211 */ /* 0x002fc800078f08ff */
[--C-:B------:R-:W-:Y:S02]  /*05b0*/  SHF.R.S32.HI R5, RZ, 0x1, R0.reuse ;  /* 0x00000001ff057819 */ /* 0x100fe40000011400 */
[----:B------:R-:W-:Y:S02]  /*05c0*/  SHF.R.S32.HI R4, RZ, 0x1f, R0 ;  /* 0x0000001fff047819 */ /* 0x000fe40000011400 */
[----:B------:R-:W-:Y:S02]  /*05d0*/  LOP3.LUT R0, R0, 0x7fffffe, RZ, 0xc0, !PT ;  /* 0x07fffffe00007812 */ /* 0x000fe400078ec0ff */
[----:B------:R-:W-:Y:S02]  /*05e0*/  LEA.HI R2, R4, R5, RZ, 0x2 ;  /* 0x0000000504027211 */ /* 0x000fe400078f10ff */
[----:B------:R-:W-:Y:S01]  /*05f0*/  LOP3.LUT R4, R6, 0x1, RZ, 0xc0, !PT ;  /* 0x0000000106047812 */ /* 0x000fe200078ec0ff */
[----:B------:R-:W-:Y:S01]  /*0600*/  IMAD.IADD R19, R9, 0x1, -R0 ;  /* 0x0000000109137824 */ /* 0x000fe200078e0a00 */
[----:B------:R-:W-:-:S02]  /*0610*/  LOP3.LUT R0, R2, 0xfffffffc, RZ, 0xc0, !PT ;  /* 0xfffffffc02007812 */ /* 0x000fc400078ec0ff */
[----:B------:R-:W-:Y:S01]  /*0620*/  SHF.R.S32.HI R2, RZ, 0x1, R7 ;  /* 0x00000001ff027819 */ /* 0x000fe20000011407 */
[----:B------:R-:W-:Y:S01]  /*0630*/  IMAD.SHL.U32 R7, R18, 0x2, RZ ;  /* 0x0000000212077824 */ /* 0x000fe200078e00ff */
[----:B------:R-:W-:Y:S01]  /*0640*/  ISETP.NE.U32.AND P6, PT, R4, 0x1, PT ;  /* 0x000000010400780c */ /* 0x000fe20003fc5070 */
[----:B------:R-:W-:Y:S01]  /*0650*/  IMAD.IADD R13, R5, 0x1, -R0 ;  /* 0x00000001050d7824 */ /* 0x000fe200078e0a00 */
[----:B------:R-:W-:Y:S01]  /*0660*/  LOP3.LUT R5, R3, 0x1c0, RZ, 0xc0, !PT ;  /* 0x000001c003057812 */ /* 0x000fe200078ec0ff */
[----:B------:R-:W-:Y:S01]  /*0670*/  IMAD.SHL.U32 R0, R17, 0x10, RZ ;  /* 0x0000001011007824 */ /* 0x000fe200078e00ff */
[C---:B------:R-:W-:Y:S01]  /*0680*/  LOP3.LUT P0, RZ, R2.reuse, 0x2, RZ, 0xc0, !PT ;  /* 0x0000000202ff7812 */ /* 0x040fe2000780c0ff */
[----:B------:R-:W-:Y:S01]  /*0690*/  IMAD.SHL.U32 R3, R2, 0x40, RZ ;  /* 0x0000004002037824 */ /* 0x000fe200078e00ff */
[----:B------:R-:W-:Y:S02]  /*06a0*/  LEA.HI R9, R6, R6, RZ, 0x1 ;  /* 0x0000000606097211 */ /* 0x000fe400078f08ff */
[----:B------:R-:W-:-:S02]  /*06b0*/  LEA.HI.SX32 R4, R11, R0, 0x1e ;  /* 0x000000000b047211 */ /* 0x000fc400078ff2ff */
[----:B------:R-:W-:Y:S02]  /*06c0*/  LOP3.LUT R2, R5, 0x30, R0, 0xf8, !PT ;  /* 0x0000003005027812 */ /* 0x000fe400078ef800 */
[----:B------:R-:W-:Y:S01]  /*06d0*/  LOP3.LUT R0, R3, 0xc0, RZ, 0xc0, !PT ;  /* 0x000000c003007812 */ /* 0x000fe200078ec0ff */
[----:B------:R1:W-:Y:S01]  /*06e0*/  STL [R1+0xa0], R4 ;  /* 0x0000a00401007387 */ /* 0x0003e20000100800 */
[--C-:B------:R-:W-:Y:S02]  /*06f0*/  LOP3.LUT R11, R2, 0x8, R15.reuse, 0xf8, !PT ;  /* 0x00000008020b7812 */ /* 0x100fe400078ef80f */
[----:B------:R-:W-:Y:S02]  /*0700*/  LOP3.LUT R3, R0, 0x8, R15, 0xf8, !PT ;  /* 0x0000000800037812 */ /* 0x000fe400078ef80f */
[----:B------:R-:W-:Y:S01]  /*0710*/  SHF.R.U32.HI R2, RZ, 0x3, R0 ;  /* 0x00000003ff027819 */ /* 0x000fe20000011600 */
[----:B------:R-:W-:Y:S01]  /*0720*/  IMAD.SHL.U32 R0, R6, 0x40, RZ ;  /* 0x0000004006007824 */ /* 0x000fe200078e00ff */
[----:B------:R-:W-:-:S02]  /*0730*/  R2P PR, R16, 0x6 ;  /* 0x0000000610007804 */ /* 0x000fc40000000000 */
[----:B------:R-:W-:Y:S02]  /*0740*/  LOP3.LUT R149, R3, R2, RZ, 0x3c, !PT ;  /* 0x0000000203957212 */ /* 0x000fe400078e3cff */
[----:B------:R-:W-:Y:S01]  /*0750*/  LOP3.LUT R3, R0, 0x1c0, RZ, 0xc0, !PT ;  /* 0x000001c000037812 */ /* 0x000fe200078ec0ff */
[----:B------:R-:W-:Y:S01]  /*0760*/  IMAD.SHL.U32 R0, R17, 0x400, RZ ;  /* 0x0000040011007824 */ /* 0x000fe200078e00ff */
[----:B------:R-:W-:Y:S01]  /*0770*/  SHF.R.S32.HI R2, RZ, 0x3, R14 ;  /* 0x00000003ff027819 */ /* 0x000fe2000001140e */
[----:B------:R-:W-:Y:S01]  /*0780*/  IMAD.U32 R149, R20, 0x20, R149 ;  /* 0x0000002014957824 */ /* 0x000fe200078e0095 */
[----:B------:R-:W-:Y:S02]  /*0790*/  SHF.R.U32.HI R5, RZ, 0x3, R5 ;  /* 0x00000003ff057819 */ /* 0x000fe40000011605 */
[----:B------:R-:W-:Y:S01]  /*07a0*/  SEL R229, R229, 0x10, !P6 ;  /* 0x00000010e5e57807 */ /* 0x000fe20007000000 */
[C---:B------:R-:W-:Y:S01]  /*07b0*/  IMAD R15, R2.reuse, 0x200, R0 ;  /* 0x00000200020f7824 */ /* 0x040fe200078e0200 */
[----:B------:R-:W-:Y:S01]  /*07c0*/  LOP3.LUT R5, R11, R5, RZ, 0x3c, !PT ;  /* 0x000000050b057212 */ /* 0x000fe200078e3cff */
[----:B------:R-:W-:Y:S01]  /*07d0*/  IMAD R14, R2, 0x8, R19 ;  /* 0x00000008020e7824 */ /* 0x000fe200078e0213 */
[----:B------:R-:W-:Y:S01]  /*07e0*/  SEL R152, R152, 0xffffffc0, !P2 ;  /* 0xffffffc098987807 */ /* 0x000fe20005000000 */
[----:B------:R-:W-:Y:S01]  /*07f0*/  IMAD.SHL.U32 R2, R13, 0x40, RZ ;  /* 0x000000400d027824 */ /* 0x000fe200078e00ff */
[----:B------:R-:W-:Y:S01]  /*0800*/  SEL R150, R154, 0xffffffe0, !P0 ;  /* 0xffffffe09a967807 */ /* 0x000fe20004000000 */
[----:B------:R-:W-:Y:S01]  /*0810*/  IMAD R5, R12, 0x200, R5 ;  /* 0x000002000c057824 */ /* 0x000fe200078e0205 */
[----:B-1----:R-:W-:-:S02]  /*0820*/  LOP3.LUT R4, R9, 0x3fffffe, RZ, 0xc0, !PT ;  /* 0x03fffffe09047812 */ /* 0x002fc400078ec0ff */
[----:B------:R-:W-:Y:S02]  /*0830*/  LOP3.LUT R2, R2, 0xc0, RZ, 0xc0, !PT ;  /* 0x000000c002027812 */ /* 0x000fe400078ec0ff */
[----:B------:R-:W-:Y:S01]  /*0840*/  LEA R149, R149, UR5, 0x1 ;  /* 0x0000000595957c11 */ /* 0x000fe2000f8e08ff */
[----:B------:R-:W-:Y:S01]  /*0850*/  IMAD.IADD R8, R6, 0x1, -R4 ;  /* 0x0000000106087824 */ /* 0x000fe200078e0a04 */
[----:B------:R-:W-:Y:S01]  /*0860*/  LEA.HI R4, R3, R3, RZ, 0x1d ;  /* 0x0000000303047211 */ /* 0x000fe200078fe8ff */
[--C-:B------:R-:W-:Y:S01]  /*0870*/  IMAD R6, R10, 0x2000, R7.reuse ;  /* 0x000020000a067824 */ /* 0x100fe200078e0207 */
[----:B------:R-:W-:Y:S01]  /*0880*/  LOP3.LUT P0, RZ, R13, 0x2, RZ, 0xc0, !PT ;  /* 0x000000020dff7812 */ /* 0x000fe2000780c0ff */
[----:B------:R-:W-:Y:S02]  /*0890*/  IMAD R3, R17, 0x200, R7 ;  /* 0x0000020011037824 */ /* 0x000fe400078e0207 */
[----:B------:R-:W-:Y:S01]  /*08a0*/  IMAD.IADD R150, R150, 0x1, R149 ;  /* 0x0000000196967824 */ /* 0x000fe200078e0295 */
[----:B------:R-:W-:Y:S01]  /*08b0*/  IADD3 R235, R4, R6, R0 ;  /* 0x0000000604eb7210 */ /* 0x000fe20007ffe000 */
[----:B------:R-:W-:Y:S01]  /*08c0*/  IMAD.SHL.U32 R0, R10, 0x8, RZ ;  /* 0x000000080a007824 */ /* 0x000fe200078e00ff */
[----:B------:R-:W-:Y:S01]  /*08d0*/  SHF.R.U32.HI R6, RZ, 0x3, R2 ;  /* 0x00000003ff067819 */ /* 0x000fe20000011602 */
[----:B------:R-:W-:Y:S01]  /*08e0*/  IMAD R11, R8, 0x20, R3 ;  /* 0x00000020080b7824 */ /* 0x000fe200078e0203 */
[----:B------:R-:W-:Y:S01]  /*08f0*/  LEA R235, R235, UR5, 0x1 ;  /* 0x00000005ebeb7c11 */ /* 0x000fe2000f8e08ff */
[----:B------:R-:W-:Y:S01]  /*0900*/  IMAD.SHL.U32 R3, R16, 0x40, RZ ;  /* 0x0000004010037824 */ /* 0x000fe200078e00ff */
[----:B------:R-:W-:Y:S01]  /*0910*/  LOP3.LUT R7, R0, 0x8, RZ, 0xc0, !PT ;  /* 0x0000000800077812 */ /* 0x000fe200078ec0ff */
[C---:B------:R-:W-:Y:S01]  /*0920*/  IMAD.SHL.U32 R4, R12.reuse, 0x8, RZ ;  /* 0x000000080c047824 */ /* 0x040fe200078e00ff */
[----:B------:R-:W-:Y:S01]  /*0930*/  SHF.R.S32.HI R0, RZ, 0x1, R9 ;  /* 0x00000001ff007819 */ /* 0x000fe20000011409 */
[----:B------:R-:W-:Y:S01]  /*0940*/  IMAD.SHL.U32 R9, R12, 0x10, RZ ;  /* 0x000000100c097824 */ /* 0x000fe200078e00ff */
[----:B------:R-:W-:Y:S01]  /*0950*/  LOP3.LUT R3, R3, 0x1c0, RZ, 0xc0, !PT ;  /* 0x000001c003037812 */ /* 0x000fe200078ec0ff */
[C---:B------:R-:W-:Y:S01]  /*0960*/  VIADD R230, R235.reuse, 0x40 ;  /* 0x00000040ebe67836 */ /* 0x040fe20000000000 */
[C---:B------:R-:W-:Y:S01]  /*0970*/  LOP3.LUT P3, RZ, R0.reuse, 0x2, RZ, 0xc0, !PT ;  /* 0x0000000200ff7812 */ /* 0x040fe2000786c0ff */
[----:B------:R-:W-:Y:S01]  /*0980*/  IMAD.SHL.U32 R0, R0, 0x40, RZ ;  /* 0x0000004000007824 */ /* 0x000fe200078e00ff */
[----:B------:R-:W-:Y:S01]  /*0990*/  LOP3.LUT R4, R4, 0x8, RZ, 0xc0, !PT ;  /* 0x0000000804047812 */ /* 0x000fe200078ec0ff */
[C---:B------:R-:W-:Y:S01]  /*09a0*/  @P4 VIADD R230, R235.reuse, 0xffffffc0 ;  /* 0xffffffc0ebe64836 */ /* 0x040fe20000000000 */
[----:B------:R-:W-:Y:S01]  /*09b0*/  SHF.R.U32.HI R151, RZ, 0x3, R3 ;  /* 0x00000003ff977819 */ /* 0x000fe20000011603 */
[----:B------:R-:W-:Y:S01]  /*09c0*/  IMAD.IADD R234, R235, 0x1, R229 ;  /* 0x00000001ebea7824 */ /* 0x000fe200078e02e5 */
[----:B------:R-:W-:Y:S01]  /*09d0*/  LOP3.LUT R0, R0, 0xc0, RZ, 0xc0, !PT ;  /* 0x000000c000007812 */ /* 0x000fe200078ec0ff */
[----:B------:R-:W-:Y:S01]  /*09e0*/  IMAD.IADD R229, R229, 0x1, R230 ;  /* 0x00000001e5e57824 */ /* 0x000fe200078e02e6 */
[----:B------:R-:W-:Y:S01]  /*09f0*/  LOP3.LUT R9, R7, 0x10, R9, 0xf8, !PT ;  /* 0x0000001007097812 */ /* 0x000fe200078ef809 */
[--C-:B------:R-:W-:Y:S01]  /*0a00*/  IMAD.IADD R236, R235, 0x1, R231.reuse ;  /* 0x00000001ebec7824 */ /* 0x100fe200078e02e7 */
[----:B------:R-:W-:Y:S01]  /*0a10*/  SHF.R.U32.HI R8, RZ, 0x3, R0 ;  /* 0x00000003ff087819 */ /* 0x000fe20000011600 */
[----:B------:R-:W-:Y:S01]  /*0a20*/  IMAD.IADD R233, R234, 0x1, R231 ;  /* 0x00000001eae97824 */ /* 0x000fe200078e02e7 */
[----:B------:R-:W-:Y:S01]  /*0a30*/  LOP3.LUT R151, R151, R3, R4, 0x1e, !PT ;  /* 0x0000000397977212 */ /* 0x000fe200078e1e04 */
[----:B------:R-:W-:Y:S01]  /*0a40*/  IMAD.IADD R232, R231, 0x1, R230 ;  /* 0x00000001e7e87824 */ /* 0x000fe200078e02e6 */
[----:B------:R-:W-:Y:S01]  /*0a50*/  LOP3.LUT R8, R8, R0, R7, 0x1e, !PT ;  /* 0x0000000008087212 */ /* 0x000fe200078e1e07 */
[----:B------:R-:W-:Y:S01]  /*0a60*/  IMAD.SHL.U32 R0, R14, 0x20, RZ ;  /* 0x000000200e007824 */ /* 0x000fe200078e00ff */
[C---:B------:R-:W-:Y:S01]  /*0a70*/  LOP3.LUT R3, R6.reuse, R2, R4, 0x1e, !PT ;  /* 0x0000000206037212 */ /* 0x040fe200078e1e04 */
[----:B------:R-:W-:Y:S01]  /*0a80*/  IMAD.IADD R151, R15, 0x1, R151 ;  /* 0x000000010f977824 */ /* 0x000fe200078e0297 */
[----:B------:R-:W-:Y:S01]  /*0a90*/  LOP3.LUT R2, R6, R9, R2, 0x1e, !PT ;  /* 0x0000000906027212 */ /* 0x000fe200078e1e02 */
[----:B------:R-:W-:Y:S01]  /*0aa0*/  IMAD.IADD R8, R8, 0x1, R11 ;  /* 0x0000000108087824 */ /* 0x000fe200078e020b */
[----:B------:R-:W-:Y:S01]  /*0ab0*/  SEL R154, R154, 0xffffffe0, !P0 ;  /* 0xffffffe09a9a7807 */ /* 0x000fe20004000000 */
[----:B------:R-:W-:Y:S01]  /*0ac0*/  IMAD R4, R17, 0x200, R0 ;  /* 0x0000020011047824 */ /* 0x000fe200078e0200 */
[----:B------:R-:W-:Y:S01]  /*0ad0*/  LEA R151, R151, UR4, 0x1 ;  /* 0x0000000497977c11 */ /* 0x000fe2000f8e08ff */
[----:B------:R-:W-:Y:S01]  /*0ae0*/  IMAD.IADD R155, R0, 0x1, R2 ;  /* 0x00000001009b7824 */ /* 0x000fe200078e0202 */
[----:B------:R-:W-:Y:S01]  /*0af0*/  LEA R18, R8, UR6, 0x1 ;  /* 0x0000000608127c11 */ /* 0x000fe2000f8e08ff */
[----:B------:R-:W-:Y:S01]  /*0b00*/  IMAD.IADD R156, R4, 0x1, R3 ;  /* 0x00000001049c7824 */ /* 0x000fe200078e0203 */
[----:B------:R-:W-:Y:S01]  /*0b10*/  LEA R2, R5, UR5, 0x1 ;  /* 0x0000000505027c11 */ /* 0x000fe2000f8e08ff */
[----:B------:R-:W-:-:S02]  /*0b20*/  VIADD R157, R151, 0x20 ;  /* 0x00000020979d7836 */ /* 0x000fc40000000000 */
[C---:B------:R-:W-:Y:S01]  /*0b30*/  VIADD R0, R18.reuse, 0x20 ;  /* 0x0000002012007836 */ /* 0x040fe20000000000 */
[----:B------:R1:W-:Y:S01]  /*0b40*/  STL [R1+0x98], R18 ;  /* 0x0000981201007387 */ /* 0x0003e20000100800 */
[----:B------:R-:W-:Y:S02]  /*0b50*/  @P3 VIADD R0, R18, 0xffffffe0 ;  /* 0xffffffe012003836 */ /* 0x000fe40000000000 */
[C---:B------:R-:W-:Y:S02]  /*0b60*/  @P1 VIADD R157, R151.reuse, 0xffffffe0 ;  /* 0xffffffe0979d1836 */ /* 0x040fe40000000000 */
[----:B------:R-:W-:Y:S01]  /*0b70*/  IMAD.IADD R153, R151, 0x1, R152 ;  /* 0x0000000197997824 */ /* 0x000fe200078e0298 */
[----:B------:R1:W-:Y:S01]  /*0b80*/  STL [R1+0x9c], R0 ;  /* 0x00009c0001007387 */ /* 0x0003e20000100800 */
[----:B------:R-:W-:Y:S02]  /*0b90*/  IMAD.IADD R231, R231, 0x1, R229 ;  /* 0x00000001e7e77824 */ /* 0x000fe400078e02e5 */
[----:B------:R-:W-:-:S02]  /*0ba0*/  IMAD.IADD R152, R152, 0x1, R157 ;  /* 0x0000000198987824 */ /* 0x000fc400078e029d */
[C---:B------:R-:W-:Y:S02]  /*0bb0*/  VIADD R160, R157.reuse, 0x2000 ;  /* 0x000020009da07836 */ /* 0x040fe40000000000 */
[C---:B------:R-:W-:Y:S02]  /*0bc0*/  VIADD R159, R157.reuse, 0x4000 ;  /* 0x000040009d9f7836 */ /* 0x040fe40000000000 */
[----:B------:R-:W-:-:S07]  /*0bd0*/  VIADD R158, R157, 0x6000 ;  /* 0x000060009d9e7836 */ /* 0x000fce0000000000 */
.L_x_533:
        /* <DEDUP_REMOVED lines=9> */
[----:B------:R2:W3:Y:S02]  /*0c70*/  @P0 LDG.E R3, desc[UR20][R4.64] ;  /* 0x0000001404030981 */ /* 0x0004e4000c1e1900 */
[----:B--2---:R-:W-:Y:S02]  /*0c80*/  @P1 IMAD.WIDE R4, R8, 0x4, R6 ;  /* 0x0000000408041825 */ /* 0x004fe400078e0206 */
[----:B------:R-:W1:Y:S03]  /*0c90*/  @!P1 LDC.64 R6, c[0x0][0x2c8] ;  /* 0x0000b200ff069b82 */ /* 0x000e660000000a00 */
[----:B------:R-:W2:Y:S01]  /*0ca0*/  @P1 LDG.E R0, desc[UR20][R4.64] ;  /* 0x0000001404001981 */ /* 0x000ea2000c1e1900 */
[----:B------:R-:W-:Y:S01]  /*0cb0*/  UMOV UR4, URZ ;  /* 0x0000003f00047c82 */ /* 0x000fe20008000000 */
[----:B------:R-:W-:-:S03]  /*0cc0*/  USHF.L.U32 UR26, UR19, 0x7, URZ ;  /* 0x00000007131a7899 */ /* 0x000fc6000800063f */
[----:B------:R-:W4:Y:S01]  /*0cd0*/  @!P1 LDC.64 R4, c[0x0][0x318] ;  /* 0x0000c600ff049b82 */ /* 0x000f220000000a00 */
[----:B---3--:R-:W-:Y:S02]  /*0ce0*/  @P0 R2UR UR4, R3 ;  /* 0x00000000030402ca */ /* 0x008fe400000e0000 */
[----:B----4-:R-:W-:-:S04]  /*0cf0*/  @!P1 ISETP.NE.U32.AND P0, PT, R4, RZ, PT ;  /* 0x000000ff0400920c */ /* 0x010fc80003f05070 */
[----:B------:R-:W-:-:S04]  /*0d00*/  @!P1 ISETP.NE.AND.EX P0, PT, R5, RZ, PT, P0 ;  /* 0x000000ff0500920c */ /* 0x000fc80003f05300 */
[----:B-1----:R-:W-:-:S03]  /*0d10*/  @!P1 SEL R3, R7, RZ, P0 ;  /* 0x000000ff07039207 */ /* 0x002fc60000000000 */
[----:B--2---:R-:W-:Y:S01]  /*0d20*/  @P1 VIADD R0, R0, -UR4 ;  /* 0x8000000400001c36 */ /* 0x004fe20008000000 */
[----:B------:R-:W-:-:S04]  /*0d30*/  @!P1 IADD3 R0, R3, -UR4, R6 ;  /* 0x8000000403009c10 */ /* 0x000fc8000fffe006 */
[----:B------:R-:W-:-:S13]  /*0d40*/  ISETP.LE.AND P0, PT, R0, UR26, PT ;  /* 0x0000001a00007c0c */ /* 0x000fda000bf03270 */
[----:B------:R-:W-:Y:S05]  /*0d50*/  @P0 BRA `(.L_x_525) ;  /* 0x0000006800500947 */ /* 0x000fea0003800000 */
[----:B------:R-:W1:Y:S01]  /*0d60*/  LDC R9, c[0x0][0x278] ;  /* 0x00009e00ff097b82 */ /* 0x000e620000000800 */
[----:B------:R-:W2:Y:S01]  /*0d70*/  S2R R3, SR_CTAID.Z ;  /* 0x0000000000037919 */ /* 0x000ea20000002700 */
[----:B------:R-:W-:Y:S01]  /*0d80*/  ULDC.64 UR6, c[0x0][0x2f0] ;  /* 0x0000bc0000067ab9 */ /* 0x000fe20000000a00 */
[----:B------:R-:W-:Y:S01]  /*0d90*/  ULDC UR27, c[0x0][0x2c4] ;  /* 0x0000b100001b7ab9 */ /* 0x000fe20000000800 */
[----:B------:R-:W-:Y:S01]  /*0da0*/  UISETP.NE.U32.AND UP1, UPT, UR6, URZ, UPT ;  /* 0x0000003f0600728c */ /* 0x000fe2000bf25070 */
[----:B------:R-:W3:Y:S01]  /*0db0*/  S2R R10, SR_CTAID.X ;  /* 0x00000000000a7919 */ /* 0x000ee20000002500 */
[----:B------:R-:W-:Y:S02]  /*0dc0*/  UIADD3 UR29, UR27, 0x7f, URZ ;  /* 0x0000007f1b1d7890 */ /* 0x000fe4000fffe03f */
[----:B------:R-:W3:Y:S01]  /*0dd0*/  LDC.64 R6, c[0x0][0x488] ;  /* 0x00012200ff067b82 */ /* 0x000ee20000000a00 */
[----:B------:R-:W-:Y:S01]  /*0de0*/  ULDC.U8 UR6, c[0x0][0x3d8] ;  /* 0x0000f60000067ab9 */ /* 0x000fe20000000000 */
[----:B------:R-:W-:-:S02]  /*0df0*/  USHF.R.S32.HI UR42, URZ, 0x1f, UR29 ;  /* 0x0000001f3f2a7899 */ /* 0x000fc4000801141d */
[----:B------:R-:W-:Y:S02]  /*0e00*/  UISETP.NE.AND UP0, UPT, UR6, URZ, UPT ;  /* 0x0000003f0600728c */ /* 0x000fe4000bf05270 */
[----:B------:R-:W-:Y:S01]  /*0e10*/  ULEA.HI UR42, UR42, UR29, URZ, 0x7 ;  /* 0x0000001d2a2a7291 */ /* 0x000fe2000f8f383f */
[----:B------:R-:W-:Y:S01]  /*0e20*/  ULDC UR33, c[0x0][0x270] ;  /* 0x00009c0000217ab9 */ /* 0x000fe20000000800 */
[----:B------:R-:W-:Y:S02]  /*0e30*/  ULDC UR32, c[0x0][0x2dc] ;  /* 0x0000b70000207ab9 */ /* 0x000fe40000000800 */
[----:B------:R-:W-:Y:S02]  /*0e40*/  ULOP3.LUT UR40, UR42, 0xffffff80, URZ, 0xc0, !UPT ;  /* 0xffffff802a287892 */ /* 0x000fe4000f8ec03f */
[----:B------:R-:W-:Y:S02]  /*0e50*/  UISETP.NE.AND.EX UP1, UPT, UR7, URZ, UPT, UP1 ;  /* 0x0000003f0700728c */ /* 0x000fe4000bf25310 */
[----:B------:R-:W-:Y:S01]  /*0e60*/  UIMAD UR38, UR18, UR32, URZ ;  /* 0x00000020122672a4 */ /* 0x000fe2000f8e023f */
[----:B-1----:R-:W-:Y:S01]  /*0e70*/  IABS R8, R9 ;  /* 0x0000000900087213 */ /* 0x002fe20000000000 */
[----:B------:R-:W-:Y:S01]  /*0e80*/  @UP0 UIMAD UR28, UR16, UR27, URZ ;  /* 0x0000001b101c02a4 */ /* 0x000fe2000f8e023f */
[----:B------:R-:W-:Y:S01]  /*0e90*/  ISETP.NE.AND P2, PT, R9, RZ, PT ;  /* 0x000000ff0900720c */ /* 0x000fe20003f45270 */
[----:B------:R-:W-:Y:S01]  /*0ea0*/  @!UP0 UIMAD UR6, UR16, UR33, UR18 ;  /* 0x00000021100682a4 */ /* 0x000fe2000f8e0212 */
[----:B------:R-:W1:Y:S01]  /*0eb0*/  I2F.RP R4, R8 ;  /* 0x0000000800047306 */ /* 0x000e620000209400 */
[----:B------:R-:W-:Y:S01]  /*0ec0*/  UIADD3 UR40, UR40, -0x80, URZ ;  /* 0xffffff8028287890 */ /* 0x000fe2000fffe03f */
[----:B------:R-:W-:Y:S01]  /*0ed0*/  ULDC.U8 UR7, c[0x0][0x480] ;  /* 0x0001200000077ab9 */ /* 0x000fe20000000000 */
[----:B------:R-:W-:Y:S01]  /*0ee0*/  @UP0 ULDC UR39, c[0x0][0x2e4] ;  /* 0x0000b90000270ab9 */ /* 0x000fe20000000800 */
[----:B--2---:R-:W-:Y:S01]  /*0ef0*/  IABS R3, R3 ;  /* 0x0000000300037213 */ /* 0x004fe20000000000 */
[----:B------:R-:W-:-:S02]  /*0f00*/  @UP0 UIMAD UR39, UR18, UR39, UR28 ;  /* 0x00000027122702a4 */ /* 0x000fc4000f8e021c */
[----:B------:R-:W-:Y:S02]  /*0f10*/  USHF.R.S32.HI UR9, URZ, 0x1f, UR4 ;  /* 0x0000001f3f097899 */ /* 0x000fe40008011404 */
[----:B------:R-:W-:Y:S02]  /*0f20*/  USHF.R.S32.HI UR8, URZ, 0x1f, UR26 ;  /* 0x0000001f3f087899 */ /* 0x000fe4000801141a */
[----:B------:R-:W-:Y:S02]  /*0f30*/  USHF.R.S32.HI UR37, URZ, 0x1f, UR33 ;  /* 0x0000001f3f257899 */ /* 0x000fe40008011421 */
[----:B------:R-:W-:Y:S01]  /*0f40*/  USHF.R.S32.HI UR36, URZ, 0x1f, UR38 ;  /* 0x0000001f3f247899 */ /* 0x000fe20008011426 */
[----:B-1----:R-:W1:Y:S01]  /*0f50*/  MUFU.RCP R4, R4 ;  /* 0x0000000400047308 */ /* 0x002e620000001000 */
[----:B------:R-:W-:Y:S02]  /*0f60*/  USEL UR35, UR30, URZ, UP1 ;  /* 0x0000003f1e237287 */ /* 0x000fe40008800000 */
[----:B------:R-:W-:-:S02]  /*0f70*/  USEL UR34, UR31, URZ, UP1 ;  /* 0x0000003f1f227287 */ /* 0x000fc40008800000 */
[----:B------:R-:W-:Y:S02]  /*0f80*/  @!UP0 UIMAD UR39, UR6, UR27, URZ ;  /* 0x0000001b062782a4 */ /* 0x000fe4000f8e023f */
[----:B------:R-:W-:Y:S01]  /*0f90*/  USHF.R.S32.HI UR41, URZ, 0x1f, UR40 ;  /* 0x0000001f3f297899 */ /* 0x000fe20008011428 */
[----:B-1----:R-:W-:-:S04]  /*0fa0*/  VIADD R4, R4, 0xffffffe ;  /* 0x0ffffffe04047836 */ /* 0x002fc80000000000 */
[----:B------:R-:W1:Y:S02]  /*0fb0*/  F2I.FTZ.U32.TRUNC.NTZ R5, R4 ;  /* 0x0000000400057305 */ /* 0x000e64000021f000 */
[----:B-1----:R-:W-:Y:S02]  /*0fc0*/  IMAD.MOV R0, RZ, RZ, -R5 ;  /* 0x000000ffff007224 */ /* 0x002fe400078e0a05 */
[----:B------:R-:W-:Y:S02]  /*0fd0*/  IMAD.MOV.U32 R4, RZ, RZ, RZ ;  /* 0x000000ffff047224 */ /* 0x000fe400078e00ff */
[----:B------:R-:W-:-:S04]  /*0fe0*/  IMAD R0, R0, R8, RZ ;  /* 0x0000000800007224 */ /* 0x000fc800078e02ff */
[----:B------:R-:W-:-:S04]  /*0ff0*/  IMAD.HI.U32 R0, R5, R0, R4 ;  /* 0x0000000005007227 */ /* 0x000fc800078e0004 */
[----:B------:R-:W-:-:S04]  /*1000*/  IMAD.MOV.U32 R4, RZ, RZ, R3 ;  /* 0x000000ffff047224 */ /* 0x000fc800078e0003 */
[----:B------:R-:W-:-:S05]  /*1010*/  IMAD.HI.U32 R0, R0, R4, RZ ;  /* 0x0000000400007227 */ /* 0x000fca00078e00ff */
[----:B------:R-:W-:-:S05]  /*1020*/  IADD3 R3, -R0, RZ, RZ ;  /* 0x000000ff00037210 */ /* 0x000fca0007ffe1ff */
[----:B------:R-:W-:Y:S02]  /*1030*/  IMAD R3, R8, R3, R4 ;  /* 0x0000000308037224 */ /* 0x000fe400078e0204 */
[----:B---3--:R-:W-:-:S03]  /*1040*/  IMAD.WIDE.U32 R4, R10, R6, RZ ;  /* 0x000000060a047225 */ /* 0x008fc600078e00ff */
[----:B------:R-:W-:Y:S01]  /*1050*/  ISETP.GT.U32.AND P1, PT, R8, R3, PT ;  /* 0x000000030800720c */ /* 0x000fe20003f24070 */
[----:B------:R-:W-:-:S12]  /*1060*/  IMAD R7, R10, R7, R5 ;  /* 0x000000070a077224 */ /* 0x000fd800078e0205 */
[----:B------:R-:W-:Y:S02]  /*1070*/  @!P1 IMAD.IADD R3, R3, 0x1, -R8 ;  /* 0x0000000103039824 */ /* 0x000fe400078e0a08 */
[----:B------:R-:W-:Y:S01]  /*1080*/  @!P1 VIADD R0, R0, 0x1 ;  /* 0x0000000100009836 */ /* 0x000fe20000000000 */
[----:B------:R-:W-:Y:S02]  /*1090*/  ISETP.NE.AND P1, PT, RZ, UR7, PT ;  /* 0x00000007ff007c0c */ /* 0x000fe4000bf25270 */
[----:B------:R-:W-:Y:S02]  /*10a0*/  ISETP.GE.U32.AND P3, PT, R3, R8, PT ;  /* 0x000000080300720c */ /* 0x000fe40003f66070 */
[----:B------:R-:W-:Y:S02]  /*10b0*/  LOP3.LUT R3, R9, UR18, RZ, 0x3c, !PT ;  /* 0x0000001209037c12 */ /* 0x000fe4000f8e3cff */
[----:B------:R-:W-:Y:S02]  /*10c0*/  SEL R30, R4, RZ, P1 ;  /* 0x000000ff041e7207 */ /* 0x000fe40000800000 */
[----:B------:R-:W-:-:S02]  /*10d0*/  ISETP.GE.AND P0, PT, R3, RZ, PT ;  /* 0x000000ff0300720c */ /* 0x000fc40003f06270 */
[----:B------:R-:W-:-:S05]  /*10e0*/  SEL R31, R7, RZ, P1 ;  /* 0x000000ff071f7207 */ /* 0x000fca0000800000 */
[----:B------:R-:W-:-:S06]  /*10f0*/  @P3 IADD3 R0, R0, 0x1, RZ ;  /* 0x0000000100003810 */ /* 0x000fcc0007ffe0ff */
[----:B------:R-:W-:Y:S01]  /*1100*/  @!P0 IMAD.MOV R0, RZ, RZ, -R0 ;  /* 0x000000ffff008224 */ /* 0x000fe200078e0a00 */
        /* <DEDUP_REMOVED lines=12> */
.L_x_526:
[----:B------:R-:W-:Y:S01]  /*11d0*/  UIMAD UR28, UR16, UR33, UR18 ;  /* 0x00000021101c72a4 */ /* 0x000fe2000f8e0212 */
[----:B------:R-:W-:-:S03]  /*11e0*/  ULDC UR29, c[0x0][0x2d4] ;  /* 0x0000b500001d7ab9 */ /* 0x000fc60000000800 */
[----:B------:R-:W-:-:S12]  /*11f0*/  UIMAD UR28, UR28, UR29, URZ ;  /* 0x0000001d1c1c72a4 */ /* 0x000fd8000f8e023f */
.L_x_527:
[----:B------:R-:W2:Y:S01]  /*1200*/  LDL R35, [R1+0x94] ;  /* 0x0000940001237983 */ /* 0x000ea20000100800 */
[----:B------:R-:W1:Y:S01]  /*1210*/  LDC.64 R10, c[0x0][0x238] ;  /* 0x00008e00ff0a7b82 */ /* 0x000e620000000a00 */
[----:B------:R-:W-:Y:S02]  /*1220*/  ULDC.64 UR6, c[0x0][0x268] ;  /* 0x00009a0000067ab9 */ /* 0x000fe40000000a00 */
[----:B------:R-:W3:Y:S01]  /*1230*/  LDL R34, [R1+0xa0] ;  /* 0x0000a00001227983 */ /* 0x000ee20000100800 */
[----:B------:R-:W-:Y:S01]  /*1240*/  UIADD3 UR26, UP0, UR26, UR4, URZ ;  /* 0x000000041a1a7290 */ /* 0x000fe2000ff1e03f */
[----:B------:R-:W-:Y:S01]  /*1250*/  IMAD R14, R28, UR6, RZ ;  /* 0x000000061c0e7c24 */ /* 0x000fe2000f8e02ff */
[----:B------:R-:W-:Y:S01]  /*1260*/  ULEA.HI.SX32 UR42, UR42, 0xffffffff, 0x19 ;  /* 0xffffffff2a2a7891 */ /* 0x000fe2000f8fca3f */
[----:B------:R-:W4:Y:S01]  /*1270*/  S2R R32, SR_TID.X ;  /* 0x0000000000207919 */ /* 0x000f220000002100 */
[----:B------:R-:W4:Y:S01]  /*1280*/  LDC.64 R6, c[0x0][0x250] ;  /* 0x00009400ff067b82 */ /* 0x000f220000000a00 */
[----:B------:R-:W-:Y:S01]  /*1290*/  UIADD3.X UR4, UR9, UR8, URZ, UP0, !UPT ;  /* 0x0000000809047290 */ /* 0x000fe200087fe43f */
[----:B------:R-:W-:Y:S01]  /*12a0*/  IMAD R15, R0, UR7, R14 ;  /* 0x00000007000f7c24 */ /* 0x000fe2000f8e020e */
[----:B------:R-:W-:Y:S01]  /*12b0*/  UIADD3 UR39, UR40, UR39, URZ ;  /* 0x0000002728277290 */ /* 0x000fe2000fffe03f */
[----:B------:R-:W-:Y:S01]  /*12c0*/  ULDC.64 UR8, c[0x0][0x428] ;  /* 0x00010a0000087ab9 */ /* 0x000fe20000000a00 */
[----:B------:R-:W-:-:S03]  /*12d0*/  ULDC.64 UR44, c[0x0][0x2b0] ;  /* 0x0000ac00002c7ab9 */ /* 0x000fc60000000a00 */
[----:B------:R-:W4:Y:S01]  /*12e0*/  LDC.64 R12, c[0x0][0x418] ;  /* 0x00010600ff0c7b82 */ /* 0x000f220000000a00 */
[----:B------:R-:W-:Y:S01]  /*12f0*/  UIMAD.WIDE UR44, UR39, 0x4, UR44 ;  /* 0x00000004272c78a5 */ /* 0x000fe2000f8e022c */
[----:B-1----:R-:W-:-:S06]  /*1300*/  IMAD R8, R10, UR25, RZ ;  /* 0x000000190a087c24 */ /* 0x002fcc000f8e02ff */
[----:B------:R-:W1:Y:S01]  /*1310*/  LDC.64 R24, c[0x0][0x420] ;  /* 0x00010800ff187b82 */ /* 0x000e620000000a00 */
[----:B------:R-:W-:Y:S02]  /*1320*/  IMAD R8, R11, UR16, R8 ;  /* 0x000000100b087c24 */ /* 0x000fe4000f8e0208 */
[----:B----4-:R-:W-:-:S05]  /*1330*/  IMAD R14, R6, UR4, RZ ;  /* 0x00000004060e7c24 */ /* 0x010fca000f8e02ff */
[----:B------:R-:W4:Y:S01]  /*1340*/  LDC.64 R22, c[0x0][0x230] ;  /* 0x00008c00ff167b82 */ /* 0x000f220000000a00 */
[----:B------:R-:W-:Y:S01]  /*1350*/  IMAD R14, R7, UR26, R14 ;  /* 0x0000001a070e7c24 */ /* 0x000fe2000f8e020e */
[----:B------:R-:W-:-:S06]  /*1360*/  SHF.R.S32.HI R33, RZ, 0x1f, R32 ;  /* 0x0000001fff217819 */ /* 0x000fcc0000011420 */
[----:B------:R-:W4:Y:S01]  /*1370*/  LDC.64 R26, c[0x0][0x240] ;  /* 0x00009000ff1a7b82 */ /* 0x000f220000000a00 */
[----:B------:R-:W-:-:S04]  /*1380*/  LEA.HI R3, R33, R32, RZ, 0x2 ;  /* 0x0000002021037211 */ /* 0x000fc800078f10ff */
[----:B------:R-:W-:Y:S02]  /*1390*/  LOP3.LUT R4, R3, 0xfffffffc, RZ, 0xc0, !PT ;  /* 0xfffffffc03047812 */ /* 0x000fe400078ec0ff */
[----:B------:R-:W-:Y:S01]  /*13a0*/  SHF.R.S32.HI R3, RZ, 0x2, R3 ;  /* 0x00000002ff037819 */ /* 0x000fe20000011403 */
[----:B------:R-:W2:Y:S02]  /*13b0*/  LDC.64 R20, c[0x0][0x248] ;  /* 0x00009200ff147b82 */ /* 0x000ea40000000a00 */
[----:B------:R-:W-:Y:S01]  /*13c0*/  IMAD.IADD R4, R32, 0x1, -R4 ;  /* 0x0000000120047824 */ /* 0x000fe200078e0a04 */
[----:B------:R-:W-:Y:S01]  /*13d0*/  SHF.R.S32.HI R29, RZ, 0x1f, R3 ;  /* 0x0000001fff1d7819 */ /* 0x000fe20000011403 */
[----:B------:R-:W-:-:S04]  /*13e0*/  IMAD.WIDE.U32 R16, R3, R6, RZ ;  /* 0x0000000603107225 */ /* 0x000fc800078e00ff */
[----:B------:R-:W-:Y:S02]  /*13f0*/  IMAD.SHL.U32 R4, R4, 0x8, RZ ;  /* 0x0000000804047824 */ /* 0x000fe400078e00ff */
[----:B------:R-:W-:-:S03]  /*1400*/  IMAD R9, R29, R6, RZ ;  /* 0x000000061d097224 */ /* 0x000fc600078e02ff */
[--C-:B------:R-:W-:Y:S01]  /*1410*/  SHF.R.S32.HI R5, RZ, 0x1f, R4.reuse ;  /* 0x0000001fff057819 */ /* 0x100fe20000011404 */
[----:B------:R-:W-:Y:S02]  /*1420*/  IMAD R9, R3, R7, R9 ;  /* 0x0000000703097224 */ /* 0x000fe400078e0209 */
[----:B------:R-:W-:-:S04]  /*1430*/  IMAD.WIDE.U32 R10, R10, UR16, R4 ;  /* 0x000000100a0a7c25 */ /* 0x000fc8000f8e0004 */
[----:B------:R-:W-:Y:S02]  /*1440*/  IMAD.IADD R11, R11, 0x1, R8 ;  /* 0x000000010b0b7824 */ /* 0x000fe400078e0208 */
[----:B------:R-:W-:Y:S02]  /*1450*/  IMAD.IADD R9, R17, 0x1, R9 ;  /* 0x0000000111097824 */ /* 0x000fe400078e0209 */
[----:B------:R-:W-:Y:S02]  /*1460*/  IMAD.MOV.U32 R8, RZ, RZ, R16 ;  /* 0x000000ffff087224 */ /* 0x000fe400078e0010 */
[----:B------:R-:W-:Y:S01]  /*1470*/  IMAD.WIDE.U32 R10, R0, UR6, R10 ;  /* 0x00000006000a7c25 */ /* 0x000fe2000f8e000a */
[----:B------:R-:W-:-:S03]  /*1480*/  ULDC.64 UR6, c[0x0][0x220] ;  /* 0x0000880000067ab9 */ /* 0x000fc60000000a00 */
[----:B------:R-:W-:Y:S01]  /*1490*/  IMAD.WIDE.U32 R8, R6, UR26, R8 ;  /* 0x0000001a06087c25 */ /* 0x000fe2000f8e0008 */
[----:B------:R-:W-:Y:S02]  /*14a0*/  IADD3 R15, R11, R15, RZ ;  /* 0x0000000f0b0f7210 */ /* 0x000fe40007ffe0ff */
[----:B------:R-:W-:Y:S01]  /*14b0*/  IADD3 R11, P0, R10, R8, RZ ;  /* 0x000000080a0b7210 */ /* 0x000fe20007f1e0ff */
[C---:B------:R-:W-:Y:S01]  /*14c0*/  IMAD R8, R12.reuse, UR25, RZ ;  /* 0x000000190c087c24 */ /* 0x040fe2000f8e02ff */
[----:B------:R-:W-:Y:S02]  /*14d0*/  IADD3 R10, P2, R3, UR40, RZ ;  /* 0x00000028030a7c10 */ /* 0x000fe4000ff5e0ff */
[----:B------:R-:W-:Y:S01]  /*14e0*/  IADD3.X R14, R15, R9, R14, P0, !PT ;  /* 0x000000090f0e7210 */ /* 0x000fe200007fe40e */
[----:B------:R-:W-:Y:S01]  /*14f0*/  IMAD R8, R13, UR16, R8 ;  /* 0x000000100d087c24 */ /* 0x000fe2000f8e0208 */
[----:B------:R-:W-:Y:S01]  /*1500*/  IADD3.X R15, R29, UR41, RZ, P2, !PT ;  /* 0x000000291d0f7c10 */ /* 0x000fe200097fe4ff */
[----:B------:R-:W-:-:S04]  /*1510*/  IMAD.WIDE.U32 R12, R12, UR16, R4 ;  /* 0x000000100c0c7c25 */ /* 0x000fc8000f8e0004 */
[----:B------:R-:W-:Y:S01]  /*1520*/  IMAD.IADD R13, R13, 0x1, R8 ;  /* 0x000000010d0d7824 */ /* 0x000fe200078e0208 */
[----:B------:R-:W-:Y:S01]  /*1530*/  LEA R8, P0, R11, UR6, 0x1 ;  /* 0x000000060b087c11 */ /* 0x000fe2000f8008ff */
[-C--:B-1----:R-:W-:Y:S02]  /*1540*/  IMAD R16, R15, R24.reuse, RZ ;  /* 0x000000180f107224 */ /* 0x082fe400078e02ff */
[----:B------:R-:W-:Y:S01]  /*1550*/  IMAD.WIDE.U32 R12, R10, R24, R12 ;  /* 0x000000180a0c7225 */ /* 0x000fe200078e000c */
[----:B------:R-:W-:Y:S01]  /*1560*/  LEA.HI.X R9, R11, UR7, R14, 0x1, P0 ;  /* 0x000000070b097c11 */ /* 0x000fe200080f0c0e */
[----:B------:R-:W-:Y:S01]  /*1570*/  ULDC.64 UR6, c[0x0][0x260] ;  /* 0x0000980000067ab9 */ /* 0x000fe20000000a00 */
[----:B------:R-:W-:Y:S01]  /*1580*/  LEA R18, P0, R6, R8, 0x7 ;  /* 0x0000000806127211 */ /* 0x000fe200078038ff */
[C---:B------:R-:W-:Y:S02]  /*1590*/  IMAD R11, R10.reuse, R25, R16 ;  /* 0x000000190a0b7224 */ /* 0x040fe400078e0210 */
[----:B----4-:R-:W-:Y:S01]  /*15a0*/  IMAD.WIDE.U32 R16, R10, R26, R4 ;  /* 0x0000001a0a107225 */ /* 0x010fe200078e0004 */
[----:B------:R-:W-:-:S03]  /*15b0*/  LEA.HI.X R19, R6, R9, R7, 0x7, P0 ;  /* 0x0000000906137211 */ /* 0x000fc600000f3c07 */
[----:B------:R-:W-:Y:S02]  /*15c0*/  IMAD.IADD R7, R13, 0x1, R11 ;  /* 0x000000010d077824 */ /* 0x000fe400078e020b */
[C---:B------:R-:W-:Y:S02]  /*15d0*/  IMAD R11, R22.reuse, UR25, RZ ;  /* 0x00000019160b7c24 */ /* 0x040fe4000f8e02ff */
[----:B------:R-:W-:-:S04]  /*15e0*/  IMAD.WIDE.U32 R4, R22, UR16, R4 ;  /* 0x0000001016047c25 */ /* 0x000fc8000f8e0004 */
[----:B------:R-:W-:Y:S02]  /*15f0*/  IMAD R15, R15, R26, RZ ;  /* 0x0000001a0f0f7224 */ /* 0x000fe400078e02ff */
[----:B------:R-:W-:Y:S02]  /*1600*/  IMAD.MOV.U32 R6, RZ, RZ, R12 ;  /* 0x000000ffff067224 */ /* 0x000fe400078e000c */
[----:B------:R-:W-:Y:S01]  /*1610*/  IMAD.U32 R12, RZ, RZ, UR8 ;  /* 0x00000008ff0c7e24 */ /* 0x000fe2000f8e00ff */
[----:B------:R-:W-:Y:S01]  /*1620*/  UIMAD UR8, UR24, UR8, URZ ;  /* 0x00000008180872a4 */ /* 0x000fe2000f8e023f */
[----:B------:R-:W-:Y:S02]  /*1630*/  IMAD R15, R10, R27, R15 ;  /* 0x0000001b0a0f7224 */ /* 0x000fe400078e020f */
[----:B------:R-:W-:Y:S01]  /*1640*/  IMAD.WIDE.U32 R12, R12, UR18, R6 ;  /* 0x000000120c0c7c25 */ /* 0x000fe2000f8e0006 */
[----:B------:R-:W-:Y:S02]  /*1650*/  UIMAD UR9, UR18, UR9, UR8 ;  /* 0x00000009120972a4 */ /* 0x000fe4000f8e0208 */
[----:B------:R-:W-:-:S02]  /*1660*/  ULEA.HI UR8, UR42, UR42, URZ, 0x1 ;  /* 0x0000002a2a087291 */ /* 0x000fc4000f8f083f */
[----:B------:R-:W-:Y:S02]  /*1670*/  UIMAD UR39, UR33, UR32, URZ ;  /* 0x00000020212772a4 */ /* 0x000fe4000f8e023f */
[----:B------:R-:W-:Y:S02]  /*1680*/  UIMAD.WIDE.U32 UR46, UR32, UR33, URZ ;  /* 0x00000021202e72a5 */ /* 0x000fe4000f8e003f */
[----:B------:R-:W-:Y:S01]  /*1690*/  UIADD3 UR28, UR40, UR28, URZ ;  /* 0x0000001c281c7290 */ /* 0x000fe2000fffe03f */
        /* <DEDUP_REMOVED lines=16> */
[----:B--2---:R-:W-:Y:S01]  /*17a0*/  LEA R14, R35, UR5, 0x1 ;  /* 0x00000005230e7c11 */ /* 0x004fe2000f8e08ff */
[----:B------:R-:W-:Y:S06]  /*17b0*/  @P1 BAR.SYNC.DEFER_BLOCKING 0x0 ;  /* 0x0000000000001b1d */ /* 0x000fec0000010000 */
[----:B------:R-:W-:Y:S01]  /*17c0*/  @!PT LDS RZ, [RZ] ;  /* 0x00000000fffff984 */ /* 0x000fe20000000800 */
[----:B------:R-:W-:Y:S01]  /*17d0*/  @!PT LDS RZ, [RZ] ;  /* 0x00000000fffff984 */ /* 0x000fe20000000800 */
[----:B------:R-:W-:Y:S01]  /*17e0*/  @!PT LDS RZ, [RZ] ;  /* 0x00000000fffff984 */ /* 0x000fe20000000800 */
[----:B------:R1:W-:Y:S04]  /*17f0*/  LDGSTS.E.BYPASS.LTC128B.128 [R14+0x8000], desc[UR20][R8.64] ;  /* 0x08000000080e7fae */ /* 0x0003e8000b901d54 */
[----:B------:R-:W-:Y:S04]  /*1800*/  LDGSTS.E.BYPASS.LTC128B.128 [R14+0x9000], desc[UR20][R18.64] ;  /* 0x09000000120e7fae */ /* 0x000fe8000b901d54 */
[----:B------:R-:W0:Y:S01]  /*1810*/  LDGDEPBAR ;  /* 0x00000000000079af */ /* 0x000e220000000000 */
[----:B-1----:R-:W-:-:S02]  /*1820*/  IMAD R9, R23, UR16, R11 ;  /* 0x0000001017097c24 */ /* 0x002fc4000f8e020b */
[----:B------:R-:W1:Y:S01]  /*1830*/  LDC.64 R22, c[0x0][0x228] ;  /* 0x00008a00ff167b82 */ /* 0x000e620000000a00 */
[-C--:B------:R-:W-:Y:S02]  /*1840*/  IMAD R8, R29, R20.reuse, RZ ;  /* 0x000000141d087224 */ /* 0x080fe400078e02ff */
[----:B------:R-:W-:Y:S01]  /*1850*/  IMAD.WIDE.U32 R10, R3, R20, RZ ;  /* 0x00000014030a7225 */ /* 0x000fe200078e00ff */
[----:B------:R-:W-:-:S03]  /*1860*/  IADD3 R5, R5, R9, RZ ;  /* 0x0000000905057210 */ /* 0x000fc60007ffe0ff */
[----:B------:R-:W-:Y:S02]  /*1870*/  IMAD R8, R3, R21, R8 ;  /* 0x0000001503087224 */ /* 0x000fe400078e0208 */
[----:B------:R-:W-:Y:S02]  /*1880*/  IMAD R3, R28, UR6, RZ ;  /* 0x000000061c037c24 */ /* 0x000fe4000f8e02ff */
[----:B------:R-:W-:Y:S02]  /*1890*/  IMAD.IADD R7, R11, 0x1, R8 ;  /* 0x000000010b077824 */ /* 0x000fe400078e0208 */
[C---:B------:R-:W-:Y:S02]  /*18a0*/  IMAD R3, R0.reuse, UR7, R3 ;  /* 0x0000000700037c24 */ /* 0x040fe4000f8e0203 */
[----:B------:R-:W-:Y:S01]  /*18b0*/  IMAD.WIDE.U32 R8, R0, UR6, R4 ;  /* 0x0000000600087c25 */ /* 0x000fe2000f8e0004 */
[----:B------:R-:W-:Y:S01]  /*18c0*/  ULDC.64 UR6, c[0x0][0x3e0] ;  /* 0x0000f80000067ab9 */ /* 0x000fe20000000a00 */
[----:B------:R-:W-:-:S02]  /*18d0*/  MOV R4, R16 ;  /* 0x0000001000047202 */ /* 0x000fc40000000f00 */
[----:B------:R-:W-:Y:S01]  /*18e0*/  VIADD R0, R13, UR9 ;  /* 0x000000090d007c36 */ /* 0x000fe20008000000 */
[C---:B------:R-:W-:Y:S01]  /*18f0*/  LEA R38, P0, R12.reuse, UR6, 0x1 ;  /* 0x000000060c267c11 */ /* 0x040fe2000f8008ff */
[----:B------:R-:W-:Y:S01]  /*1900*/  IMAD.MOV.U32 R6, RZ, RZ, R10 ;  /* 0x000000ffff067224 */ /* 0x000fe200078e000a */
[----:B---3--:R-:W-:Y:S01]  /*1910*/  SHF.R.S32.HI R16, RZ, 0x1f, R34 ;  /* 0x0000001fff107819 */ /* 0x008fe20000011422 */
[----:B------:R-:W-:Y:S01]  /*1920*/  IMAD.IADD R9, R9, 0x1, R3 ;  /* 0x0000000109097824 */ /* 0x000fe200078e0203 */
[----:B------:R-:W-:Y:S01]  /*1930*/  LEA.HI.X R39, R12, UR7, R0, 0x1, P0 ;  /* 0x000000070c277c11 */ /* 0x000fe200080f0c00 */
[----:B------:R-:W-:Y:S01]  /*1940*/  IMAD.WIDE.U32 R6, R20, UR26, R6 ;  /* 0x0000001a14067c25 */ /* 0x000fe2000f8e0006 */
[----:B------:R-:W-:Y:S01]  /*1950*/  ULDC.64 UR6, c[0x0][0x258] ;  /* 0x0000960000067ab9 */ /* 0x000fe20000000a00 */
[----:B------:R-:W-:Y:S01]  /*1960*/  LEA R12, P1, R24, R38, 0x7 ;  /* 0x00000026180c7211 */ /* 0x000fe200078238ff */
[----:B------:R-:W-:Y:S01]  /*1970*/  UIMAD UR43, UR24, UR6, URZ ;  /* 0x00000006182b72a4 */ /* 0x000fe2000f8e023f */
[----:B------:R-:W-:Y:S01]  /*1980*/  IMAD R0, R20, UR4, RZ ;  /* 0x0000000414007c24 */ /* 0x000fe2000f8e02ff */
[----:B------:R-:W-:Y:S01]  /*1990*/  IADD3 R8, P0, R8, R6, RZ ;  /* 0x0000000608087210 */ /* 0x000fe20007f1e0ff */
[----:B------:R-:W-:Y:S01]  /*19a0*/  IMAD.IADD R5, R17, 0x1, R15 ;  /* 0x0000000111057824 */ /* 0x000fe200078e020f */
[----:B------:R-:W-:Y:S01]  /*19b0*/  UIMAD UR43, UR18, UR7, UR43 ;  /* 0x00000007122b72a4 */ /* 0x000fe2000f8e022b */
[----:B-1----:R-:W-:Y:S01]  /*19c0*/  IMAD R3, R22, UR25, RZ ;  /* 0x0000001916037c24 */ /* 0x002fe2000f8e02ff */
[----:B------:R-:W-:Y:S01]  /*19d0*/  LEA.HI.X R13, R24, R39, R25, 0x7, P1 ;  /* 0x00000027180d7211 */ /* 0x000fe200008f3c19 */
[----:B------:R-:W-:Y:S01]  /*19e0*/  IMAD R0, R21, UR26, R0 ;  /* 0x0000001a15007c24 */ /* 0x000fe2000f8e0200 */
[----:B------:R-:W-:Y:S01]  /*19f0*/  LDGSTS.E.BYPASS.LTC128B.128 [R14+0x4000], desc[UR20][R38.64] ;  /* 0x04000000260e7fae */ /* 0x000fe2000b901d54 */
[----:B------:R-:W-:-:S02]  /*1a00*/  IMAD R3, R23, UR16, R3 ;  /* 0x0000001017037c24 */ /* 0x000fc4000f8e0203 */
[----:B------:R-:W-:Y:S01]  /*1a10*/  IMAD.WIDE.U32 R4, R22, UR16, R4 ;  /* 0x0000001016047c25 */ /* 0x000fe2000f8e0004 */
[----:B------:R-:W-:Y:S01]  /*1a20*/  IADD3.X R7, R9, R7, R0, P0, !PT ;  /* 0x0000000709077210 */ /* 0x000fe200007fe400 */
[----:B------:R-:W-:Y:S02]  /*1a30*/  LDGSTS.E.BYPASS.LTC128B.128 [R14+0x5000], desc[UR20][R12.64] ;  /* 0x050000000c0e7fae */ /* 0x000fe4000b901d54 */
[----:B------:R-:W-:Y:S01]  /*1a40*/  IMAD.U32 R0, RZ, RZ, UR6 ;  /* 0x00000006ff007e24 */ /* 0x000fe2000f8e00ff */
[----:B------:R-:W-:Y:S01]  /*1a50*/  ULDC.64 UR6, c[0x0][0x218] ;  /* 0x0000860000067ab9 */ /* 0x000fe20000000a00 */
[----:B------:R-:W-:Y:S01]  /*1a60*/  IMAD.IADD R5, R5, 0x1, R3 ;  /* 0x0000000105057824 */ /* 0x000fe200078e0203 */
[----:B------:R-:W-:Y:S01]  /*1a70*/  LEA R6, P0, R8, UR6, 0x1 ;  /* 0x0000000608067c11 */ /* 0x000fe2000f8008ff */
[----:B------:R-:W-:Y:S01]  /*1a80*/  ULOP3.LUT UR6, UR8, 0xfffffffe, URZ, 0xc0, !UPT ;  /* 0xfffffffe08067892 */ /* 0x000fe2000f8ec03f */
[----:B------:R-:W-:Y:S01]  /*1a90*/  SHF.L.U64.HI R3, R34, 0x2, R16 ;  /* 0x0000000222037819 */ /* 0x000fe20000010210 */
[----:B------:R-:W-:Y:S01]  /*1aa0*/  IMAD.WIDE.U32 R4, R0, UR18, R4 ;  /* 0x0000001200047c25 */ /* 0x000fe2000f8e0004 */
[----:B------:R-:W-:Y:S01]  /*1ab0*/  ULDC.64 UR8, c[0x0][0x210] ;  /* 0x0000840000087ab9 */ /* 0x000fe20000000a00 */
[----:B------:R-:W-:Y:S01]  /*1ac0*/  UIADD3 UR6, UR42, -UR6, URZ ;  /* 0x800000062a067290 */ /* 0x000fe2000fffe03f */
[----:B------:R-:W-:Y:S01]  /*1ad0*/  LEA.HI.X R7, R8, UR7, R7, 0x1, P0 ;  /* 0x0000000708077c11 */ /* 0x000fe200080f0c07 */
[----:B------:R-:W-:Y:S01]  /*1ae0*/  VIADD R0, R5, UR43 ;  /* 0x0000002b05007c36 */ /* 0x000fe20008000000 */
[C---:B------:R-:W-:Y:S01]  /*1af0*/  LEA R36, P0, R4.reuse, UR8, 0x1 ;  /* 0x0000000804247c11 */ /* 0x040fe2000f8008ff */
[----:B------:R-:W-:Y:S01]  /*1b00*/  UISETP.NE.AND UP0, UPT, UR6, 0x1, UPT ;  /* 0x000000010600788c */ /* 0x000fe2000bf05270 */
[----:B------:R1:W-:Y:S01]  /*1b10*/  STL.64 [R1+0x40], R38 ;  /* 0x0000402601007387 */ /* 0x0003e20000100a00 */
[----:B------:R-:W-:Y:S01]  /*1b20*/  UMOV UR8, UR44 ;  /* 0x0000002c00087c82 */ /* 0x000fe20008000000 */
[----:B------:R-:W-:Y:S01]  /*1b30*/  LEA.HI.X R37, R4, UR9, R0, 0x1, P0 ;  /* 0x0000000904257c11 */ /* 0x000fe200080f0c00 */
[----:B------:R-:W-:Y:S01]  /*1b40*/  IMAD.SHL.U32 R4, R34, 0x4, RZ ;  /* 0x0000000422047824 */ /* 0x000fe200078e00ff */
[----:B------:R-:W-:Y:S01]  /*1b50*/  IADD3 R0, R35, 0x1000, RZ ;  /* 0x0000100023007810 */ /* 0x000fe20007ffe0ff */
[----:B------:R-:W-:Y:S01]  /*1b60*/  UMOV UR9, UR45 ;  /* 0x0000002d00097c82 */ /* 0x000fe20008000000 */
[----:B------:R-:W-:-:S02]  /*1b70*/  PLOP3.LUT P0, PT, PT, PT, UP0, 0x80, 0x0 ;  /* 0x000000000000781c */ /* 0x000fc40003f0f008 */
[----:B------:R-:W-:Y:S01]  /*1b80*/  LEA R10, P2, R26, R36, 0x7 ;  /* 0x000000241a0a7211 */ /* 0x000fe200078438ff */
[----:B------:R-:W-:Y:S01]  /*1b90*/  USHF.R.S32.HI UR6, URZ, 0x1f, UR32 ;  /* 0x0000001f3f067899 */ /* 0x000fe20008011420 */
[----:B------:R-:W-:Y:S01]  /*1ba0*/  IADD3 R4, P1, R4, UR8, RZ ;  /* 0x0000000804047c10 */ /* 0x000fe2000ff3e0ff */
[----:B------:R-:W-:Y:S01]  /*1bb0*/  USHF.L.U32 UR7, UR39, 0x7, URZ ;  /* 0x0000000727077899 */ /* 0x000fe2000800063f */
[----:B------:R-:W-:Y:S01]  /*1bc0*/  SEL R0, R0, R35, !P0 ;  /* 0x0000002300007207 */ /* 0x000fe20004000000 */
[----:B------:R1:W-:Y:S01]  /*1bd0*/  STL.64 [R1+0x38], R36 ;  /* 0x0000382401007387 */ /* 0x0003e20000100a00 */
[----:B------:R-:W-:Y:S02]  /*1be0*/  IADD3.X R5, R3, UR9, RZ, P1, !PT ;  /* 0x0000000903057c10 */ /* 0x000fe40008ffe4ff */
[----:B------:R-:W-:Y:S02]  /*1bf0*/  LEA R8, P1, R20, R6, 0x7 ;  /* 0x0000000614087211 */ /* 0x000fe400078238ff */
[----:B------:R-:W-:-:S02]  /*1c00*/  LEA R15, R0, UR5, 0x1 ;  /* 0x00000005000f7c11 */ /* 0x000fc4000f8e08ff */
[----:B------:R-:W-:Y:S02]  /*1c10*/  LEA.HI.X R11, R26, R37, R27, 0x7, P2 ;  /* 0x000000251a0b7211 */ /* 0x000fe400010f3c1b */
[----:B------:R-:W-:Y:S01]  /*1c20*/  LEA.HI.X R9, R20, R7, R21, 0x7, P1 ;  /* 0x0000000714097211 */ /* 0x000fe200008f3c15 */
[----:B------:R-:W-:Y:S01]  /*1c30*/  LDGSTS.E.BYPASS.LTC128B.128 [R15], desc[UR20][R36.64] ;  /* 0x00000000240f7fae */ /* 0x000fe2000b901d54 */
[----:B------:R-:W-:-:S03]  /*1c40*/  LEA.HI R0, R33, R32, RZ, 0x5 ;  /* 0x0000002021007211 */ /* 0x000fc600078f28ff */
[----:B------:R-:W-:Y:S04]  /*1c50*/  LDGSTS.E.BYPASS.LTC128B.128 [R15+0x1000], desc[UR20][R10.64] ;  /* 0x010000000a0f7fae */ /* 0x000fe8000b901d54 */
[----:B------:R2:W-:Y:S04]  /*1c60*/  LDGSTS.E.BYPASS.LTC128B.128 [R14+0x6000], desc[UR20][R6.64] ;  /* 0x06000000060e7fae */ /* 0x0005e8000b901d54 */
[----:B------:R-:W-:Y:S04]  /*1c70*/  LDGSTS.E.BYPASS.LTC128B.128 [R14+0x7000], desc[UR20][R8.64] ;  /* 0x07000000080e7fae */ /* 0x000fe8000b901d54 */
[----:B------:R-:W0:Y:S01]  /*1c80*/  LDGDEPBAR ;  /* 0x00000000000079af */ /* 0x000e220000000000 */
[----:B------:R-:W-:-:S02]  /*1c90*/  LOP3.LUT R3, R0, 0xffffffe0, RZ, 0xc0, !PT ;  /* 0xffffffe000037812 */ /* 0x000fc400078ec0ff */
[----:B------:R-:W-:-:S03]  /*1ca0*/  SHF.R.S32.HI R0, RZ, 0x5, R0 ;  /* 0x00000005ff007819 */ /* 0x000fc60000011400 */
[----:B------:R-:W-:Y:S01]  /*1cb0*/  IMAD.IADD R3, R32, 0x1, -R3 ;  /* 0x0000000120037824 */ /* 0x000fe200078e0a03 */
[----:B------:R-:W-:-:S03]  /*1cc0*/  UIMAD UR6, UR6, UR33, URZ ;  /* 0x00000021060672a4 */ /* 0x000fc6000f8e023f */
[----:B------:R-:W-:Y:S01]  /*1cd0*/  IMAD R0, R0, UR39, R3 ;  /* 0x0000002700007c24 */ /* 0x000fe2000f8e0203 */
[----:B------:R-:W-:Y:S01]  /*1ce0*/  UIMAD.WIDE UR44, UR16, UR29, UR40 ;  /* 0x0000001d102c72a5 */ /* 0x000fe2000f8e0228 */
[----:B------:R-:W5:Y:S04]  /*1cf0*/  LDG.E R10, desc[UR20][R4.64+0x20] ;  /* 0x00002014040a7981 */ /* 0x000f68000c1e1900 */
[----:B------:R-:W5:Y:S04]  /*1d00*/  LDG.E R11, desc[UR20][R4.64+0x100] ;  /* 0x00010014040b7981 */ /* 0x000f68000c1e1900 */
[----:B------:R-:W5:Y:S04]  /*1d10*/  LDG.E R8, desc[UR20][R4.64] ;  /* 0x0000001404087981 */ /* 0x000f68000c1e1900 */
[----:B------:R3:W5:Y:S01]  /*1d20*/  LDG.E R9, desc[UR20][R4.64+0x120] ;  /* 0x0001201404097981 */ /* 0x000762000c1e1900 */
[----:B------:R-:W-:Y:S01]  /*1d30*/  USHF.R.S32.HI UR29, URZ, 0x1f, UR7 ;  /* 0x0000001f3f1d7899 */ /* 0x000fe20008011407 */
[----:B------:R-:W-:Y:S01]  /*1d40*/  IMAD.U32 R3, RZ, RZ, UR36 ;  /* 0x00000024ff037e24 */ /* 0x000fe2000f8e00ff */
[----:B------:R-:W-:Y:S01]  /*1d50*/  UIMAD UR6, UR37, UR32, UR6 ;  /* 0x00000020250672a4 */ /* 0x000fe2000f8e0206 */
[----:B--2---:R-:W-:Y:S01]  /*1d60*/  IMAD.U32 R6, RZ, RZ, UR46 ;  /* 0x0000002eff067e24 */ /* 0x004fe2000f8e00ff */
[----:B------:R-:W-:Y:S01]  /*1d70*/  UIADD3 UR35, UP0, UR44, UR35, URZ ;  /* 0x000000232c237290 */ /* 0x000fe2000ff1e03f */
[----:B------:R-:W-:-:S04]  /*1d80*/  DEPBAR.LE SB0, 0x1 ;  /* 0x000080400000791a */ /* 0x000fc80000000000 */
[----:B------:R-:W-:Y:S01]  /*1d90*/  UIADD3 UR6, UR47, UR6, URZ ;  /* 0x000000062f067290 */ /* 0x000fe2000fffe03f */
[----:B------:R-:W-:Y:S01]  /*1da0*/  BAR.SYNC.DEFER_BLOCKING 0x0 ;  /* 0x0000000000007b1d */ /* 0x000fe20000010000 */
[----:B---3--:R-:W-:-:S05]  /*1db0*/  IMAD.U32 R4, RZ, RZ, UR38 ;  /* 0x00000026ff047e24 */ /* 0x008fca000f8e00ff */
[----:B------:R-:W-:Y:S01]  /*1dc0*/  ULDC.64 UR32, c[0x0][0x478] ;  /* 0x00011e0000207ab9 */ /* 0x000fe20000000a00 */
[----:B------:R-:W-:Y:S02]  /*1dd0*/  IADD3 R4, P2, P1, R0, UR7, R4 ;  /* 0x0000000700047c10 */ /* 0x000fe4000f95e004 */
[----:B------:R-:W-:Y:S01]  /*1de0*/  SHF.R.S32.HI R0, RZ, 0x1f, R0 ;  /* 0x0000001fff007819 */ /* 0x000fe20000011400 */
[----:B------:R-:W-:Y:S02]  /*1df0*/  UIADD3.X UR34, UR45, UR34, URZ, UP0, !UPT ;  /* 0x000000222d227290 */ /* 0x000fe400087fe43f */
[----:B------:R-:W-:Y:S01]  /*1e00*/  UIMAD UR6, UR6, UR35, URZ ;  /* 0x00000023060672a4 */ /* 0x000fe2000f8e023f */
[----:B------:R-:W-:Y:S01]  /*1e10*/  IADD3.X R0, R0, UR29, R3, P2, P1 ;  /* 0x0000001d00007c10 */ /* 0x000fe200097e2403 */
[----:B------:R-:W-:Y:S01]  /*1e20*/  IMAD.U32 R7, RZ, RZ, UR47 ;  /* 0x0000002fff077e24 */ /* 0x000fe2000f8e00ff */
[----:B------:R-:W-:Y:S01]  /*1e30*/  IADD3 R4, P1, R4, R30, RZ ;  /* 0x0000001e04047210 */ /* 0x000fe20007f3e0ff */
[----:B------:R-:W-:Y:S01]  /*1e40*/  UIMAD UR34, UR34, UR46, UR6 ;  /* 0x0000002e222272a4 */ /* 0x000fe2000f8e0206 */
[----:B------:R1:W2:Y:S02]  /*1e50*/  LDSM.16.M88.4 R116, [R149+0x8000] ;  /* 0x008000009574783b */ /* 0x0002a40000000200 */
[----:B------:R-:W-:Y:S01]  /*1e60*/  IADD3.X R5, R0, R31, RZ, P1, !PT ;  /* 0x0000001f00057210 */ /* 0x000fe20000ffe4ff */
[----:B------:R-:W-:Y:S01]  /*1e70*/  ULDC.64 UR6, c[0x0][0x400] ;  /* 0x0001000000067ab9 */ /* 0x000fe20000000a00 */
[----:B------:R1:W3:Y:S01]  /*1e80*/  LDSM.16.M88.4 R120, [R149+0x8400] ;  /* 0x008400009578783b */ /* 0x0002e20000000200 */
[----:B------:R-:W-:Y:S01]  /*1e90*/  IMAD.WIDE.U32 R4, R6, UR35, R4 ;  /* 0x0000002306047c25 */ /* 0x000fe2000f8e0004 */
[----:B------:R-:W-:-:S02]  /*1ea0*/  UISETP.GE.AND UP0, UPT, UR27, 0x1, UPT ;  /* 0x000000011b00788c */ /* 0x000fc4000bf06270 */
[----:B------:R1:W4:Y:S01]  /*1eb0*/  LDSM.16.M88.4 R124, [R149+0x8800] ;  /* 0x00880000957c783b */ /* 0x0003220000000200 */
[----:B------:R-:W-:Y:S01]  /*1ec0*/  VIADD R0, R5, UR34 ;  /* 0x0000002205007c36 */ /* 0x000fe20008000000 */
[C---:B------:R-:W-:Y:S02]  /*1ed0*/  LEA R162, P1, R4.reuse, UR6, 0x2 ;  /* 0x0000000604a27c11 */ /* 0x040fe4000f8210ff */
[----:B------:R1:W1:Y:S02]  /*1ee0*/  LDSM.16.M88.4 R128, [R149+0x8c00] ;  /* 0x008c00009580783b */ /* 0x0002640000000200 */
[----:B------:R-:W-:Y:S02]  /*1ef0*/  LEA.HI.X R163, R4, UR7, R0, 0x2, P1 ;  /* 0x0000000704a37c11 */ /* 0x000fe400088f1400 */
[----:B------:R1:W1:Y:S01]  /*1f00*/  LDSM.16.M88.4 R132, [R150+0x8000] ;  /* 0x008000009684783b */ /* 0x0002620000000200 */
[----:B------:R-:W-:Y:S01]  /*1f10*/  PLOP3.LUT P1, PT, PT, PT, UP0, 0x80, 0x0 ;  /* 0x000000000000781c */ /* 0x000fe20003f2f008 */
[----:B------:R-:W-:-:S02]  /*1f20*/  UIMAD.WIDE UR6, UR28, 0x4, UR32 ;  /* 0x000000041c0678a5 */ /* 0x000fc4000f8e0220 */
[----:B------:R1:W1:Y:S04]  /*1f30*/  LDSM.16.M88.4 R136, [R150+0x8400] ;  /* 0x008400009688783b */ /* 0x0002680000000200 */
[----:B------:R1:W1:Y:S04]  /*1f40*/  LDSM.16.M88.4 R140, [R150+0x8800] ;  /* 0x00880000968c783b */ /* 0x0002680000000200 */
[----:B------:R1:W1:Y:S02]  /*1f50*/  LDSM.16.M88.4 R144, [R150+0x8c00] ;  /* 0x008c00009690783b */ /* 0x0002640000000200 */
[----:B------:R-:W-:Y:S05]  /*1f60*/  @!P1 BRA `(.L_x_528) ;  /* 0x0000004c00d89947 */ /* 0x000fea0003800000 */
[----:B------:R-:W-:Y:S01]  /*1f70*/  STL [R1+0x70], R15 ;  /* 0x0000700f01007387 */ /* 0x000fe20000100800 */
[C---:B------:R-:W-:Y:S01]  /*1f80*/  SHF.L.U64.HI R3, R34.reuse, 0x2, R16 ;  /* 0x0000000222037819 */ /* 0x040fe20000010210 */
[C---:B------:R-:W-:Y:S01]  /*1f90*/  IMAD.SHL.U32 R6, R34.reuse, 0x4, RZ ;  /* 0x0000000422067824 */ /* 0x040fe200078e00ff */
[----:B------:R-:W-:Y:S01]  /*1fa0*/  MOV R95, RZ ;  /* 0x000000ff005f7202 */ /* 0x000fe20000000f00 */
[----:B-----5:R-:W-:Y:S01]  /*1fb0*/  STL [R1+0x80], R8 ;  /* 0x0000800801007387 */ /* 0x020fe20000100800 */
[----:B------:R-:W-:Y:S01]  /*1fc0*/  VIADD R4, R155, 0x1000 ;  /* 0x000010009b047836 */ /* 0x000fe20000000000 */
[----:B------:R-:W-:Y:S01]  /*1fd0*/  USHF.L.U32 UR44, UR39, 0x3, URZ ;  /* 0x00000003272c7899 */ /* 0x000fe2000800063f */
[----:B------:R-:W-:Y:S01]  /*1fe0*/  VIADD R0, R34, 0xffffff80 ;  /* 0xffffff8022007836 */ /* 0x000fe20000000000 */
[----:B------:R-:W-:Y:S01]  /*1ff0*/  STL [R1+0x7c], R10 ;  /* 0x00007c0a01007387 */ /* 0x000fe20000100800 */
[----:B------:R-:W-:Y:S01]  /*2000*/  USHF.L.U32 UR43, UR39, 0x4, URZ ;  /* 0x00000004272b7899 */ /* 0x000fe2000800063f */
[----:B------:R-:W-:Y:S01]  /*2010*/  SEL R4, R4, R155, !P0 ;  /* 0x0000009b04047207 */ /* 0x000fe20004000000 */
[----:B------:R-:W-:Y:S01]  /*2020*/  UIMAD UR41, UR39, 0x18, URZ ;  /* 0x00000018272978a4 */ /* 0x000fe2000f8e023f */
[----:B------:R-:W-:Y:S01]  /*2030*/  STL [R1+0x78], R11 ;  /* 0x0000780b01007387 */ /* 0x000fe20000100800 */
[----:B------:R-:W-:Y:S01]  /*2040*/  SHF.R.S32.HI R5, RZ, 0x1f, R0 ;  /* 0x0000001fff057819 */ /* 0x000fe20000011400 */
[----:B------:R-:W-:-:S02]  /*2050*/  USHF.L.U32 UR40, UR39, 0x5, URZ ;  /* 0x0000000527287899 */ /* 0x000fc4000800063f */
[----:B------:R-:W-:Y:S01]  /*2060*/  STL [R1+0x74], R9 ;  /* 0x0000740901007387 */ /* 0x000fe20000100800 */
[----:B------:R-:W-:Y:S02]  /*2070*/  UIMAD UR38, UR39, 0x28, URZ ;  /* 0x00000028272678a4 */ /* 0x000fe4000f8e023f */
[----:B------:R-:W-:Y:S01]  /*2080*/  UIMAD UR37, UR39, 0x30, URZ ;  /* 0x00000030272578a4 */ /* 0x000fe2000f8e023f */
[----:B------:R2:W-:Y:S01]  /*2090*/  STL [R1+0x8c], R3 ;  /* 0x00008c0301007387 */ /* 0x0005e20000100800 */
[----:B------:R-:W-:Y:S02]  /*20a0*/  UIMAD UR36, UR39, 0x38, URZ ;  /* 0x00000038272478a4 */ /* 0x000fe4000f8e023f */
[----:B------:R-:W-:Y:S01]  /*20b0*/  USHF.L.U32 UR35, UR39, 0x6, URZ ;  /* 0x0000000627237899 */ /* 0x000fe2000800063f */
[----:B------:R1:W-:Y:S01]  /*20c0*/  STL [R1+0x90], R6 ;  /* 0x0000900601007387 */ /* 0x0003e20000100800 */
[----:B------:R-:W-:Y:S02]  /*20d0*/  UIMAD UR34, UR39, 0x48, URZ ;  /* 0x00000048272278a4 */ /* 0x000fe4000f8e023f */
[----:B------:R-:W-:-:S02]  /*20e0*/  UIMAD UR33, UR39, 0x50, URZ ;  /* 0x00000050272178a4 */ /* 0x000fc4000f8e023f */
[----:B------:R-:W-:Y:S02]  /*20f0*/  UIMAD UR32, UR39, 0x58, URZ ;  /* 0x00000058272078a4 */ /* 0x000fe4000f8e023f */
[----:B------:R-:W-:Y:S02]  /*2100*/  UIMAD UR29, UR39, 0x60, URZ ;  /* 0x00000060271d78a4 */ /* 0x000fe4000f8e023f */
[----:B------:R-:W-:Y:S02]  /*2110*/  UIMAD UR28, UR39, 0x68, URZ ;  /* 0x00000068271c78a4 */ /* 0x000fe4000f8e023f */
[----:B------:R-:W-:Y:S02]  /*2120*/  UIMAD UR27, UR39, 0x70, URZ ;  /* 0x00000070271b78a4 */ /* 0x000fe4000f8e023f */
[----:B------:R-:W-:Y:S01]  /*2130*/  UIMAD UR48, UR39, 0x78, URZ ;  /* 0x00000078273078a4 */ /* 0x000fe2000f8e023f */
[----:B------:R-:W-:Y:S01]  /*2140*/  ULDC UR45, c[0x0][0x270] ;  /* 0x00009c00002d7ab9 */ /* 0x000fe20000000800 */
[----:B--2---:R-:W-:-:S04]  /*2150*/  IADD3 R3, R156, 0x1000, RZ ;  /* 0x000010009c037810 */ /* 0x004fc80007ffe0ff */
[----:B------:R-:W-:Y:S02]  /*2160*/  SEL R148, R3, R156, !P0 ;  /* 0x0000009c03947207 */ /* 0x000fe40004000000 */
[C---:B------:R-:W-:Y:S01]  /*2170*/  SHF.L.U64.HI R5, R0.reuse, 0x2, R5 ;  /* 0x0000000200057819 */ /* 0x040fe20000010205 */
[----:B------:R-:W-:Y:S01]  /*2180*/  IMAD.SHL.U32 R0, R0, 0x4, RZ ;  /* 0x0000000400007824 */ /* 0x000fe200078e00ff */
[----:B------:R-:W-:Y:S01]  /*2190*/  LEA R3, R4, UR5, 0x1 ;  /* 0x0000000504037c11 */ /* 0x000fe2000f8e08ff */
[----:B------:R-:W-:Y:S01]  /*21a0*/  ULDC UR47, c[0x0][0x39c] ;  /* 0x0000e700002f7ab9 */ /* 0x000fe20000000800 */
[----:B------:R-:W-:Y:S01]  /*21b0*/  LEA R148, R148, UR5, 0x1 ;  /* 0x0000000594947c11 */ /* 0x000fe2000f8e08ff */
[----:B------:R2:W-:Y:S01]  /*21c0*/  STL [R1+0x88], R5 ;  /* 0x0000880501007387 */ /* 0x0005e20000100800 */
[----:B------:R-:W-:-:S03]  /*21d0*/  ULDC UR46, c[0x0][0x2ec] ;  /* 0x0000bb00002e7ab9 */ /* 0x000fc60000000800 */
[----:B-1----:R2:W-:Y:S02]  /*21e0*/  STL [R1+0x84], R0 ;  /* 0x0000840001007387 */ /* 0x0025e40000100800 */
.L_x_531:
[----:B------:R-:W0:Y:S01]  /*21f0*/  LDGDEPBAR ;  /* 0x00000000000079af */ /* 0x000e220000000000 */
[----:B------:R-:W-:Y:S01]  /*2200*/  IADD3 R112, R154, R148, RZ ;  /* 0x000000949a707210 */ /* 0x000fe20007ffe0ff */
[----:B------:R-:W-:Y:S06]  /*2210*/  UISETP.GE.AND UP2, UPT, UR42, 0x1, UPT ;  /* 0x000000012a00788c */ /* 0x000fec000bf46270 */
[----:B--2---:R-:W2:Y:S04]  /*2220*/  LDL R0, [R1+0x80] ;  /* 0x0000800001007983 */ /* 0x004ea80000100800 */
[----:B------:R-:W3:Y:S01]  /*2230*/  LDL R171, [R1+0x7c] ;  /* 0x00007c0001ab7983 */ /* 0x000ee20000100800 */
[----:B------:R-:W-:Y:S03]  /*2240*/  PLOP3.LUT P2, PT, PT, PT, UP2, 0x80, 0x0 ;  /* 0x000000000000781c */ /* 0x000fe60003f4f028 */
        /* <DEDUP_REMOVED lines=26> */
[----:B------:R-:W1:Y:S02]  /*23f0*/  LDSM.16.M88.4 R100, [R149+0x6c00] ;  /* 0x006c00009564783b */ /* 0x000e640000000200 */
[-C--:B-1----:R-:W-:Y:S06]  /*2400*/  HMMA.16816.F32.BF16 R4, R64, R16.reuse, RZ ;  /* 0x000000104004723c */ /* 0x082fec00000418ff */
        /* <DEDUP_REMOVED lines=30> */
[----:B------:R-:W-:Y:S05]  /*25f0*/  FMUL.FTZ R11, R11, UR47 ;  /* 0x0000002f0b0b7c20 */ /* 0x000fea0008410000 */
[----:B------:R-:W1:Y:S01]  /*2600*/  MUFU.TANH R169, R8 ;  /* 0x0000000800a97308 */ /* 0x000e620000002400 */
[----:B------:R-:W-:Y:S01]  /*2610*/  FMUL.FTZ R13, R13, UR47 ;  /* 0x0000002f0d0d7c20 */ /* 0x000fe20008410000 */
[----:B------:R-:W-:Y:S01]  /*2620*/  FMUL.FTZ R12, R12, UR47 ;  /* 0x0000002f0c0c7c20 */ /* 0x000fe20008410000 */
[----:B------:R-:W-:Y:S01]  /*2630*/  FMUL.FTZ R14, R14, UR47 ;  /* 0x0000002f0e0e7c20 */ /* 0x000fe20008410000 */
[----:B------:R-:W-:Y:S01]  /*2640*/  FMUL.FTZ R15, R15, UR47 ;  /* 0x0000002f0f0f7c20 */ /* 0x000fe20008410000 */
[----:B------:R-:W-:Y:S01]  /*2650*/  FMUL.FTZ R18, R18, UR47 ;  /* 0x0000002f12127c20 */ /* 0x000fe20008410000 */
[----:B------:R-:W-:Y:S04]  /*2660*/  FMUL.FTZ R19, R19, UR47 ;  /* 0x0000002f13137c20 */ /* 0x000fe80008410000 */
[----:B------:R-:W-:Y:S01]  /*2670*/  MUFU.TANH R164, R13 ;  /* 0x0000000d00a47308 */ /* 0x000fe20000002400 */
[----:B--2---:R-:W-:Y:S01]  /*2680*/  FSETP.NEU.FTZ.AND P0, PT, R0, -INF , PT ;  /* 0xff8000000000780b */ /* 0x004fe20003f1d000 */
[----:B------:R-:W-:Y:S01]  /*2690*/  FMUL.FTZ R16, R16, UR47 ;  /* 0x0000002f10107c20 */ /* 0x000fe20008410000 */
[----:B------:R-:W-:Y:S07]  /*26a0*/  FMUL.FTZ R17, R17, UR47 ;  /* 0x0000002f11117c20 */ /* 0x000fee0008410000 */
[----:B------:R-:W2:Y:S01]  /*26b0*/  MUFU.TANH R168, R9 ;  /* 0x0000000900a87308 */ /* 0x000ea20000002400 */
[----:B-1----:R-:W-:Y:S01]  /*26c0*/  STL [R1+0x24], R169 ;  /* 0x000024a901007387 */ /* 0x002fe20000100800 */
[----:B----4-:R-:W-:Y:S08]  /*26d0*/  FMUL.FTZ R8, R170, 1.4426950216293334961 ;  /* 0x3fb8aa3baa087820 */ /* 0x010ff00000410000 */
[----:B------:R-:W1:Y:S10]  /*26e0*/  MUFU.TANH R167, R10 ;  /* 0x0000000a00a77308 */ /* 0x000e740000002400 */
[----:B------:R-:W4:Y:S01]  /*26f0*/  MUFU.TANH R166, R11 ;  /* 0x0000000b00a67308 */ /* 0x000f220000002400 */
[----:B--2---:R-:W-:Y:S01]  /*2700*/  STL [R1+0x20], R168 ;  /* 0x000020a801007387 */ /* 0x004fe20000100800 */
[C---:B---3--:R-:W-:Y:S08]  /*2710*/  FMUL.FTZ R9, R171.reuse, 1.4426950216293334961 ;  /* 0x3fb8aa3bab097820 */ /* 0x048ff00000410000 */
[----:B------:R-:W2:Y:S01]  /*2720*/  MUFU.TANH R165, R12 ;  /* 0x0000000c00a57308 */ /* 0x000ea20000002400 */
[----:B-1----:R-:W-:Y:S01]  /*2730*/  STL [R1+0x6c], R167 ;  /* 0x00006ca701007387 */ /* 0x002fe20000100800 */
[----:B------:R-:W-:Y:S05]  /*2740*/  FMUL.FTZ R10, R0, 1.4426950216293334961 ;  /* 0x3fb8aa3b000a7820 */ /* 0x000fea0000410000 */
[----:B------:R-:W-:Y:S03]  /*2750*/  FSEL R10, R10, RZ, P0 ;  /* 0x000000ff0a0a7208 */ /* 0x000fe60000000000 */
[----:B------:R-:W1:Y:S01]  /*2760*/  MUFU.TANH R82, R5 ;  /* 0x0000000500527308 */ /* 0x000e620000002400 */
[----:B----4-:R-:W-:Y:S01]  /*2770*/  STL [R1+0x68], R166 ;  /* 0x000068a601007387 */ /* 0x010fe20000100800 */
[----:B------:R-:W-:Y:S01]  /*2780*/  FSETP.NEU.FTZ.AND P0, PT, R171, -INF , PT ;  /* 0xff800000ab00780b */ /* 0x000fe20003f1d000 */
[----:B------:R-:W-:Y:S03]  /*2790*/  FFMA.FTZ R0, R83, UR46, -R10 ;  /* 0x0000002e53007c23 */ /* 0x000fe6000801080a */
[----:B------:R-:W-:Y:S04]  /*27a0*/  FSEL R9, R9, RZ, P0 ;  /* 0x000000ff09097208 */ /* 0x000fe80000000000 */
[----:B------:R1:W-:Y:S01]  /*27b0*/  MUFU.EX2 R188, R0 ;  /* 0x0000000000bc7308 */ /* 0x0003e20000000800 */
[----:B--2---:R-:W-:Y:S01]  /*27c0*/  STL [R1+0x10], R165 ;  /* 0x000010a501007387 */ /* 0x004fe20000100800 */
[----:B------:R-:W-:Y:S03]  /*27d0*/  FSETP.NEU.FTZ.AND P0, PT, R170, -INF , PT ;  /* 0xff800000aa00780b */ /* 0x000fe60003f1d000 */
[----:B------:R-:W-:Y:S01]  /*27e0*/  STL [R1+0xc], R164 ;  /* 0x00000ca401007387 */ /* 0x000fe20000100800 */
[----:B------:R-:W-:Y:S04]  /*27f0*/  FSEL R8, R8, RZ, P0 ;  /* 0x000000ff08087208 */ /* 0x000fe80000000000 */
[----:B------:R-:W2:Y:S01]  /*2800*/  MUFU.TANH R3, R6 ;  /* 0x0000000600037308 */ /* 0x000ea20000002400 */
[----:B------:R-:W3:Y:S01]  /*2810*/  LDL R13, [R1+0x74] ;  /* 0x00007400010d7983 */ /* 0x000ee20000100800 */
[----:B------:R-:W-:Y:S08]  /*2820*/  FFMA.FTZ R11, R169, UR46, -R8 ;  /* 0x0000002ea90b7c23 */ /* 0x000ff00008010808 */
[----:B------:R4:W2:Y:S01]  /*2830*/  MUFU.TANH R2, R7 ;  /* 0x0000000700027308 */ /* 0x0008a20000002400 */
[----:B-1----:R-:W-:Y:S09]  /*2840*/  FFMA.FTZ R0, R82, UR46, -R10 ;  /* 0x0000002e52007c23 */ /* 0x002ff2000801080a */
[----:B------:R2:W-:Y:S10]  /*2850*/  MUFU.EX2 R187, R0 ;  /* 0x0000000000bb7308 */ /* 0x0005f40000000800 */
[----:B------:R1:W-:Y:S01]  /*2860*/  MUFU.EX2 R252, R11 ;  /* 0x0000000b00fc7308 */ /* 0x0003e20000000800 */
[----:B----4-:R-:W4:Y:S09]  /*2870*/  LDSM.16.M88.4 R4, [R150+0x6400] ;  /* 0x006400009604783b */ /* 0x010f320000000200 */
[----:B------:R-:W-:Y:S01]  /*2880*/  MUFU.TANH R216, R18 ;  /* 0x0000001200d87308 */ /* 0x000fe20000002400 */
[--C-:B--2---:R-:W-:Y:S09]  /*2890*/  FFMA.FTZ R0, R3, UR46, -R9.reuse ;  /* 0x0000002e03007c23 */ /* 0x104ff20008010809 */
[----:B------:R2:W-:Y:S01]  /*28a0*/  MUFU.EX2 R218, R0 ;  /* 0x0000000000da7308 */ /* 0x0005e20000000800 */
[--C-:B-1----:R-:W-:Y:S09]  /*28b0*/  FFMA.FTZ R11, R168, UR46, -R8.reuse ;  /* 0x0000002ea80b7c23 */ /* 0x102ff20008010808 */
[----:B------:R-:W-:Y:S10]  /*28c0*/  MUFU.EX2 R251, R11 ;  /* 0x0000000b00fb7308 */ /* 0x000ff40000000800 */
[----:B------:R-:W-:Y:S01]  /*28d0*/  MUFU.TANH R215, R19 ;  /* 0x0000001300d77308 */ /* 0x000fe20000002400 */
[--C-:B--2---:R-:W-:Y:S09]  /*28e0*/  FFMA.FTZ R0, R2, UR46, -R9.reuse ;  /* 0x0000002e02007c23 */ /* 0x104ff20008010809 */
[----:B------:R-:W-:Y:S01]  /*28f0*/  MUFU.EX2 R217, R0 ;  /* 0x0000000000d97308 */ /* 0x000fe20000000800 */
[-C--:B----4-:R-:W-:Y:S06]  /*2900*/  HMMA.16816.F32.BF16 R20, R104, R4.reuse, R20 ;  /* 0x000000046814723c */ /* 0x090fec0000041814 */
[C---:B------:R-:W-:Y:S03]  /*2910*/  HMMA.16816.F32.BF16 R24, R112.reuse, R4, R24 ;  /* 0x000000047018723c */ /* 0x040fe60000041818 */
[----:B------:R-:W1:Y:S03]  /*2920*/  MUFU.TANH R161, R14 ;  /* 0x0000000e00a17308 */ /* 0x000e660000002400 */
[-C--:B------:R-:W-:Y:S07]  /*2930*/  HMMA.16816.F32.BF16 R28, R112, R6.reuse, R28 ;  /* 0x00000006701c723c */ /* 0x080fee000004181c */
[----:B------:R-:W-:Y:S01]  /*2940*/  MUFU.TANH R81, R16 ;  /* 0x0000001000517308 */ /* 0x000fe20000002400 */
[--C-:B------:R-:W-:Y:S01]  /*2950*/  FFMA.FTZ R4, R165, UR46, -R8.reuse ;  /* 0x0000002ea5047c23 */ /* 0x100fe20008010808 */
[C---:B------:R-:W-:Y:S08]  /*2960*/  HMMA.16816.F32.BF16 R32, R104.reuse, R6, R32 ;  /* 0x000000066820723c */ /* 0x040ff00000041820 */
[----:B------:R2:W-:Y:S03]  /*2970*/  MUFU.EX2 R247, R4 ;  /* 0x0000000400f77308 */ /* 0x0005e60000000800 */
[----:B------:R-:W-:Y:S01]  /*2980*/  FMUL.FTZ R20, R20, UR47 ;  /* 0x0000002f14147c20 */ /* 0x000fe20008410000 */
[----:B-1----:R-:W-:Y:S01]  /*2990*/  STL [R1+0x64], R161 ;  /* 0x000064a101007387 */ /* 0x002fe20000100800 */
[----:B------:R-:W-:Y:S01]  /*29a0*/  FMUL.FTZ R22, R22, UR47 ;  /* 0x0000002f16167c20 */ /* 0x000fe20008410000 */
[----:B------:R-:W-:Y:S01]  /*29b0*/  FMUL.FTZ R23, R23, UR47 ;  /* 0x0000002f17177c20 */ /* 0x000fe20008410000 */
[----:B------:R-:W-:Y:S03]  /*29c0*/  FMUL.FTZ R21, R21, UR47 ;  /* 0x0000002f15157c20 */ /* 0x000fe60008410000 */
[----:B------:R-:W-:Y:S01]  /*29d0*/  MUFU.TANH R210, R22 ;  /* 0x0000001600d27308 */ /* 0x000fe20000002400 */
[----:B------:R-:W-:Y:S01]  /*29e0*/  FMUL.FTZ R24, R24, UR47 ;  /* 0x0000002f18187c20 */ /* 0x000fe20008410000 */
[----:B------:R-:W-:Y:S01]  /*29f0*/  FMUL.FTZ R25, R25, UR47 ;  /* 0x0000002f19197c20 */ /* 0x000fe20008410000 */
[----:B------:R-:W-:Y:S01]  /*2a00*/  FMUL.FTZ R26, R26, UR47 ;  /* 0x0000002f1a1a7c20 */ /* 0x000fe20008410000 */
[----:B------:R-:W-:Y:S01]  /*2a10*/  FMUL.FTZ R27, R27, UR47 ;  /* 0x0000002f1b1b7c20 */ /* 0x000fe20008410000 */
[----:B------:R-:W-:Y:S01]  /*2a20*/  FMUL.FTZ R30, R30, UR47 ;  /* 0x0000002f1e1e7c20 */ /* 0x000fe20008410000 */
[----:B------:R-:W-:Y:S01]  /*2a30*/  FMUL.FTZ R31, R31, UR47 ;  /* 0x0000002f1f1f7c20 */ /* 0x000fe20008410000 */
[----:B------:R-:W-:Y:S03]  /*2a40*/  FMUL.FTZ R28, R28, UR47 ;  /* 0x0000002f1c1c7c20 */ /* 0x000fe60008410000 */
[----:B------:R-:W-:Y:S01]  /*2a50*/  MUFU.TANH R79, R20 ;  /* 0x00000014004f7308 */ /* 0x000fe20000002400 */
[----:B--2---:R-:W-:Y:S01]  /*2a60*/  FFMA.FTZ R4, R164, UR46, -R8 ;  /* 0x0000002ea4047c23 */ /* 0x004fe20008010808 */
[----:B------:R-:W-:Y:S01]  /*2a70*/  FMUL.FTZ R29, R29, UR47 ;  /* 0x0000002f1d1d7c20 */ /* 0x000fe20008410000 */
[----:B------:R-:W-:Y:S01]  /*2a80*/  FMUL.FTZ R32, R32, UR47 ;  /* 0x0000002f20207c20 */ /* 0x000fe20008410000 */
[----:B------:R-:W-:Y:S01]  /*2a90*/  FMUL.FTZ R33, R33, UR47 ;  /* 0x0000002f21217c20 */ /* 0x000fe20008410000 */
[----:B------:R-:W-:Y:S01]  /*2aa0*/  FMUL.FTZ R35, R35, UR47 ;  /* 0x0000002f23237c20 */ /* 0x000fe20008410000 */
[----:B------:R-:W-:Y:S04]  /*2ab0*/  FMUL.FTZ R34, R34, UR47 ;  /* 0x0000002f22227c20 */ /* 0x000fe80008410000 */
[----:B------:R-:W-:Y:S10]  /*2ac0*/  MUFU.TANH R209, R23 ;  /* 0x0000001700d17308 */ /* 0x000ff40000002400 */
[----:B------:R-:W-:Y:S10]  /*2ad0*/  MUFU.TANH R78, R21 ;  /* 0x00000015004e7308 */ /* 0x000ff40000002400 */
[----:B------:R-:W-:Y:S10]  /*2ae0*/  MUFU.EX2 R246, R4 ;  /* 0x0000000400f67308 */ /* 0x000ff40000000800 */
[----:B------:R-:W1:Y:S10]  /*2af0*/  MUFU.TANH R12, R15 ;  /* 0x0000000f000c7308 */ /* 0x000e740000002400 */
[----:B------:R-:W-:Y:S10]  /*2b00*/  MUFU.TANH R248, R24 ;  /* 0x0000001800f87308 */ /* 0x000ff40000002400 */
[----:B------:R-:W-:Y:S01]  /*2b10*/  MUFU.TANH R80, R17 ;  /* 0x0000001100507308 */ /* 0x000fe20000002400 */
[----:B-1----:R1:W-:Y:S09]  /*2b20*/  STL [R1+0x60], R12 ;  /* 0x0000600c01007387 */ /* 0x0023f20000100800 */
[----:B------:R-:W-:Y:S10]  /*2b30*/  MUFU.TANH R245, R25 ;  /* 0x0000001900f57308 */ /* 0x000ff40000002400 */
[----:B------:R-:W-:Y:S10]  /*2b40*/  MUFU.TANH R14, R26 ;  /* 0x0000001a000e7308 */ /* 0x000ff40000002400 */
        /* <DEDUP_REMOVED lines=8> */
[----:B------:R-:W-:Y:S08]  /*2bd0*/  FSETP.NEU.FTZ.AND P0, PT, R13, -INF , PT ;  /* 0xff8000000d00780b */ /* 0x000ff00003f1d000 */
[----:B------:R-:W-:Y:S01]  /*2be0*/  MUFU.TANH R13, R31 ;  /* 0x0000001f000d7308 */ /* 0x000fe20000002400 */
[----:B------:R-:W-:Y:S05]  /*2bf0*/  FSEL R0, R0, RZ, P0 ;  /* 0x000000ff00007208 */ /* 0x000fea0000000000 */
[--C-:B------:R-:W-:Y:S01]  /*2c00*/  FFMA.FTZ R11, R167, UR46, -R0.reuse ;  /* 0x0000002ea70b7c23 */ /* 0x100fe20008010800 */
[--C-:B------:R-:W-:Y:S03]  /*2c10*/  FFMA.FTZ R4, R161, UR46, -R0.reuse ;  /* 0x0000002ea1047c23 */ /* 0x100fe60008010800 */
[----:B------:R2:W3:Y:S10]  /*2c20*/  MUFU.EX2 R18, R11 ;  /* 0x0000000b00127308 */ /* 0x0004f40000000800 */
[----:B------:R4:W-:Y:S01]  /*2c30*/  MUFU.EX2 R16, R4 ;  /* 0x0000000400107308 */ /* 0x0009e20000000800 */
[--C-:B--2---:R-:W-:Y:S01]  /*2c40*/  FFMA.FTZ R11, R166, UR46, -R0.reuse ;  /* 0x0000002ea60b7c23 */ /* 0x104fe20008010800 */
[----:B---3--:R-:W-:Y:S08]  /*2c50*/  STL [R1+0x5c], R18 ;  /* 0x00005c1201007387 */ /* 0x008ff00000100800 */
[----:B------:R2:W3:Y:S01]  /*2c60*/  MUFU.EX2 R19, R11 ;  /* 0x0000000b00137308 */ /* 0x0004e20000000800 */
[----:B----4-:R-:W-:Y:S09]  /*2c70*/  FFMA.FTZ R4, R12, UR46, -R0 ;  /* 0x0000002e0c047c23 */ /* 0x010ff20008010800 */
[----:B------:R4:W4:Y:S10]  /*2c80*/  MUFU.EX2 R17, R4 ;  /* 0x0000000400117308 */ /* 0x0009340000000800 */
[----:B-1----:R-:W1:Y:S01]  /*2c90*/  MUFU.TANH R12, R30 ;  /* 0x0000001e000c7308 */ /* 0x002e620000002400 */
[--C-:B--2---:R-:W-:Y:S01]  /*2ca0*/  FFMA.FTZ R11, R79, UR46, -R10.reuse ;  /* 0x0000002e4f0b7c23 */ /* 0x104fe2000801080a */
[----:B---3--:R-:W-:Y:S04]  /*2cb0*/  STL [R1+0x58], R19 ;  /* 0x0000581301007387 */ /* 0x008fe80000100800 */
[----:B------:R-:W-:Y:S04]  /*2cc0*/  STL [R1+0x54], R16 ;  /* 0x0000541001007387 */ /* 0x000fe80000100800 */
[----:B------:R2:W-:Y:S01]  /*2cd0*/  MUFU.EX2 R176, R11 ;  /* 0x0000000b00b07308 */ /* 0x0005e20000000800 */
[--C-:B----4-:R-:W-:Y:S01]  /*2ce0*/  FFMA.FTZ R4, R81, UR46, -R10.reuse ;  /* 0x0000002e51047c23 */ /* 0x110fe2000801080a */
[----:B------:R-:W-:Y:S04]  /*2cf0*/  STL [R1+0x50], R17 ;  /* 0x0000501101007387 */ /* 0x000fe80000100800 */
[----:B------:R3:W-:Y:S04]  /*2d00*/  STL [R1+0x4c], R14 ;  /* 0x00004c0e01007387 */ /* 0x0007e80000100800 */
[----:B------:R4:W-:Y:S01]  /*2d10*/  MUFU.EX2 R180, R4 ;  /* 0x0000000400b47308 */ /* 0x0009e20000000800 */
[----:B------:R-:W-:Y:S04]  /*2d20*/  STL [R1+0x48], R15 ;  /* 0x0000480f01007387 */ /* 0x000fe80000100800 */
[----:B-1----:R-:W-:Y:S01]  /*2d30*/  STL [R1+0x34], R12 ;  /* 0x0000340c01007387 */ /* 0x002fe20000100800 */
[--C-:B--2---:R-:W-:Y:S03]  /*2d40*/  FFMA.FTZ R11, R78, UR46, -R10.reuse ;  /* 0x0000002e4e0b7c23 */ /* 0x104fe6000801080a */
[----:B------:R-:W-:Y:S01]  /*2d50*/  STL [R1+0x30], R13 ;  /* 0x0000300d01007387 */ /* 0x000fe20000100800 */
[----:B------:R1:W-:Y:S01]  /*2d60*/  MUFU.EX2 R175, R11 ;  /* 0x0000000b00af7308 */ /* 0x0003e20000000800 */
[----:B----4-:R-:W-:Y:S09]  /*2d70*/  FFMA.FTZ R4, R80, UR46, -R10 ;  /* 0x0000002e50047c23 */ /* 0x010ff2000801080a */
[----:B------:R2:W-:Y:S01]  /*2d80*/  MUFU.EX2 R179, R4 ;  /* 0x0000000400b37308 */ /* 0x0005e20000000800 */
[--C-:B-1----:R-:W-:Y:S09]  /*2d90*/  FFMA.FTZ R11, R210, UR46, -R9.reuse ;  /* 0x0000002ed20b7c23 */ /* 0x102ff20008010809 */
        /* <DEDUP_REMOVED lines=9> */
[----:B--2---:R-:W2:Y:S01]  /*2e30*/  LDSM.16.M88.4 R4, [R150+0x6800] ;  /* 0x006800009604783b */ /* 0x004ea20000000200 */
[----:B-1----:R-:W-:Y:S08]  /*2e40*/  FFMA.FTZ R11, R245, UR46, -R8 ;  /* 0x0000002ef50b7c23 */ /* 0x002ff00008010808 */
[----:B------:R1:W-:Y:S02]  /*2e50*/  MUFU.EX2 R227, R11 ;  /* 0x0000000b00e37308 */ /* 0x0003e40000000800 */
[--C-:B-1----:R-:W-:Y:S08]  /*2e60*/  FFMA.FTZ R11, R14, UR46, -R0.reuse ;  /* 0x0000002e0e0b7c23 */ /* 0x102ff00008010800 */
[----:B---3--:R-:W1:Y:S01]  /*2e70*/  MUFU.EX2 R14, R11 ;  /* 0x0000000b000e7308 */ /* 0x008e620000000800 */
[-C--:B--2---:R-:W-:Y:S06]  /*2e80*/  HMMA.16816.F32.BF16 R36, R104, R4.reuse, R36 ;  /* 0x000000046824723c */ /* 0x084fec0000041824 */
[C---:B------:R-:W-:Y:S06]  /*2e90*/  HMMA.16816.F32.BF16 R40, R112.reuse, R4, R40 ;  /* 0x000000047028723c */ /* 0x040fec0000041828 */
[-C--:B------:R-:W-:Y:S01]  /*2ea0*/  HMMA.16816.F32.BF16 R44, R112, R6.reuse, R44 ;  /* 0x00000006702c723c */ /* 0x080fe2000004182c */
[----:B-1----:R-:W-:Y:S04]  /*2eb0*/  STL [R1+0x2c], R14 ;  /* 0x00002c0e01007387 */ /* 0x002fe80000100800 */
[----:B------:R-:W-:Y:S01]  /*2ec0*/  FFMA.FTZ R11, R15, UR46, -R0 ;  /* 0x0000002e0f0b7c23 */ /* 0x000fe20008010800 */
[C---:B------:R-:W-:Y:S03]  /*2ed0*/  HMMA.16816.F32.BF16 R48, R104.reuse, R6, R48 ;  /* 0x000000066830723c */ /* 0x040fe60000041830 */
[----:B------:R-:W1:Y:S02]  /*2ee0*/  MUFU.EX2 R15, R11 ;  /* 0x0000000b000f7308 */ /* 0x000e640000000800 */
[--C-:B------:R-:W-:Y:S01]  /*2ef0*/  FFMA.FTZ R4, R241, UR46, -R8.reuse ;  /* 0x0000002ef1047c23 */ /* 0x100fe20008010808 */
[----:B------:R-:W-:Y:S01]  /*2f00*/  FMUL.FTZ R36, R36, UR47 ;  /* 0x0000002f24247c20 */ /* 0x000fe20008410000 */
[----:B------:R-:W-:Y:S01]  /*2f10*/  FMUL.FTZ R37, R37, UR47 ;  /* 0x0000002f25257c20 */ /* 0x000fe20008410000 */
[----:B------:R-:W-:Y:S05]  /*2f20*/  FMUL.FTZ R38, R38, UR47 ;  /* 0x0000002f26267c20 */ /* 0x000fea0008410000 */
[----:B------:R2:W-:Y:S01]  /*2f30*/  MUFU.EX2 R222, R4 ;  /* 0x0000000400de7308 */ /* 0x0005e20000000800 */
[----:B------:R-:W-:Y:S01]  /*2f40*/  FMUL.FTZ R42, R42, UR47 ;  /* 0x0000002f2a2a7c20 */ /* 0x000fe20008410000 */
[----:B------:R-:W-:Y:S01]  /*2f50*/  FMUL.FTZ R43, R43, UR47 ;  /* 0x0000002f2b2b7c20 */ /* 0x000fe20008410000 */
[----:B------:R-:W-:Y:S01]  /*2f60*/  FMUL.FTZ R39, R39, UR47 ;  /* 0x0000002f27277c20 */ /* 0x000fe20008410000 */
[----:B------:R-:W-:Y:S01]  /*2f70*/  FMUL.FTZ R40, R40, UR47 ;  /* 0x0000002f28287c20 */ /* 0x000fe20008410000 */
[----:B------:R-:W-:Y:S01]  /*2f80*/  FMUL.FTZ R41, R41, UR47 ;  /* 0x0000002f29297c20 */ /* 0x000fe20008410000 */
[----:B------:R-:W-:Y:S04]  /*2f90*/  FMUL.FTZ R46, R46, UR47 ;  /* 0x0000002f2e2e7c20 */ /* 0x000fe80008410000 */
[----:B------:R-:W3:Y:S01]  /*2fa0*/  MUFU.TANH R75, R36 ;  /* 0x00000024004b7308 */ /* 0x000ee20000002400 */
[----:B-1----:R-:W-:Y:S01]  /*2fb0*/  STL [R1+0x28], R15 ;  /* 0x0000280f01007387 */ /* 0x002fe20000100800 */
[----:B------:R-:W-:Y:S01]  /*2fc0*/  FMUL.FTZ R44, R44, UR47 ;  /* 0x0000002f2c2c7c20 */ /* 0x000fe20008410000 */
[----:B------:R-:W-:Y:S01]  /*2fd0*/  FMUL.FTZ R47, R47, UR47 ;  /* 0x0000002f2f2f7c20 */ /* 0x000fe20008410000 */
[----:B------:R-:W-:Y:S01]  /*2fe0*/  FMUL.FTZ R45, R45, UR47 ;  /* 0x0000002f2d2d7c20 */ /* 0x000fe20008410000 */
[----:B------:R-:W4:Y:S01]  /*2ff0*/  LDL R23, [R1+0x90] ;  /* 0x0000900001177983 */ /* 0x000f220000100800 */
[----:B------:R-:W-:Y:S01]  /*3000*/  FMUL.FTZ R48, R48, UR47 ;  /* 0x0000002f30307c20 */ /* 0x000fe20008410000 */
[----:B------:R-:W-:Y:S03]  /*3010*/  FMUL.FTZ R49, R49, UR47 ;  /* 0x0000002f31317c20 */ /* 0x000fe60008410000 */
[----:B------:R-:W-:Y:S01]  /*3020*/  MUFU.TANH R220, R44 ;  /* 0x0000002c00dc7308 */ /* 0x000fe20000002400 */
[----:B------:R-:W4:Y:S01]  /*3030*/  LDL R22, [R1+0x8c] ;  /* 0x00008c0001167983 */ /* 0x000f220000100800 */
[----:B--2---:R-:W-:Y:S01]  /*3040*/  FFMA.FTZ R4, R240, UR46, -R8 ;  /* 0x0000002ef0047c23 */ /* 0x004fe20008010808 */
[----:B------:R-:W-:Y:S01]  /*3050*/  FMUL.FTZ R50, R50, UR47 ;  /* 0x0000002f32327c20 */ /* 0x000fe20008410000 */
[----:B------:R-:W-:Y:S06]  /*3060*/  FMUL.FTZ R51, R51, UR47 ;  /* 0x0000002f33337c20 */ /* 0x000fec0008410000 */
[----:B------:R1:W-:Y:S01]  /*3070*/  MUFU.EX2 R221, R4 ;  /* 0x0000000400dd7308 */ /* 0x0003e20000000800 */
[----:B---3--:R-:W-:Y:S09]  /*3080*/  FFMA.FTZ R11, R75, UR46, -R10 ;  /* 0x0000002e4b0b7c23 */ /* 0x008ff2000801080a */
[----:B------:R-:W-:Y:S10]  /*3090*/  MUFU.TANH R219, R45 ;  /* 0x0000002d00db7308 */ /* 0x000ff40000002400 */
[----:B------:R-:W-:Y:S01]  /*30a0*/  MUFU.TANH R74, R37 ;  /* 0x00000025004a7308 */ /* 0x000fe20000002400 */
[--C-:B-1----:R-:W-:Y:S09]  /*30b0*/  FFMA.FTZ R4, R12, UR46, -R0.reuse ;  /* 0x0000002e0c047c23 */ /* 0x102ff20008010800 */
[----:B------:R1:W2:Y:S10]  /*30c0*/  MUFU.EX2 R12, R4 ;  /* 0x00000004000c7308 */ /* 0x0002b40000000800 */
[----:B------:R3:W-:Y:S10]  /*30d0*/  MUFU.EX2 R166, R11 ;  /* 0x0000000b00a67308 */ /* 0x0007f40000000800 */
[----:B------:R-:W-:Y:S01]  /*30e0*/  MUFU.TANH R196, R38 ;  /* 0x0000002600c47308 */ /* 0x000fe20000002400 */
[----:B-1----:R-:W-:Y:S01]  /*30f0*/  FFMA.FTZ R4, R13, UR46, -R0 ;  /* 0x0000002e0d047c23 */ /* 0x002fe20008010800 */
[----:B--2---:R-:W-:Y:S08]  /*3100*/  STL [R1+0x1c], R12 ;  /* 0x00001c0c01007387 */ /* 0x004ff00000100800 */
[----:B------:R1:W2:Y:S01]  /*3110*/  MUFU.EX2 R13, R4 ;  /* 0x00000004000d7308 */ /* 0x0002a20000000800 */
[--C-:B---3--:R-:W-:Y:S09]  /*3120*/  FFMA.FTZ R11, R74, UR46, -R10.reuse ;  /* 0x0000002e4a0b7c23 */ /* 0x108ff2000801080a */
[----:B------:R3:W-:Y:S10]  /*3130*/  MUFU.EX2 R165, R11 ;  /* 0x0000000b00a57308 */ /* 0x0007f40000000800 */
[----:B------:R-:W3:Y:S01]  /*3140*/  MUFU.TANH R195, R39 ;  /* 0x0000002700c37308 */ /* 0x000ee20000002400 */
[--C-:B-1----:R-:W-:Y:S01]  /*3150*/  FFMA.FTZ R4, R77, UR46, -R10.reuse ;  /* 0x0000002e4d047c23 */ /* 0x102fe2000801080a */
[----:B--2---:R-:W-:Y:S08]  /*3160*/  STL [R1+0x18], R13 ;  /* 0x0000180d01007387 */ /* 0x004ff00000100800 */
[----:B------:R1:W-:Y:S01]  /*3170*/  MUFU.EX2 R170, R4 ;  /* 0x0000000400aa7308 */ /* 0x0003e20000000800 */
[--C-:B---3--:R-:W-:Y:S09]  /*3180*/  FFMA.FTZ R11, R196, UR46, -R9.reuse ;  /* 0x0000002ec40b7c23 */ /* 0x108ff20008010809 */
[----:B------:R2:W-:Y:S10]  /*3190*/  MUFU.EX2 R186, R11 ;  /* 0x0000000b00ba7308 */ /* 0x0005f40000000800 */
[----:B------:R-:W3:Y:S01]  /*31a0*/  MUFU.TANH R226, R40 ;  /* 0x0000002800e27308 */ /* 0x000ee20000002400 */
[----:B-1----:R-:W-:Y:S09]  /*31b0*/  FFMA.FTZ R4, R76, UR46, -R10 ;  /* 0x0000002e4c047c23 */ /* 0x002ff2000801080a */
[----:B------:R1:W-:Y:S01]  /*31c0*/  MUFU.EX2 R169, R4 ;  /* 0x0000000400a97308 */ /* 0x0003e20000000800 */
[--C-:B--2---:R-:W-:Y:S09]  /*31d0*/  FFMA.FTZ R11, R195, UR46, -R9.reuse ;  /* 0x0000002ec30b7c23 */ /* 0x104ff20008010809 */
[----:B------:R3:W-:Y:S10]  /*31e0*/  MUFU.EX2 R185, R11 ;  /* 0x0000000b00b97308 */ /* 0x0007f40000000800 */
[----:B------:R-:W2:Y:S01]  /*31f0*/  MUFU.TANH R225, R41 ;  /* 0x0000002900e17308 */ /* 0x000ea20000002400 */
[--C-:B-1----:R-:W-:Y:S09]  /*3200*/  FFMA.FTZ R4, R200, UR46, -R9.reuse ;  /* 0x0000002ec8047c23 */ /* 0x102ff20008010809 */
[----:B------:R1:W-:Y:S01]  /*3210*/  MUFU.EX2 R190, R4 ;  /* 0x0000000400be7308 */ /* 0x0003e20000000800 */
[--C-:B---3--:R-:W-:Y:S09]  /*3220*/  FFMA.FTZ R11, R226, UR46, -R8.reuse ;  /* 0x0000002ee20b7c23 */ /* 0x108ff20008010808 */
[----:B------:R2:W-:Y:S10]  /*3230*/  MUFU.EX2 R212, R11 ;  /* 0x0000000b00d47308 */ /* 0x0005f40000000800 */
[----:B------:R-:W3:Y:S01]  /*3240*/  MUFU.TANH R25, R42 ;  /* 0x0000002a00197308 */ /* 0x000ee20000002400 */
[--C-:B-1----:R-:W-:Y:S09]  /*3250*/  FFMA.FTZ R4, R197, UR46, -R9.reuse ;  /* 0x0000002ec5047c23 */ /* 0x102ff20008010809 */
[----:B------:R1:W-:Y:S01]  /*3260*/  MUFU.EX2 R189, R4 ;  /* 0x0000000400bd7308 */ /* 0x0003e20000000800 */
[----:B--2---:R-:W-:Y:S09]  /*3270*/  FFMA.FTZ R11, R225, UR46, -R8 ;  /* 0x0000002ee10b7c23 */ /* 0x004ff20008010808 */
[----:B------:R2:W-:Y:S01]  /*3280*/  MUFU.EX2 R211, R11 ;  /* 0x0000000b00d37308 */ /* 0x0005e20000000800 */
[----:B---3--:R-:W-:Y:S09]  /*3290*/  STL [R1+0x14], R25 ;  /* 0x0000141901007387 */ /* 0x008ff20000100800 */
[----:B------:R-:W3:Y:S01]  /*32a0*/  MUFU.TANH R24, R43 ;  /* 0x0000002b00187308 */ /* 0x000ee20000002400 */
[----:B-1----:R-:W1:Y:S09]  /*32b0*/  LDSM.16.M88.4 R4, [R150+0x6c00] ;  /* 0x006c00009604783b */ /* 0x002e720000000200 */
[----:B------:R-:W3:Y:S01]  /*32c0*/  MUFU.TANH R21, R46 ;  /* 0x0000002e00157308 */ /* 0x000ee20000002400 */
[--C-:B--2---:R-:W-:Y:S09]  /*32d0*/  FFMA.FTZ R11, R25, UR46, -R0.reuse ;  /* 0x0000002e190b7c23 */ /* 0x104ff20008010800 */
[----:B------:R2:W-:Y:S01]  /*32e0*/  MUFU.EX2 R250, R11 ;  /* 0x0000000b00fa7308 */ /* 0x0005e20000000800 */
[----:B---3--:R-:W-:Y:S09]  /*32f0*/  STL [R1+0x8], R24 ;  /* 0x0000081801007387 */ /* 0x008ff20000100800 */
[----:B------:R-:W3:Y:S01]  /*3300*/  MUFU.TANH R20, R47 ;  /* 0x0000002f00147308 */ /* 0x000ee20000002400 */
[----:B------:R-:W-:Y:S09]  /*3310*/  STL [R1+0x4], R21 ;  /* 0x0000041501007387 */ /* 0x000ff20000100800 */
[----:B------:R-:W-:Y:S01]  /*3320*/  MUFU.TANH R73, R48 ;  /* 0x0000003000497308 */ /* 0x000fe20000002400 */
[----:B--2---:R-:W-:Y:S09]  /*3330*/  FFMA.FTZ R11, R24, UR46, -R0 ;  /* 0x0000002e180b7c23 */ /* 0x004ff20008010800 */
[----:B------:R2:W-:Y:S01]  /*3340*/  MUFU.EX2 R249, R11 ;  /* 0x0000000b00f97308 */ /* 0x0005e20000000800 */
[-C--:B-1----:R-:W-:Y:S01]  /*3350*/  HMMA.16816.F32.BF16 R52, R104, R4.reuse, R52 ;  /* 0x000000046834723c */ /* 0x082fe20000041834 */
[----:B---3--:R-:W-:Y:S05]  /*3360*/  STL [R1], R20 ;  /* 0x0000001401007387 */ /* 0x008fea0000100800 */
[C---:B------:R-:W-:Y:S03]  /*3370*/  HMMA.16816.F32.BF16 R56, R112.reuse, R4, R56 ;  /* 0x000000047038723c */ /* 0x040fe60000041838 */
[----:B------:R-:W-:Y:S03]  /*3380*/  MUFU.TANH R72, R49 ;  /* 0x0000003100487308 */ /* 0x000fe60000002400 */
[-C--:B------:R-:W-:Y:S07]  /*3390*/  HMMA.16816.F32.BF16 R60, R112, R6.reuse, R60 ;  /* 0x00000006703c723c */ /* 0x080fee000004183c */
[----:B------:R-:W-:Y:S01]  /*33a0*/  MUFU.TANH R184, R50 ;  /* 0x0000003200b87308 */ /* 0x000fe20000002400 */
[--C-:B------:R-:W-:Y:S01]  /*33b0*/  FFMA.FTZ R4, R220, UR46, -R8.reuse ;  /* 0x0000002edc047c23 */ /* 0x100fe20008010808 */
[----:B------:R-:W-:Y:S08]  /*33c0*/  HMMA.16816.F32.BF16 R64, R104, R6, R64 ;  /* 0x000000066840723c */ /* 0x000ff00000041840 */
[----:B------:R-:W-:Y:S03]  /*33d0*/  MUFU.EX2 R206, R4 ;  /* 0x0000000400ce7308 */ /* 0x000fe60000000800 */
[----:B------:R-:W-:Y:S01]  /*33e0*/  FFMA.FTZ R5, R219, UR46, -R8 ;  /* 0x0000002edb057c23 */ /* 0x000fe20008010808 */
[----:B------:R-:W-:Y:S01]  /*33f0*/  F2FP.BF16.F32.PACK_AB R7, R251, R252 ;  /* 0x000000fcfb07723e */ /* 0x000fe200000010ff */
[----:B------:R-:W-:Y:S01]  /*3400*/  FMUL.FTZ R52, R52, UR47 ;  /* 0x0000002f34347c20 */ /* 0x000fe20008410000 */
[----:B------:R-:W-:Y:S01]  /*3410*/  FMUL.FTZ R53, R53, UR47 ;  /* 0x0000002f35357c20 */ /* 0x000fe20008410000 */
[----:B--2---:R-:W-:Y:S03]  /*3420*/  FFMA.FTZ R11, R21, UR46, -R0 ;  /* 0x0000002e150b7c23 */ /* 0x004fe60008010800 */
[----:B------:R-:W1:Y:S01]  /*3430*/  MUFU.TANH R71, R52 ;  /* 0x0000003400477308 */ /* 0x000e620000002400 */
[----:B------:R-:W-:Y:S01]  /*3440*/  FMUL.FTZ R56, R56, UR47 ;  /* 0x0000002f38387c20 */ /* 0x000fe20008410000 */
[----:B------:R-:W-:Y:S01]  /*3450*/  FMUL.FTZ R57, R57, UR47 ;  /* 0x0000002f39397c20 */ /* 0x000fe20008410000 */
[----:B------:R-:W-:Y:S01]  /*3460*/  FMUL.FTZ R54, R54, UR47 ;  /* 0x0000002f36367c20 */ /* 0x000fe20008410000 */
[----:B------:R-:W-:Y:S01]  /*3470*/  FMUL.FTZ R58, R58, UR47 ;  /* 0x0000002f3a3a7c20 */ /* 0x000fe20008410000 */
[----:B------:R-:W-:Y:S01]  /*3480*/  FMUL.FTZ R60, R60, UR47 ;  /* 0x0000002f3c3c7c20 */ /* 0x000fe20008410000 */
[----:B------:R-:W-:Y:S01]  /*3490*/  FMUL.FTZ R61, R61, UR47 ;  /* 0x0000002f3d3d7c20 */ /* 0x000fe20008410000 */
[----:B------:R-:W-:Y:S03]  /*34a0*/  FMUL.FTZ R62, R62, UR47 ;  /* 0x0000002f3e3e7c20 */ /* 0x000fe60008410000 */
[----:B------:R-:W-:Y:S01]  /*34b0*/  MUFU.EX2 R205, R5 ;  /* 0x0000000500cd7308 */ /* 0x000fe20000000800 */
        /* <DEDUP_REMOVED lines=8> */
[--C-:B-1----:R-:W-:Y:S09]  /*3540*/  FFMA.FTZ R6, R71, UR46, -R10.reuse ;  /* 0x0000002e47067c23 */ /* 0x102ff2000801080a */
[----:B------:R-:W1:Y:S10]  /*3550*/  MUFU.TANH R70, R53 ;  /* 0x0000003500467308 */ /* 0x000e740000002400 */
[----:B------:R1:W-:Y:S10]  /*3560*/  MUFU.EX2 R115, R6 ;  /* 0x0000000600737308 */ /* 0x0003f40000000800 */
[----:B------:R-:W-:Y:S10]  /*3570*/  MUFU.TANH R208, R57 ;  /* 0x0000003900d07308 */ /* 0x000ff40000002400 */
[----:B------:R-:W2:Y:S01]  /*3580*/  MUFU.TANH R183, R54 ;  /* 0x0000003600b77308 */ /* 0x000ea20000002400 */
[----:B-1----:R-:W-:Y:S09]  /*3590*/  FFMA.FTZ R6, R70, UR46, -R10 ;  /* 0x0000002e46067c23 */ /* 0x002ff2000801080a */
[----:B------:R2:W-:Y:S01]  /*35a0*/  MUFU.EX2 R114, R6 ;  /* 0x0000000600727308 */ /* 0x0005e20000000800 */
[----:B----4-:R-:W-:Y:S04]  /*35b0*/  IADD3 R4, P0, R23, UR6, RZ ;  /* 0x0000000617047c10 */ /* 0x010fe8000ff1e0ff */
[----:B------:R-:W-:Y:S05]  /*35c0*/  IADD3.X R5, R22, UR7, RZ, P0, !PT ;  /* 0x0000000716057c10 */ /* 0x000fea00087fe4ff */
[----:B------:R-:W-:Y:S01]  /*35d0*/  MUFU.TANH R242, R58 ;  /* 0x0000003a00f27308 */ /* 0x000fe20000002400 */
[----:B------:R-:W3:Y:S04]  /*35e0*/  LDG.E R111, desc[UR20][R4.64] ;  /* 0x00000014046f7981 */ /* 0x000ee8000c1e1900 */
[----:B------:R-:W4:Y:S05]  /*35f0*/  LDG.E R110, desc[UR20][R4.64+0x20] ;  /* 0x00002014046e7981 */ /* 0x000f2a000c1e1900 */
[----:B------:R-:W1:Y:S01]  /*3600*/  MUFU.TANH R181, R55 ;  /* 0x0000003700b57308 */ /* 0x000e620000002400 */
[--C-:B--2---:R-:W-:Y:S01]  /*3610*/  FFMA.FTZ R6, R183, UR46, -R9.reuse ;  /* 0x0000002eb7067c23 */ /* 0x104fe20008010809 */
[----:B------:R-:W5:Y:S04]  /*3620*/  LDG.E R109, desc[UR20][R4.64+0x100] ;  /* 0x00010014046d7981 */ /* 0x000f68000c1e1900 */
[----:B------:R2:W5:Y:S04]  /*3630*/  LDG.E R108, desc[UR20][R4.64+0x120] ;  /* 0x00012014046c7981 */ /* 0x000568000c1e1900 */
[----:B------:R1:W-:Y:S10]  /*3640*/  MUFU.EX2 R173, R6 ;  /* 0x0000000600ad7308 */ /* 0x0003f40000000800 */
[----:B------:R-:W2:Y:S10]  /*3650*/  MUFU.TANH R239, R59 ;  /* 0x0000003b00ef7308 */ /* 0x000eb40000002400 */
[----:B------:R2:W-:Y:S01]  /*3660*/  MUFU.EX2 R244, R11 ;  /* 0x0000000b00f47308 */ /* 0x0005e20000000800 */
[--C-:B-1----:R-:W-:Y:S01]  /*3670*/  FFMA.FTZ R6, R181, UR46, -R9.reuse ;  /* 0x0000002eb5067c23 */ /* 0x102fe20008010809 */
[----:B--2---:R-:W-:Y:S08]  /*3680*/  FFMA.FTZ R4, R207, UR46, -R8 ;  /* 0x0000002ecf047c23 */ /* 0x004ff00008010808 */
[----:B------:R1:W-:Y:S01]  /*3690*/  MUFU.EX2 R172, R6 ;  /* 0x0000000600ac7308 */ /* 0x0003e20000000800 */
[----:B------:R-:W-:Y:S05]  /*36a0*/  F2FP.BF16.F32.PACK_AB R5, R217, R218 ;  /* 0x000000dad905723e */ /* 0x000fea00000010ff */
[----:B------:R2:W-:Y:S04]  /*36b0*/  STS [R235+0x10400], R5 ;  /* 0x01040005eb007388 */ /* 0x0005e80000000800 */
[----:B------:R2:W-:Y:S01]  /*36c0*/  MUFU.EX2 R194, R4 ;  /* 0x0000000400c27308 */ /* 0x0005e20000000800 */
[----:B------:R-:W-:Y:S09]  /*36d0*/  FFMA.FTZ R11, R20, UR46, -R0 ;  /* 0x0000002e140b7c23 */ /* 0x000ff20008010800 */
[----:B------:R2:W-:Y:S01]  /*36e0*/  MUFU.EX2 R243, R11 ;  /* 0x0000000b00f37308 */ /* 0x0005e20000000800 */
[----:B-1----:R-:W-:Y:S05]  /*36f0*/  F2FP.BF16.F32.PACK_AB R6, R187, R188 ;  /* 0x000000bcbb06723e */ /* 0x002fea00000010ff */
[----:B------:R1:W-:Y:S04]  /*3700*/  STS [R235+0x10000], R6 ;  /* 0x01000006eb007388 */ /* 0x0003e80000000800 */
[----:B------:R-:W-:Y:S01]  /*3710*/  MUFU.TANH R171, R66 ;  /* 0x0000004200ab7308 */ /* 0x000fe20000002400 */
[----:B--2---:R-:W-:Y:S01]  /*3720*/  FFMA.FTZ R4, R208, UR46, -R8 ;  /* 0x0000002ed0047c23 */ /* 0x004fe20008010808 */
[----:B------:R-:W-:Y:S08]  /*3730*/  F2FP.BF16.F32.PACK_AB R5, R202, R203 ;  /* 0x000000cbca05723e */ /* 0x000ff000000010ff */
[----:B------:R2:W-:Y:S01]  /*3740*/  MUFU.EX2 R193, R4 ;  /* 0x0000000400c17308 */ /* 0x0005e20000000800 */
[----:B------:R-:W-:Y:S01]  /*3750*/  FFMA.FTZ R11, R73, UR46, -R10 ;  /* 0x0000002e490b7c23 */ /* 0x000fe2000801080a */
[----:B------:R2:W-:Y:S08]  /*3760*/  STS [R234+0x10400], R5 ;  /* 0x01040005ea007388 */ /* 0x0005f00000000800 */
[----:B------:R2:W-:Y:S01]  /*3770*/  MUFU.EX2 R164, R11 ;  /* 0x0000000b00a47308 */ /* 0x0005e20000000800 */
[----:B-1----:R-:W-:Y:S09]  /*3780*/  F2FP.BF16.F32.PACK_AB R6, R19, R18 ;  /* 0x000000121306723e */ /* 0x002ff200000010ff */
[----:B------:R-:W1:Y:S01]  /*3790*/  MUFU.TANH R182, R51 ;  /* 0x0000003300b67308 */ /* 0x000e620000002400 */
[----:B--2---:R-:W-:Y:S09]  /*37a0*/  FFMA.FTZ R4, R242, UR46, -R0 ;  /* 0x0000002ef2047c23 */ /* 0x004ff20008010800 */
[----:B------:R2:W-:Y:S01]  /*37b0*/  MUFU.EX2 R224, R4 ;  /* 0x0000000400e07308 */ /* 0x0005e20000000800 */
[----:B------:R-:W-:Y:S01]  /*37c0*/  FFMA.FTZ R11, R72, UR46, -R10 ;  /* 0x0000002e480b7c23 */ /* 0x000fe2000801080a */
[----:B------:R-:W-:Y:S08]  /*37d0*/  F2FP.BF16.F32.PACK_AB R5, R198, R199 ;  /* 0x000000c7c605723e */ /* 0x000ff000000010ff */
[----:B------:R1:W-:Y:S10]  /*37e0*/  MUFU.EX2 R161, R11 ;  /* 0x0000000b00a17308 */ /* 0x0003f40000000800 */
[----:B------:R-:W1:Y:S01]  /*37f0*/  MUFU.TANH R201, R60 ;  /* 0x0000003c00c97308 */ /* 0x000e620000002400 */
[----:B--2---:R-:W-:Y:S09]  /*3800*/  FFMA.FTZ R4, R239, UR46, -R0 ;  /* 0x0000002eef047c23 */ /* 0x004ff20008010800 */
[----:B------:R2:W-:Y:S01]  /*3810*/  MUFU.EX2 R223, R4 ;  /* 0x0000000400df7308 */ /* 0x0005e20000000800 */
[--C-:B-1----:R-:W-:Y:S09]  /*3820*/  FFMA.FTZ R11, R184, UR46, -R9.reuse ;  /* 0x0000002eb80b7c23 */ /* 0x102ff20008010809 */
[----:B------:R1:W-:Y:S10]  /*3830*/  MUFU.EX2 R178, R11 ;  /* 0x0000000b00b27308 */ /* 0x0003f40000000800 */
[----:B------:R-:W1:Y:S01]  /*3840*/  MUFU.TANH R204, R61 ;  /* 0x0000003d00cc7308 */ /* 0x000e620000002400 */
[----:B--2---:R-:W-:Y:S05]  /*3850*/  F2FP.BF16.F32.PACK_AB R4, R179, R180 ;  /* 0x000000b4b304723e */ /* 0x004fea00000010ff */
[----:B------:R2:W-:Y:S04]  /*3860*/  STS [R234+0x10000], R4 ;  /* 0x01000004ea007388 */ /* 0x0005e80000000800 */
[----:B------:R-:W2:Y:S01]  /*3870*/  MUFU.TANH R69, R64 ;  /* 0x0000004000457308 */ /* 0x000ea20000002400 */
[--C-:B-1----:R-:W-:Y:S01]  /*3880*/  FFMA.FTZ R11, R182, UR46, -R9.reuse ;  /* 0x0000002eb60b7c23 */ /* 0x102fe20008010809 */
[----:B------:R1:W-:Y:S04]  /*3890*/  STS [R235+0x12000], R7 ;  /* 0x01200007eb007388 */ /* 0x0003e80000000800 */
[----:B------:R1:W-:Y:S04]  /*38a0*/  STS [R235+0x12400], R6 ;  /* 0x01240006eb007388 */ /* 0x0003e80000000800 */
[----:B------:R1:W-:Y:S10]  /*38b0*/  MUFU.EX2 R177, R11 ;  /* 0x0000000b00b17308 */ /* 0x0003f40000000800 */
[----:B------:R-:W1:Y:S01]  /*38c0*/  MUFU.TANH R68, R65 ;  /* 0x0000004100447308 */ /* 0x000e620000002400 */
[----:B--2---:R-:W-:Y:S09]  /*38d0*/  F2FP.BF16.F32.PACK_AB R4, R246, R247 ;  /* 0x000000f7f604723e */ /* 0x004ff200000010ff */
[----:B------:R-:W-:Y:S01]  /*38e0*/  MUFU.TANH R237, R62 ;  /* 0x0000003e00ed7308 */ /* 0x000fe20000002400 */
[--C-:B-1----:R-:W-:Y:S01]  /*38f0*/  FFMA.FTZ R11, R201, UR46, -R8.reuse ;  /* 0x0000002ec90b7c23 */ /* 0x102fe20008010808 */
[----:B------:R-:W-:Y:S01]  /*3900*/  FFMA.FTZ R8, R204, UR46, -R8 ;  /* 0x0000002ecc087c23 */ /* 0x000fe20008010808 */
[----:B------:R-:W-:Y:S01]  /*3910*/  F2FP.BF16.F32.PACK_AB R7, R17, R16 ;  /* 0x000000101107723e */ /* 0x000fe200000010ff */
[----:B------:R1:W-:Y:S01]  /*3920*/  STS [R234+0x12000], R4 ;  /* 0x01200004ea007388 */ /* 0x0003e20000000800 */
[----:B------:R-:W-:Y:S03]  /*3930*/  F2FP.BF16.F32.PACK_AB R6, R175, R176 ;  /* 0x000000b0af06723e */ /* 0x000fe600000010ff */
[----:B------:R2:W-:Y:S02]  /*3940*/  STS [R234+0x12400], R7 ;  /* 0x01240007ea007388 */ /* 0x0005e40000000800 */
[----:B------:R-:W-:Y:S02]  /*3950*/  MUFU.TANH R238, R63 ;  /* 0x0000003f00ee7308 */ /* 0x000fe40000002400 */
[----:B------:R2:W-:Y:S04]  /*3960*/  STS [R236+0x10000], R6 ;  /* 0x01000006ec007388 */ /* 0x0005e80000000800 */
[----:B------:R2:W-:Y:S04]  /*3970*/  STS [R236+0x10400], R5 ;  /* 0x01040005ec007388 */ /* 0x0005e80000000800 */
[----:B------:R2:W-:Y:S10]  /*3980*/  MUFU.EX2 R191, R8 ;  /* 0x0000000800bf7308 */ /* 0x0005f40000000800 */
[----:B------:R-:W2:Y:S01]  /*3990*/  MUFU.TANH R174, R67 ;  /* 0x0000004300ae7308 */ /* 0x000ea20000002400 */
[----:B-1----:R-:W-:Y:S02]  /*39a0*/  F2FP.BF16.F32.PACK_AB R4, R169, R170 ;  /* 0x000000aaa904723e */ /* 0x002fe400000010ff */
[----:B--2---:R-:W-:Y:S03]  /*39b0*/  F2FP.BF16.F32.PACK_AB R7, R227, R228 ;  /* 0x000000e4e307723e */ /* 0x004fe600000010ff */
[----:B------:R1:W-:Y:S01]  /*39c0*/  STS [R233+0x10000], R4 ;  /* 0x01000004e9007388 */ /* 0x0003e20000000800 */
[--C-:B------:R-:W-:Y:S01]  /*39d0*/  FFMA.FTZ R8, R69, UR46, -R10.reuse ;  /* 0x0000002e45087c23 */ /* 0x100fe2000801080a */
[----:B------:R-:W-:Y:S01]  /*39e0*/  FFMA.FTZ R10, R68, UR46, -R10 ;  /* 0x0000002e440a7c23 */ /* 0x000fe2000801080a */
[----:B------:R-:W-:Y:S01]  /*39f0*/  F2FP.BF16.F32.PACK_AB R6, R15, R14 ;  /* 0x0000000e0f06723e */ /* 0x000fe200000010ff */
[----:B------:R-:W-:Y:S01]  /*3a00*/  MUFU.EX2 R192, R11 ;  /* 0x0000000b00c07308 */ /* 0x000fe20000000800 */
[----:B------:R-:W-:Y:S05]  /*3a10*/  F2FP.BF16.F32.PACK_AB R5, R189, R190 ;  /* 0x000000bebd05723e */ /* 0x000fea00000010ff */
[----:B------:R2:W-:Y:S04]  /*3a20*/  STS [R233+0x10400], R5 ;  /* 0x01040005e9007388 */ /* 0x0005e80000000800 */
[----:B------:R2:W-:Y:S01]  /*3a30*/  MUFU.EX2 R113, R8 ;  /* 0x0000000800717308 */ /* 0x0005e20000000800 */
[----:B------:R2:W-:Y:S04]  /*3a40*/  STS [R236+0x12000], R7 ;  /* 0x01200007ec007388 */ /* 0x0005e80000000800 */
[----:B------:R3:W-:Y:S05]  /*3a50*/  STS [R236+0x12400], R6 ;  /* 0x01240006ec007388 */ /* 0x0007ea0000000800 */
[----:B------:R-:W-:Y:S01]  /*3a60*/  MUFU.EX2 R112, R10 ;  /* 0x0000000a00707308 */ /* 0x000fe20000000800 */
[--C-:B-1----:R-:W-:Y:S01]  /*3a70*/  FFMA.FTZ R4, R171, UR46, -R9.reuse ;  /* 0x0000002eab047c23 */ /* 0x102fe20008010809 */
[----:B------:R-:W-:Y:S08]  /*3a80*/  FFMA.FTZ R9, R174, UR46, -R9 ;  /* 0x0000002eae097c23 */ /* 0x000ff00008010809 */
[----:B------:R1:W-:Y:S01]  /*3a90*/  MUFU.EX2 R168, R4 ;  /* 0x0000000400a87308 */ /* 0x0003e20000000800 */
[--C-:B--2---:R-:W-:Y:S01]  /*3aa0*/  FFMA.FTZ R8, R237, UR46, -R0.reuse ;  /* 0x0000002eed087c23 */ /* 0x104fe20008010800 */
[----:B------:R-:W-:Y:S01]  /*3ab0*/  FFMA.FTZ R0, R238, UR46, -R0 ;  /* 0x0000002eee007c23 */ /* 0x000fe20008010800 */
[----:B------:R-:W-:Y:S07]  /*3ac0*/  F2FP.BF16.F32.PACK_AB R5, R185, R186 ;  /* 0x000000bab905723e */ /* 0x000fee00000010ff */
[----:B------:R-:W2:Y:S01]  /*3ad0*/  MUFU.EX2 R167, R9 ;  /* 0x0000000900a77308 */ /* 0x000ea20000000800 */
[----:B------:R-:W-:Y:S02]  /*3ae0*/  F2FP.BF16.F32.PACK_AB R7, R13, R12 ;  /* 0x0000000c0d07723e */ /* 0x000fe400000010ff */
[----:B---3--:R-:W-:Y:S03]  /*3af0*/  F2FP.BF16.F32.PACK_AB R6, R165, R166 ;  /* 0x000000a6a506723e */ /* 0x008fe600000010ff */
[----:B------:R3:W-:Y:S01]  /*3b00*/  STS [R233+0x12400], R7 ;  /* 0x01240007e9007388 */ /* 0x0007e20000000800 */
[----:B-1----:R-:W-:Y:S03]  /*3b10*/  F2FP.BF16.F32.PACK_AB R4, R221, R222 ;  /* 0x000000dedd04723e */ /* 0x002fe600000010ff */
[----:B------:R2:W-:Y:S02]  /*3b20*/  MUFU.EX2 R213, R0 ;  /* 0x0000000000d57308 */ /* 0x0005e40000000800 */
[----:B------:R1:W-:Y:S04]  /*3b30*/  STS [R233+0x12000], R4 ;  /* 0x01200004e9007388 */ /* 0x0003e80000000800 */
[----:B------:R4:W-:Y:S04]  /*3b40*/  STS [R230+0x10000], R6 ;  /* 0x01000006e6007388 */ /* 0x0009e80000000800 */
[----:B------:R-:W4:Y:S01]  /*3b50*/  MUFU.EX2 R214, R8 ;  /* 0x0000000800d67308 */ /* 0x000f220000000800 */
[----:B------:R4:W-:Y:S01]  /*3b60*/  STS [R230+0x10400], R5 ;  /* 0x01040005e6007388 */ /* 0x0009e20000000800 */
[----:B--2---:R-:W-:Y:S02]  /*3b70*/  F2FP.BF16.F32.PACK_AB R0, R167, R168 ;  /* 0x000000a8a700723e */ /* 0x004fe400000010ff */
[----:B---3--:R-:W-:Y:S02]  /*3b80*/  F2FP.BF16.F32.PACK_AB R7, R211, R212 ;  /* 0x000000d4d307723e */ /* 0x008fe400000010ff */
[----:B-1----:R-:W-:Y:S02]  /*3b90*/  F2FP.BF16.F32.PACK_AB R4, R161, R164 ;  /* 0x000000a4a104723e */ /* 0x002fe400000010ff */
[----:B----4-:R-:W-:Y:S03]  /*3ba0*/  F2FP.BF16.F32.PACK_AB R6, R177, R178 ;  /* 0x000000b2b106723e */ /* 0x010fe600000010ff */
[----:B------:R1:W-:Y:S01]  /*3bb0*/  STS [R229+0x10000], R4 ;  /* 0x01000004e5007388 */ /* 0x0003e20000000800 */
[----:B------:R-:W-:Y:S03]  /*3bc0*/  F2FP.BF16.F32.PACK_AB R5, R249, R250 ;  /* 0x000000faf905723e */ /* 0x000fe600000010ff */
[----:B------:R2:W-:Y:S04]  /*3bd0*/  STS [R229+0x10400], R6 ;  /* 0x01040006e5007388 */ /* 0x0005e80000000800 */
[----:B------:R3:W-:Y:S04]  /*3be0*/  STS [R230+0x12000], R7 ;  /* 0x01200007e6007388 */ /* 0x0007e80000000800 */
[----:B------:R4:W-:Y:S01]  /*3bf0*/  STS [R230+0x12400], R5 ;  /* 0x01240005e6007388 */ /* 0x0009e20000000800 */
[----:B-1----:R-:W-:Y:S02]  /*3c00*/  F2FP.BF16.F32.PACK_AB R4, R205, R206 ;  /* 0x000000cecd04723e */ /* 0x002fe400000010ff */
[----:B--2---:R-:W-:Y:S03]  /*3c10*/  F2FP.BF16.F32.PACK_AB R6, R114, R115 ;  /* 0x000000737206723e */ /* 0x004fe600000010ff */
[----:B------:R1:W-:Y:S01]  /*3c20*/  STS [R229+0x12000], R4 ;  /* 0x01200004e5007388 */ /* 0x0003e20000000800 */
[----:B---3--:R-:W-:Y:S02]  /*3c30*/  F2FP.BF16.F32.PACK_AB R7, R243, R244 ;  /* 0x000000f4f307723e */ /* 0x008fe400000010ff */
[----:B----4-:R-:W-:Y:S03]  /*3c40*/  F2FP.BF16.F32.PACK_AB R5, R172, R173 ;  /* 0x000000adac05723e */ /* 0x010fe600000010ff */
[----:B------:R2:W-:Y:S04]  /*3c50*/  STS [R229+0x12400], R7 ;  /* 0x01240007e5007388 */ /* 0x0005e80000000800 */
[----:B------:R3:W-:Y:S04]  /*3c60*/  STS [R232+0x10000], R6 ;  /* 0x01000006e8007388 */ /* 0x0007e80000000800 */
[----:B------:R4:W-:Y:S04]  /*3c70*/  STS [R232+0x10400], R5 ;  /* 0x01040005e8007388 */ /* 0x0009e80000000800 */
[----:B------:R4:W-:Y:S01]  /*3c80*/  STS [R231+0x10400], R0 ;  /* 0x01040000e7007388 */ /* 0x0009e20000000800 */
[----:B-1----:R-:W-:Y:S05]  /*3c90*/  F2FP.BF16.F32.PACK_AB R4, R112, R113 ;  /* 0x000000717004723e */ /* 0x002fea00000010ff */
[----:B------:R1:W-:Y:S01]  /*3ca0*/  STS [R231+0x10000], R4 ;  /* 0x01000004e7007388 */ /* 0x0003e20000000800 */
[----:B--2---:R-:W-:Y:S02]  /*3cb0*/  F2FP.BF16.F32.PACK_AB R7, R193, R194 ;  /* 0x000000c2c107723e */ /* 0x004fe400000010ff */
[----:B---3--:R-:W-:Y:S03]  /*3cc0*/  F2FP.BF16.F32.PACK_AB R6, R223, R224 ;  /* 0x000000e0df06723e */ /* 0x008fe600000010ff */
[----:B------:R-:W-:Y:S01]  /*3cd0*/  STS [R232+0x12000], R7 ;  /* 0x01200007e8007388 */ /* 0x000fe20000000800 */
[----:B----4-:R-:W-:Y:S03]  /*3ce0*/  F2FP.BF16.F32.PACK_AB R5, R191, R192 ;  /* 0x000000c0bf05723e */ /* 0x010fe600000010ff */
[----:B------:R-:W-:Y:S01]  /*3cf0*/  STS [R232+0x12400], R6 ;  /* 0x01240006e8007388 */ /* 0x000fe20000000800 */
[----:B------:R-:W-:Y:S03]  /*3d00*/  LEA R0, R156, UR5, 0x1 ;  /* 0x000000059c007c11 */ /* 0x000fe6000f8e08ff */
[----:B------:R-:W-:Y:S01]  /*3d10*/  STS [R231+0x12000], R5 ;  /* 0x01200005e7007388 */ /* 0x000fe20000000800 */
[----:B-1----:R-:W-:Y:S05]  /*3d20*/  F2FP.BF16.F32.PACK_AB R4, R213, R214 ;  /* 0x000000d6d504723e */ /* 0x002fea00000010ff */
[----:B------:R-:W-:Y:S04]  /*3d30*/  STS [R231+0x12400], R4 ;  /* 0x01240004e7007388 */ /* 0x000fe80000000800 */
[----:B------:R-:W1:Y:S08]  /*3d40*/  LDSM.16.M88.4 R64, [R0+0x4000] ;  /* 0x004000000040783b */ /* 0x000e700000000200 */
[----:B------:R2:W3:Y:S02]  /*3d50*/  LDSM.16.M88.4 R60, [R0+0x5000] ;  /* 0x00500000003c783b */ /* 0x0004e40000000200 */
[----:B--2---:R-:W-:Y:S06]  /*3d60*/  IADD3 R0, R0, R154, RZ ;  /* 0x0000009a00007210 */ /* 0x004fec0007ffe0ff */
[----:B------:R-:W2:Y:S01]  /*3d70*/  LDSM.16.M88.4 R100, [R0+0x4000] ;  /* 0x004000000064783b */ /* 0x000ea20000000200 */
[-C--:B-1----:R-:W-:Y:S07]  /*3d80*/  HMMA.16816.F32.BF16 R4, R64, R116.reuse, RZ ;  /* 0x000000744004723c */ /* 0x082fee00000418ff */
[----:B------:R-:W1:Y:S01]  /*3d90*/  LDSM.16.M88.4 R104, [R0+0x5000] ;  /* 0x005000000068783b */ /* 0x000e620000000200 */
        /* <DEDUP_REMOVED lines=15> */
[-C--:B--2---:R-:W-:Y:S06]  /*3e90*/  HMMA.16816.F32.BF16 R4, R100, R132.reuse, R4 ;  /* 0x000000846404723c */ /* 0x084fec0000041804 */
[C---:B-1----:R-:W-:Y:S06]  /*3ea0*/  HMMA.16816.F32.BF16 R8, R104.reuse, R132, R8 ;  /* 0x000000846808723c */ /* 0x042fec0000041808 */
[-C--:B------:R-:W-:Y:S06]  /*3eb0*/  HMMA.16816.F32.BF16 R12, R104, R134.reuse, R12 ;  /* 0x00000086680c723c */ /* 0x080fec000004180c */
[C---:B------:R-:W-:Y:S06]  /*3ec0*/  HMMA.16816.F32.BF16 R16, R100.reuse, R134, R16 ;  /* 0x000000866410723c */ /* 0x040fec0000041810 */
[-C--:B------:R-:W-:Y:S05]  /*3ed0*/  HMMA.16816.F32.BF16 R20, R100, R136.reuse, R20 ;  /* 0x000000886414723c */ /* 0x080fea0000041814 */
[C---:B------:R-:W-:Y:S01]  /*3ee0*/  FADD.FTZ R0, -R111.reuse, R4 ;  /* 0x000000046f007221 */ /* 0x040fe20000010100 */
[C---:B------:R-:W-:Y:S05]  /*3ef0*/  HMMA.16816.F32.BF16 R24, R104.reuse, R136, R24 ;  /* 0x000000886818723c */ /* 0x040fea0000041818 */
[----:B------:R-:W-:Y:S01]  /*3f00*/  FADD.FTZ R4, -R111, R5 ;  /* 0x000000056f047221 */ /* 0x000fe20000010100 */
[-C--:B------:R-:W-:Y:S05]  /*3f10*/  HMMA.16816.F32.BF16 R28, R104, R138.reuse, R28 ;  /* 0x0000008a681c723c */ /* 0x080fea000004181c */
[----:B------:R-:W-:Y:S01]  /*3f20*/  FFMA.FTZ R5, -R83, R83, 1 ;  /* 0x3f80000053057423 */ /* 0x000fe20000010153 */
[C---:B------:R-:W-:Y:S01]  /*3f30*/  HMMA.16816.F32.BF16 R32, R100.reuse, R138, R32 ;  /* 0x0000008a6420723c */ /* 0x040fe20000041820 */
[----:B------:R1:W5:Y:S04]  /*3f40*/  LDL.LU R83, [R1+0xe8] ;  /* 0x0000e80001537983 */ /* 0x0003680000300800 */
[----:B------:R-:W-:Y:S01]  /*3f50*/  FMUL.FTZ R0, R188, R0 ;  /* 0x00000000bc007220 */ /* 0x000fe20000410000 */
[-C--:B------:R-:W-:Y:S05]  /*3f60*/  HMMA.16816.F32.BF16 R36, R100, R140.reuse, R36 ;  /* 0x0000008c6424723c */ /* 0x080fea0000041824 */
[----:B------:R-:W-:Y:S01]  /*3f70*/  FMUL.FTZ R5, R5, UR47 ;  /* 0x0000002f05057c20 */ /* 0x000fe20008410000 */
[C---:B------:R-:W-:Y:S05]  /*3f80*/  HMMA.16816.F32.BF16 R40, R104.reuse, R140, R40 ;  /* 0x0000008c6828723c */ /* 0x040fea0000041828 */
[----:B------:R-:W-:Y:S01]  /*3f90*/  FMUL.FTZ R4, R187, R4 ;  /* 0x00000004bb047220 */ /* 0x000fe20000410000 */
[-C--:B------:R-:W-:Y:S05]  /*3fa0*/  HMMA.16816.F32.BF16 R44, R104, R142.reuse, R44 ;  /* 0x0000008e682c723c */ /* 0x080fea000004182c */
[C---:B------:R-:W-:Y:S01]  /*3fb0*/  FADD.FTZ R6, -R110.reuse, R6 ;  /* 0x000000066e067221 */ /* 0x040fe20000010100 */
[C---:B------:R-:W-:Y:S05]  /*3fc0*/  HMMA.16816.F32.BF16 R48, R100.reuse, R142, R48 ;  /* 0x0000008e6430723c */ /* 0x040fea0000041830 */
[----:B------:R-:W-:Y:S01]  /*3fd0*/  FADD.FTZ R32, -R111, R32 ;  /* 0x000000206f207221 */ /* 0x000fe20000010100 */
[-C--:B------:R-:W-:Y:S05]  /*3fe0*/  HMMA.16816.F32.BF16 R52, R100, R144.reuse, R52 ;  /* 0x000000906434723c */ /* 0x080fea0000041834 */
[----:B------:R-:W-:Y:S01]  /*3ff0*/  FADD.FTZ R7, -R110, R7 ;  /* 0x000000076e077221 */ /* 0x000fe20000010100 */
[C---:B------:R-:W-:Y:S05]  /*4000*/  HMMA.16816.F32.BF16 R56, R104.reuse, R144, R56 ;  /* 0x000000906838723c */ /* 0x040fea0000041838 */
[----:B------:R-:W-:Y:S01]  /*4010*/  FMUL.FTZ R7, R217, R7 ;  /* 0x00000007d9077220 */ /* 0x000fe20000410000 */
[-C--:B------:R-:W-:Y:S06]  /*4020*/  HMMA.16816.F32.BF16 R60, R104, R146.reuse, R60 ;  /* 0x00000092683c723c */ /* 0x080fec000004183c */
[----:B------:R-:W-:Y:S05]  /*4030*/  HMMA.16816.F32.BF16 R64, R100, R146, R64 ;  /* 0x000000926440723c */ /* 0x000fea0000041840 */
[----:B------:R-:W-:Y:S01]  /*4040*/  FFMA.FTZ R104, -R82, R82, 1 ;  /* 0x3f80000052687423 */ /* 0x000fe20000010152 */
[----:B------:R-:W-:Y:S01]  /*4050*/  FADD.FTZ R48, -R111, R48 ;  /* 0x000000306f307221 */ /* 0x000fe20000010100 */
[----:B------:R1:W5:Y:S01]  /*4060*/  LDL.LU R82, [R1+0xe4] ;  /* 0x0000e40001527983 */ /* 0x0003620000300800 */
[----:B------:R-:W-:Y:S03]  /*4070*/  FFMA.FTZ R102, -R78, R78, 1 ;  /* 0x3f8000004e667423 */ /* 0x000fe6000001014e */
[----:B------:R-:W-:Y:S01]  /*4080*/  FMUL.FTZ R101, R5, R0 ;  /* 0x0000000005657220 */ /* 0x000fe20000410000 */
[----:B------:R-:W-:Y:S01]  /*4090*/  FADD.FTZ R0, -R111, R20 ;  /* 0x000000146f007221 */ /* 0x000fe20000010100 */
[----:B------:R-:W-:Y:S01]  /*40a0*/  FFMA.FTZ R20, -R81, R81, 1 ;  /* 0x3f80000051147423 */ /* 0x000fe20000010151 */
[C---:B------:R-:W-:Y:S01]  /*40b0*/  FADD.FTZ R5, -R111.reuse, R16 ;  /* 0x000000106f057221 */ /* 0x040fe20000010100 */
[----:B------:R1:W5:Y:S01]  /*40c0*/  LDL.LU R81, [R1+0xe0] ;  /* 0x0000e00001517983 */ /* 0x0003620000300800 */
[----:B------:R-:W-:Y:S01]  /*40d0*/  FFMA.FTZ R16, -R80, R80, 1 ;  /* 0x3f80000050107423 */ /* 0x000fe20000010150 */
[C---:B------:R-:W-:Y:S01]  /*40e0*/  FADD.FTZ R49, -R111.reuse, R49 ;  /* 0x000000316f317221 */ /* 0x040fe20000010100 */
[----:B------:R-:W-:Y:S01]  /*40f0*/  FMUL.FTZ R104, R104, UR47 ;  /* 0x0000002f68687c20 */ /* 0x000fe20008410000 */
[----:B------:R1:W5:Y:S01]  /*4100*/  LDL.LU R80, [R1+0xdc] ;  /* 0x0000dc0001507983 */ /* 0x0003620000300800 */
[----:B------:R-:W-:Y:S01]  /*4110*/  FMUL.FTZ R0, R176, R0 ;  /* 0x00000000b0007220 */ /* 0x000fe20000410000 */
[----:B------:R-:W-:Y:S01]  /*4120*/  FMUL.FTZ R5, R180, R5 ;  /* 0x00000005b4057220 */ /* 0x000fe20000410000 */
[----:B------:R-:W-:Y:S01]  /*4130*/  FMUL.FTZ R100, R104, R4 ;  /* 0x0000000468647220 */ /* 0x000fe20000410000 */
[C---:B------:R-:W-:Y:S01]  /*4140*/  FADD.FTZ R4, -R111.reuse, R17 ;  /* 0x000000116f047221 */ /* 0x040fe20000010100 */
[----:B------:R-:W-:Y:S01]  /*4150*/  FADD.FTZ R17, -R111, R21 ;  /* 0x000000156f117221 */ /* 0x000fe20000010100 */
[----:B------:R-:W-:Y:S01]  /*4160*/  FFMA.FTZ R21, -R79, R79, 1 ;  /* 0x3f8000004f157423 */ /* 0x000fe2000001014f */
[----:B------:R-:W-:Y:S01]  /*4170*/  FMUL.FTZ R20, R20, UR47 ;  /* 0x0000002f14147c20 */ /* 0x000fe20008410000 */
[----:B------:R1:W5:Y:S01]  /*4180*/  LDL.LU R79, [R1+0xd8] ;  /* 0x0000d800014f7983 */ /* 0x0003620000300800 */
[----:B------:R-:W-:Y:S01]  /*4190*/  FMUL.FTZ R17, R175, R17 ;  /* 0x00000011af117220 */ /* 0x000fe20000410000 */
[----:B------:R-:W-:Y:S01]  /*41a0*/  FMUL.FTZ R21, R21, UR47 ;  /* 0x0000002f15157c20 */ /* 0x000fe20008410000 */
[----:B------:R-:W-:Y:S01]  /*41b0*/  FMUL.FTZ R20, R20, R5 ;  /* 0x0000000514147220 */ /* 0x000fe20000410000 */
[----:B------:R1:W5:Y:S01]  /*41c0*/  LDL.LU R78, [R1+0xd4] ;  /* 0x0000d400014e7983 */ /* 0x0003620000300800 */
[----:B------:R-:W-:Y:S01]  /*41d0*/  FMUL.FTZ R4, R179, R4 ;  /* 0x00000004b3047220 */ /* 0x000fe20000410000 */
[----:B------:R-:W-:Y:S01]  /*41e0*/  FMUL.FTZ R5, R21, R0 ;  /* 0x0000000015057220 */ /* 0x000fe20000410000 */
[----:B------:R-:W-:Y:S01]  /*41f0*/  F2FP.BF16.F32.PACK_AB R0, R100, R101 ;  /* 0x000000656400723e */ /* 0x000fe200000010ff */
[----:B------:R-:W-:Y:S01]  /*4200*/  FFMA.FTZ R101, -R77, R77, 1 ;  /* 0x3f8000004d657423 */ /* 0x000fe2000001014d */
[----:B------:R-:W-:Y:S01]  /*4210*/  FFMA.FTZ R100, -R76, R76, 1 ;  /* 0x3f8000004c647423 */ /* 0x000fe2000001014c */
[----:B------:R1:W5:Y:S01]  /*4220*/  LDL.LU R77, [R1+0xd0] ;  /* 0x0000d000014d7983 */ /* 0x0003620000300800 */
[C---:B------:R-:W-:Y:S01]  /*4230*/  FADD.FTZ R21, -R111.reuse, R52 ;  /* 0x000000346f157221 */ /* 0x040fe20000010100 */
[----:B------:R-:W-:Y:S01]  /*4240*/  FFMA.FTZ R52, -R68, R68, 1 ;  /* 0x3f80000044347423 */ /* 0x000fe20000010144 */
[----:B------:R-:W-:Y:S01]  /*4250*/  FMUL.FTZ R102, R102, UR47 ;  /* 0x0000002f66667c20 */ /* 0x000fe20008410000 */
[----:B------:R1:W5:Y:S01]  /*4260*/  LDL.LU R76, [R1+0xcc] ;  /* 0x0000cc00014c7983 */ /* 0x0003620000300800 */
[----:B------:R-:W-:Y:S01]  /*4270*/  FADD.FTZ R64, -R111, R64 ;  /* 0x000000406f407221 */ /* 0x000fe20000010100 */
[----:B------:R-:W-:Y:S01]  /*4280*/  FMUL.FTZ R52, R52, UR47 ;  /* 0x0000002f34347c20 */ /* 0x000fe20008410000 */
[----:B------:R-:W-:Y:S01]  /*4290*/  FMUL.FTZ R16, R16, UR47 ;  /* 0x0000002f10107c20 */ /* 0x000fe20008410000 */
[----:B------:R-:W-:Y:S01]  /*42a0*/  FMUL.FTZ R100, R100, UR47 ;  /* 0x0000002f64647c20 */ /* 0x000fe20008410000 */
[----:B------:R-:W-:Y:S01]  /*42b0*/  FMUL.FTZ R21, R115, R21 ;  /* 0x0000001573157220 */ /* 0x000fe20000410000 */
[----:B------:R-:W-:Y:S01]  /*42c0*/  FMUL.FTZ R101, R101, UR47 ;  /* 0x0000002f65657c20 */ /* 0x000fe20008410000 */
[----:B------:R-:W-:Y:S01]  /*42d0*/  FMUL.FTZ R16, R16, R4 ;  /* 0x0000000410107220 */ /* 0x000fe20000410000 */
[----:B------:R-:W-:Y:S01]  /*42e0*/  FMUL.FTZ R4, R102, R17 ;  /* 0x0000001166047220 */ /* 0x000fe20000410000 */
[----:B------:R-:W-:Y:S01]  /*42f0*/  FADD.FTZ R17, -R111, R33 ;  /* 0x000000216f117221 */ /* 0x000fe20000010100 */
[----:B------:R-:W-:Y:S02]  /*4300*/  FFMA.FTZ R33, -R73, R73, 1 ;  /* 0x3f80000049217423 */ /* 0x000fe40000010149 */
[----:B------:R-:W-:Y:S01]  /*4310*/  F2FP.BF16.F32.PACK_AB R16, R16, R20 ;  /* 0x000000141010723e */ /* 0x000fe200000010ff */
[----:B------:R-:W-:Y:S01]  /*4320*/  FMUL.FTZ R20, R170, R32 ;  /* 0x00000020aa147220 */ /* 0x000fe20000410000 */
[----:B------:R-:W-:Y:S01]  /*4330*/  F2FP.BF16.F32.PACK_AB R102, R4, R5 ;  /* 0x000000050466723e */ /* 0x000fe200000010ff */
[----:B------:R-:W-:Y:S01]  /*4340*/  FFMA.FTZ R32, -R72, R72, 1 ;  /* 0x3f80000048207423 */ /* 0x000fe20000010148 */
[----:B------:R-:W-:Y:S01]  /*4350*/  FADD.FTZ R4, -R111, R37 ;  /* 0x000000256f047221 */ /* 0x000fe20000010100 */
[----:B------:R-:W-:Y:S01]  /*4360*/  FFMA.FTZ R37, -R75, R75, 1 ;  /* 0x3f8000004b257423 */ /* 0x000fe2000001014b */
[----:B------:R-:W-:Y:S01]  /*4370*/  FADD.FTZ R5, -R111, R36 ;  /* 0x000000246f057221 */ /* 0x000fe20000010100 */
[----:B------:R1:W5:Y:S01]  /*4380*/  LDL.LU R75, [R1+0xc8] ;  /* 0x0000c800014b7983 */ /* 0x0003620000300800 */
[----:B------:R-:W-:Y:S01]  /*4390*/  FFMA.FTZ R36, -R74, R74, 1 ;  /* 0x3f8000004a247423 */ /* 0x000fe2000001014a */
[----:B------:R-:W-:Y:S01]  /*43a0*/  FMUL.FTZ R33, R33, UR47 ;  /* 0x0000002f21217c20 */ /* 0x000fe20008410000 */
[----:B------:R-:W-:Y:S01]  /*43b0*/  FMUL.FTZ R5, R166, R5 ;  /* 0x00000005a6057220 */ /* 0x000fe20000410000 */
[----:B------:R1:W5:Y:S01]  /*43c0*/  LDL.LU R74, [R1+0xc4] ;  /* 0x0000c400014a7983 */ /* 0x0003620000300800 */
[----:B------:R-:W-:Y:S01]  /*43d0*/  FMUL.FTZ R4, R165, R4 ;  /* 0x00000004a5047220 */ /* 0x000fe20000410000 */
[----:B------:R-:W-:Y:S01]  /*43e0*/  FMUL.FTZ R37, R37, UR47 ;  /* 0x0000002f25257c20 */ /* 0x000fe20008410000 */
[----:B------:R-:W-:Y:S01]  /*43f0*/  FMUL.FTZ R36, R36, UR47 ;  /* 0x0000002f24247c20 */ /* 0x000fe20008410000 */
[----:B------:R1:W5:Y:S01]  /*4400*/  LDL.LU R73, [R1+0xc0] ;  /* 0x0000c00001497983 */ /* 0x0003620000300800 */
[----:B------:R-:W-:Y:S01]  /*4410*/  FMUL.FTZ R17, R169, R17 ;  /* 0x00000011a9117220 */ /* 0x000fe20000410000 */
[----:B------:R-:W-:Y:S01]  /*4420*/  FMUL.FTZ R37, R37, R5 ;  /* 0x0000000525257220 */ /* 0x000fe20000410000 */
[----:B------:R-:W-:Y:S01]  /*4430*/  FMUL.FTZ R5, R164, R48 ;  /* 0x00000030a4057220 */ /* 0x000fe20000410000 */
[----:B------:R1:W5:Y:S01]  /*4440*/  LDL.LU R72, [R1+0xbc] ;  /* 0x0000bc0001487983 */ /* 0x0003620000300800 */
[----:B------:R-:W-:Y:S01]  /*4450*/  FFMA.FTZ R48, -R70, R70, 1 ;  /* 0x3f80000046307423 */ /* 0x000fe20000010146 */
[----:B------:R-:W-:Y:S01]  /*4460*/  FMUL.FTZ R36, R36, R4 ;  /* 0x0000000424247220 */ /* 0x000fe20000410000 */
[----:B------:R-:W-:Y:S01]  /*4470*/  FMUL.FTZ R33, R33, R5 ;  /* 0x0000000521217220 */ /* 0x000fe20000410000 */
[----:B------:R-:W-:Y:S01]  /*4480*/  FFMA.FTZ R5, -R71, R71, 1 ;  /* 0x3f80000047057423 */ /* 0x000fe20000010147 */
[----:B------:R-:W-:Y:S01]  /*4490*/  FMUL.FTZ R4, R161, R49 ;  /* 0x00000031a1047220 */ /* 0x000fe20000410000 */
[----:B------:R1:W5:Y:S01]  /*44a0*/  LDL.LU R71, [R1+0xb8] ;  /* 0x0000b80001477983 */ /* 0x0003620000300800 */
[----:B------:R-:W-:Y:S01]  /*44b0*/  FFMA.FTZ R49, -R69, R69, 1 ;  /* 0x3f80000045317423 */ /* 0x000fe20000010145 */
[----:B------:R-:W-:Y:S01]  /*44c0*/  FMUL.FTZ R100, R100, R17 ;  /* 0x0000001164647220 */ /* 0x000fe20000410000 */
[----:B------:R-:W-:Y:S01]  /*44d0*/  FADD.FTZ R17, -R111, R65 ;  /* 0x000000416f117221 */ /* 0x000fe20000010100 */
[----:B------:R1:W5:Y:S01]  /*44e0*/  LDL.LU R70, [R1+0xb4] ;  /* 0x0000b40001467983 */ /* 0x0003620000300800 */
[----:B------:R-:W-:Y:S01]  /*44f0*/  FMUL.FTZ R5, R5, UR47 ;  /* 0x0000002f05057c20 */ /* 0x000fe20008410000 */
[----:B------:R-:W-:Y:S01]  /*4500*/  FMUL.FTZ R49, R49, UR47 ;  /* 0x0000002f31317c20 */ /* 0x000fe20008410000 */
[----:B------:R-:W-:Y:S01]  /*4510*/  FMUL.FTZ R17, R112, R17 ;  /* 0x0000001170117220 */ /* 0x000fe20000410000 */
[----:B------:R1:W5:Y:S01]  /*4520*/  LDL.LU R69, [R1+0xb0] ;  /* 0x0000b00001457983 */ /* 0x0003620000300800 */
[----:B------:R-:W-:Y:S01]  /*4530*/  FMUL.FTZ R21, R5, R21 ;  /* 0x0000001505157220 */ /* 0x000fe20000410000 */
[----:B------:R-:W-:Y:S01]  /*4540*/  FMUL.FTZ R32, R32, UR47 ;  /* 0x0000002f20207c20 */ /* 0x000fe20008410000 */
[----:B------:R-:W-:Y:S01]  /*4550*/  FMUL.FTZ R101, R101, R20 ;  /* 0x0000001465657220 */ /* 0x000fe20000410000 */
[----:B------:R1:W5:Y:S01]  /*4560*/  LDL.LU R68, [R1+0xac] ;  /* 0x0000ac0001447983 */ /* 0x0003620000300800 */
[----:B------:R-:W-:Y:S01]  /*4570*/  FADD.FTZ R20, -R111, R53 ;  /* 0x000000356f147221 */ /* 0x000fe20000010100 */
[----:B------:R-:W-:Y:S01]  /*4580*/  FMUL.FTZ R32, R32, R4 ;  /* 0x0000000420207220 */ /* 0x000fe20000410000 */
[----:B------:R-:W-:Y:S01]  /*4590*/  FMUL.FTZ R4, R113, R64 ;  /* 0x0000004071047220 */ /* 0x000fe20000410000 */
[----:B------:R-:W-:Y:S01]  /*45a0*/  FMUL.FTZ R48, R48, UR47 ;  /* 0x0000002f30307c20 */ /* 0x000fe20008410000 */
[----:B------:R-:W-:Y:S01]  /*45b0*/  F2FP.BF16.F32.PACK_AB R100, R100, R101 ;  /* 0x000000656464723e */ /* 0x000fe200000010ff */
[----:B------:R-:W-:Y:S01]  /*45c0*/  FMUL.FTZ R20, R114, R20 ;  /* 0x0000001472147220 */ /* 0x000fe20000410000 */
[----:B------:R-:W-:Y:S01]  /*45d0*/  FMUL.FTZ R5, R49, R4 ;  /* 0x0000000431057220 */ /* 0x000fe20000410000 */
[----:B------:R-:W-:Y:S01]  /*45e0*/  FMUL.FTZ R4, R52, R17 ;  /* 0x0000001134047220 */ /* 0x000fe20000410000 */
[----:B------:R-:W-:Y:S01]  /*45f0*/  FFMA.FTZ R17, -R3, R3, 1 ;  /* 0x3f80000003117423 */ /* 0x000fe20000010103 */
[----:B------:R-:W-:Y:S01]  /*4600*/  F2FP.BF16.F32.PACK_AB R49, R36, R37 ;  /* 0x000000252431723e */ /* 0x000fe200000010ff */
[----:B------:R1:W5:Y:S01]  /*4610*/  LDL.LU R3, [R1+0xa8] ;  /* 0x0000a80001037983 */ /* 0x0003620000300800 */
[----:B------:R-:W-:Y:S01]  /*4620*/  FMUL.FTZ R20, R48, R20 ;  /* 0x0000001430147220 */ /* 0x000fe20000410000 */
[----:B------:R-:W-:Y:S01]  /*4630*/  F2FP.BF16.F32.PACK_AB R36, R4, R5 ;  /* 0x000000050424723e */ /* 0x000fe200000010ff */
[----:B------:R-:W-:Y:S01]  /*4640*/  FFMA.FTZ R4, -R2, R2, 1 ;  /* 0x3f80000002047423 */ /* 0x000fe20000010102 */
[----:B------:R-:W-:Y:S01]  /*4650*/  F2FP.BF16.F32.PACK_AB R48, R32, R33 ;  /* 0x000000212030723e */ /* 0x000fe200000010ff */
[----:B------:R1:W5:Y:S01]  /*4660*/  LDL.LU R2, [R1+0xa4] ;  /* 0x0000a40001027983 */ /* 0x0003620000300800 */
[----:B------:R-:W-:Y:S01]  /*4670*/  F2FP.BF16.F32.PACK_AB R37, R20, R21 ;  /* 0x000000151425723e */ /* 0x000fe200000010ff */
[----:B------:R-:W-:Y:S01]  /*4680*/  FMUL.FTZ R20, R218, R6 ;  /* 0x00000006da147220 */ /* 0x000fe20000410000 */
[----:B------:R-:W-:Y:S01]  /*4690*/  FMUL.FTZ R17, R17, UR47 ;  /* 0x0000002f11117c20 */ /* 0x000fe20008410000 */
[----:B------:R-:W-:Y:S01]  /*46a0*/  FMUL.FTZ R6, R4, UR47 ;  /* 0x0000002f04067c20 */ /* 0x000fe20008410000 */
[----:B------:R-:W-:Y:S06]  /*46b0*/  @!P2 BRA `(.L_x_529) ;  /* 0x000000000060a947 */ /* 0x000fec0003800000 */
        /* <DEDUP_REMOVED lines=9> */
[C---:B---3--:R-:W-:Y:S05]  /*4750*/  IMAD.U32 R4, R21.reuse, -0x80, RZ ;  /* 0xffffff8015047824 */ /* 0x048fea00078e00ff */
        /* <DEDUP_REMOVED lines=14> */
.L_x_529:
[----:B--2---:R-:W2:Y:S01]  /*4840*/  LDL.LU R65, [R1+0x24] ;  /* 0x0000240001417983 */ /* 0x004ea20000300800 */
[----:B------:R-:W-:Y:S01]  /*4850*/  FMUL.FTZ R20, R17, R20 ;  /* 0x0000001411147220 */ /* 0x000fe20000410000 */
[----:B------:R-:W-:Y:S01]  /*4860*/  FMUL.FTZ R17, R6, R7 ;  /* 0x0000000706117220 */ /* 0x000fe20000410000 */
[C---:B-----5:R-:W-:Y:S01]  /*4870*/  FADD.FTZ R8, -R109.reuse, R8 ;  /* 0x000000086d087221 */ /* 0x060fe20000010100 */
[----:B------:R-:W3:Y:S01]  /*4880*/  LDL.LU R64, [R1+0x20] ;  /* 0x0000200001407983 */ /* 0x000ee20000300800 */
[C---:B------:R-:W-:Y:S01]  /*4890*/  FADD.FTZ R28, -R109.reuse, R28 ;  /* 0x0000001c6d1c7221 */ /* 0x040fe20000010100 */
[----:B------:R-:W-:Y:S01]  /*48a0*/  FADD.FTZ R25, -R109, R25 ;  /* 0x000000196d197221 */ /* 0x000fe20000010100 */
[----:B------:R-:W-:Y:S01]  /*48b0*/  FADD.FTZ R10, -R108, R10 ;  /* 0x0000000a6c0a7221 */ /* 0x000fe20000010100 */
[----:B------:R-:W4:Y:S01]  /*48c0*/  LDL.LU R53, [R1+0x10] ;  /* 0x0000100001357983 */ /* 0x000f220000300800 */
[----:B------:R-:W-:Y:S01]  /*48d0*/  FMUL.FTZ R28, R222, R28 ;  /* 0x0000001cde1c7220 */ /* 0x000fe20000410000 */
[----:B------:R-:W-:Y:S01]  /*48e0*/  FMUL.FTZ R25, R227, R25 ;  /* 0x00000019e3197220 */ /* 0x000fe20000410000 */
[C---:B------:R-:W-:Y:S01]  /*48f0*/  FADD.FTZ R26, -R108.reuse, R26 ;  /* 0x0000001a6c1a7221 */ /* 0x040fe20000010100 */
[----:B------:R-:W4:Y:S01]  /*4900*/  LDL.LU R52, [R1+0xc] ;  /* 0x00000c0001347983 */ /* 0x000f220000300800 */
[C---:B------:R-:W-:Y:S01]  /*4910*/  FADD.FTZ R27, -R108.reuse, R27 ;  /* 0x0000001b6c1b7221 */ /* 0x040fe20000010100 */
[----:B------:R-:W-:Y:S01]  /*4920*/  FADD.FTZ R15, -R108, R15 ;  /* 0x0000000f6c0f7221 */ /* 0x000fe20000010100 */
[----:B------:R-:W-:Y:S01]  /*4930*/  FFMA.FTZ R4, -R209, R209, 1 ;  /* 0x3f800000d1047423 */ /* 0x000fe200000101d1 */
[----:B------:R-:W4:Y:S01]  /*4940*/  LDL.LU R104, [R1+0x5c] ;  /* 0x00005c0001687983 */ /* 0x000f220000300800 */
[----:B------:R-:W-:Y:S01]  /*4950*/  FADD.FTZ R24, -R109, R24 ;  /* 0x000000186d187221 */ /* 0x000fe20000010100 */
[----:B------:R-:W-:Y:S01]  /*4960*/  FADD.FTZ R22, -R110, R22 ;  /* 0x000000166e167221 */ /* 0x000fe20000010100 */
[----:B------:R-:W-:Y:S01]  /*4970*/  FMUL.FTZ R4, R4, UR47 ;  /* 0x0000002f04047c20 */ /* 0x000fe20008410000 */
[----:B------:R-:W4:Y:S01]  /*4980*/  LDL.LU R103, [R1+0x58] ;  /* 0x0000580001677983 */ /* 0x000f220000300800 */
[----:B------:R-:W-:Y:S01]  /*4990*/  FMUL.FTZ R24, R228, R24 ;  /* 0x00000018e4187220 */ /* 0x000fe20000410000 */
[----:B------:R-:W-:Y:S01]  /*49a0*/  FMUL.FTZ R22, R199, R22 ;  /* 0x00000016c7167220 */ /* 0x000fe20000410000 */
[----:B------:R-:W-:Y:S01]  /*49b0*/  FFMA.FTZ R5, -R210, R210, 1 ;  /* 0x3f800000d2057423 */ /* 0x000fe200000101d2 */
[----:B------:R-:W4:Y:S01]  /*49c0*/  LDL.LU R101, [R1+0x6c] ;  /* 0x00006c0001657983 */ /* 0x000f220000300800 */
[----:B------:R-:W-:Y:S01]  /*49d0*/  FADD.FTZ R19, -R110, R19 ;  /* 0x000000136e137221 */ /* 0x000fe20000010100 */
[----:B------:R-:W-:Y:S01]  /*49e0*/  FFMA.FTZ R6, -R215, R215, 1 ;  /* 0x3f800000d7067423 */ /* 0x000fe200000101d7 */
[----:B------:R-:W-:Y:S01]  /*49f0*/  FMUL.FTZ R5, R5, UR47 ;  /* 0x0000002f05057c20 */ /* 0x000fe20008410000 */
[----:B------:R-:W4:Y:S01]  /*4a00*/  LDL.LU R113, [R1+0x68] ;  /* 0x0000680001717983 */ /* 0x000f220000300800 */
[----:B------:R-:W-:Y:S01]  /*4a10*/  FMUL.FTZ R19, R202, R19 ;  /* 0x00000013ca137220 */ /* 0x000fe20000410000 */
[----:B------:R-:W-:Y:S01]  /*4a20*/  FMUL.FTZ R6, R6, UR47 ;  /* 0x0000002f06067c20 */ /* 0x000fe20008410000 */
[----:B------:R-:W-:Y:S01]  /*4a30*/  FMUL.FTZ R22, R5, R22 ;  /* 0x0000001605167220 */ /* 0x000fe20000410000 */
[----:B------:R-:W4:Y:S01]  /*4a40*/  LDL.LU R112, [R1+0x54] ;  /* 0x0000540001707983 */ /* 0x000f220000300800 */
[----:B------:R-:W-:Y:S01]  /*4a50*/  FADD.FTZ R18, -R110, R18 ;  /* 0x000000126e127221 */ /* 0x000fe20000010100 */
[----:B------:R-:W-:Y:S01]  /*4a60*/  FMUL.FTZ R19, R6, R19 ;  /* 0x0000001306137220 */ /* 0x000fe20000410000 */
[----:B------:R-:W-:Y:S01]  /*4a70*/  FFMA.FTZ R7, -R216, R216, 1 ;  /* 0x3f800000d8077423 */ /* 0x000fe200000101d8 */
[----:B------:R-:W2:Y:S01]  /*4a80*/  LDL.LU R111, [R1+0x50] ;  /* 0x00005000016f7983 */ /* 0x000ea20000300800 */
[----:B------:R-:W-:Y:S01]  /*4a90*/  FMUL.FTZ R18, R203, R18 ;  /* 0x00000012cb127220 */ /* 0x000fe20000410000 */
[----:B------:R-:W-:Y:S01]  /*4aa0*/  FFMA.FTZ R6, -R200, R200, 1 ;  /* 0x3f800000c8067423 */ /* 0x000fe200000101c8 */
[----:B------:R-:W-:Y:S01]  /*4ab0*/  FMUL.FTZ R7, R7, UR47 ;  /* 0x0000002f07077c20 */ /* 0x000fe20008410000 */
[----:B------:R1:W-:Y:S01]  /*4ac0*/  STS [R235+0x8000], R0 ;  /* 0x00800000eb007388 */ /* 0x0003e20000000800 */
[C---:B------:R-:W-:Y:S01]  /*4ad0*/  FADD.FTZ R35, -R110.reuse, R35 ;  /* 0x000000236e237221 */ /* 0x040fe20000010100 */
[C---:B------:R-:W-:Y:S01]  /*4ae0*/  FADD.FTZ R38, -R110.reuse, R38 ;  /* 0x000000266e267221 */ /* 0x040fe20000010100 */
[----:B------:R-:W-:Y:S01]  /*4af0*/  FMUL.FTZ R18, R7, R18 ;  /* 0x0000001207127220 */ /* 0x000fe20000410000 */
[----:B------:R-:W-:Y:S01]  /*4b00*/  FADD.FTZ R39, -R110, R39 ;  /* 0x000000276e277221 */ /* 0x000fe20000010100 */
        /* <DEDUP_REMOVED lines=20> */
[----:B-1----:R-:W-:Y:S01]  /*4c50*/  FADD.FTZ R0, -R110, R23 ;  /* 0x000000176e007221 */ /* 0x002fe20000010100 */
[----:B------:R-:W-:Y:S01]  /*4c60*/  FADD.FTZ R60, -R109, R60 ;  /* 0x0000003c6d3c7221 */ /* 0x000fe20000010100 */
[----:B------:R-:W-:Y:S01]  /*4c70*/  FMUL.FTZ R61, R191, R61 ;  /* 0x0000003dbf3d7220 */ /* 0x000fe20000410000 */
[C---:B------:R-:W-:Y:S01]  /*4c80*/  FADD.FTZ R44, -R109.reuse, R44 ;  /* 0x0000002c6d2c7221 */ /* 0x040fe20000010100 */
[----:B------:R-:W-:Y:S01]  /*4c90*/  FMUL.FTZ R0, R198, R0 ;  /* 0x00000000c6007220 */ /* 0x000fe20000410000 */
[----:B------:R-:W-:Y:S01]  /*4ca0*/  FMUL.FTZ R60, R192, R60 ;  /* 0x0000003cc03c7220 */ /* 0x000fe20000410000 */
[----:B------:R-:W-:Y:S01]  /*4cb0*/  FADD.FTZ R56, -R109, R56 ;  /* 0x000000386d387221 */ /* 0x000fe20000010100 */
[----:B------:R-:W-:Y:S01]  /*4cc0*/  FMUL.FTZ R44, R206, R44 ;  /* 0x0000002cce2c7220 */ /* 0x000fe20000410000 */
[----:B------:R-:W-:Y:S01]  /*4cd0*/  FMUL.FTZ R5, R4, R0 ;  /* 0x0000000004057220 */ /* 0x000fe20000410000 */
[----:B------:R-:W-:Y:S01]  /*4ce0*/  F2FP.BF16.F32.PACK_AB R4, R17, R20 ;  /* 0x000000141104723e */ /* 0x000fe200000010ff */
[----:B------:R-:W-:Y:S01]  /*4cf0*/  FMUL.FTZ R17, R6, UR47 ;  /* 0x0000002f06117c20 */ /* 0x000fe20008410000 */
[----:B------:R-:W-:Y:S01]  /*4d00*/  F2FP.BF16.F32.PACK_AB R0, R19, R18 ;  /* 0x000000121300723e */ /* 0x000fe200000010ff */
[----:B------:R-:W-:Y:S01]  /*4d10*/  FFMA.FTZ R18, -R183, R183, 1 ;  /* 0x3f800000b7127423 */ /* 0x000fe200000101b7 */
[----:B------:R-:W-:Y:S01]  /*4d20*/  F2FP.BF16.F32.PACK_AB R33, R5, R22 ;  /* 0x000000160521723e */ /* 0x000fe200000010ff */
[----:B------:R1:W-:Y:S01]  /*4d30*/  STS [R235+0x8400], R4 ;  /* 0x00840004eb007388 */ /* 0x0003e20000000800 */
[----:B------:R-:W-:Y:S01]  /*4d40*/  FFMA.FTZ R5, -R197, R197, 1 ;  /* 0x3f800000c5057423 */ /* 0x000fe200000101c5 */
[----:B------:R-:W-:Y:S01]  /*4d50*/  FFMA.FTZ R6, -R196, R196, 1 ;  /* 0x3f800000c4067423 */ /* 0x000fe200000101c4 */
[----:B------:R-:W-:Y:S01]  /*4d60*/  FMUL.FTZ R34, R17, R34 ;  /* 0x0000002211227220 */ /* 0x000fe20000410000 */
[----:B------:R4:W-:Y:S01]  /*4d70*/  STS [R234+0x8400], R0 ;  /* 0x00840000ea007388 */ /* 0x0009e20000000800 */
[----:B------:R-:W-:Y:S01]  /*4d80*/  FMUL.FTZ R7, R5, UR47 ;  /* 0x0000002f05077c20 */ /* 0x000fe20008410000 */
[----:B------:R-:W-:Y:S01]  /*4d90*/  FMUL.FTZ R6, R6, UR47 ;  /* 0x0000002f06067c20 */ /* 0x000fe20008410000 */
[----:B------:R-:W-:Y:S01]  /*4da0*/  FFMA.FTZ R5, -R195, R195, 1 ;  /* 0x3f800000c3057423 */ /* 0x000fe200000101c3 */
[----:B------:R4:W-:Y:S01]  /*4db0*/  STS [R234+0x8000], R16 ;  /* 0x00800010ea007388 */ /* 0x0009e20000000800 */
[----:B------:R-:W-:Y:S01]  /*4dc0*/  FMUL.FTZ R32, R7, R35 ;  /* 0x0000002307207220 */ /* 0x000fe20000410000 */
[----:B------:R-:W-:Y:S01]  /*4dd0*/  FFMA.FTZ R7, -R171, R171, 1 ;  /* 0x3f800000ab077423 */ /* 0x000fe200000101ab */
[----:B------:R-:W-:Y:S01]  /*4de0*/  FMUL.FTZ R38, R6, R38 ;  /* 0x0000002606267220 */ /* 0x000fe20000410000 */
[----:B------:R-:W-:Y:S01]  /*4df0*/  FMUL.FTZ R5, R5, UR47 ;  /* 0x0000002f05057c20 */ /* 0x000fe20008410000 */
[----:B------:R-:W-:Y:S01]  /*4e00*/  FFMA.FTZ R6, -R184, R184, 1 ;  /* 0x3f800000b8067423 */ /* 0x000fe200000101b8 */
[----:B------:R-:W-:Y:S01]  /*4e10*/  FMUL.FTZ R7, R7, UR47 ;  /* 0x0000002f07077c20 */ /* 0x000fe20008410000 */
[----:B------:R-:W-:Y:S01]  /*4e20*/  FFMA.FTZ R17, -R181, R181, 1 ;  /* 0x3f800000b5117423 */ /* 0x000fe200000101b5 */
[----:B------:R-:W-:Y:S01]  /*4e30*/  FMUL.FTZ R23, R5, R39 ;  /* 0x0000002705177220 */ /* 0x000fe20000410000 */
[----:B------:R-:W-:Y:S01]  /*4e40*/  FMUL.FTZ R6, R6, UR47 ;  /* 0x0000002f06067c20 */ /* 0x000fe20008410000 */
[----:B------:R-:W-:Y:S01]  /*4e50*/  FFMA.FTZ R5, -R182, R182, 1 ;  /* 0x3f800000b6057423 */ /* 0x000fe200000101b6 */
[----:B------:R-:W-:Y:S01]  /*4e60*/  FMUL.FTZ R20, R7, R66 ;  /* 0x0000004207147220 */ /* 0x000fe20000410000 */
[----:B------:R-:W-:Y:S01]  /*4e70*/  FMUL.FTZ R17, R17, UR47 ;  /* 0x0000002f11117c20 */ /* 0x000fe20008410000 */
[----:B------:R-:W-:Y:S01]  /*4e80*/  FMUL.FTZ R50, R6, R50 ;  /* 0x0000003206327220 */ /* 0x000fe20000410000 */
[----:B------:R-:W-:Y:S01]  /*4e90*/  FMUL.FTZ R22, R5, UR47 ;  /* 0x0000002f05167c20 */ /* 0x000fe20008410000 */
[----:B------:R-:W-:Y:S01]  /*4ea0*/  FFMA.FTZ R6, -R174, R174, 1 ;  /* 0x3f800000ae067423 */ /* 0x000fe200000101ae */
[----:B------:R-:W-:Y:S01]  /*4eb0*/  FADD.FTZ R5, -R110, R67 ;  /* 0x000000436e057221 */ /* 0x000fe20000010100 */
[----:B-1----:R-:W-:Y:S01]  /*4ec0*/  FADD.FTZ R4, -R109, R13 ;  /* 0x0000000d6d047221 */ /* 0x002fe20000010100 */
[----:B------:R-:W-:Y:S01]  /*4ed0*/  FMUL.FTZ R13, R252, R8 ;  /* 0x00000008fc0d7220 */ /* 0x000fe20000410000 */
[----:B------:R-:W-:Y:S01]  /*4ee0*/  FMUL.FTZ R6, R6, UR47 ;  /* 0x0000002f06067c20 */ /* 0x000fe20008410000 */
[----:B------:R-:W-:Y:S01]  /*4ef0*/  FMUL.FTZ R5, R167, R5 ;  /* 0x00000005a7057220 */ /* 0x000fe20000410000 */
[----:B------:R-:W-:Y:S01]  /*4f00*/  FMUL.FTZ R4, R246, R4 ;  /* 0x00000004f6047220 */ /* 0x000fe20000410000 */
[----:B------:R-:W-:Y:S01]  /*4f10*/  FMUL.FTZ R21, R17, R55 ;  /* 0x0000003711157220 */ /* 0x000fe20000410000 */
[----:B------:R-:W-:Y:S01]  /*4f20*/  FMUL.FTZ R18, R18, UR47 ;  /* 0x0000002f12127c20 */ /* 0x000fe20008410000 */
[----:B------:R-:W-:Y:S01]  /*4f30*/  FMUL.FTZ R5, R6, R5 ;  /* 0x0000000506057220 */ /* 0x000fe20000410000 */
[----:B------:R-:W-:Y:S01]  /*4f40*/  FMUL.FTZ R56, R194, R56 ;  /* 0x00000038c2387220 */ /* 0x000fe20000410000 */
[----:B------:R-:W-:Y:S01]  /*4f50*/  FADD.FTZ R57, -R109, R57 ;  /* 0x000000396d397221 */ /* 0x000fe20000010100 */
[----:B------:R-:W-:Y:S01]  /*4f60*/  FMUL.FTZ R54, R18, R54 ;  /* 0x0000003612367220 */ /* 0x000fe20000410000 */
[C---:B------:R-:W-:Y:S01]  /*4f70*/  FADD.FTZ R14, -R108.reuse, R14 ;  /* 0x0000000e6c0e7221 */ /* 0x040fe20000010100 */
[----:B------:R-:W-:Y:S01]  /*4f80*/  F2FP.BF16.F32.PACK_AB R20, R5, R20 ;  /* 0x000000140514723e */ /* 0x000fe200000010ff */
[----:B------:R-:W-:Y:S01]  /*4f90*/  FMUL.FTZ R57, R193, R57 ;  /* 0x00000039c1397220 */ /* 0x000fe20000410000 */
[----:B------:R-:W-:Y:S01]  /*4fa0*/  FADD.FTZ R40, -R109, R40 ;  /* 0x000000286d287221 */ /* 0x000fe20000010100 */
[C---:B------:R-:W-:Y:S01]  /*4fb0*/  FADD.FTZ R43, -R108.reuse, R43 ;  /* 0x0000002b6c2b7221 */ /* 0x040fe20000010100 */
[C---:B------:R-:W-:Y:S01]  /*4fc0*/  FADD.FTZ R30, -R108.reuse, R30 ;  /* 0x0000001e6c1e7221 */ /* 0x040fe20000010100 */
[----:B------:R-:W-:Y:S01]  /*4fd0*/  FADD.FTZ R31, -R108, R31 ;  /* 0x0000001f6c1f7221 */ /* 0x000fe20000010100 */
[----:B------:R-:W-:Y:S01]  /*4fe0*/  FMUL.FTZ R40, R212, R40 ;  /* 0x00000028d4287220 */ /* 0x000fe20000410000 */
[----:B------:R-:W-:Y:S01]  /*4ff0*/  FMUL.FTZ R43, R249, R43 ;  /* 0x0000002bf92b7220 */ /* 0x000fe20000410000 */
[----:B------:R-:W-:Y:S01]  /*5000*/  FADD.FTZ R59, -R108, R59 ;  /* 0x0000003b6c3b7221 */ /* 0x000fe20000010100 */
[----:B------:R-:W-:Y:S01]  /*5010*/  F2FP.BF16.F32.PACK_AB R32, R32, R34 ;  /* 0x000000222020723e */ /* 0x000fe200000010ff */
[----:B------:R-:W-:Y:S01]  /*5020*/  FADD.FTZ R46, -R108, R46 ;  /* 0x0000002e6c2e7221 */ /* 0x000fe20000010100 */
[----:B------:R-:W-:Y:S01]  /*5030*/  FADD.FTZ R51, -R110, R51 ;  /* 0x000000336e337221 */ /* 0x000fe20000010100 */
[----:B------:R-:W-:Y:S01]  /*5040*/  FMUL.FTZ R59, R223, R59 ;  /* 0x0000003bdf3b7220 */ /* 0x000fe20000410000 */
[----:B------:R-:W-:Y:S01]  /*5050*/  FADD.FTZ R42, -R108, R42 ;  /* 0x0000002a6c2a7221 */ /* 0x000fe20000010100 */
[----:B------:R-:W-:Y:S01]  /*5060*/  FMUL.FTZ R46, R244, R46 ;  /* 0x0000002ef42e7220 */ /* 0x000fe20000410000 */
[----:B------:R-:W-:Y:S01]  /*5070*/  FMUL.FTZ R51, R177, R51 ;  /* 0x00000033b1337220 */ /* 0x000fe20000410000 */
[----:B------:R-:W-:Y:S01]  /*5080*/  FADD.FTZ R62, -R108, R62 ;  /* 0x0000003e6c3e7221 */ /* 0x000fe20000010100 */
[----:B------:R-:W-:Y:S01]  /*5090*/  FMUL.FTZ R42, R250, R42 ;  /* 0x0000002afa2a7220 */ /* 0x000fe20000410000 */
[----:B------:R-:W-:Y:S01]  /*50a0*/  F2FP.BF16.F32.PACK_AB R23, R23, R38 ;  /* 0x000000261717723e */ /* 0x000fe200000010ff */
[----:B------:R-:W-:Y:S01]  /*50b0*/  FMUL.FTZ R22, R22, R51 ;  /* 0x0000003316167220 */ /* 0x000fe20000410000 */
[----:B------:R-:W-:Y:S01]  /*50c0*/  FADD.FTZ R58, -R108, R58 ;  /* 0x0000003a6c3a7221 */ /* 0x000fe20000010100 */
[----:B------:R-:W-:Y:S01]  /*50d0*/  FMUL.FTZ R62, R214, R62 ;  /* 0x0000003ed63e7220 */ /* 0x000fe20000410000 */
[----:B------:R-:W-:Y:S02]  /*50e0*/  F2FP.BF16.F32.PACK_AB R21, R21, R54 ;  /* 0x000000361515723e */ /* 0x000fe400000010ff */
[----:B------:R-:W-:Y:S01]  /*50f0*/  F2FP.BF16.F32.PACK_AB R22, R22, R50 ;  /* 0x000000321616723e */ /* 0x000fe200000010ff */
[----:B------:R-:W-:Y:S01]  /*5100*/  FMUL.FTZ R58, R224, R58 ;  /* 0x0000003ae03a7220 */ /* 0x000fe20000410000 */
[----:B--2---:R-:W-:Y:S01]  /*5110*/  FMUL.FTZ R15, R111, R15 ;  /* 0x0000000f6f0f7220 */ /* 0x004fe20000410000 */
[----:B------:R-:W-:Y:S01]  /*5120*/  FFMA.FTZ R8, -R65, R65, 1 ;  /* 0x3f80000041087423 */ /* 0x000fe20000010141 */
[----:B---3--:R-:W-:Y:S01]  /*5130*/  FFMA.FTZ R7, -R64, R64, 1 ;  /* 0x3f80000040077423 */ /* 0x008fe20000010140 */
[----:B------:R-:W2:Y:S01]  /*5140*/  LDL.LU R65, [R1+0x64] ;  /* 0x0000640001417983 */ /* 0x000ea20000300800 */
[----:B----4-:R-:W-:Y:S01]  /*5150*/  FFMA.FTZ R6, -R53, R53, 1 ;  /* 0x3f80000035067423 */ /* 0x010fe20000010135 */
[----:B------:R-:W-:Y:S01]  /*5160*/  FFMA.FTZ R5, -R52, R52, 1 ;  /* 0x3f80000034057423 */ /* 0x000fe20000010134 */
[----:B------:R-:W-:Y:S01]  /*5170*/  FMUL.FTZ R10, R104, R10 ;  /* 0x0000000a680a7220 */ /* 0x000fe20000410000 */
[----:B------:R-:W3:Y:S01]  /*5180*/  LDL.LU R64, [R1+0x60] ;  /* 0x0000600001407983 */ /* 0x000ee20000300800 */
[----:B------:R-:W-:Y:S01]  /*5190*/  FMUL.FTZ R6, R6, UR47 ;  /* 0x0000002f06067c20 */ /* 0x000fe20008410000 */
[----:B------:R-:W-:Y:S01]  /*51a0*/  FMUL.FTZ R5, R5, UR47 ;  /* 0x0000002f05057c20 */ /* 0x000fe20008410000 */
[----:B------:R-:W-:Y:S01]  /*51b0*/  FMUL.FTZ R7, R7, UR47 ;  /* 0x0000002f07077c20 */ /* 0x000fe20008410000 */
[----:B------:R-:W4:Y:S01]  /*51c0*/  LDL.LU R53, [R1+0x2c] ;  /* 0x00002c0001357983 */ /* 0x000f220000300800 */
[----:B------:R-:W-:Y:S01]  /*51d0*/  FMUL.FTZ R12, R6, R12 ;  /* 0x0000000c060c7220 */ /* 0x000fe20000410000 */
[----:B------:R-:W-:Y:S01]  /*51e0*/  FMUL.FTZ R19, R5, R4 ;  /* 0x0000000405137220 */ /* 0x000fe20000410000 */
[----:B------:R-:W-:Y:S01]  /*51f0*/  FMUL.FTZ R9, R7, R9 ;  /* 0x0000000907097220 */ /* 0x000fe20000410000 */
[----:B------:R-:W4:Y:S01]  /*5200*/  LDL.LU R52, [R1+0x28] ;  /* 0x0000280001347983 */ /* 0x000f220000300800 */
[----:B------:R-:W-:Y:S01]  /*5210*/  FFMA.FTZ R6, -R241, R241, 1 ;  /* 0x3f800000f1067423 */ /* 0x000fe200000101f1 */
[----:B------:R-:W-:Y:S01]  /*5220*/  FADD.FTZ R4, -R109, R29 ;  /* 0x0000001d6d047221 */ /* 0x000fe20000010100 */
[----:B------:R-:W-:Y:S01]  /*5230*/  FFMA.FTZ R5, -R240, R240, 1 ;  /* 0x3f800000f0057423 */ /* 0x000fe200000101f0 */
[----:B------:R-:W4:Y:S01]  /*5240*/  LDL.LU R107, [R1+0x4c] ;  /* 0x00004c00016b7983 */ /* 0x000f220000300800 */
[----:B------:R-:W-:Y:S01]  /*5250*/  FMUL.FTZ R6, R6, UR47 ;  /* 0x0000002f06067c20 */ /* 0x000fe20008410000 */
[----:B------:R-:W-:Y:S01]  /*5260*/  FMUL.FTZ R4, R221, R4 ;  /* 0x00000004dd047220 */ /* 0x000fe20000410000 */
[----:B------:R-:W-:Y:S01]  /*5270*/  FMUL.FTZ R5, R5, UR47 ;  /* 0x0000002f05057c20 */ /* 0x000fe20008410000 */
[----:B------:R-:W4:Y:S01]  /*5280*/  LDL.LU R106, [R1+0x48] ;  /* 0x00004800016a7983 */ /* 0x000f220000300800 */
[----:B------:R-:W-:Y:S01]  /*5290*/  FMUL.FTZ R17, R6, R28 ;  /* 0x0000001c06117220 */ /* 0x000fe20000410000 */
[----:B------:R-:W-:Y:S01]  /*52a0*/  FMUL.FTZ R8, R8, UR47 ;  /* 0x0000002f08087c20 */ /* 0x000fe20008410000 */
[----:B------:R-:W-:Y:S01]  /*52b0*/  FMUL.FTZ R4, R5, R4 ;  /* 0x0000000405047220 */ /* 0x000fe20000410000 */
[----:B------:R-:W4:Y:S01]  /*52c0*/  LDL.LU R105, [R1+0x1c] ;  /* 0x00001c0001697983 */ /* 0x000f220000300800 */
[----:B------:R-:W-:Y:S01]  /*52d0*/  FFMA.FTZ R7, -R245, R245, 1 ;  /* 0x3f800000f5077423 */ /* 0x000fe200000101f5 */
[----:B------:R-:W-:Y:S01]  /*52e0*/  FMUL.FTZ R13, R8, R13 ;  /* 0x0000000d080d7220 */ /* 0x000fe20000410000 */
[----:B------:R-:W-:Y:S01]  /*52f0*/  FFMA.FTZ R5, -R219, R219, 1 ;  /* 0x3f800000db057423 */ /* 0x000fe200000101db */
[----:B------:R-:W4:Y:S01]  /*5300*/  LDL.LU R104, [R1+0x18] ;  /* 0x0000180001687983 */ /* 0x000f220000300800 */
[----:B------:R-:W-:Y:S01]  /*5310*/  F2FP.BF16.F32.PACK_AB R17, R4, R17 ;  /* 0x000000110411723e */ /* 0x000fe200000010ff */
[----:B------:R-:W-:Y:S01]  /*5320*/  FMUL.FTZ R7, R7, UR47 ;  /* 0x0000002f07077c20 */ /* 0x000fe20008410000 */
[----:B------:R-:W-:Y:S01]  /*5330*/  FADD.FTZ R4, -R109, R45 ;  /* 0x0000002d6d047221 */ /* 0x000fe20000010100 */
[----:B------:R-:W-:Y:S01]  /*5340*/  F2FP.BF16.F32.PACK_AB R0, R9, R13 ;  /* 0x0000000d0900723e */ /* 0x000fe200000010ff */
[----:B------:R-:W-:Y:S01]  /*5350*/  FMUL.FTZ R5, R5, UR47 ;  /* 0x0000002f05057c20 */ /* 0x000fe20008410000 */
[----:B------:R-:W-:Y:S01]  /*5360*/  FMUL.FTZ R18, R7, R25 ;  /* 0x0000001907127220 */ /* 0x000fe20000410000 */
[----:B------:R-:W-:Y:S01]  /*5370*/  FMUL.FTZ R4, R205, R4 ;  /* 0x00000004cd047220 */ /* 0x000fe20000410000 */
[----:B------:R-:W-:Y:S01]  /*5380*/  FFMA.FTZ R7, -R225, R225, 1 ;  /* 0x3f800000e1077423 */ /* 0x000fe200000101e1 */
[----:B------:R1:W-:Y:S01]  /*5390*/  STS [R235+0xa000], R0 ;  /* 0x00a00000eb007388 */ /* 0x0003e20000000800 */
[----:B------:R-:W-:Y:S01]  /*53a0*/  FFMA.FTZ R6, -R220, R220, 1 ;  /* 0x3f800000dc067423 */ /* 0x000fe200000101dc */
[----:B------:R-:W-:Y:S01]  /*53b0*/  FMUL.FTZ R13, R5, R4 ;  /* 0x00000004050d7220 */ /* 0x000fe20000410000 */
[----:B------:R-:W-:Y:S01]  /*53c0*/  FMUL.FTZ R7, R7, UR47 ;  /* 0x0000002f07077c20 */ /* 0x000fe20008410000 */
[----:B------:R-:W-:Y:S01]  /*53d0*/  FFMA.FTZ R4, -R207, R207, 1 ;  /* 0x3f800000cf047423 */ /* 0x000fe200000101cf */
[----:B------:R-:W-:Y:S01]  /*53e0*/  FFMA.FTZ R5, -R201, R201, 1 ;  /* 0x3f800000c9057423 */ /* 0x000fe200000101c9 */
[----:B------:R-:W-:Y:S01]  /*53f0*/  FMUL.FTZ R6, R6, UR47 ;  /* 0x0000002f06067c20 */ /* 0x000fe20008410000 */
[----:B------:R-:W-:Y:S01]  /*5400*/  FMUL.FTZ R16, R7, R41 ;  /* 0x0000002907107220 */ /* 0x000fe20000410000 */
[----:B------:R-:W-:Y:S01]  /*5410*/  FMUL.FTZ R7, R4, UR47 ;  /* 0x0000002f04077c20 */ /* 0x000fe20008410000 */
[----:B------:R-:W-:Y:S01]  /*5420*/  FFMA.FTZ R4, -R204, R204, 1 ;  /* 0x3f800000cc047423 */ /* 0x000fe200000101cc */
[----:B------:R-:W-:Y:S01]  /*5430*/  FMUL.FTZ R5, R5, UR47 ;  /* 0x0000002f05057c20 */ /* 0x000fe20008410000 */
[----:B------:R-:W-:Y:S01]  /*5440*/  FMUL.FTZ R44, R6, R44 ;  /* 0x0000002c062c7220 */ /* 0x000fe20000410000 */
[----:B------:R-:W-:Y:S01]  /*5450*/  FFMA.FTZ R6, -R208, R208, 1 ;  /* 0x3f800000d0067423 */ /* 0x000fe200000101d0 */
[----:B------:R-:W-:Y:S01]  /*5460*/  FMUL.FTZ R4, R4, UR47 ;  /* 0x0000002f04047c20 */ /* 0x000fe20008410000 */
[----:B------:R-:W-:Y:S01]  /*5470*/  FMUL.FTZ R60, R5, R60 ;  /* 0x0000003c053c7220 */ /* 0x000fe20000410000 */
[----:B------:R-:W-:Y:S01]  /*5480*/  FMUL.FTZ R56, R7, R56 ;  /* 0x0000003807387220 */ /* 0x000fe20000410000 */
[----:B------:R-:W-:Y:S01]  /*5490*/  FMUL.FTZ R6, R6, UR47 ;  /* 0x0000002f06067c20 */ /* 0x000fe20008410000 */
[----:B------:R-:W-:Y:S01]  /*54a0*/  FMUL.FTZ R61, R4, R61 ;  /* 0x0000003d043d7220 */ /* 0x000fe20000410000 */
[----:B------:R-:W-:Y:S01]  /*54b0*/  FADD.FTZ R4, -R108, R11 ;  /* 0x0000000b6c047221 */ /* 0x000fe20000010100 */
[----:B------:R-:W-:Y:S01]  /*54c0*/  F2FP.BF16.F32.PACK_AB R19, R19, R12 ;  /* 0x0000000c1313723e */ /* 0x000fe200000010ff */
[----:B------:R-:W-:Y:S01]  /*54d0*/  FMUL.FTZ R12, R6, R57 ;  /* 0x00000039060c7220 */ /* 0x000fe20000410000 */
[----:B------:R-:W-:Y:S01]  /*54e0*/  FFMA.FTZ R8, -R248, R248, 1 ;  /* 0x3f800000f8087423 */ /* 0x000fe200000101f8 */
[----:B------:R-:W-:Y:S01]  /*54f0*/  FMUL.FTZ R5, R103, R4 ;  /* 0x0000000467057220 */ /* 0x000fe20000410000 */
[----:B------:R-:W4:Y:S01]  /*5500*/  LDC R28, c[0x0][0x2dc] ;  /* 0x0000b700ff1c7b82 */ /* 0x000f220000000800 */
[----:B------:R-:W4:Y:S01]  /*5510*/  LDL.LU R103, [R1+0x34] ;  /* 0x0000340001677983 */ /* 0x000f220000300800 */
[----:B------:R-:W-:Y:S01]  /*5520*/  FFMA.FTZ R4, -R101, R101, 1 ;  /* 0x3f80000065047423 */ /* 0x000fe20000010165 */
[----:B------:R-:W-:Y:S01]  /*5530*/  F2FP.BF16.F32.PACK_AB R13, R13, R44 ;  /* 0x0000002c0d0d723e */ /* 0x000fe200000010ff */
[----:B-1----:R-:W-:Y:S01]  /*5540*/  FFMA.FTZ R0, -R113, R113, 1 ;  /* 0x3f80000071007423 */ /* 0x002fe20000010171 */
[----:B------:R-:W4:Y:S01]  /*5550*/  LDL.LU R101, [R1+0x30] ;  /* 0x0000300001657983 */ /* 0x000f220000300800 */
[----:B------:R-:W-:Y:S01]  /*5560*/  FMUL.FTZ R7, R4, UR47 ;  /* 0x0000002f04077c20 */ /* 0x000fe20008410000 */
[----:B------:R-:W-:Y:S01]  /*5570*/  FMUL.FTZ R8, R8, UR47 ;  /* 0x0000002f08087c20 */ /* 0x000fe20008410000 */
[----:B------:R-:W-:Y:S01]  /*5580*/  FMUL.FTZ R6, R0, UR47 ;  /* 0x0000002f00067c20 */ /* 0x000fe20008410000 */
[----:B------:R-:W-:Y:S01]  /*5590*/  FMUL.FTZ R14, R112, R14 ;  /* 0x0000000e700e7220 */ /* 0x000fe20000410000 */
[----:B------:R-:W-:Y:S01]  /*55a0*/  FMUL.FTZ R10, R7, R10 ;  /* 0x0000000a070a7220 */ /* 0x000fe20000410000 */
[----:B------:R-:W-:Y:S01]  /*55b0*/  FMUL.FTZ R24, R8, R24 ;  /* 0x0000001808187220 */ /* 0x000fe20000410000 */
[----:B------:R-:W-:Y:S01]  /*55c0*/  FFMA.FTZ R8, -R226, R226, 1 ;  /* 0x3f800000e2087423 */ /* 0x000fe200000101e2 */
[----:B------:R-:W-:Y:S01]  /*55d0*/  FMUL.FTZ R6, R6, R5 ;  /* 0x0000000506067220 */ /* 0x000fe20000410000 */
[----:B------:R-:W-:Y:S02]  /*55e0*/  F2FP.BF16.F32.PACK_AB R12, R12, R56 ;  /* 0x000000380c0c723e */ /* 0x000fe400000010ff */
[----:B------:R-:W-:Y:S01]  /*55f0*/  FMUL.FTZ R8, R8, UR47 ;  /* 0x0000002f08087c20 */ /* 0x000fe20008410000 */
[----:B------:R-:W-:Y:S02]  /*5600*/  F2FP.BF16.F32.PACK_AB R18, R18, R24 ;  /* 0x000000181212723e */ /* 0x000fe400000010ff */
[----:B------:R-:W-:Y:S01]  /*5610*/  F2FP.BF16.F32.PACK_AB R10, R6, R10 ;  /* 0x0000000a060a723e */ /* 0x000fe200000010ff */
[----:B------:R-:W-:Y:S01]  /*5620*/  FMUL.FTZ R8, R8, R40 ;  /* 0x0000002808087220 */ /* 0x000fe20000410000 */
[----:B------:R-:W-:Y:S03]  /*5630*/  F2FP.BF16.F32.PACK_AB R11, R61, R60 ;  /* 0x0000003c3d0b723e */ /* 0x000fe600000010ff */
[----:B------:R-:W-:Y:S01]  /*5640*/  STS [R235+0xa400], R10 ;  /* 0x00a4000aeb007388 */ /* 0x000fe20000000800 */
[----:B------:R-:W-:Y:S03]  /*5650*/  F2FP.BF16.F32.PACK_AB R16, R16, R8 ;  /* 0x000000081010723e */ /* 0x000fe600000010ff */
[----:B------:R-:W-:Y:S01]  /*5660*/  STS [R234+0xa000], R19 ;  /* 0x00a00013ea007388 */ /* 0x000fe20000000800 */
[----:B--2---:R-:W-:Y:S03]  /*5670*/  FFMA.FTZ R4, -R65, R65, 1 ;  /* 0x3f80000041047423 */ /* 0x004fe60000010141 */
[----:B------:R-:W2:Y:S01]  /*5680*/  LDL.LU R65, [R1+0x14] ;  /* 0x0000140001417983 */ /* 0x000ea20000300800 */
[----:B---3--:R-:W-:Y:S01]  /*5690*/  FFMA.FTZ R0, -R64, R64, 1 ;  /* 0x3f80000040007423 */ /* 0x008fe20000010140 */
[----:B------:R-:W-:Y:S02]  /*56a0*/  FMUL.FTZ R4, R4, UR47 ;  /* 0x0000002f04047c20 */ /* 0x000fe40008410000 */
[----:B------:R-:W3:Y:S01]  /*56b0*/  LDL.LU R64, [R1+0x8] ;  /* 0x0000080001407983 */ /* 0x000ee20000300800 */
[----:B----4-:R-:W-:Y:S01]  /*56c0*/  FMUL.FTZ R26, R53, R26 ;  /* 0x0000001a351a7220 */ /* 0x010fe20000410000 */
[----:B------:R-:W-:Y:S02]  /*56d0*/  FMUL.FTZ R0, R0, UR47 ;  /* 0x0000002f00007c20 */ /* 0x000fe40008410000 */
[----:B------:R-:W4:Y:S01]  /*56e0*/  LDL.LU R53, [R1+0x4] ;  /* 0x0000040001357983 */ /* 0x000f220000300800 */
[----:B------:R-:W-:Y:S01]  /*56f0*/  FMUL.FTZ R14, R4, R14 ;  /* 0x0000000e040e7220 */ /* 0x000fe20000410000 */
[----:B------:R-:W-:Y:S01]  /*5700*/  FMUL.FTZ R27, R52, R27 ;  /* 0x0000001b341b7220 */ /* 0x000fe20000410000 */
[----:B------:R-:W-:Y:S01]  /*5710*/  FMUL.FTZ R9, R0, R15 ;  /* 0x0000000f00097220 */ /* 0x000fe20000410000 */
[----:B------:R-:W4:Y:S01]  /*5720*/  LDL.LU R52, [R1] ;  /* 0x0000000001347983 */ /* 0x000f220000300800 */
[----:B------:R-:W-:Y:S03]  /*5730*/  FFMA.FTZ R4, -R107, R107, 1 ;  /* 0x3f8000006b047423 */ /* 0x000fe6000001016b */
[----:B------:R-:W-:Y:S01]  /*5740*/  F2FP.BF16.F32.PACK_AB R9, R9, R14 ;  /* 0x0000000e0909723e */ /* 0x000fe200000010ff */
[----:B------:R-:W-:Y:S01]  /*5750*/  FFMA.FTZ R0, -R106, R106, 1 ;  /* 0x3f8000006a007423 */ /* 0x000fe2000001016a */
[----:B------:R-:W-:Y:S03]  /*5760*/  FMUL.FTZ R5, R4, UR47 ;  /* 0x0000002f04057c20 */ /* 0x000fe60008410000 */
[----:B------:R-:W-:Y:S01]  /*5770*/  STS [R234+0xa400], R9 ;  /* 0x00a40009ea007388 */ /* 0x000fe20000000800 */
[----:B------:R-:W-:Y:S01]  /*5780*/  FMUL.FTZ R8, R0, UR47 ;  /* 0x0000002f00087c20 */ /* 0x000fe20008410000 */
[----:B------:R-:W-:Y:S01]  /*5790*/  FMUL.FTZ R26, R5, R26 ;  /* 0x0000001a051a7220 */ /* 0x000fe20000410000 */
[----:B------:R-:W-:Y:S01]  /*57a0*/  FMUL.FTZ R30, R105, R30 ;  /* 0x0000001e691e7220 */ /* 0x000fe20000410000 */
[----:B------:R-:W-:Y:S01]  /*57b0*/  STS [R236+0x8000], R102 ;  /* 0x00800066ec007388 */ /* 0x000fe20000000800 */
[----:B------:R-:W-:Y:S01]  /*57c0*/  FMUL.FTZ R8, R8, R27 ;  /* 0x0000001b08087220 */ /* 0x000fe20000410000 */
[----:B------:R-:W-:Y:S02]  /*57d0*/  FMUL.FTZ R31, R104, R31 ;  /* 0x0000001f681f7220 */ /* 0x000fe40000410000 */
[----:B------:R-:W-:Y:S02]  /*57e0*/  STS [R236+0x8400], R33 ;  /* 0x00840021ec007388 */ /* 0x000fe40000000800 */
[----:B------:R-:W-:Y:S02]  /*57f0*/  F2FP.BF16.F32.PACK_AB R8, R8, R26 ;  /* 0x0000001a0808723e */ /* 0x000fe400000010ff */
[----:B------:R-:W-:Y:S04]  /*5800*/  STS [R233+0x8000], R100 ;  /* 0x00800064e9007388 */ /* 0x000fe80000000800 */
[----:B------:R-:W-:Y:S04]  /*5810*/  STS [R233+0x8400], R32 ;  /* 0x00840020e9007388 */ /* 0x000fe80000000800 */
[----:B------:R-:W-:Y:S04]  /*5820*/  STS [R236+0xa000], R18 ;  /* 0x00a00012ec007388 */ /* 0x000fe80000000800 */
[----:B------:R-:W-:Y:S04]  /*5830*/  STS [R236+0xa400], R8 ;  /* 0x00a40008ec007388 */ /* 0x000fe80000000800 */
[----:B------:R-:W-:Y:S01]  /*5840*/  STS [R233+0xa000], R17 ;  /* 0x00a00011e9007388 */ /* 0x000fe20000000800 */
[----:B------:R-:W-:Y:S01]  /*5850*/  FFMA.FTZ R4, -R103, R103, 1 ;  /* 0x3f80000067047423 */ /* 0x000fe20000010167 */
[----:B------:R-:W-:Y:S03]  /*5860*/  FFMA.FTZ R0, -R101, R101, 1 ;  /* 0x3f80000065007423 */ /* 0x000fe60000010165 */
[----:B------:R-:W-:Y:S01]  /*5870*/  FMUL.FTZ R4, R4, UR47 ;  /* 0x0000002f04047c20 */ /* 0x000fe20008410000 */
[----:B------:R-:W-:Y:S03]  /*5880*/  FMUL.FTZ R0, R0, UR47 ;  /* 0x0000002f00007c20 */ /* 0x000fe60008410000 */
[----:B------:R-:W-:Y:S01]  /*5890*/  FMUL.FTZ R30, R4, R30 ;  /* 0x0000001e041e7220 */ /* 0x000fe20000410000 */
[----:B------:R-:W-:Y:S01]  /*58a0*/  FMUL.FTZ R31, R0, R31 ;  /* 0x0000001f001f7220 */ /* 0x000fe20000410000 */
[----:B------:R-:W-:Y:S04]  /*58b0*/  FADD.FTZ R0, -R108, R47 ;  /* 0x0000002f6c007221 */ /* 0x000fe80000010100 */
[----:B------:R-:W-:Y:S01]  /*58c0*/  FMUL.FTZ R0, R243, R0 ;  /* 0x00000000f3007220 */ /* 0x000fe20000410000 */
[----:B--2---:R-:W-:Y:S01]  /*58d0*/  FFMA.FTZ R7, -R65, R65, 1 ;  /* 0x3f80000041077423 */ /* 0x004fe20000010141 */
[----:B---3--:R-:W-:Y:S03]  /*58e0*/  FFMA.FTZ R6, -R64, R64, 1 ;  /* 0x3f80000040067423 */ /* 0x008fe60000010140 */
[----:B------:R-:W-:Y:S01]  /*58f0*/  FMUL.FTZ R7, R7, UR47 ;  /* 0x0000002f07077c20 */ /* 0x000fe20008410000 */
[----:B------:R-:W-:Y:S01]  /*5900*/  FMUL.FTZ R6, R6, UR47 ;  /* 0x0000002f06067c20 */ /* 0x000fe20008410000 */
[----:B----4-:R-:W-:Y:S02]  /*5910*/  FFMA.FTZ R5, -R53, R53, 1 ;  /* 0x3f80000035057423 */ /* 0x010fe40000010135 */
[----:B------:R-:W-:Y:S01]  /*5920*/  FMUL.FTZ R42, R7, R42 ;  /* 0x0000002a072a7220 */ /* 0x000fe20000410000 */
[----:B------:R-:W-:Y:S01]  /*5930*/  FFMA.FTZ R7, -R242, R242, 1 ;  /* 0x3f800000f2077423 */ /* 0x000fe200000101f2 */
[----:B------:R-:W-:Y:S01]  /*5940*/  FMUL.FTZ R43, R6, R43 ;  /* 0x0000002b062b7220 */ /* 0x000fe20000410000 */
[----:B------:R-:W-:Y:S01]  /*5950*/  FFMA.FTZ R6, -R239, R239, 1 ;  /* 0x3f800000ef067423 */ /* 0x000fe200000101ef */
[----:B------:R-:W-:Y:S01]  /*5960*/  FFMA.FTZ R4, -R52, R52, 1 ;  /* 0x3f80000034047423 */ /* 0x000fe20000010134 */
[----:B------:R-:W-:Y:S01]  /*5970*/  FMUL.FTZ R5, R5, UR47 ;  /* 0x0000002f05057c20 */ /* 0x000fe20008410000 */
[----:B------:R-:W-:Y:S01]  /*5980*/  FMUL.FTZ R7, R7, UR47 ;  /* 0x0000002f07077c20 */ /* 0x000fe20008410000 */
[----:B------:R-:W-:Y:S01]  /*5990*/  FMUL.FTZ R6, R6, UR47 ;  /* 0x0000002f06067c20 */ /* 0x000fe20008410000 */
[----:B------:R-:W-:Y:S01]  /*59a0*/  FMUL.FTZ R4, R4, UR47 ;  /* 0x0000002f04047c20 */ /* 0x000fe20008410000 */
[----:B------:R-:W-:Y:S01]  /*59b0*/  FMUL.FTZ R46, R5, R46 ;  /* 0x0000002e052e7220 */ /* 0x000fe20000410000 */
[----:B------:R-:W-:Y:S01]  /*59c0*/  FFMA.FTZ R5, -R237, R237, 1 ;  /* 0x3f800000ed057423 */ /* 0x000fe200000101ed */
[----:B------:R-:W-:Y:S01]  /*59d0*/  FMUL.FTZ R59, R6, R59 ;  /* 0x0000003b063b7220 */ /* 0x000fe20000410000 */
[----:B------:R-:W-:Y:S01]  /*59e0*/  F2FP.BF16.F32.PACK_AB R6, R31, R30 ;  /* 0x0000001e1f06723e */ /* 0x000fe200000010ff */
[----:B------:R-:W-:Y:S01]  /*59f0*/  FMUL.FTZ R14, R4, R0 ;  /* 0x00000000040e7220 */ /* 0x000fe20000410000 */
[----:B------:R-:W-:Y:S01]  /*5a00*/  FMUL.FTZ R5, R5, UR47 ;  /* 0x0000002f05057c20 */ /* 0x000fe20008410000 */
[----:B------:R-:W-:Y:S01]  /*5a10*/  FADD.FTZ R0, -R108, R63 ;  /* 0x0000003f6c007221 */ /* 0x000fe20000010100 */
[----:B------:R-:W-:Y:S01]  /*5a20*/  FFMA.FTZ R4, -R238, R238, 1 ;  /* 0x3f800000ee047423 */ /* 0x000fe200000101ee */
[----:B------:R-:W-:Y:S01]  /*5a30*/  STS [R233+0xa400], R6 ;  /* 0x00a40006e9007388 */ /* 0x000fe20000000800 */
[----:B------:R-:W-:Y:S01]  /*5a40*/  FMUL.FTZ R62, R5, R62 ;  /* 0x0000003e053e7220 */ /* 0x000fe20000410000 */
        /* <DEDUP_REMOVED lines=10> */
[----:B------:R-:W-:Y:S03]  /*5af0*/  F2FP.BF16.F32.PACK_AB R7, R7, R62 ;  /* 0x0000003e0707723e */ /* 0x000fe600000010ff */
        /* <DEDUP_REMOVED lines=78> */
[----:B------:R-:W2:Y:S01]  /*5fe0*/  LDL.LU.64 R34, [R1+0x40] ;  /* 0x0000400001227983 */ /* 0x000ea20000300a00 */
[----:B------:R-:W1:Y:S03]  /*5ff0*/  LDC R7, c[0x0][0x420] ;  /* 0x00010800ff077b82 */ /* 0x000e660000000800 */
[----:B------:R-:W3:Y:S05]  /*6000*/  LDL R28, [R1+0x94] ;  /* 0x00009400011c7983 */ /* 0x000eea0000100800 */
[----:B------:R-:W4:Y:S01]  /*6010*/  LDC R8, c[0x0][0x424] ;  /* 0x00010900ff087b82 */ /* 0x000f220000000800 */
[----:B---3--:R-:W-:Y:S01]  /*6020*/  LEA R6, R28, UR5, 0x1 ;  /* 0x000000051c067c11 */ /* 0x008fe2000f8e08ff */
[C---:B-1----:R-:W-:Y:S05]  /*6030*/  IMAD.U32 R4, R7.reuse, -0x80, RZ ;  /* 0xffffff8007047824 */ /* 0x042fea00078e00ff */
        /* <DEDUP_REMOVED lines=9> */
[----:B----4-:R-:W-:Y:S03]  /*60d0*/  LEA.HI.X R5, R7, R11, R8, 0x7, P0 ;  /* 0x0000000b07057211 */ /* 0x010fe600000f3c08 */
[----:B------:R1:W-:Y:S04]  /*60e0*/  STL.64 [R1+0x40], R10 ;  /* 0x0000400a01007387 */ /* 0x0003e80000100a00 */
[----:B------:R1:W-:Y:S04]  /*60f0*/  LDGSTS.E.BYPASS.LTC128B.128 [R6+0x5000], desc[UR20][R4.64] ;  /* 0x0500000004067fae */ /* 0x0003e8000b901d54 */
[----:B------:R-:W0:Y:S02]  /*6100*/  LDGDEPBAR ;  /* 0x00000000000079af */ /* 0x000e240000000000 */
.L_x_530:
        /* <DEDUP_REMOVED lines=55> */
[----:B------:R-:W1:Y:S05]  /*6480*/  LDSM.16.M88.4 R32, [R152+0x6000] ;  /* 0x006000009820783b */ /* 0x000e6a0000000200 */
[----:B------:R-:W-:Y:S01]  /*6490*/  HMMA.16816.F32.BF16 R16, R36, R42, R16 ;  /* 0x0000002a2410723c */ /* 0x000fe20000041810 */
[----:B------:R-:W-:Y:S05]  /*64a0*/  IMAD.U32 R0, RZ, RZ, UR43 ;  /* 0x0000002bff007e24 */ /* 0x000fea000f8e00ff */
[-C--:B------:R-:W-:Y:S06]  /*64b0*/  HMMA.16816.F32.BF16 R4, R20, R48.reuse, R4 ;  /* 0x000000301404723c */ /* 0x080fec0000041804 */
[C---:B------:R-:W-:Y:S06]  /*64c0*/  HMMA.16816.F32.BF16 R8, R44.reuse, R48, R8 ;  /* 0x000000302c08723c */ /* 0x040fec0000041808 */
[-C--:B------:R-:W-:Y:S06]  /*64d0*/  HMMA.16816.F32.BF16 R12, R44, R50.reuse, R12 ;  /* 0x000000322c0c723c */ /* 0x080fec000004180c */
[----:B------:R-:W-:Y:S06]  /*64e0*/  HMMA.16816.F32.BF16 R16, R20, R50, R16 ;  /* 0x000000321410723c */ /* 0x000fec0000041810 */
[-C--:B------:R-:W-:Y:S01]  /*64f0*/  HMMA.16816.F32.BF16 R4, R24, R28.reuse, R4 ;  /* 0x0000001c1804723c */ /* 0x080fe20000041804 */
[----:B------:R-:W-:Y:S04]  /*6500*/  IMAD.U32 R22, RZ, RZ, UR44 ;  /* 0x0000002cff167e24 */ /* 0x000fe8000f8e00ff */
[----:B------:R-:W-:Y:S01]  /*6510*/  IMAD.U32 R23, RZ, RZ, UR44 ;  /* 0x0000002cff177e24 */ /* 0x000fe2000f8e00ff */
[C---:B-1----:R-:W-:Y:S05]  /*6520*/  HMMA.16816.F32.BF16 R8, R32.reuse, R28, R8 ;  /* 0x0000001c2008723c */ /* 0x042fea0000041808 */
[-C--:B------:R-:W-:Y:S01]  /*6530*/  LEA R22, P1, R22, R162.reuse, 0x2 ;  /* 0x000000a216167211 */ /* 0x080fe200078210ff */
[-C--:B------:R-:W-:Y:S01]  /*6540*/  HMMA.16816.F32.BF16 R12, R32, R30.reuse, R12 ;  /* 0x0000001e200c723c */ /* 0x080fe2000004180c */
[----:B------:R-:W-:Y:S04]  /*6550*/  IMAD.U32 R28, RZ, RZ, UR43 ;  /* 0x0000002bff1c7e24 */ /* 0x000fe8000f8e00ff */
[-C--:B------:R-:W-:Y:S01]  /*6560*/  LEA.HI.X.SX32 R23, R23, R163.reuse, 0x2, P1 ;  /* 0x000000a317177211 */ /* 0x080fe200008f16ff */
[----:B------:R-:W-:Y:S07]  /*6570*/  HMMA.16816.F32.BF16 R16, R24, R30, R16 ;  /* 0x0000001e1810723c */ /* 0x000fee0000041810 */
[----:B------:R-:W-:Y:S01]  /*6580*/  IMAD.U32 R24, RZ, RZ, UR41 ;  /* 0x00000029ff187e24 */ /* 0x000fe2000f8e00ff */
[----:B--2---:R-:W-:Y:S01]  /*6590*/  @P2 IADD3 R20, P0, R57, UR8, RZ ;  /* 0x0000000839142c10 */ /* 0x004fe2000ff1e0ff */
[----:B------:R-:W-:Y:S03]  /*65a0*/  @UP2 UIADD3 UR8, UP1, UR8, -0x200, URZ ;  /* 0xfffffe0008082890 */ /* 0x000fe6000ff3e03f */
[----:B---3--:R-:W-:Y:S01]  /*65b0*/  @P2 IADD3.X R21, R56, UR9, RZ, P0, !PT ;  /* 0x0000000938152c10 */ /* 0x008fe200087fe4ff */
[----:B------:R-:W-:Y:S01]  /*65c0*/  @UP2 UIADD3.X UR9, UR9, -0x1, URZ, UP1, !UPT ;  /* 0xffffffff09092890 */ /* 0x000fe20008ffe43f */
[-C--:B------:R-:W-:Y:S03]  /*65d0*/  LEA R28, P0, R28, R162.reuse, 0x2 ;  /* 0x000000a21c1c7211 */ /* 0x080fe600078010ff */
[----:B----4-:R-:W2:Y:S01]  /*65e0*/  @P2 LDG.E R52, desc[UR20][R20.64+0x120] ;  /* 0x0001201414342981 */ /* 0x010ea2000c1e1900 */
[-C--:B------:R-:W-:Y:S01]  /*65f0*/  LEA.HI.X.SX32 R29, R0, R163.reuse, 0x2, P0 ;  /* 0x000000a3001d7211 */ /* 0x080fe200000f16ff */
[----:B------:R-:W-:Y:S01]  /*6600*/  IMAD.U32 R0, RZ, RZ, UR41 ;  /* 0x00000029ff007e24 */ /* 0x000fe2000f8e00ff */
[-C--:B------:R-:W-:Y:S01]  /*6610*/  LEA R24, P0, R24, R162.reuse, 0x2 ;  /* 0x000000a218187211 */ /* 0x080fe200078010ff */
[----:B-----5:R-:W3:Y:S03]  /*6620*/  @P2 LDG.E R53, desc[UR20][R20.64+0x100] ;  /* 0x0001001414352981 */ /* 0x020ee6000c1e1900 */
[-C--:B------:R-:W-:Y:S01]  /*6630*/  LEA.HI.X.SX32 R25, R0, R163.reuse, 0x2, P0 ;  /* 0x000000a300197211 */ /* 0x080fe200000f16ff */
[----:B------:R-:W4:Y:S01]  /*6640*/  @P2 LDG.E R54, desc[UR20][R20.64+0x20] ;  /* 0x0000201414362981 */ /* 0x000f22000c1e1900 */
[----:B------:R-:W-:Y:S03]  /*6650*/  IMAD.U32 R0, RZ, RZ, UR37 ;  /* 0x00000025ff007e24 */ /* 0x000fe6000f8e00ff */
[----:B------:R1:W5:Y:S04]  /*6660*/  @P2 LDG.E R55, desc[UR20][R20.64] ;  /* 0x0000001414372981 */ /* 0x000368000c1e1900 */
[----:B------:R1:W-:Y:S04]  /*6670*/  REDG.E.ADD.F32.FTZ.RN.STRONG.GPU desc[UR20][R162.64], R4 ;  /* 0x00000004a20079a6 */ /* 0x0003e8000c10f394 */
[----:B------:R1:W-:Y:S04]  /*6680*/  REDG.E.ADD.F32.FTZ.RN.STRONG.GPU desc[UR20][R22.64], R5 ;  /* 0x00000005160079a6 */ /* 0x0003e8000c10f394 */
[----:B------:R1:W-:Y:S04]  /*6690*/  REDG.E.ADD.F32.FTZ.RN.STRONG.GPU desc[UR20][R28.64], R6 ;  /* 0x000000061c0079a6 */ /* 0x0003e8000c10f394 */
[----:B------:R1:W-:Y:S04]  /*66a0*/  REDG.E.ADD.F32.FTZ.RN.STRONG.GPU desc[UR20][R24.64], R7 ;  /* 0x00000007180079a6 */ /* 0x0003e8000c10f394 */
[----:B------:R-:W-:Y:S04]  /*66b0*/  LDSM.16.MT88.4 R24, [R2+0xc800] ;  /* 0x00c800000218783b */ /* 0x000fe80000004200 */
[----:B------:R-:W-:Y:S01]  /*66c0*/  LDSM.16.MT88.4 R28, [R3+0x800] ;  /* 0x00080000031c783b */ /* 0x000fe20000004200 */
[----:B-1----:R-:W-:Y:S05]  /*66d0*/  IMAD.U32 R20, RZ, RZ, UR38 ;  /* 0x00000026ff147e24 */ /* 0x002fea000f8e00ff */
[-C--:B------:R-:W-:Y:S01]  /*66e0*/  LEA R20, P1, R20, R162.reuse, 0x2 ;  /* 0x000000a214147211 */ /* 0x080fe200078210ff */
[----:B------:R-:W-:Y:S02]  /*66f0*/  IMAD.U32 R4, RZ, RZ, UR37 ;  /* 0x00000025ff047e24 */ /* 0x000fe4000f8e00ff */
[----:B------:R-:W-:Y:S03]  /*6700*/  IMAD.U32 R22, RZ, RZ, UR40 ;  /* 0x00000028ff167e24 */ /* 0x000fe6000f8e00ff */
[-C--:B------:R-:W-:Y:S01]  /*6710*/  LEA R4, P0, R4, R162.reuse, 0x2 ;  /* 0x000000a204047211 */ /* 0x080fe200078010ff */
[----:B------:R-:W-:Y:S02]  /*6720*/  IMAD.U32 R5, RZ, RZ, UR38 ;  /* 0x00000026ff057e24 */ /* 0x000fe4000f8e00ff */
[----:B------:R-:W-:Y:S03]  /*6730*/  IMAD.U32 R6, RZ, RZ, UR40 ;  /* 0x00000028ff067e24 */ /* 0x000fe6000f8e00ff */
[-C--:B------:R-:W-:Y:S01]  /*6740*/  LEA.HI.X.SX32 R21, R5, R163.reuse, 0x2, P1 ;  /* 0x000000a305157211 */ /* 0x080fe200008f16ff */
[----:B------:R-:W-:Y:S01]  /*6750*/  IMAD.U32 R7, RZ, RZ, UR35 ;  /* 0x00000023ff077e24 */ /* 0x000fe2000f8e00ff */
[-C--:B------:R-:W-:Y:S01]  /*6760*/  LEA.HI.X.SX32 R5, R0, R163.reuse, 0x2, P0 ;  /* 0x000000a300057211 */ /* 0x080fe200000f16ff */
[----:B------:R-:W-:Y:S01]  /*6770*/  IMAD.U32 R0, RZ, RZ, UR36 ;  /* 0x00000024ff007e24 */ /* 0x000fe2000f8e00ff */
[----:B--2---:R-:W-:Y:S04]  /*6780*/  @P2 STL [R1+0x74], R52 ;  /* 0x0000743401002387 */ /* 0x004fe80000100800 */
[----:B---3--:R-:W-:Y:S04]  /*6790*/  @P2 STL [R1+0x78], R53 ;  /* 0x0000783501002387 */ /* 0x008fe80000100800 */
[----:B----4-:R-:W-:Y:S04]  /*67a0*/  @P2 STL [R1+0x7c], R54 ;  /* 0x00007c3601002387 */ /* 0x010fe80000100800 */
[----:B-----5:R-:W-:Y:S01]  /*67b0*/  @P2 STL [R1+0x80], R55 ;  /* 0x0000803701002387 */ /* 0x020fe20000100800 */
[-C--:B------:R-:W-:Y:S04]  /*67c0*/  LEA R22, P2, R22, R162.reuse, 0x2 ;  /* 0x000000a216167211 */ /* 0x080fe800078410ff */
[-C--:B------:R-:W-:Y:S01]  /*67d0*/  LEA.HI.X.SX32 R23, R6, R163.reuse, 0x2, P2 ;  /* 0x000000a306177211 */ /* 0x080fe200010f16ff */
[----:B------:R-:W-:Y:S04]  /*67e0*/  IMAD.U32 R6, RZ, RZ, UR34 ;  /* 0x00000022ff067e24 */ /* 0x000fe8000f8e00ff */
[----:B------:R1:W-:Y:S01]  /*67f0*/  REDG.E.ADD.F32.FTZ.RN.STRONG.GPU desc[UR20][R22.64], R8 ;  /* 0x00000008160079a6 */ /* 0x0003e2000c10f394 */
[-C--:B------:R-:W-:Y:S03]  /*6800*/  LEA R6, P1, R6, R162.reuse, 0x2 ;  /* 0x000000a206067211 */ /* 0x080fe600078210ff */
[----:B------:R2:W-:Y:S04]  /*6810*/  REDG.E.ADD.F32.FTZ.RN.STRONG.GPU desc[UR20][R20.64], R9 ;  /* 0x00000009140079a6 */ /* 0x0005e8000c10f394 */
[----:B------:R3:W-:Y:S01]  /*6820*/  REDG.E.ADD.F32.FTZ.RN.STRONG.GPU desc[UR20][R4.64], R10 ;  /* 0x0000000a040079a6 */ /* 0x0007e2000c10f394 */
[----:B-1----:R-:W-:Y:S02]  /*6830*/  IMAD.U32 R8, RZ, RZ, UR35 ;  /* 0x00000023ff087e24 */ /* 0x002fe4000f8e00ff */
[----:B--2---:R-:W-:Y:S03]  /*6840*/  IMAD.U32 R20, RZ, RZ, UR36 ;  /* 0x00000024ff147e24 */ /* 0x004fe6000f8e00ff */
[-C--:B------:R-:W-:Y:S01]  /*6850*/  LEA R8, P2, R8, R162.reuse, 0x2 ;  /* 0x000000a208087211 */ /* 0x080fe200078410ff */
[----:B---3--:R-:W-:Y:S01]  /*6860*/  IMAD.U32 R5, RZ, RZ, UR34 ;  /* 0x00000022ff057e24 */ /* 0x008fe2000f8e00ff */
[-C--:B------:R-:W-:Y:S01]  /*6870*/  LEA R20, P0, R20, R162.reuse, 0x2 ;  /* 0x000000a214147211 */ /* 0x080fe200078010ff */
[----:B------:R-:W-:Y:S01]  /*6880*/  IMAD.U32 R4, RZ, RZ, UR33 ;  /* 0x00000021ff047e24 */ /* 0x000fe2000f8e00ff */
[-C--:B------:R-:W-:Y:S01]  /*6890*/  LEA.HI.X.SX32 R9, R7, R163.reuse, 0x2, P2 ;  /* 0x000000a307097211 */ /* 0x080fe200010f16ff */
[----:B------:R-:W-:Y:S01]  /*68a0*/  IMAD.U32 R10, RZ, RZ, UR29 ;  /* 0x0000001dff0a7e24 */ /* 0x000fe2000f8e00ff */
[-C--:B------:R-:W-:Y:S01]  /*68b0*/  LEA.HI.X.SX32 R21, R0, R163.reuse, 0x2, P0 ;  /* 0x000000a300157211 */ /* 0x080fe200000f16ff */
[----:B------:R-:W-:Y:S01]  /*68c0*/  IMAD.U32 R0, RZ, RZ, UR33 ;  /* 0x00000021ff007e24 */ /* 0x000fe2000f8e00ff */
[-C--:B------:R-:W-:Y:S02]  /*68d0*/  LEA.HI.X.SX32 R7, R5, R163.reuse, 0x2, P1 ;  /* 0x000000a305077211 */ /* 0x080fe400008f16ff */
[-C--:B------:R-:W-:Y:S01]  /*68e0*/  LEA R4, P0, R4, R162.reuse, 0x2 ;  /* 0x000000a204047211 */ /* 0x080fe200078010ff */
[----:B------:R1:W-:Y:S01]  /*68f0*/  REDG.E.ADD.F32.FTZ.RN.STRONG.GPU desc[UR20][R20.64], R11 ;  /* 0x0000000b140079a6 */ /* 0x0003e2000c10f394 */
[-C--:B------:R-:W-:Y:S02]  /*6900*/  LEA R10, P3, R10, R162.reuse, 0x2 ;  /* 0x000000a20a0a7211 */ /* 0x080fe400078610ff */
[-C--:B------:R-:W-:Y:S01]  /*6910*/  LEA.HI.X.SX32 R5, R0, R163.reuse, 0x2, P0 ;  /* 0x000000a300057211 */ /* 0x080fe200000f16ff */
[----:B------:R2:W-:Y:S01]  /*6920*/  REDG.E.ADD.F32.FTZ.RN.STRONG.GPU desc[UR20][R8.64], R16 ;  /* 0x00000010080079a6 */ /* 0x0005e2000c10f394 */
[----:B------:R-:W-:Y:S03]  /*6930*/  IMAD.U32 R0, RZ, RZ, UR32 ;  /* 0x00000020ff007e24 */ /* 0x000fe6000f8e00ff */
[----:B------:R3:W-:Y:S04]  /*6940*/  REDG.E.ADD.F32.FTZ.RN.STRONG.GPU desc[UR20][R6.64], R17 ;  /* 0x00000011060079a6 */ /* 0x0007e8000c10f394 */
[----:B------:R4:W-:Y:S04]  /*6950*/  REDG.E.ADD.F32.FTZ.RN.STRONG.GPU desc[UR20][R4.64], R18 ;  /* 0x00000012040079a6 */ /* 0x0009e8000c10f394 */
[----:B------:R-:W-:Y:S01]  /*6960*/  LDSM.16.MT88.4 R20, [R3+0x400] ;  /* 0x000400000314783b */ /* 0x000fe20000004200 */
[----:B-1----:R-:W-:Y:S02]  /*6970*/  IMAD.U32 R11, RZ, RZ, UR29 ;  /* 0x0000001dff0b7e24 */ /* 0x002fe4000f8e00ff */
[----:B--2---:R-:W-:Y:S03]  /*6980*/  IMAD.U32 R16, RZ, RZ, UR32 ;  /* 0x00000020ff107e24 */ /* 0x004fe6000f8e00ff */
[-C--:B------:R-:W-:Y:S01]  /*6990*/  LEA.HI.X.SX32 R11, R11, R163.reuse, 0x2, P3 ;  /* 0x000000a30b0b7211 */ /* 0x080fe200018f16ff */
[----:B------:R-:W-:Y:S02]  /*69a0*/  IMAD.U32 R8, RZ, RZ, UR28 ;  /* 0x0000001cff087e24 */ /* 0x000fe4000f8e00ff */
[----:B---3--:R-:W-:Y:S01]  /*69b0*/  IMAD.U32 R6, RZ, RZ, UR27 ;  /* 0x0000001bff067e24 */ /* 0x008fe2000f8e00ff */
[-C--:B------:R-:W-:Y:S01]  /*69c0*/  LEA R16, P0, R16, R162.reuse, 0x2 ;  /* 0x000000a210107211 */ /* 0x080fe200078010ff */
[----:B------:R-:W-:Y:S01]  /*69d0*/  IMAD.U32 R9, RZ, RZ, UR28 ;  /* 0x0000001cff097e24 */ /* 0x000fe2000f8e00ff */
[-C--:B------:R-:W-:Y:S01]  /*69e0*/  LEA R8, P2, R8, R162.reuse, 0x2 ;  /* 0x000000a208087211 */ /* 0x080fe200078410ff */
[----:B----4-:R-:W-:Y:S01]  /*69f0*/  IMAD.U32 R4, RZ, RZ, UR48 ;  /* 0x00000030ff047e24 */ /* 0x010fe2000f8e00ff */
[-C--:B------:R-:W-:Y:S01]  /*6a00*/  LEA.HI.X.SX32 R17, R0, R163.reuse, 0x2, P0 ;  /* 0x000000a300117211 */ /* 0x080fe200000f16ff */
[----:B------:R-:W-:Y:S01]  /*6a10*/  IMAD.U32 R7, RZ, RZ, UR27 ;  /* 0x0000001bff077e24 */ /* 0x000fe2000f8e00ff */
[-C--:B------:R-:W-:Y:S01]  /*6a20*/  LEA R6, P1, R6, R162.reuse, 0x2 ;  /* 0x000000a206067211 */ /* 0x080fe200078210ff */
[----:B------:R-:W-:Y:S01]  /*6a30*/  IMAD.U32 R5, RZ, RZ, UR48 ;  /* 0x00000030ff057e24 */ /* 0x000fe2000f8e00ff */
[-C--:B------:R-:W-:Y:S01]  /*6a40*/  LEA.HI.X.SX32 R9, R9, R163.reuse, 0x2, P2 ;  /* 0x000000a309097211 */ /* 0x080fe200010f16ff */
[----:B------:R-:W-:Y:S01]  /*6a50*/  REDG.E.ADD.F32.FTZ.RN.STRONG.GPU desc[UR20][R16.64], R19 ;  /* 0x00000013100079a6 */ /* 0x000fe2000c10f394 */
[----:B------:R-:W-:Y:S01]  /*6a60*/  LEA R4, P0, R4, R162, 0x2 ;  /* 0x000000a204047211 */ /* 0x000fe200078010ff */
[----:B------:R-:W-:Y:S01]  /*6a70*/  VIADD R0, R3, 0xffffe000 ;  /* 0xffffe00003007836 */ /* 0x000fe20000000000 */
        /* <DEDUP_REMOVED lines=11> */
[----:B------:R-:W-:Y:S01]  /*6b30*/  LDSM.16.MT88.4 R4, [R2+0x8000] ;  /* 0x008000000204783b */ /* 0x000fe20000004200 */
[----:B------:R-:W-:Y:S03]  /*6b40*/  @P0 VIADD R0, R3, 0x2000 ;  /* 0x0000200003000836 */ /* 0x000fe60000000000 */
[----:B------:R-:W1:Y:S04]  /*6b50*/  LDSM.16.MT88.4 R8, [R3] ;  /* 0x000000000308783b */ /* 0x000e680000004200 */
[----:B------:R-:W2:Y:S04]  /*6b60*/  LDSM.16.MT88.4 R12, [R2+0xc000] ;  /* 0x00c00000020c783b */ /* 0x000ea80000004200 */
[----:B------:R-:W3:Y:S01]  /*6b70*/  LDSM.16.MT88.4 R16, [R2+0x8800] ;  /* 0x008800000210783b */ /* 0x000ee20000004200 */
        /* <DEDUP_REMOVED lines=53> */
.L_x_528:
[----:B------:R-:W-:Y:S01]  /*6ed0*/  @!UPT UIADD3 URZ, URZ, URZ, URZ ;  /* 0x0000003f3f3ff290 */ /* 0x000fe2000fffe03f */
[----:B------:R-:W2:Y:S01]  /*6ee0*/  LDL R22, [R1+0x98] ;  /* 0x0000980001167983 */ /* 0x000ea20000100800 */
[----:B------:R-:W-:Y:S01]  /*6ef0*/  ULDC UR6, c[0x0][0x390] ;  /* 0x0000e40000067ab9 */ /* 0x000fe20000000800 */
[----:B-----5:R-:W3:Y:S02]  /*6f00*/  LDC.64 R10, c[0x0][0x438] ;  /* 0x00010e00ff0a7b82 */ /* 0x020ee40000000a00 */
[----:B------:R-:W4:Y:S04]  /*6f10*/  LDL R19, [R1+0x9c] ;  /* 0x00009c0001137983 */ /* 0x000f280000100800 */
[----:B------:R-:W3:Y:S01]  /*6f20*/  LDL R24, [R1+0x94] ;  /* 0x0000940001187983 */ /* 0x000ee20000100800 */
[----:B------:R-:W1:Y:S01]  /*6f30*/  S2R R14, SR_TID.X ;  /* 0x00000000000e7919 */ /* 0x000e620000002100 */
        /* <DEDUP_REMOVED lines=19> */
[----:B------:R-:W-:-:S02]  /*7070*/  F2FP.BF16.F32.PACK_AB R5, R5, R96 ;  /* 0x000000600505723e */ /* 0x000fc400000010ff */
[----:B------:R-:W1:Y:S01]  /*7080*/  LDC.64 R12, c[0x0][0x468] ;  /* 0x00011a00ff0c7b82 */ /* 0x000e620000000a00 */
[----:B------:R-:W-:Y:S01]  /*7090*/  F2FP.BF16.F32.PACK_AB R4, R4, R98 ;  /* 0x000000620404723e */ /* 0x000fe200000010ff */
[----:B------:R-:W-:Y:S01]  /*70a0*/  ULDC.64 UR8, c[0x0][0x3f0] ;  /* 0x0000fc0000087ab9 */ /* 0x000fe20000000a00 */
[----:B------:R-:W-:Y:S01]  /*70b0*/  F2FP.BF16.F32.PACK_AB R7, R7, R88 ;  /* 0x000000580707723e */ /* 0x000fe200000010ff */
[----:B------:R-:W-:Y:S01]  /*70c0*/  ULDC.64 UR6, c[0x0][0x3f8] ;  /* 0x0000fe0000067ab9 */ /* 0x000fe20000000a00 */
[----:B------:R-:W-:Y:S02]  /*70d0*/  F2FP.BF16.F32.PACK_AB R6, R6, R90 ;  /* 0x0000005a0606723e */ /* 0x000fe400000010ff */
[----:B------:R-:W-:Y:S01]  /*70e0*/  F2FP.BF16.F32.PACK_AB R3, R3, R92 ;  /* 0x0000005c0303723e */ /* 0x000fe200000010ff */
[----:B------:R-:W3:Y:S01]  /*70f0*/  LDC.64 R16, c[0x0][0x450] ;  /* 0x00011400ff107b82 */ /* 0x000ee20000000a00 */
[----:B-1----:R-:W-:Y:S02]  /*7100*/  SHF.R.S32.HI R18, RZ, 0x1f, R14 ;  /* 0x0000001fff127819 */ /* 0x002fe4000001140e */
[----:B------:R-:W-:-:S02]  /*7110*/  F2FP.BF16.F32.PACK_AB R0, R0, R94 ;  /* 0x0000005e0000723e */ /* 0x000fc400000010ff */
[----:B------:R-:W-:-:S03]  /*7120*/  LEA.HI R18, R18, R14, RZ, 0x2 ;  /* 0x0000000e12127211 */ /* 0x000fc600078f10ff */
[----:B------:R-:W1:Y:S01]  /*7130*/  LDC.64 R20, c[0x0][0x440] ;  /* 0x00011000ff147b82 */ /* 0x000e620000000a00 */
[----:B------:R-:W-:Y:S02]  /*7140*/  F2FP.BF16.F32.PACK_AB R68, R69, R68 ;  /* 0x000000444544723e */ /* 0x000fe400000010ff */
[----:B------:R-:W-:Y:S02]  /*7150*/  F2FP.BF16.F32.PACK_AB R70, R71, R70 ;  /* 0x000000464746723e */ /* 0x000fe400000010ff */
[----:B------:R-:W-:Y:S02]  /*7160*/  F2FP.BF16.F32.PACK_AB R80, R81, R80 ;  /* 0x000000505150723e */ /* 0x000fe400000010ff */
[----:B------:R-:W-:Y:S02]  /*7170*/  F2FP.BF16.F32.PACK_AB R82, R83, R82 ;  /* 0x000000525352723e */ /* 0x000fe400000010ff */
[----:B------:R-:W-:Y:S02]  /*7180*/  F2FP.BF16.F32.PACK_AB R72, R73, R72 ;  /* 0x000000484948723e */ /* 0x000fe400000010ff */
[----:B------:R-:W-:-:S02]  /*7190*/  F2FP.BF16.F32.PACK_AB R74, R75, R74 ;  /* 0x0000004a4b4a723e */ /* 0x000fc400000010ff */
[----:B------:R-:W-:Y:S02]  /*71a0*/  F2FP.BF16.F32.PACK_AB R76, R77, R76 ;  /* 0x0000004c4d4c723e */ /* 0x000fe400000010ff */
[----:B------:R-:W-:Y:S01]  /*71b0*/  F2FP.BF16.F32.PACK_AB R78, R79, R78 ;  /* 0x0000004e4f4e723e */ /* 0x000fe200000010ff */
[----:B------:R-:W-:-:S04]  /*71c0*/  IMAD R40, R12, UR23, RZ ;  /* 0x000000170c287c24 */ /* 0x000fc8000f8e02ff */
[----:B------:R-:W-:Y:S01]  /*71d0*/  IMAD R40, R13, UR15, R40 ;  /* 0x0000000f0d287c24 */ /* 0x000fe2000f8e0228 */
[----:B--2---:R-:W-:Y:S04]  /*71e0*/  STS [R22], R9 ;  /* 0x0000000916007388 */ /* 0x004fe80000000800 */
[----:B------:R-:W-:Y:S04]  /*71f0*/  STS [R22+0x200], R8 ;  /* 0x0002000816007388 */ /* 0x000fe80000000800 */
[----:B----4-:R2:W-:Y:S04]  /*7200*/  STS [R19], R5 ;  /* 0x0000000513007388 */ /* 0x0105e80000000800 */
[----:B------:R4:W-:Y:S04]  /*7210*/  STS [R19+0x200], R4 ;  /* 0x0002000413007388 */ /* 0x0009e80000000800 */
[----:B------:R-:W-:Y:S04]  /*7220*/  STS [R22+0x1000], R7 ;  /* 0x0010000716007388 */ /* 0x000fe80000000800 */
[----:B------:R-:W-:Y:S04]  /*7230*/  STS [R22+0x1200], R6 ;  /* 0x0012000616007388 */ /* 0x000fe80000000800 */
[----:B------:R3:W-:Y:S04]  /*7240*/  STS [R19+0x1000], R3 ;  /* 0x0010000313007388 */ /* 0x0007e80000000800 */
[----:B------:R1:W-:Y:S01]  /*7250*/  STS [R19+0x1200], R0 ;  /* 0x0012000013007388 */ /* 0x0003e20000000800 */
[----:B--2---:R-:W-:-:S03]  /*7260*/  LOP3.LUT R5, R18, 0xfffffffc, RZ, 0xc0, !PT ;  /* 0xfffffffc12057812 */ /* 0x004fc600078ec0ff */
[----:B------:R-:W-:Y:S01]  /*7270*/  STS [R22+0x2000], R68 ;  /* 0x0020004416007388 */ /* 0x000fe20000000800 */
[----:B----4-:R-:W-:-:S03]  /*7280*/  IADD3 R4, -R5, R14, RZ ;  /* 0x0000000e05047210 */ /* 0x010fc60007ffe1ff */
[----:B------:R-:W-:Y:S01]  /*7290*/  STS [R22+0x2200], R70 ;  /* 0x0022004616007388 */ /* 0x000fe20000000800 */
[----:B------:R-:W2:Y:S03]  /*72a0*/  LDC.64 R14, c[0x0][0x458] ;  /* 0x00011600ff0e7b82 */ /* 0x000ea60000000a00 */
[----:B------:R-:W-:Y:S01]  /*72b0*/  STS [R19+0x2000], R80 ;  /* 0x0020005013007388 */ /* 0x000fe20000000800 */
[----:B------:R-:W-:-:S03]  /*72c0*/  SHF.L.U32 R4, R4, 0x3, RZ ;  /* 0x0000000304047819 */ /* 0x000fc600000006ff */
[----:B------:R-:W-:Y:S04]  /*72d0*/  STS [R19+0x2200], R82 ;  /* 0x0022005213007388 */ /* 0x000fe80000000800 */
[----:B------:R-:W-:Y:S04]  /*72e0*/  STS [R22+0x3000], R72 ;  /* 0x0030004816007388 */ /* 0x000fe80000000800 */
[----:B------:R4:W-:Y:S04]  /*72f0*/  STS [R22+0x3200], R74 ;  /* 0x0032004a16007388 */ /* 0x0009e80000000800 */
[----:B------:R-:W-:Y:S01]  /*7300*/  STS [R19+0x3000], R76 ;  /* 0x0030004c13007388 */ /* 0x000fe20000000800 */
[----:B------:R-:W-:-:S03]  /*7310*/  SHF.R.S32.HI R5, RZ, 0x1f, R4 ;  /* 0x0000001fff057819 */ /* 0x000fc60000011404 */
[----:B------:R2:W-:Y:S01]  /*7320*/  STS [R19+0x3200], R78 ;  /* 0x0032004e13007388 */ /* 0x0005e20000000800 */
[C---:B---3--:R-:W-:Y:S01]  /*7330*/  IMAD R3, R10.reuse, UR22, RZ ;  /* 0x000000160a037c24 */ /* 0x048fe2000f8e02ff */
[----:B-1----:R-:W-:Y:S01]  /*7340*/  SHF.R.S32.HI R0, RZ, 0x2, R18 ;  /* 0x00000002ff007819 */ /* 0x002fe20000011412 */
[----:B------:R-:W-:-:S04]  /*7350*/  IMAD.WIDE.U32 R6, R10, UR14, R4 ;  /* 0x0000000e0a067c25 */ /* 0x000fc8000f8e0004 */
[----:B------:R-:W-:Y:S01]  /*7360*/  IMAD R11, R11, UR14, R3 ;  /* 0x0000000e0b0b7c24 */ /* 0x000fe2000f8e0203 */
[----:B------:R-:W-:-:S04]  /*7370*/  SHF.R.S32.HI R3, RZ, 0x1f, R0 ;  /* 0x0000001fff037819 */ /* 0x000fc80000011400 */
[----:B------:R-:W-:Y:S01]  /*7380*/  IADD3 R7, R7, R11, RZ ;  /* 0x0000000b07077210 */ /* 0x000fe20007ffe0ff */
[----:B------:R-:W-:Y:S01]  /*7390*/  IMAD R8, R3, R16, RZ ;  /* 0x0000001003087224 */ /* 0x000fe200078e02ff */
[----:B----4-:R-:W1:Y:S01]  /*73a0*/  LDC.64 R22, c[0x0][0x470] ;  /* 0x00011c00ff167b82 */ /* 0x010e620000000a00 */
[----:B------:R-:W-:-:S04]  /*73b0*/  IMAD.WIDE.U32 R12, R12, UR15, R6 ;  /* 0x0000000f0c0c7c25 */ /* 0x000fc8000f8e0006 */
[----:B--2---:R-:W-:Y:S01]  /*73c0*/  IMAD R6, R3, R14, RZ ;  /* 0x0000000e03067224 */ /* 0x004fe200078e02ff */
[----:B------:R-:W-:Y:S02]  /*73d0*/  LEA R3, R24, UR5, 0x1 ;  /* 0x0000000518037c11 */ /* 0x000fe4000f8e08ff */
[----:B------:R-:W-:Y:S01]  /*73e0*/  BAR.SYNC.DEFER_BLOCKING 0x0 ;  /* 0x0000000000007b1d */ /* 0x000fe20000010000 */
[----:B------:R-:W-:-:S04]  /*73f0*/  IMAD.WIDE.U32 R10, R0, R16, RZ ;  /* 0x00000010000a7225 */ /* 0x000fc800078e00ff */
[----:B------:R-:W-:-:S05]  /*7400*/  IMAD R8, R0, R17, R8 ;  /* 0x0000001100087224 */ /* 0x000fca00078e0208 */
[----:B------:R-:W-:Y:S01]  /*7410*/  IADD3 R9, R11, R8, RZ ;  /* 0x000000080b097210 */ /* 0x000fe20007ffe0ff */
[----:B------:R-:W-:Y:S02]  /*7420*/  IMAD.MOV.U32 R8, RZ, RZ, R10 ;  /* 0x000000ffff087224 */ /* 0x000fe400078e000a */
[----:B------:R-:W-:Y:S02]  /*7430*/  IMAD R19, R20, UR22, RZ ;  /* 0x0000001614137c24 */ /* 0x000fe4000f8e02ff */
[----:B------:R-:W-:Y:S01]  /*7440*/  IMAD.WIDE.U32 R8, R16, UR26, R8 ;  /* 0x0000001a10087c25 */ /* 0x000fe2000f8e0008 */
[----:B------:R-:W2:Y:S04]  /*7450*/  LDS.128 R36, [R3+0x6000] ;  /* 0x0060000003247984 */ /* 0x000ea80000000c00 */
[----:B------:R-:W3:Y:S04]  /*7460*/  LDS.128 R32, [R3+0x7000] ;  /* 0x0070000003207984 */ /* 0x000ee80000000c00 */
[----:B------:R-:W4:Y:S04]  /*7470*/  LDS.128 R28, [R3+0x8000] ;  /* 0x00800000031c7984 */ /* 0x000f280000000c00 */
[----:B------:R1:W4:Y:S01]  /*7480*/  LDS.128 R24, [R3+0x9000] ;  /* 0x0090000003187984 */ /* 0x0003220000000c00 */
[----:B------:R-:W-:-:S02]  /*7490*/  IMAD R18, R0, R15, R6 ;  /* 0x0000000f00127224 */ /* 0x000fc400078e0206 */
[----:B------:R-:W-:Y:S02]  /*74a0*/  IMAD R19, R21, UR14, R19 ;  /* 0x0000000e15137c24 */ /* 0x000fe4000f8e0213 */
[----:B------:R-:W-:-:S04]  /*74b0*/  IMAD.WIDE.U32 R10, R0, R14, RZ ;  /* 0x0000000e000a7225 */ /* 0x000fc800078e00ff */
[----:B------:R-:W-:Y:S01]  /*74c0*/  IMAD.WIDE.U32 R6, R20, UR14, R4 ;  /* 0x0000000e14067c25 */ /* 0x000fe2000f8e0004 */
[----:B------:R-:W-:Y:S02]  /*74d0*/  IADD3 R5, R11, R18, RZ ;  /* 0x000000120b057210 */ /* 0x000fe40007ffe0ff */
[----:B------:R-:W-:Y:S01]  /*74e0*/  MOV R4, R10 ;  /* 0x0000000a00047202 */ /* 0x000fe20000000f00 */
[----:B------:R-:W-:Y:S01]  /*74f0*/  IMAD R0, R16, UR4, RZ ;  /* 0x0000000410007c24 */ /* 0x000fe2000f8e02ff */
[----:B------:R-:W-:Y:S01]  /*7500*/  IADD3 R7, R7, R19, RZ ;  /* 0x0000001307077210 */ /* 0x000fe20007ffe0ff */
[----:B------:R-:W-:Y:S01]  /*7510*/  IMAD.IADD R11, R13, 0x1, R40 ;  /* 0x000000010d0b7824 */ /* 0x000fe200078e0228 */
[----:B-1----:R-:W-:Y:S01]  /*7520*/  IADD3 R3, P0, R12, R8, RZ ;  /* 0x000000080c037210 */ /* 0x002fe20007f1e0ff */
[----:B------:R-:W-:-:S04]  /*7530*/  IMAD R8, R22, UR23, RZ ;  /* 0x0000001716087c24 */ /* 0x000fc8000f8e02ff */
[----:B------:R-:W-:Y:S02]  /*7540*/  IMAD R10, R23, UR15, R8 ;  /* 0x0000000f170a7c24 */ /* 0x000fe4000f8e0208 */
[----:B------:R-:W-:Y:S02]  /*7550*/  IMAD R8, R17, UR26, R0 ;  /* 0x0000001a11087c24 */ /* 0x000fe4000f8e0200 */
[----:B------:R-:W-:-:S04]  /*7560*/  IMAD.WIDE.U32 R6, R22, UR15, R6 ;  /* 0x0000000f16067c25 */ /* 0x000fc8000f8e0006 */
[C---:B------:R-:W-:Y:S02]  /*7570*/  IMAD R0, R14.reuse, UR4, RZ ;  /* 0x000000040e007c24 */ /* 0x040fe4000f8e02ff */
[----:B------:R-:W-:Y:S01]  /*7580*/  IMAD.WIDE.U32 R4, R14, UR26, R4 ;  /* 0x0000001a0e047c25 */ /* 0x000fe2000f8e0004 */
[----:B------:R-:W-:Y:S02]  /*7590*/  IADD3.X R9, R11, R9, R8, P0, !PT ;  /* 0x000000090b097210 */ /* 0x000fe400007fe408 */
[----:B------:R-:W-:Y:S01]  /*75a0*/  IADD3 R7, R7, R10, RZ ;  /* 0x0000000a07077210 */ /* 0x000fe20007ffe0ff */
[----:B------:R-:W-:Y:S01]  /*75b0*/  IMAD R8, R15, UR26, R0 ;  /* 0x0000001a0f087c24 */ /* 0x000fe2000f8e0200 */
[----:B------:R-:W-:Y:S02]  /*75c0*/  IADD3 R0, P0, R6, R4, RZ ;  /* 0x0000000406007210 */ /* 0x000fe40007f1e0ff */
[----:B------:R-:W-:Y:S02]  /*75d0*/  LEA R6, P1, R3, UR8, 0x1 ;  /* 0x0000000803067c11 */ /* 0x000fe4000f8208ff */
[----:B------:R-:W-:-:S02]  /*75e0*/  IADD3.X R5, R7, R5, R8, P0, !PT ;  /* 0x0000000507057210 */ /* 0x000fc400007fe408 */
[----:B------:R-:W-:Y:S02]  /*75f0*/  LEA R4, P0, R0, UR6, 0x1 ;  /* 0x0000000600047c11 */ /* 0x000fe4000f8008ff */
[----:B------:R-:W-:Y:S02]  /*7600*/  LEA.HI.X R7, R3, UR9, R9, 0x1, P1 ;  /* 0x0000000903077c11 */ /* 0x000fe400088f0c09 */
[----:B------:R-:W-:Y:S02]  /*7610*/  LEA R10, P1, R16, R6, 0x7 ;  /* 0x00000006100a7211 */ /* 0x000fe400078238ff */
[----:B------:R-:W-:Y:S02]  /*7620*/  LEA.HI.X R5, R0, UR7, R5, 0x1, P0 ;  /* 0x0000000700057c11 */ /* 0x000fe400080f0c05 */
[----:B------:R-:W-:Y:S02]  /*7630*/  LEA R8, P0, R14, R4, 0x7 ;  /* 0x000000040e087211 */ /* 0x000fe400078038ff */
[----:B------:R-:W-:-:S02]  /*7640*/  LEA.HI.X R11, R16, R7, R17, 0x7, P1 ;  /* 0x00000007100b7211 */ /* 0x000fc400008f3c11 */
[----:B------:R-:W-:Y:S01]  /*7650*/  LEA.HI.X R9, R14, R5, R15, 0x7, P0 ;  /* 0x000000050e097211 */ /* 0x000fe200000f3c0f */
[----:B--2---:R1:W-:Y:S04]  /*7660*/  STG.E.128 desc[UR20][R6.64], R36 ;  /* 0x0000002406007986 */ /* 0x0043e8000c101d14 */
[----:B---3--:R1:W-:Y:S04]  /*7670*/  STG.E.128 desc[UR20][R10.64], R32 ;  /* 0x000000200a007986 */ /* 0x0083e8000c101d14 */
[----:B----4-:R1:W-:Y:S04]  /*7680*/  STG.E.128 desc[UR20][R4.64], R28 ;  /* 0x0000001c04007986 */ /* 0x0103e8000c101d14 */
[----:B------:R1:W-:Y:S02]  /*7690*/  STG.E.128 desc[UR20][R8.64], R24 ;  /* 0x0000001808007986 */ /* 0x0003e4000c101d14 */
.L_x_525:
        /* <DEDUP_REMOVED lines=11> */
.L_x_532:
[----:B------:R-:W-:Y:S05]  /*7750*/  EXIT ;  /* 0x000000000000794d */ /* 0x000fea0003800000 */
.L_x_534:
        /* <DEDUP_REMOVED lines=10> */
.L_x_1343:


//--------------------- .text._ZN5flash44flash_bwd_dq_dk_dv_loop_seqk_parallel_kernelI23Flash_bwd_kernel_traitsILi32ELi128ELi128ELi8ELi4ELi4ELi4ELb1ELb0EN7cutlass10bfloat16_tE19Flash_kernel_traitsILi32ELi128ELi128ELi8ES3_EELb1ELb0ELb0ELb1ELb0ELb0ELb0EEEvNS_16Flash_bwd_paramsE --------------------------
	.section	.text._ZN5flash44flash_bwd_dq_dk_dv_loop_seqk_parallel_kernelI23Flash_bwd_kernel_traitsILi32ELi128ELi128ELi8ELi4ELi4ELi4ELb1ELb0EN7cutlass10bfloat16_tE19Flash_kernel_traitsILi32ELi128ELi128ELi8ES3_EELb1ELb0ELb0ELb1ELb0ELb0ELb0EEEvNS_16Flash_bwd_paramsE,"ax",@progbits
	.align	128
        .global         _ZN5flash44flash_bwd_dq_dk_dv_loop_seqk_parallel_kernelI23Flash_bwd_kernel_traitsILi32ELi128ELi128ELi8ELi4ELi4ELi4ELb1ELb0EN7cutlass10bfloat16_tE19Flash_kernel_traitsILi32ELi128ELi128ELi8ES3_EELb1ELb0ELb0ELb1ELb0ELb0ELb0EEEvNS_16Flash_bwd_paramsE
        .type           _ZN5flash44flash_bwd_dq_dk_dv_loop_seqk_parallel_kernelI23Flash_bwd_kernel_traitsILi32ELi128ELi128ELi8ELi4ELi4ELi4ELb1ELb0EN7cutlass10bfloat16_tE19Flash_kernel_traitsILi32ELi128ELi128ELi8ES3_EELb1ELb0ELb0ELb1ELb0ELb0ELb0EEEvNS_16Flash_bwd_paramsE,@function
        .size           _ZN5flash44flash_bwd_dq_dk_dv_loop_seqk_parallel_kernelI23Flash_bwd_kernel_traitsILi32ELi128ELi128ELi8ELi4ELi4ELi4ELb1ELb0EN7cutlass10bfloat16_tE19Flash_kernel_traitsILi32ELi128ELi128ELi8ES3_EELb1ELb0ELb0ELb1ELb0ELb0ELb0EEEvNS_16Flash_bwd_paramsE,(.L_x_1344 - _ZN5flash44flash_bwd_dq_dk_dv_loop_seqk_parallel_kernelI23Flash_bwd_kernel_traitsILi32ELi128ELi128ELi8ELi4ELi4ELi4ELb1ELb0EN7cutlass10bfloat16_tE19Flash_kernel_traitsILi32ELi128ELi128ELi8ES3_EELb1ELb0ELb0ELb1ELb0ELb0ELb0EEEvNS_16Flash_bwd_paramsE)
        .other          _ZN5flash44flash_bwd_dq_dk_dv_loop_seqk_parallel_kernelI23Flash_bwd_kernel_traitsILi32ELi128ELi128ELi8ELi4ELi4ELi4ELb1ELb0EN7cutlass10bfloat16_tE19Flash_kernel_traitsILi32ELi128ELi128ELi8ES3_EELb1ELb0ELb0ELb1ELb0ELb0ELb0EEEvNS_16Flash_bwd_paramsE,@"STO_CUDA_ENTRY STV_DEFAULT"
_ZN5flash44flash_bwd_dq_dk_dv_loop_seqk_parallel_kernelI23Flash_bwd_kernel_traitsILi32ELi128ELi128ELi8ELi4ELi4ELi4ELb1ELb0EN7cutlass10bfloat16_tE19Flash_kernel_traitsILi32ELi128ELi128ELi8ES3_EELb1ELb0ELb0ELb1ELb0ELb0ELb0EEEvNS_16Flash_bwd_paramsE:
.text._ZN5flash44flash_bwd_dq_dk_dv_loop_seqk_parallel_kernelI23Flash_bwd_kernel_traitsILi32ELi128ELi128ELi8ELi4ELi4ELi4ELb1ELb0EN7cutlass10bfloat16_tE19Flash_kernel_traitsILi32ELi128ELi128ELi8ES3_EELb1ELb0ELb0ELb1ELb0ELb0ELb0EEEvNS_16Flash_bwd_paramsE:
        /* <DEDUP_REMOVED lines=50> */
[----:B------:R-:W-:Y:S01]  /*0320*/  LOP3.LUT R10, R5, 0xfffffffc, RZ, 0xc0, !PT ;  /* 0xfffffffc050a7812 */ /* 0x000fe200078ec0ff */
[----:B------:R-:W-:Y:S01]  /*0330*/  IMAD R0, R0, 0x8, R2 ;  /* 0x0000000800007824 */ /* 0x000fe200078e0202 */
[----:B------:R-:W-:Y:S02]  /*0340*/  LEA.HI R2, R4, R240, RZ, 0x3 ;  /* 0x000000f004027211 */ /* 0x000fe400078f18ff */
[----:B------:R-:W-:Y:S01]  /*0350*/  SHF.R.S32.HI R13, RZ, 0x1f, R3 ;  /* 0x0000001fff0d7819 */ /* 0x000fe20000011403 */
[----:B------:R-:W-:Y:S01]  /*0360*/  IMAD.IADD R236, R8, 0x1, -R10 ;  /* 0x0000000108ec7824 */ /* 0x000fe200078e0a0a */
[--C-:B------:R-:W-:Y:S02]  /*0370*/  SHF.R.S32.HI R251, RZ, 0x5, R6.reuse ;  /* 0x00000005fffb7819 */ /* 0x100fe40000011406 */
[----:B------:R-:W-:Y:S01]  /*0380*/  SHF.R.S32.HI R6, RZ, 0x1f, R6 ;  /* 0x0000001fff067819 */ /* 0x000fe20000011406 */
[C---:B------:R-:W-:Y:S01]  /*0390*/  IMAD.SHL.U32 R18, R236.reuse, 0x2, RZ ;  /* 0x00000002ec127824 */ /* 0x040fe200078e00ff */
[----:B------:R-:W-:Y:S01]  /*03a0*/  LEA.HI R4, R3, R3, RZ, 0x1 ;  /* 0x0000000303047211 */ /* 0x000fe200078f08ff */
[----:B------:R-:W-:Y:S01]  /*03b0*/  IMAD.SHL.U32 R236, R236, 0x8, RZ ;  /* 0x00000008ecec7824 */ /* 0x000fe200078e00ff */
[----:B------:R-:W-:-:S02]  /*03c0*/  LOP3.LUT R2, R2, 0xfffffff8, RZ, 0xc0, !PT ;  /* 0xfffffff802027812 */ /* 0x000fc400078ec0ff */
[----:B------:R-:W-:Y:S02]  /*03d0*/  LEA.HI R13, R13, R3, RZ, 0x3 ;  /* 0x000000030d0d7211 */ /* 0x000fe400078f18ff */
[----:B------:R-:W-:Y:S01]  /*03e0*/  LEA.HI R10, R6, R251, RZ, 0x2 ;  /* 0x000000fb060a7211 */ /* 0x000fe200078f10ff */
[----:B------:R-:W-:Y:S01]  /*03f0*/  IMAD.IADD R2, R240, 0x1, -R2 ;  /* 0x00000001f0027824 */ /* 0x000fe200078e0a02 */
[--C-:B------:R-:W-:Y:S02]  /*0400*/  SHF.R.S32.HI R7, RZ, 0x1, R4.reuse ;  /* 0x00000001ff077819 */ /* 0x100fe40000011404 */
[----:B------:R-:W-:Y:S02]  /*0410*/  SHF.R.S32.HI R6, RZ, 0x1f, R4 ;  /* 0x0000001fff067819 */ /* 0x000fe40000011404 */
[----:B------:R-:W-:Y:S02]  /*0420*/  LOP3.LUT R8, R4, 0x7fffffe, RZ, 0xc0, !PT ;  /* 0x07fffffe04087812 */ /* 0x000fe400078ec0ff */
[----:B------:R-:W-:-:S02]  /*0430*/  LOP3.LUT R4, R13, 0xfffffff8, RZ, 0xc0, !PT ;  /* 0xfffffff80d047812 */ /* 0x000fc400078ec0ff */
[----:B------:R-:W-:Y:S01]  /*0440*/  LEA.HI R6, R6, R7, RZ, 0x2 ;  /* 0x0000000706067211 */ /* 0x000fe200078f10ff */
[C---:B------:R-:W-:Y:S01]  /*0450*/  IMAD.IADD R17, R3.reuse, 0x1, -R8 ;  /* 0x0000000103117824 */ /* 0x040fe200078e0a08 */
[----:B------:R-:W-:Y:S01]  /*0460*/  LOP3.LUT R5, R2, 0x1, RZ, 0xc0, !PT ;  /* 0x0000000102057812 */ /* 0x000fe200078ec0ff */
[----:B------:R-:W-:Y:S01]  /*0470*/  IMAD.IADD R15, R3, 0x1, -R4 ;  /* 0x00000001030f7824 */ /* 0x000fe200078e0a04 */
[----:B------:R-:W-:Y:S01]  /*0480*/  LOP3.LUT R3, R10, 0xfffffffc, RZ, 0xc0, !PT ;  /* 0xfffffffc0a037812 */ /* 0x000fe200078ec0ff */
[----:B------:R-:W-:Y:S01]  /*0490*/  IMAD R8, R249, 0x2000, R18 ;  /* 0x00002000f9087824 */ /* 0x000fe200078e0212 */
[----:B------:R-:W-:Y:S02]  /*04a0*/  LOP3.LUT R6, R6, 0xfffffffc, RZ, 0xc0, !PT ;  /* 0xfffffffc06067812 */ /* 0x000fe400078ec0ff */
[----:B------:R-:W-:Y:S01]  /*04b0*/  ISETP.NE.U32.AND P6, PT, R5, 0x1, PT ;  /* 0x000000010500780c */ /* 0x000fe20003fc5070 */
[----:B------:R-:W-:Y:S01]  /*04c0*/  IMAD.SHL.U32 R5, R9, 0x40, RZ ;  /* 0x0000004009057824 */ /* 0x000fe200078e00ff */
[----:B------:R-:W-:Y:S01]  /*04d0*/  SHF.R.S32.HI R4, RZ, 0x1, R11 ;  /* 0x00000001ff047819 */ /* 0x000fe2000001140b */
[----:B------:R-:W-:Y:S01]  /*04e0*/  IMAD.IADD R252, R251, 0x1, -R3 ;  /* 0x00000001fbfc7824 */ /* 0x000fe200078e0a03 */
[----:B------:R-:W-:Y:S01]  /*04f0*/  LEA.HI R10, R2, R2, RZ, 0x1 ;  /* 0x00000002020a7211 */ /* 0x000fe200078f08ff */
[----:B------:R-:W-:Y:S01]  /*0500*/  IMAD.IADD R14, R7, 0x1, -R6 ;  /* 0x00000001070e7824 */ /* 0x000fe200078e0a06 */
[----:B------:R-:W-:Y:S01]  /*0510*/  LOP3.LUT R6, R5, 0x1c0, RZ, 0xc0, !PT ;  /* 0x000001c005067812 */ /* 0x000fe200078ec0ff */
[----:B------:R-:W-:Y:S01]  /*0520*/  IMAD.SHL.U32 R3, R252, 0x10, RZ ;  /* 0x00000010fc037824 */ /* 0x000fe200078e00ff */
[C---:B------:R-:W-:Y:S01]  /*0530*/  LOP3.LUT P0, RZ, R4.reuse, 0x2, RZ, 0xc0, !PT ;  /* 0x0000000204ff7812 */ /* 0x040fe2000780c0ff */
[----:B------:R-:W-:Y:S01]  /*0540*/  IMAD.SHL.U32 R5, R4, 0x40, RZ ;  /* 0x0000004004057824 */ /* 0x000fe200078e00ff */
[----:B------:R-:W-:-:S02]  /*0550*/  LOP3.LUT R7, R10, 0x3fffffe, RZ, 0xc0, !PT ;  /* 0x03fffffe0a077812 */ /* 0x000fc400078ec0ff */
[----:B------:R-:W-:Y:S02]  /*0560*/  LEA.HI.SX32 R247, R247, R3, 0x1e ;  /* 0x00000003f7f77211 */ /* 0x000fe400078ff2ff */
[----:B------:R-:W-:Y:S01]  /*0570*/  LOP3.LUT R4, R6, 0x30, R3, 0xf8, !PT ;  /* 0x0000003006047812 */ /* 0x000fe200078ef803 */
[C---:B------:R-:W-:Y:S01]  /*0580*/  IMAD.IADD R9, R2.reuse, 0x1, -R7 ;  /* 0x0000000102097824 */ /* 0x040fe200078e0a07 */
[----:B------:R-:W-:Y:S01]  /*0590*/  LOP3.LUT R3, R5, 0xc0, RZ, 0xc0, !PT ;  /* 0x000000c005037812 */ /* 0x000fe200078ec0ff */
[----:B------:R-:W-:Y:S01]  /*05a0*/  IMAD.SHL.U32 R5, R2, 0x40, RZ ;  /* 0x0000004002057824 */ /* 0x000fe200078e00ff */
[--C-:B------:R-:W-:Y:S02]  /*05b0*/  LOP3.LUT R11, R4, 0x8, R16.reuse, 0xf8, !PT ;  /* 0x00000008040b7812 */ /* 0x100fe400078ef810 */
[----:B------:R-:W-:Y:S02]  /*05c0*/  LOP3.LUT R4, R3, 0x8, R16, 0xf8, !PT ;  /* 0x0000000803047812 */ /* 0x000fe400078ef810 */
[----:B------:R-:W-:-:S02]  /*05d0*/  SHF.R.U32.HI R3, RZ, 0x3, R3 ;  /* 0x00000003ff037819 */ /* 0x000fc40000011603 */
[C---:B------:R-:W-:Y:S02]  /*05e0*/  LOP3.LUT P5, RZ, R2.reuse, 0x2, RZ, 0xc0, !PT ;  /* 0x0000000202ff7812 */ /* 0x040fe400078ac0ff */
        /* <DEDUP_REMOVED lines=9> */
[----:B------:R-:W-:Y:S01]  /*0680*/  IMAD R17, R4, 0x8, R17 ;  /* 0x0000000804117824 */ /* 0x000fe200078e0211 */
[----:B------:R-:W-:Y:S01]  /*0690*/  LEA.HI R6, R5, R5, RZ, 0x1d ;  /* 0x0000000505067211 */ /* 0x000fe200078fe8ff */
[----:B------:R-:W-:Y:S01]  /*06a0*/  IMAD R5, R252, 0x200, R18 ;  /* 0x00000200fc057824 */ /* 0x000fe200078e0212 */
[----:B------:R-:W-:Y:S01]  /*06b0*/  LOP3.LUT P3, RZ, R2, 0x2, RZ, 0xc0, !PT ;  /* 0x0000000202ff7812 */ /* 0x000fe2000786c0ff */
[--C-:B------:R-:W-:Y:S01]  /*06c0*/  IMAD R13, R4, 0x200, R3.reuse ;  /* 0x00000200040d7824 */ /* 0x100fe200078e0203 */
[----:B------:R-:W-:Y:S01]  /*06d0*/  LOP3.LUT R4, R11, R7, RZ, 0x3c, !PT ;  /* 0x000000070b047212 */ /* 0x000fe200078e3cff */
[----:B------:R-:W-:Y:S01]  /*06e0*/  IMAD.SHL.U32 R2, R2, 0x40, RZ ;  /* 0x0000004002027824 */ /* 0x000fe200078e00ff */
[----:B------:R-:W-:Y:S01]  /*06f0*/  IADD3 R224, R6, R8, R3 ;  /* 0x0000000806e07210 */ /* 0x000fe20007ffe003 */
[----:B------:R-:W-:Y:S01]  /*0700*/  IMAD R11, R9, 0x20, R5 ;  /* 0x00000020090b7824 */ /* 0x000fe200078e0205 */
[----:B------:R-:W-:Y:S01]  /*0710*/  LOP3.LUT R8, R0, 0x8, RZ, 0xc0, !PT ;  /* 0x0000000800087812 */ /* 0x000fe200078ec0ff */
[----:B------:R-:W-:Y:S01]  /*0720*/  IMAD.SHL.U32 R5, R15, 0x40, RZ ;  /* 0x000000400f057824 */ /* 0x000fe200078e00ff */
[----:B------:R-:W-:Y:S01]  /*0730*/  SEL R0, R154, 0xffffffe0, !P0 ;  /* 0xffffffe09a007807 */ /* 0x000fe20004000000 */
[----:B------:R-:W-:Y:S01]  /*0740*/  IMAD.SHL.U32 R3, R14, 0x40, RZ ;  /* 0x000000400e037824 */ /* 0x000fe200078e00ff */
[----:B------:R-:W-:Y:S01]  /*0750*/  LEA R149, R156, UR5, 0x1 ;  /* 0x000000059c957c11 */ /* 0x000fe2000f8e08ff */
[----:B------:R-:W-:Y:S01]  /*0760*/  IMAD.SHL.U32 R7, R12, 0x8, RZ ;  /* 0x000000080c077824 */ /* 0x000fe200078e00ff */
[----:B------:R-:W-:Y:S01]  /*0770*/  LOP3.LUT R2, R2, 0xc0, RZ, 0xc0, !PT ;  /* 0x000000c002027812 */ /* 0x000fe200078ec0ff */
[----:B------:R-:W-:Y:S01]  /*0780*/  IMAD.SHL.U32 R10, R12, 0x10, RZ ;  /* 0x000000100c0a7824 */ /* 0x000fe200078e00ff */
[----:B------:R-:W-:Y:S01]  /*0790*/  LOP3.LUT R5, R5, 0x1c0, RZ, 0xc0, !PT ;  /* 0x000001c005057812 */ /* 0x000fe200078ec0ff */
[----:B------:R-:W-:Y:S01]  /*07a0*/  IMAD.IADD R149, R149, 0x1, R0 ;  /* 0x0000000195957824 */ /* 0x000fe200078e0200 */
[----:B------:R-:W-:Y:S01]  /*07b0*/  LOP3.LUT R3, R3, 0xc0, RZ, 0xc0, !PT ;  /* 0x000000c003037812 */ /* 0x000fe200078ec0ff */
[----:B------:R-:W-:Y:S01]  /*07c0*/  IMAD.U32 R0, RZ, RZ, UR6 ;  /* 0x00000006ff007e24 */ /* 0x000fe2000f8e00ff */
[----:B------:R-:W-:Y:S01]  /*07d0*/  SHF.R.U32.HI R9, RZ, 0x3, R2 ;  /* 0x00000003ff097819 */ /* 0x000fe20000011602 */
[----:B------:R-:W-:Y:S01]  /*07e0*/  USHF.R.S32.HI UR6, URZ, 0x1f, UR53 ;  /* 0x0000001f3f067899 */ /* 0x000fe20008011435 */
[----:B------:R-:W-:Y:S01]  /*07f0*/  LOP3.LUT R7, R7, 0x8, RZ, 0xc0, !PT ;  /* 0x0000000807077812 */ /* 0x000fe200078ec0ff */
[----:B------:R-:W-:Y:S01]  /*0800*/  IMAD.U32 R0, RZ, RZ, UR7 ;  /* 0x00000007ff007e24 */ /* 0x000fe2000f8e00ff */
[----:B------:R-:W-:Y:S01]  /*0810*/  SHF.R.U32.HI R150, RZ, 0x3, R5 ;  /* 0x00000003ff967819 */ /* 0x000fe20000011605 */
[----:B------:R-:W-:Y:S01]  /*0820*/  USHF.R.S32.HI UR7, URZ, 0x1f, UR57 ;  /* 0x0000001f3f077899 */ /* 0x000fe20008011439 */
[----:B------:R-:W-:Y:S01]  /*0830*/  SHF.R.U32.HI R6, RZ, 0x3, R3 ;  /* 0x00000003ff067819 */ /* 0x000fe20000011603 */
[----:B------:R-:W-:Y:S01]  /*0840*/  IMAD.U32 R0, RZ, RZ, UR6 ;  /* 0x00000006ff007e24 */ /* 0x000fe2000f8e00ff */
[----:B------:R-:W-:Y:S01]  /*0850*/  LOP3.LUT R2, R9, R2, R8, 0x1e, !PT ;  /* 0x0000000209027212 */ /* 0x000fe200078e1e08 */
[----:B------:R-:W-:Y:S01]  /*0860*/  UIADD3 UR6, UR4, 0x6000, URZ ;  /* 0x0000600004067890 */ /* 0x000fe2000fffe03f */
[----:B------:R-:W-:Y:S01]  /*0870*/  LOP3.LUT R10, R8, 0x10, R10, 0xf8, !PT ;  /* 0x00000010080a7812 */ /* 0x000fe200078ef80a */
[----:B------:R-:W-:Y:S01]  /*0880*/  IMAD.U32 R0, RZ, RZ, UR7 ;  /* 0x00000007ff007e24 */ /* 0x000fe2000f8e00ff */
[----:B------:R-:W-:Y:S01]  /*0890*/  LOP3.LUT R150, R150, R5, R7, 0x1e, !PT ;  /* 0x0000000596967212 */ /* 0x000fe200078e1e07 */
[----:B------:R-:W-:Y:S01]  /*08a0*/  IMAD.IADD R5, R2, 0x1, R11 ;  /* 0x0000000102057824 */ /* 0x000fe200078e020b */
[C---:B------:R-:W-:Y:S01]  /*08b0*/  LOP3.LUT R7, R6.reuse, R3, R7, 0x1e, !PT ;  /* 0x0000000306077212 */ /* 0x040fe200078e1e07 */
[----:B------:R-:W-:Y:S01]  /*08c0*/  IMAD.SHL.U32 R2, R17, 0x20, RZ ;  /* 0x0000002011027824 */ /* 0x000fe200078e00ff */
[----:B------:R-:W-:Y:S01]  /*08d0*/  LOP3.LUT R3, R6, R10, R3, 0x1e, !PT ;  /* 0x0000000a06037212 */ /* 0x000fe200078e1e03 */
[----:B------:R-:W-:Y:S01]  /*08e0*/  IMAD.IADD R150, R13, 0x1, R150 ;  /* 0x000000010d967824 */ /* 0x000fe200078e0296 */
[----:B------:R-:W-:Y:S01]  /*08f0*/  R2P PR, R15, 0x6 ;  /* 0x000000060f007804 */ /* 0x000fe20000000000 */
[----:B------:R-:W-:Y:S01]  /*0900*/  IMAD R4, R12, 0x200, R4 ;  /* 0x000002000c047824 */ /* 0x000fe200078e0204 */
[----:B------:R-:W-:Y:S01]  /*0910*/  LEA R224, R224, UR4, 0x1 ;  /* 0x00000004e0e07c11 */ /* 0x000fe2000f8e08ff */
[----:B------:R-:W-:Y:S01]  /*0920*/  IMAD.IADD R155, R2, 0x1, R3 ;  /* 0x00000001029b7824 */ /* 0x000fe200078e0203 */
[----:B------:R-:W-:Y:S01]  /*0930*/  LEA R3, R5, UR6, 0x1 ;  /* 0x0000000605037c11 */ /* 0x000fe2000f8e08ff */
[----:B------:R-:W-:Y:S01]  /*0940*/  IMAD R161, R252, 0x200, R2 ;  /* 0x00000200fca17824 */ /* 0x000fe200078e0202 */
[----:B------:R-:W-:Y:S01]  /*0950*/  SEL R225, R225, 0x10, !P6 ;  /* 0x00000010e1e17807 */ /* 0x000fe20007000000 */
[----:B------:R-:W-:Y:S01]  /*0960*/  VIADD R223, R224, 0x40 ;  /* 0x00000040e0df7836 */ /* 0x000fe20000000000 */
[----:B------:R-:W-:Y:S01]  /*0970*/  LEA R150, R150, UR5, 0x1 ;  /* 0x0000000596967c11 */ /* 0x000fe2000f8e08ff */
[C---:B------:R-:W-:Y:S01]  /*0980*/  VIADD R0, R3.reuse, 0x20 ;  /* 0x0000002003007836 */ /* 0x040fe20000000000 */
[----:B------:R1:W-:Y:S01]  /*0990*/  STL [R1], R3 ;  /* 0x0000000301007387 */ /* 0x0003e20000100800 */
[----:B------:R-:W-:Y:S01]  /*09a0*/  @P3 VIADD R0, R3, 0xffffffe0 ;  /* 0xffffffe003003836 */ /* 0x000fe20000000000 */
[----:B------:R-:W-:Y:S01]  /*09b0*/  SEL R227, R154, 0xffffffe0, !P5 ;  /* 0xffffffe09ae37807 */ /* 0x000fe20006800000 */
[C---:B------:R-:W-:Y:S01]  /*09c0*/  @P4 VIADD R223, R224.reuse, 0xffffffc0 ;  /* 0xffffffc0e0df4836 */ /* 0x040fe20000000000 */
[----:B------:R-:W-:Y:S01]  /*09d0*/  SEL R151, R151, 0xffffffc0, !P2 ;  /* 0xffffffc097977807 */ /* 0x000fe20005000000 */
[----:B------:R-:W-:Y:S01]  /*09e0*/  IMAD.IADD R226, R224, 0x1, R225 ;  /* 0x00000001e0e27824 */ /* 0x000fe200078e02e1 */
[----:B------:R1:W-:Y:S01]  /*09f0*/  STL [R1+0x4], R0 ;  /* 0x0000040001007387 */ /* 0x0003e20000100800 */
[----:B------:R-:W-:Y:S01]  /*0a00*/  VIADD R157, R150, 0x20 ;  /* 0x00000020969d7836 */ /* 0x000fe20000000000 */
[----:B------:R-:W-:Y:S01]  /*0a10*/  LOP3.LUT P0, RZ, R14, 0x2, RZ, 0xc0, !PT ;  /* 0x000000020eff7812 */ /* 0x000fe2000780c0ff */
[----:B------:R-:W-:-:S02]  /*0a20*/  IMAD.IADD R225, R225, 0x1, R223 ;  /* 0x00000001e1e17824 */ /* 0x000fc400078e02df */
[----:B------:R-:W-:Y:S01]  /*0a30*/  @P1 VIADD R157, R150, 0xffffffe0 ;  /* 0xffffffe0969d1836 */ /* 0x000fe20000000000 */
[----:B------:R-:W-:Y:S01]  /*0a40*/  SEL R154, R154, 0xffffffe0, !P0 ;  /* 0xffffffe09a9a7807 */ /* 0x000fe20004000000 */
[----:B------:R-:W-:Y:S01]  /*0a50*/  IMAD.U32 R2, RZ, RZ, UR7 ;  /* 0x00000007ff027e24 */ /* 0x000fe2000f8e00ff */
[----:B------:R-:W-:Y:S01]  /*0a60*/  LEA R2, R4, UR4, 0x1 ;  /* 0x0000000404027c11 */ /* 0x000fe2000f8e08ff */
[--C-:B------:R-:W-:Y:S02]  /*0a70*/  IMAD.IADD R230, R224, 0x1, R227.reuse ;  /* 0x00000001e0e67824 */ /* 0x100fe400078e02e3 */
[----:B------:R-:W-:Y:S02]  /*0a80*/  IMAD.IADD R229, R226, 0x1, R227 ;  /* 0x00000001e2e57824 */ /* 0x000fe400078e02e3 */
[----:B------:R-:W-:Y:S02]  /*0a90*/  IMAD.IADD R228, R227, 0x1, R223 ;  /* 0x00000001e3e47824 */ /* 0x000fe400078e02df */
[----:B------:R-:W-:-:S02]  /*0aa0*/  IMAD.IADD R152, R150, 0x1, R151 ;  /* 0x0000000196987824 */ /* 0x000fc400078e0297 */
[----:B------:R-:W-:Y:S02]  /*0ab0*/  IMAD.IADD R161, R161, 0x1, R7 ;  /* 0x00000001a1a17824 */ /* 0x000fe400078e0207 */
[----:B------:R-:W-:Y:S02]  /*0ac0*/  IMAD.IADD R227, R227, 0x1, R225 ;  /* 0x00000001e3e37824 */ /* 0x000fe400078e02e1 */
[----:B------:R-:W-:Y:S02]  /*0ad0*/  IMAD.IADD R151, R151, 0x1, R157 ;  /* 0x0000000197977824 */ /* 0x000fe400078e029d */
[C---:B------:R-:W-:Y:S02]  /*0ae0*/  VIADD R160, R157.reuse, 0x2000 ;  /* 0x000020009da07836 */ /* 0x040fe40000000000 */
[C---:B------:R-:W-:Y:S02]  /*0af0*/  VIADD R159, R157.reuse, 0x4000 ;  /* 0x000040009d9f7836 */ /* 0x040fe40000000000 */
[----:B-1----:R-:W-:-:S07]  /*0b00*/  VIADD R158, R157, 0x6000 ;  /* 0x000060009d9e7836 */ /* 0x002fce0000000000 */
.L_x_579:
        /* <DEDUP_REMOVED lines=67> */
.L_x_535:
        /* <DEDUP_REMOVED lines=16> */
[----:B------:R-:W-:Y:S01]  /*1040*/  UIMAD UR22, UR53, UR9, UR8 ;  /* 0x00000009351672a4 */ /* 0x000fe2000f8e0208 */
[----:B------:R-:W-:-:S02]  /*1050*/  ULDC UR61, c[0x0][0x270] ;  /* 0x00009c00003d7ab9 */ /* 0x000fc40000000800 */
[----:B------:R-:W-:Y:S01]  /*1060*/  @!UP1 ULDC.64 UR8, c[0x0][0x418] ;  /* 0x0001060000089ab9 */ /* 0x000fe20000000a00 */
[----:B------:R-:W-:Y:S02]  /*1070*/  USHF.R.S32.HI UR35, URZ, 0x1f, UR59 ;  /* 0x0000001f3f237899 */ /* 0x000fe4000801143b */
[----:B------:R-:W-:Y:S02]  /*1080*/  @!UP1 UIMAD.WIDE.U32 UR32, UR53, UR8, URZ ;  /* 0x00000008352092a5 */ /* 0x000fe4000f8e003f */
[----:B------:R-:W-:Y:S02]  /*1090*/  USHF.L.U32 UR16, UR53, 0x7, URZ ;  /* 0x0000000735107899 */ /* 0x000fe4000800063f */
[----:B------:R-:W-:Y:S01]  /*10a0*/  UIMAD UR45, UR57, UR41, URZ ;  /* 0x00000029392d72a4 */ /* 0x000fe2000f8e023f */
[----:B------:R-:W-:Y:S01]  /*10b0*/  ULDC.64 UR28, c[0x0][0x240] ;  /* 0x00009000001c7ab9 */ /* 0x000fe20000000a00 */
[----:B-1----:R-:W-:Y:S01]  /*10c0*/  IABS R6, R7 ;  /* 0x0000000700067213 */ /* 0x002fe20000000000 */
[----:B------:R-:W-:Y:S01]  /*10d0*/  USEL UR31, UR16, URZ, UP2 ;  /* 0x0000003f101f7287 */ /* 0x000fe20009000000 */
[----:B------:R-:W-:Y:S01]  /*10e0*/  ISETP.NE.AND P3, PT, R7, RZ, PT ;  /* 0x000000ff0700720c */ /* 0x000fe20003f65270 */
[----:B------:R-:W-:Y:S01]  /*10f0*/  UIMAD.WIDE.U32 UR16, UR7, UR28, URZ ;  /* 0x0000001c071072a5 */ /* 0x000fe2000f8e003f */
[----:B------:R-:W1:Y:S01]  /*1100*/  I2F.RP R4, R6 ;  /* 0x0000000600047306 */ /* 0x000e620000209400 */
[----:B------:R-:W-:Y:S01]  /*1110*/  ULDC.U8 UR20, c[0x0][0x3d8] ;  /* 0x0000f60000147ab9 */ /* 0x000fe20000000000 */
[----:B------:R-:W-:-:S02]  /*1120*/  UIADD3 UR42, UR15, UR22, URZ ;  /* 0x000000160f2a7290 */ /* 0x000fc4000fffe03f */
[----:B--2---:R-:W-:Y:S02]  /*1130*/  UIMAD.WIDE.U32 UR26, UR5, UR12, URZ ;  /* 0x0000000c051a72a5 */ /* 0x004fe4000f8e003f */
[----:B------:R-:W-:Y:S02]  /*1140*/  UISETP.NE.AND UP3, UPT, UR20, URZ, UPT ;  /* 0x0000003f1400728c */ /* 0x000fe4000bf65270 */
[----:B------:R-:W-:Y:S02]  /*1150*/  UIMAD UR38, UR5, UR13, UR27 ;  /* 0x0000000d052672a4 */ /* 0x000fe4000f8e021b */
[----:B------:R-:W-:Y:S01]  /*1160*/  @!UP1 UIMAD UR5, UR58, UR8, URZ ;  /* 0x000000083a0592a4 */ /* 0x000fe2000f8e023f */
[----:B------:R-:W-:Y:S01]  /*1170*/  @UP1 ULDC.64 UR12, c[0x0][0x420] ;  /* 0x00010800000c1ab9 */ /* 0x000fe20000000a00 */
[----:B------:R-:W-:Y:S01]  /*1180*/  USEL UR55, UR14, UR16, !UP1 ;  /* 0x000000100e377287 */ /* 0x000fe2000c800000 */
[----:B-1----:R-:W1:Y:S01]  /*1190*/  MUFU.RCP R4, R4 ;  /* 0x0000000400047308 */ /* 0x002e620000001000 */
[----:B------:R-:W-:-:S02]  /*11a0*/  @!UP1 UIMAD UR30, UR53, UR9, UR5 ;  /* 0x00000009351e92a4 */ /* 0x000fc4000f8e0205 */
[----:B------:R-:W-:Y:S02]  /*11b0*/  UIADD3 UR5, UR52, 0x7f, URZ ;  /* 0x0000007f34057890 */ /* 0x000fe4000fffe03f */
[----:B------:R-:W-:Y:S02]  /*11c0*/  UIMAD.WIDE UR8, UR41, UR61, URZ ;  /* 0x0000003d290872a5 */ /* 0x000fe4000f8e023f */
[----:B------:R-:W-:Y:S02]  /*11d0*/  USHF.R.S32.HI UR19, URZ, 0x1f, UR5 ;  /* 0x0000001f3f137899 */ /* 0x000fe40008011405 */
[----:B------:R-:W-:Y:S02]  /*11e0*/  @UP1 UIMAD.WIDE.U32 UR36, UR7, UR12, URZ ;  /* 0x0000000c072412a5 */ /* 0x000fe4000f8e003f */
[----:B------:R-:W-:Y:S02]  /*11f0*/  ULEA.HI UR41, UR19, UR5, URZ, 0x7 ;  /* 0x0000000513297291 */ /* 0x000fe4000f8f383f */
[----:B------:R-:W-:-:S02]  /*1200*/  UIMAD UR5, UR35, UR53, URZ ;  /* 0x00000035230572a4 */ /* 0x000fc4000f8e023f */
[----:B------:R-:W-:Y:S01]  /*1210*/  @UP1 UIMAD UR43, UR7, UR13, UR37 ;  /* 0x0000000d072b12a4 */ /* 0x000fe2000f8e0225 */
        /* <DEDUP_REMOVED lines=8> */
[----:B------:R-:W-:Y:S01]  /*12a0*/  UIMAD.WIDE.U32 UR12, UR8, UR7, URZ ;  /* 0x00000007080c72a5 */ /* 0x000fe2000f8e003f */
[----:B------:R-:W-:Y:S01]  /*12b0*/  ULDC UR40, c[0x0][0x2c4] ;  /* 0x0000b10000287ab9 */ /* 0x000fe20000000800 */
        /* <DEDUP_REMOVED lines=10> */
[----:B------:R-:W-:Y:S02]  /*1360*/  UIMAD UR24, UR7, UR29, URZ ;  /* 0x0000001d071872a4 */ /* 0x000fe4000f8e023f */
[----:B------:R-:W-:Y:S02]  /*1370*/  USHF.L.U64.HI UR18, UR53, 0x7, UR58 ;  /* 0x0000000735127899 */ /* 0x000fe4000801023a */
[----:B------:R-:W-:Y:S01]  /*1380*/  @UP1 UIADD3 UR44, UR13, UR16, URZ ;  /* 0x000000100d2c1290 */ /* 0x000fe2000fffe03f */
[----:B------:R-:W-:Y:S01]  /*1390*/  IMAD.HI.U32 R0, R0, R3, RZ ;  /* 0x0000000300007227 */ /* 0x000fe200078e00ff */
[----:B------:R-:W-:Y:S02]  /*13a0*/  @UP3 USEL UR5, UR5, UR7, !UP1 ;  /* 0x0000000705053287 */ /* 0x000fe4000c800000 */
[----:B------:R-:W-:-:S02]  /*13b0*/  UIADD3 UR16, UR12, -0x80, URZ ;  /* 0xffffff800c107890 */ /* 0x000fc4000fffe03f */
[----:B------:R-:W-:Y:S01]  /*13c0*/  IADD3 R4, -R0, RZ, RZ ;  /* 0x000000ff00047210 */ /* 0x000fe20007ffe1ff */
[----:B------:R-:W-:Y:S01]  /*13d0*/  @UP3 ULDC UR13, c[0x0][0x2e4] ;  /* 0x0000b900000d3ab9 */ /* 0x000fe20000000800 */
[----:B------:R-:W-:Y:S02]  /*13e0*/  @UP1 UIADD3 UR42, UR17, UR24, URZ ;  /* 0x00000018112a1290 */ /* 0x000fe4000fffe03f */
[----:B------:R-:W-:Y:S01]  /*13f0*/  USEL UR34, UR18, URZ, UP2 ;  /* 0x0000003f12227287 */ /* 0x000fe20009000000 */
        /* <DEDUP_REMOVED lines=15> */
[----:B------:R-:W-:Y:S01]  /*14f0*/  UISETP.NE.AND UP4, UPT, UR21, URZ, UPT ;  /* 0x0000003f1500728c */ /* 0x000fe2000bf85270 */
[----:B------:R-:W-:Y:S01]  /*1500*/  ISETP.GE.U32.AND P0, PT, R3, R6, PT ;  /* 0x000000060300720c */ /* 0x000fe20003f06070 */
[----:B------:R-:W-:Y:S01]  /*1510*/  @UP0 ULDC.64 UR18, c[0x0][0x250] ;  /* 0x0000940000120ab9 */ /* 0x000fe20000000a00 */
[----:B------:R-:W-:Y:S01]  /*1520*/  LOP3.LUT R3, R7, UR57, RZ, 0x3c, !PT ;  /* 0x0000003907037c12 */ /* 0x000fe2000f8e3cff */
[----:B------:R-:W-:Y:S01]  /*1530*/  @UP0 ULDC.64 UR20, c[0x0][0x248] ;  /* 0x0000920000140ab9 */ /* 0x000fe20000000a00 */
[----:B------:R-:W-:-:S02]  /*1540*/  UIMAD.WIDE.U32 UR34, UR8, UR5, URZ ;  /* 0x00000005082272a5 */ /* 0x000fc4000f8e003f */
[----:B------:R-:W-:Y:S01]  /*1550*/  ISETP.GE.AND P2, PT, R3, RZ, PT ;  /* 0x000000ff0300720c */ /* 0x000fe20003f46270 */
[----:B------:R-:W-:Y:S02]  /*1560*/  UIMAD UR5, UR8, UR12, UR9 ;  /* 0x0000000c080572a4 */ /* 0x000fe4000f8e0209 */
[----:B------:R-:W-:Y:S02]  /*1570*/  @UP0 UIMAD.WIDE.U32 UR14, UR23, UR20, URZ ;  /* 0x00000014170e02a5 */ /* 0x000fe4000f8e003f */
[----:B------:R-:W-:Y:S02]  /*1580*/  @UP0 UIMAD.WIDE.U32 UR8, UR27, UR18, URZ ;  /* 0x000000121b0802a5 */ /* 0x000fe4000f8e003f */
[----:B------:R-:W-:Y:S01]  /*1590*/  @P0 IADD3 R0, R0, 0x1, RZ ;  /* 0x0000000100000810 */ /* 0x000fe20007ffe0ff */
[----:B------:R-:W-:Y:S01]  /*15a0*/  @UP0 UIMAD UR13, UR23, UR21, URZ ;  /* 0x00000015170d02a4 */ /* 0x000fe2000f8e023f */
[----:B------:R-:W-:Y:S01]  /*15b0*/  PLOP3.LUT P0, PT, PT, PT, UP3, 0x80, 0x0 ;  /* 0x000000000000781c */ /* 0x000fe20003f0f038 */
[----:B------:R-:W-:-:S02]  /*15c0*/  @UP0 UIMAD UR12, UR27, UR19, URZ ;  /* 0x000000131b0c02a4 */ /* 0x000fc4000f8e023f */
[----:B------:R-:W-:Y:S01]  /*15d0*/  IMAD.MOV.U32 R3, RZ, RZ, R0 ;  /* 0x000000ffff037224 */ /* 0x000fe200078e0000 */
[----:B------:R-:W-:Y:S02]  /*15e0*/  USEL UR47, UR38, URZ, UP4 ;  /* 0x0000003f262f7287 */ /* 0x000fe4000a000000 */
[----:B------:R-:W-:Y:S02]  /*15f0*/  USHF.R.S32.HI UR39, URZ, 0x1f, UR25 ;  /* 0x0000001f3f277899 */ /* 0x000fe40008011419 */
[----:B------:R-:W-:Y:S01]  /*1600*/  @!UP1 UIADD3 UR43, UR33, UR30, URZ ;  /* 0x0000001e212b9290 */ /* 0x000fe2000fffe03f */
[----:B------:R-:W-:Y:S01]  /*1610*/  @!P2 IADD3 R3, -R3, RZ, RZ ;  /* 0x000000ff0303a210 */ /* 0x000fe20007ffe1ff */
[----:B------:R-:W-:Y:S01]  /*1620*/  USHF.R.S32.HI UR54, URZ, 0x1f, UR45 ;  /* 0x0000001f3f367899 */ /* 0x000fe2000801142d */
[----:B------:R-:W-:Y:S01]  /*1630*/  @!P3 LOP3.LUT R3, RZ, R7, RZ, 0x33, !PT ;  /* 0x00000007ff03b212 */ /* 0x000fe200078e33ff */
[----:B------:R-:W-:Y:S02]  /*1640*/  USEL UR50, UR26, URZ, UP4 ;  /* 0x0000003f1a327287 */ /* 0x000fe4000a000000 */
[----:B------:R-:W-:-:S02]  /*1650*/  @UP0 UIADD3 UR40, UR9, UR12, URZ ;  /* 0x0000000c09280290 */ /* 0x000fc4000fffe03f */
        /* <DEDUP_REMOVED lines=17> */
.L_x_537:
        /* <DEDUP_REMOVED lines=13> */
.L_x_538:
        /* <DEDUP_REMOVED lines=11> */
.L_x_539:
[----:B------:R-:W-:-:S04]  /*18f0*/  UIMAD UR7, UR53, UR61, UR57 ;  /* 0x0000003d350772a4 */ /* 0x000fc8000f8e0239 */
[----:B------:R-:W-:-:S12]  /*1900*/  UIMAD UR7, UR7, UR59, URZ ;  /* 0x0000003b070772a4 */ /* 0x000fd8000f8e023f */
.L_x_540:
[----:B------:R-:W1:Y:S01]  /*1910*/  LDC.64 R12, c[0x0][0x420] ;  /* 0x00010800ff0c7b82 */ /* 0x000e620000000a00 */
[----:B------:R-:W2:Y:S01]  /*1920*/  S2R R16, SR_TID.X ;  /* 0x0000000000107919 */ /* 0x000ea20000002100 */
[----:B------:R-:W-:Y:S01]  /*1930*/  SHF.R.S32.HI R15, RZ, 0x1f, R240 ;  /* 0x0000001fff0f7819 */ /* 0x000fe200000114f0 */
[----:B------:R-:W-:Y:S01]  /*1940*/  ULDC UR8, c[0x0][0x2dc] ;  /* 0x0000b70000087ab9 */ /* 0x000fe20000000800 */
[----:B------:R-:W-:Y:S01]  /*1950*/  IADD3 R6, P0, R240, UR16, RZ ;  /* 0x00000010f0067c10 */ /* 0x000fe2000ff1e0ff */
[----:B------:R-:W-:Y:S01]  /*1960*/  UIADD3 UR31, UR16, UR7, URZ ;  /* 0x00000007101f7290 */ /* 0x000fe2000fffe03f */
[--C-:B------:R-:W-:Y:S01]  /*1970*/  SHF.R.S32.HI R237, RZ, 0x1f, R236.reuse ;  /* 0x0000001fffed7819 */ /* 0x100fe200000114ec */
[----:B------:R-:W-:Y:S01]  /*1980*/  USHF.R.S32.HI UR13, URZ, 0x1f, UR57 ;  /* 0x0000001f3f0d7899 */ /* 0x000fe20008011439 */
        /* <DEDUP_REMOVED lines=10> */
[----:B------:R-:W-:Y:S01]  /*1a30*/  USHF.L.U32 UR32, UR7, 0x7, URZ ;  /* 0x0000000707207899 */ /* 0x000fe2000800063f */
[----:B------:R-:W-:Y:S01]  /*1a40*/  IMAD.WIDE.U32 R6, R6, UR28, R236 ;  /* 0x0000001c06067c25 */ /* 0x000fe2000f8e00ec */
[----:B------:R-:W-:-:S02]  /*1a50*/  UIMAD UR12, UR57, UR9, UR5 ;  /* 0x00000009390c72a4 */ /* 0x000fc4000f8e0205 */
[----:B------:R-:W-:Y:S01]  /*1a60*/  UISETP.GE.AND UP2, UPT, UR52, 0x1, UPT ;  /* 0x000000013400788c */ /* 0x000fe2000bf46270 */
[----:B-1----:R-:W-:Y:S01]  /*1a70*/  IMAD R0, R12, UR17, RZ ;  /* 0x000000110c007c24 */ /* 0x002fe2000f8e02ff */
[----:B------:R-:W-:Y:S01]  /*1a80*/  IADD3 R6, P0, R6, UR55, RZ ;  /* 0x0000003706067c10 */ /* 0x000fe2000ff1e0ff */
[----:B------:R-:W-:Y:S01]  /*1a90*/  IMAD.WIDE.U32 R4, R12, UR16, R4 ;  /* 0x000000100c047c25 */ /* 0x000fe2000f8e0004 */
[----:B------:R-:W-:Y:S02]  /*1aa0*/  UIADD3 UR24, UR16, UR24, URZ ;  /* 0x0000001810187290 */ /* 0x000fe4000fffe03f */
        /* <DEDUP_REMOVED lines=12> */
[----:B------:R-:W-:-:S02]  /*1b70*/  ULEA.HI.SX32 UR30, UR41, 0xffffffff, 0x19 ;  /* 0xffffffff291e7891 */ /* 0x000fc4000f8fca3f */
        /* <DEDUP_REMOVED lines=56> */
[----:B------:R-:W-:Y:S01]  /*1f00*/  BSSY B0, `(.L_x_542) ;  /* 0x000002d000007945 */ /* 0x000fe20003800000 */
        /* <DEDUP_REMOVED lines=14> */
[----:B------:R-:W-:Y:S01]  /*1ff0*/  ISETP.GE.AND P5, PT, R240, UR5, PT ;  /* 0x00000005f0007c0c */ /* 0x000fe2000bfa6270 */
[----:B------:R-:W-:Y:S01]  /*2000*/  IMAD.WIDE.U32 R6, R3, UR12, R6 ;  /* 0x0000000c03067c25 */ /* 0x000fe2000f8e0006 */
[----:B------:R-:W-:Y:S01]  /*2010*/  UMOV UR12, UR26 ;  /* 0x0000001a000c7c82 */ /* 0x000fe20008000000 */
[----:B------:R-:W-:Y:S01]  /*2020*/  UMOV UR26, UR15 ;  /* 0x0000000f001a7c82 */ /* 0x000fe20008000000 */
        /* <DEDUP_REMOVED lines=26> */
.L_x_543:
[----:B------:R-:W-:Y:S05]  /*21d0*/  BSYNC B0 ;  /* 0x0000000000007941 */ /* 0x000fea0003800000 */
.L_x_542:
        /* <DEDUP_REMOVED lines=21> */
.L_x_545:
[----:B------:R-:W-:Y:S05]  /*2330*/  BSYNC B0 ;  /* 0x0000000000007941 */ /* 0x000fea0003800000 */
.L_x_544:
        /* <DEDUP_REMOVED lines=17> */
.L_x_547:
[----:B------:R-:W-:Y:S05]  /*2450*/  BSYNC B0 ;  /* 0x0000000000007941 */ /* 0x000fea0003800000 */
.L_x_546:
        /* <DEDUP_REMOVED lines=13> */
.L_x_549:
[----:B------:R-:W-:Y:S05]  /*2530*/  BSYNC B0 ;  /* 0x0000000000007941 */ /* 0x000fea0003800000 */
.L_x_548:
        /* <DEDUP_REMOVED lines=18> */
.L_x_551:
[----:B------:R-:W-:Y:S05]  /*2660*/  BSYNC B0 ;  /* 0x0000000000007941 */ /* 0x000fea0003800000 */
.L_x_550:
        /* <DEDUP_REMOVED lines=21> */
.L_x_553:
[----:B------:R-:W-:Y:S05]  /*27c0*/  BSYNC B0 ;  /* 0x0000000000007941 */ /* 0x000fea0003800000 */
.L_x_552:
        /* <DEDUP_REMOVED lines=11> */
[----:B---3--:R-:W-:-:S02]  /*2880*/  IADD3 R8, R247, 0x8, RZ ;  /* 0x00000008f7087810 */ /* 0x008fc40007ffe0ff */
[----:B------:R-:W-:Y:S02]  /*2890*/  ISETP.GE.AND P4, PT, R7, UR5, PT ;  /* 0x0000000507007c0c */ /* 0x000fe4000bf86270 */
[----:B------:R-:W-:Y:S01]  /*28a0*/  IADD3.X R5, R5, UR23, R6, P3, !PT ;  /* 0x0000001705057c10 */ /* 0x000fe20009ffe406 */
[----:B------:R-:W-:Y:S01]  /*28b0*/  IMAD R6, R11, UR14, RZ ;  /* 0x0000000e0b067c24 */ /* 0x000fe2000f8e02ff */
[----:B------:R-:W-:Y:S02]  /*28c0*/  IADD3 R11, R247, 0x48, RZ ;  /* 0x00000048f70b7810 */ /* 0x000fe40007ffe0ff */
        /* <DEDUP_REMOVED lines=26> */
.L_x_555:
[----:B------:R-:W-:Y:S05]  /*2a70*/  BSYNC B0 ;  /* 0x0000000000007941 */ /* 0x000fea0003800000 */
.L_x_554:
        /* <DEDUP_REMOVED lines=22> */
.L_x_557:
[----:B------:R-:W-:Y:S05]  /*2be0*/  BSYNC B0 ;  /* 0x0000000000007941 */ /* 0x000fea0003800000 */
.L_x_556:
[----:B------:R-:W0:Y:S01]  /*2bf0*/  LDGDEPBAR ;  /* 0x00000000000079af */ /* 0x000e220000000000 */
[----:B------:R-:W-:Y:S01]  /*2c00*/  ULDC.64 UR16, c[0x0][0x3c8] ;  /* 0x0000f20000107ab9 */ /* 0x000fe20000000a00 */
[----:B------:R-:W-:Y:S01]  /*2c10*/  IMAD.MOV.U32 R6, RZ, RZ, 0x4 ;  /* 0x00000004ff067424 */ /* 0x000fe200078e00ff */
[----:B------:R-:W-:Y:S01]  /*2c20*/  UISETP.NE.U32.AND UP1, UPT, UR16, URZ, UPT ;  /* 0x0000003f1000728c */ /* 0x000fe2000bf25070 */
[----:B-1----:R-:W-:Y:S01]  /*2c30*/  IMAD.MOV.U32 R4, RZ, RZ, 0x4 ;  /* 0x00000004ff047424 */ /* 0x002fe200078e00ff */
[----:B------:R-:W-:Y:S01]  /*2c40*/  USHF.R.S32.HI UR8, URZ, 0x1f, UR57 ;  /* 0x0000001f3f087899 */ /* 0x000fe20008011439 */
[----:B------:R-:W-:Y:S01]  /*2c50*/  IMAD.MOV.U32 R244, RZ, RZ, 0x7f800000 ;  /* 0x7f800000fff47424 */ /* 0x000fe200078e00ff */
[----:B------:R-:W-:Y:S01]  /*2c60*/  UISETP.NE.AND.EX UP1, UPT, UR17, URZ, UPT, UP1 ;  /* 0x0000003f1100728c */ /* 0x000fe2000bf25310 */
[----:B------:R-:W-:Y:S01]  /*2c70*/  IMAD.MOV.U32 R245, RZ, RZ, 0x7f800000 ;  /* 0x7f800000fff57424 */ /* 0x000fe200078e00ff */
[----:B---3--:R-:W1:Y:S01]  /*2c80*/  LDC.64 R8, c[0x0][0x3b8] ;  /* 0x0000ee00ff087b82 */ /* 0x008e620000000a00 */
[----:B------:R-:W-:Y:S01]  /*2c90*/  IMAD.MOV.U32 R246, RZ, RZ, 0x7f800000 ;  /* 0x7f800000fff67424 */ /* 0x000fe200078e00ff */
[----:B------:R-:W-:Y:S01]  /*2ca0*/  ULDC UR50, c[0x0][0x2d0] ;  /* 0x0000b40000327ab9 */ /* 0x000fe20000000800 */
[----:B------:R-:W-:Y:S01]  /*2cb0*/  IMAD.MOV.U32 R241, RZ, RZ, 0x7f800000 ;  /* 0x7f800000fff17424 */ /* 0x000fe200078e00ff */
[----:B------:R-:W-:Y:S01]  /*2cc0*/  PLOP3.LUT P1, PT, PT, PT, UP1, 0x80, 0x0 ;  /* 0x000000000000781c */ /* 0x000fe20003f2f018 */
[----:B------:R-:W-:-:S04]  /*2cd0*/  IMAD.WIDE R4, R247, R4, UR12 ;  /* 0x0000000cf7047e25 */ /* 0x000fc8000f8e0204 */
[----:B------:R-:W-:Y:S01]  /*2ce0*/  @!P3 IMAD.WIDE R6, R11, R6, UR12 ;  /* 0x0000000c0b06be25 */ /* 0x000fe2000f8e0206 */
[----:B------:R-:W-:Y:S01]  /*2cf0*/  @UP1 ULDC.64 UR18, c[0x0][0x3d0] ;  /* 0x0000f40000121ab9 */ /* 0x000fe20000000a00 */
[----:B------:R-:W5:Y:S01]  /*2d00*/  @!P6 LDG.E R245, desc[UR10][R4.64] ;  /* 0x0000000a04f5e981 */ /* 0x000f62000c1e1900 */
[----:B------:R-:W-:Y:S01]  /*2d10*/  @UP1 UIMAD UR5, UR58, UR18, URZ ;  /* 0x000000123a0512a4 */ /* 0x000fe2000f8e023f */
[----:B------:R-:W-:Y:S02]  /*2d20*/  @UP1 UMOV UR14, UR57 ;  /* 0x00000039000e1c82 */ /* 0x000fe40008000000 */
[----:B------:R-:W5:Y:S01]  /*2d30*/  @!P5 LDG.E R246, desc[UR10][R4.64+0x20] ;  /* 0x0000200a04f6d981 */ /* 0x000f62000c1e1900 */
[----:B------:R-:W-:-:S04]  /*2d40*/  DEPBAR.LE SB0, 0x1 ;  /* 0x000080400000791a */ /* 0x000fc80000000000 */
[----:B------:R3:W5:Y:S01]  /*2d50*/  @!P4 LDG.E R241, desc[UR10][R4.64+0x100] ;  /* 0x0001000a04f1c981 */ /* 0x000762000c1e1900 */
[----:B------:R-:W-:Y:S01]  /*2d60*/  @UP1 UMOV UR15, UR8 ;  /* 0x00000008000f1c82 */ /* 0x000fe20008000000 */
[----:B------:R-:W-:Y:S02]  /*2d70*/  @UP1 UIMAD UR5, UR53, UR19, UR5 ;  /* 0x00000013350512a4 */ /* 0x000fe4000f8e0205 */
[----:B------:R2:W5:Y:S01]  /*2d80*/  @!P3 LDG.E R244, desc[UR10][R6.64] ;  /* 0x0000000a06f4b981 */ /* 0x000562000c1e1900 */
[----:B------:R-:W-:Y:S01]  /*2d90*/  @UP1 UIMAD.WIDE.U32 UR14, UR53, UR18, UR14 ;  /* 0x00000012350e12a5 */ /* 0x000fe2000f8e000e */
[----:B------:R-:W-:Y:S03]  /*2da0*/  BAR.SYNC.DEFER_BLOCKING 0x0 ;  /* 0x0000000000007b1d */ /* 0x000fe60000010000 */
[----:B------:R-:W-:Y:S02]  /*2db0*/  @UP1 ULEA UR16, UP0, UR14, UR16, 0x2 ;  /* 0x000000100e101291 */ /* 0x000fe4000f80103f */
[----:B------:R-:W-:-:S04]  /*2dc0*/  @UP1 UIADD3 UR5, UR15, UR5, URZ ;  /* 0x000000050f051290 */ /* 0x000fc8000fffe03f */
[----:B------:R-:W-:Y:S01]  /*2dd0*/  @UP1 ULEA.HI.X UR17, UR14, UR17, UR5, 0x2, UP0 ;  /* 0x000000110e111291 */ /* 0x000fe200080f1405 */
[----:B------:R-:W-:Y:S02]  /*2de0*/  LEA R128, R156, UR4, 0x1 ;  /* 0x000000049c807c11 */ /* 0x000fe4000f8e08ff */
[----:B------:R-:W-:Y:S01]  /*2df0*/  @UP1 ULDC UR5, c[0x0][0x2e8] ;  /* 0x0000ba0000051ab9 */ /* 0x000fe20000000800 */
[----:B---3--:R-:W-:Y:S02]  /*2e00*/  IMAD.U32 R4, RZ, RZ, UR16 ;  /* 0x00000010ff047e24 */ /* 0x008fe4000f8e00ff */
[----:B------:R-:W-:-:S05]  /*2e10*/  IMAD.U32 R5, RZ, RZ, UR17 ;  /* 0x00000011ff057e24 */ /* 0x000fca000f8e00ff */
[----:B------:R-:W3:Y:S01]  /*2e20*/  @P1 LDG.E R3, desc[UR10][R4.64] ;  /* 0x0000000a04031981 */ /* 0x000ee2000c1e1900 */
[----:B--2---:R-:W2:Y:S03]  /*2e30*/  S2R R7, SR_TID.X ;  /* 0x0000000000077919 */ /* 0x004ea60000002100 */
[----:B------:R2:W2:Y:S04]  /*2e40*/  LDSM.16.M88.4 R116, [R128+0x8000] ;  /* 0x008000008074783b */ /* 0x0004a80000000200 */
[----:B------:R2:W2:Y:S04]  /*2e50*/  LDSM.16.M88.4 R120, [R128+0x8400] ;  /* 0x008400008078783b */ /* 0x0004a80000000200 */
[----:B------:R2:W2:Y:S04]  /*2e60*/  LDSM.16.M88.4 R124, [R128+0x8800] ;  /* 0x00880000807c783b */ /* 0x0004a80000000200 */
[----:B------:R-:W3:Y:S04]  /*2e70*/  LDSM.16.M88.4 R128, [R128+0x8c00] ;  /* 0x008c00008080783b */ /* 0x000ee80000000200 */
[----:B------:R2:W3:Y:S04]  /*2e80*/  LDSM.16.M88.4 R132, [R149] ;  /* 0x000000009584783b */ /* 0x0004e80000000200 */
[----:B-1----:R-:W3:Y:S04]  /*2e90*/  LDG.E.64 R4, desc[UR10][R8.64+0x8] ;  /* 0x0000080a08047981 */ /* 0x002ee8000c1e1b00 */
[----:B------:R1:W1:Y:S04]  /*2ea0*/  LDSM.16.M88.4 R136, [R149+0x400] ;  /* 0x000400009588783b */ /* 0x0002680000000200 */
[----:B------:R1:W1:Y:S04]  /*2eb0*/  LDSM.16.M88.4 R140, [R149+0x800] ;  /* 0x00080000958c783b */ /* 0x0002680000000200 */
[----:B------:R1:W1:Y:S04]  /*2ec0*/  LDSM.16.M88.4 R144, [R149+0xc00] ;  /* 0x000c00009590783b */ /* 0x0002680000000200 */
[----:B------:R-:W3:Y:S01]  /*2ed0*/  LDG.E.64 R8, desc[UR10][R8.64] ;  /* 0x0000000a08087981 */ /* 0x000ee2000c1e1b00 */
[----:B----4-:R-:W3:Y:S01]  /*2ee0*/  @P1 MUFU.RCP R0, UR5 ;  /* 0x0000000500001d08 */ /* 0x010ee20008001000 */
[----:B--2---:R-:W-:Y:S01]  /*2ef0*/  IMAD.SHL.U32 R7, R7, 0x2, RZ ;  /* 0x0000000207077824 */ /* 0x004fe200078e00ff */
[----:B------:R-:W-:-:S04]  /*2f00*/  UIMAD UR5, UR53, UR61, UR57 ;  /* 0x0000003d350572a4 */ /* 0x000fc8000f8e0239 */
[----:B------:R-:W-:Y:S01]  /*2f10*/  USHF.L.U32 UR5, UR5, 0x5, URZ ;  /* 0x0000000505057899 */ /* 0x000fe2000800063f */
[----:B------:R-:W-:Y:S01]  /*2f20*/  LOP3.LUT R7, R7, 0x6, RZ, 0xc0, !PT ;  /* 0x0000000607077812 */ /* 0x000fe200078ec0ff */
[----:B------:R-:W-:Y:S02]  /*2f30*/  IMAD.U32 R6, RZ, RZ, UR48 ;  /* 0x00000030ff067e24 */ /* 0x000fe4000f8e00ff */
[----:B------:R-:W-:Y:S02]  /*2f40*/  USHF.R.S32.HI UR14, URZ, 0x1f, UR5 ;  /* 0x0000001f3f0e7899 */ /* 0x000fe40008011405 */
[----:B------:R-:W-:Y:S02]  /*2f50*/  IMAD R7, R249, 0x40, R7 ;  /* 0x00000040f9077824 */ /* 0x000fe400078e0207 */
[----:B------:R-:W-:Y:S02]  /*2f60*/  VIADD R148, R161, 0x1000 ;  /* 0x00001000a1947836 */ /* 0x000fe40000000000 */
[----:B------:R-:W-:-:S03]  /*2f70*/  IMAD R6, R6, 0x80, R7 ;  /* 0x0000008006067824 */ /* 0x000fc600078e0207 */
[----:B------:R-:W-:Y:S01]  /*2f80*/  SEL R148, R148, R161, !P0 ;  /* 0x000000a194947207 */ /* 0x000fe20004000000 */
[----:B------:R-:W-:Y:S01]  /*2f90*/  UIADD3 UR25, UR25, 0x80, URZ ;  /* 0x0000008019197890 */ /* 0x000fe2000fffe03f */
        /* <DEDUP_REMOVED lines=18> */
[----:B------:R-:W-:Y:S01]  /*30c0*/  IMAD.MOV.U32 R239, RZ, RZ, R218 ;  /* 0x000000ffffef7224 */ /* 0x000fe200078e00da */
        /* <DEDUP_REMOVED lines=15> */
[----:B------:R-:W-:Y:S02]  /*31c0*/  UIADD3 UR32, -UR32, URZ, URZ ;  /* 0x0000003f20207290 */ /* 0x000fe4000fffe13f */
[----:B------:R-:W-:Y:S01]  /*31d0*/  UISETP.GE.AND UP0, UPT, UR25, UR6, UPT ;  /* 0x000000061900728c */ /* 0x000fe2000bf06270 */
[----:B------:R-:W-:Y:S01]  /*31e0*/  ULDC UR7, c[0x0][0x2ec] ;  /* 0x0000bb0000077ab9 */ /* 0x000fe20000000800 */
[----:B---3--:R-:W-:Y:S01]  /*31f0*/  @P1 FMUL.FTZ R0, R3, R0 ;  /* 0x0000000003001220 */ /* 0x008fe20000410000 */
[----:B------:R-:W-:-:S04]  /*3200*/  SHF.R.S32.HI R3, RZ, 0x1f, R14 ;  /* 0x0000001fff037819 */ /* 0x000fc8000001140e */
[----:B------:R-:W-:Y:S02]  /*3210*/  @P1 R2UR UR29, R0 ;  /* 0x00000000001d12ca */ /* 0x000fe400000e0000 */
[----:B------:R-:W-:-:S05]  /*3220*/  IADD3 R0, R247, -UR52, -R6 ;  /* 0x80000034f7007c10 */ /* 0x000fca000fffe806 */
[----:B------:R-:W-:Y:S01]  /*3230*/  VIADD R250, R0, UR6 ;  /* 0x0000000600fa7c36 */ /* 0x000fe20008000000 */
[----:B------:R-:W-:-:S04]  /*3240*/  IADD3 R242, P3, P2, R4, UR5, R14 ;  /* 0x0000000504f27c10 */ /* 0x000fc8000fa7e00e */
[----:B------:R-:W-:Y:S01]  /*3250*/  IADD3.X R4, R5, UR14, R3, P3, P2 ;  /* 0x0000000e05047c10 */ /* 0x000fe20009fe4403 */
[----:B------:R-:W-:-:S05]  /*3260*/  VIADD R3, R155, 0x1000 ;  /* 0x000010009b037836 */ /* 0x000fca0000000000 */
[----:B------:R-:W-:Y:S01]  /*3270*/  SEL R3, R3, R155, !P0 ;  /* 0x0000009b03037207 */ /* 0x000fe20004000000 */
[----:B------:R-:W-:Y:S01]  /*3280*/  IMAD.WIDE.U32 R242, R242, -0x2daee0ad, RZ ;  /* 0xd2511f53f2f27825 */ /* 0x000fe200078e00ff */
[----:B------:R-:W-:Y:S02]  /*3290*/  UMOV UR5, URZ ;  /* 0x0000003f00057c82 */ /* 0x000fe40008000000 */
[----:B------:R-:W-:Y:S02]  /*32a0*/  LEA R3, R3, UR4, 0x1 ;  /* 0x0000000403037c11 */ /* 0x000fe4000f8e08ff */
[----:B------:R-:W-:Y:S02]  /*32b0*/  R2UR UR8, R8 ;  /* 0x00000000080872ca */ /* 0x000fe400000e0000 */
[----:B------:R-:W-:Y:S01]  /*32c0*/  R2UR UR28, R9 ;  /* 0x00000000091c72ca */ /* 0x000fe200000e0000 */
[----:B------:R-:W-:-:S10]  /*32d0*/  @UP1 UMOV UR5, UR29 ;  /* 0x0000001d00051c82 */ /* 0x000fd40008000000 */
        /* <DEDUP_REMOVED lines=13> */
[----:B-1----:R-:W-:-:S11]  /*33b0*/  ULDC.U8 UR8, c[0x0][0x388] ;  /* 0x0000e20000087ab9 */ /* 0x002fd60000000000 */
.L_x_560:
[----:B------:R-:W-:Y:S01]  /*33c0*/  LEA R100, R156, UR4, 0x1 ;  /* 0x000000049c647c11 */ /* 0x000fe2000f8e08ff */
[----:B------:R-:W0:Y:S01]  /*33d0*/  LDGDEPBAR ;  /* 0x00000000000079af */ /* 0x000e220000000000 */
[----:B------:R-:W-:Y:S01]  /*33e0*/  PLOP3.LUT P0, PT, PT, PT, UP0, 0x80, 0x0 ;  /* 0x000000000000781c */ /* 0x000fe20003f0f008 */
[----:B------:R-:W-:Y:S01]  /*33f0*/  IMAD.IADD R112, R154, 0x1, R148 ;  /* 0x000000019a707824 */ /* 0x000fe200078e0294 */
[----:B------:R-:W-:Y:S01]  /*3400*/  PLOP3.LUT P3, PT, PT, PT, UP0, 0x80, 0x0 ;  /* 0x000000000000781c */ /* 0x000fe20003f6f008 */
[----:B------:R-:W-:Y:S01]  /*3410*/  UISETP.GE.AND UP3, UPT, UR9, 0x1, UPT ;  /* 0x000000010900788c */ /* 0x000fe2000bf66270 */
[----:B------:R-:W-:Y:S02]  /*3420*/  PLOP3.LUT P2, PT, PT, PT, UP0, 0x80, 0x0 ;  /* 0x000000000000781c */ /* 0x000fe40003f4f008 */
[----:B------:R-:W-:Y:S07]  /*3430*/  PLOP3.LUT P1, PT, PT, PT, UP0, 0x80, 0x0 ;  /* 0x000000000000781c */ /* 0x000fee0003f2f008 */
[----:B------:R-:W1:Y:S01]  /*3440*/  @P0 S2R R0, SR_TID.X ;  /* 0x0000000000000919 */ /* 0x000e620000002100 */
[----:B------:R-:W-:Y:S01]  /*3450*/  PLOP3.LUT P0, PT, PT, PT, UP0, 0x80, 0x0 ;  /* 0x000000000000781c */ /* 0x000fe20003f0f008 */
[----:B-1----:R-:W-:Y:S01]  /*3460*/  @P3 IMAD.SHL.U32 R0, R0, 0x2, RZ ;  /* 0x0000000200003824 */ /* 0x002fe200078e00ff */
[----:B------:R-:W-:Y:S04]  /*3470*/  DEPBAR.LE SB0, 0x0 ;  /* 0x000080000000791a */ /* 0x000fe80000000000 */
[----:B------:R-:W-:Y:S01]  /*3480*/  @P2 LOP3.LUT R0, R0, 0x6, RZ, 0xc0, !PT ;  /* 0x0000000600002812 */ /* 0x000fe200078ec0ff */
[----:B------:R-:W-:Y:S04]  /*3490*/  BAR.SYNC.DEFER_BLOCKING 0x0 ;  /* 0x0000000000007b1d */ /* 0x000fe80000010000 */
[----:B------:R-:W-:Y:S02]  /*34a0*/  @P1 IMAD R162, R249, 0x40, R0 ;  /* 0x00000040f9a21824 */ /* 0x000fe400078e0200 */
        /* <DEDUP_REMOVED lines=25> */
[----:B------:R-:W-:Y:S01]  /*3640*/  IMAD R0, R100, 0x80, R250 ;  /* 0x0000008064007824 */ /* 0x000fe200078e02fa */
[----:B------:R-:W-:Y:S01]  /*3650*/  HMMA.16816.F32.BF16 R64, R64, R102, RZ ;  /* 0x000000664040723c */ /* 0x000fe200000418ff */
[----:B------:R-:W-:Y:S04]  /*3660*/  IMAD.U32 R101, RZ, RZ, UR48 ;  /* 0x00000030ff657e24 */ /* 0x000fe8000f8e00ff */
[----:B------:R-:W-:Y:S01]  /*3670*/  VIADD R100, R0, 0x48 ;  /* 0x0000004800647836 */ /* 0x000fe20000000000 */
[-C--:B-1----:R-:W-:Y:S05]  /*3680*/  HMMA.16816.F32.BF16 R4, R104, R108.reuse, R4 ;  /* 0x0000006c6804723c */ /* 0x082fea0000041804 */
[----:B------:R-:W-:Y:S01]  /*3690*/  ISETP.GE.AND P1, PT, R100, RZ, PT ;  /* 0x000000ff6400720c */ /* 0x000fe20003f26270 */
[C---:B--2---:R-:W-:Y:S05]  /*36a0*/  HMMA.16816.F32.BF16 R8, R112.reuse, R108, R8 ;  /* 0x0000006c7008723c */ /* 0x044fea0000041808 */
[C---:B------:R-:W-:Y:S01]  /*36b0*/  VIADD R165, R0.reuse, 0x7 ;  /* 0x0000000700a57836 */ /* 0x040fe20000000000 */
[-C--:B------:R-:W-:Y:S04]  /*36c0*/  HMMA.16816.F32.BF16 R12, R112, R110.reuse, R12 ;  /* 0x0000006e700c723c */ /* 0x080fe8000004180c */
[----:B------:R-:W-:Y:S01]  /*36d0*/  ISETP.GE.AND P4, PT, R165, RZ, PT ;  /* 0x000000ffa500720c */ /* 0x000fe20003f86270 */
[C---:B------:R-:W-:Y:S01]  /*36e0*/  VIADD R108, R0.reuse, 0x40 ;  /* 0x00000040006c7836 */ /* 0x040fe20000000000 */
[C---:B------:R-:W-:Y:S01]  /*36f0*/  @!P1 IADD3 R100, -R0.reuse, -0x48, RZ ;  /* 0xffffffb800649810 */ /* 0x040fe20007ffe1ff */
[----:B------:R-:W-:Y:S01]  /*3700*/  VIADD R109, R0, 0x8 ;  /* 0x00000008006d7836 */ /* 0x000fe20000000000 */
[C---:B------:R-:W-:Y:S04]  /*3710*/  HMMA.16816.F32.BF16 R16, R104.reuse, R110, R16 ;  /* 0x0000006e6810723c */ /* 0x040fe80000041810 */
[----:B------:R-:W-:Y:S01]  /*3720*/  ISETP.GE.AND P3, PT, R108, RZ, PT ;  /* 0x000000ff6c00720c */ /* 0x000fe20003f66270 */
[C---:B------:R-:W-:Y:S01]  /*3730*/  VIADD R163, R0.reuse, 0xffffffff ;  /* 0xffffffff00a37836 */ /* 0x040fe20000000000 */
[----:B------:R-:W-:Y:S01]  /*3740*/  ISETP.GE.AND P5, PT, R109, RZ, PT ;  /* 0x000000ff6d00720c */ /* 0x000fe20003fa6270 */
[----:B------:R-:W-:Y:S01]  /*3750*/  @P0 IMAD R162, R101, 0x80, R162 ;  /* 0x0000008065a20824 */ /* 0x000fe200078e02a2 */
[----:B------:R-:W-:Y:S02]  /*3760*/  I2FP.F32.S32 R100, R100 ;  /* 0x0000006400647245 */ /* 0x000fe40000201400 */
[----:B------:R-:W-:Y:S01]  /*3770*/  ISETP.GE.AND P6, PT, R163, RZ, PT ;  /* 0x000000ffa300720c */ /* 0x000fe20003fc6270 */
[C---:B------:R-:W-:Y:S01]  /*3780*/  VIADD R174, R0.reuse, 0xfffffff8 ;  /* 0xfffffff800ae7836 */ /* 0x040fe20000000000 */
[C---:B------:R-:W-:Y:S01]  /*3790*/  @!P4 IADD3 R165, -R0.reuse, -0x7, RZ ;  /* 0xfffffff900a5c810 */ /* 0x040fe20007ffe1ff */
[----:B------:R-:W-:Y:S02]  /*37a0*/  VIADD R164, R0, 0x3f ;  /* 0x0000003f00a47836 */ /* 0x000fe40000000000 */
[----:B------:R-:W-:Y:S01]  /*37b0*/  FFMA.FTZ R10, R100, -UR5, R10 ;  /* 0x80000005640a7c23 */ /* 0x000fe2000801000a */
[C---:B------:R-:W-:Y:S01]  /*37c0*/  VIADD R166, R0.reuse, 0x47 ;  /* 0x0000004700a67836 */ /* 0x040fe20000000000 */
[----:B------:R-:W-:Y:S01]  /*37d0*/  I2FP.F32.S32 R201, R165 ;  /* 0x000000a500c97245 */ /* 0x000fe20000201400 */
[C---:B------:R-:W-:Y:S01]  /*37e0*/  VIADD R167, R0.reuse, 0x38 ;  /* 0x0000003800a77836 */ /* 0x040fe20000000000 */
[C---:B------:R-:W-:Y:S01]  /*37f0*/  @!P3 IADD3 R108, -R0.reuse, -0x40, RZ ;  /* 0xffffffc0006cb810 */ /* 0x040fe20007ffe1ff */
[----:B------:R-:W-:Y:S01]  /*3800*/  VIADD R170, R0, 0x37 ;  /* 0x0000003700aa7836 */ /* 0x000fe20000000000 */
[----:B------:R-:W-:Y:S01]  /*3810*/  ISETP.GE.AND P3, PT, R174, RZ, PT ;  /* 0x000000ffae00720c */ /* 0x000fe20003f66270 */
[C---:B------:R-:W-:Y:S01]  /*3820*/  VIADD R173, R0.reuse, 0xfffffff7 ;  /* 0xfffffff700ad7836 */ /* 0x040fe20000000000 */
[C---:B------:R-:W-:Y:S01]  /*3830*/  @!P5 IADD3 R109, -R0.reuse, -0x8, RZ ;  /* 0xfffffff8006dd810 */ /* 0x040fe20007ffe1ff */
[C---:B------:R-:W-:Y:S01]  /*3840*/  VIADD R172, R0.reuse, 0xfffffff0 ;  /* 0xfffffff000ac7836 */ /* 0x040fe20000000000 */
[----:B------:R-:W-:Y:S01]  /*3850*/  @!P6 IADD3 R163, -R0, 0x1, RZ ;  /* 0x0000000100a3e810 */ /* 0x000fe20007ffe1ff */
[----:B------:R-:W1:Y:S01]  /*3860*/  LDSM.16.M88.4 R100, [R149+-0x1c00] ;  /* 0xffe400009564783b */ /* 0x000e620000000200 */
[----:B------:R-:W-:Y:S01]  /*3870*/  ISETP.GE.AND P2, PT, R164, RZ, PT ;  /* 0x000000ffa400720c */ /* 0x000fe20003f46270 */
[----:B------:R-:W-:Y:S01]  /*3880*/  FFMA.FTZ R7, R201, -UR5, R7 ;  /* 0x80000005c9077c23 */ /* 0x000fe20008010007 */
[----:B------:R-:W-:Y:S01]  /*3890*/  ISETP.GE.AND P0, PT, R166, RZ, PT ;  /* 0x000000ffa600720c */ /* 0x000fe20003f06270 */
[C---:B------:R-:W-:Y:S01]  /*38a0*/  VIADD R195, R0.reuse, 0x10 ;  /* 0x0000001000c37836 */ /* 0x040fe20000000000 */
        /* <DEDUP_REMOVED lines=11> */
[----:B------:R-:W-:Y:S01]  /*3960*/  VIADD R178, R0, 0xffffffe7 ;  /* 0xffffffe700b27836 */ /* 0x000fe20000000000 */
[----:B------:R-:W-:Y:S01]  /*3970*/  ISETP.GE.AND P3, PT, R176, RZ, PT ;  /* 0x000000ffb000720c */ /* 0x000fe20003f66270 */
[C---:B------:R-:W-:Y:S01]  /*3980*/  VIADD R171, R0.reuse, 0xffffffef ;  /* 0xffffffef00ab7836 */ /* 0x040fe20000000000 */
[C---:B------:R-:W-:Y:S01]  /*3990*/  @!P0 IADD3 R166, -R0.reuse, -0x47, RZ ;  /* 0xffffffb900a68810 */ /* 0x040fe20007ffe1ff */
[C---:B------:R-:W-:Y:S01]  /*39a0*/  VIADD R169, R0.reuse, 0x30 ;  /* 0x0000003000a97836 */ /* 0x040fe20000000000 */
[C---:B------:R-:W-:Y:S01]  /*39b0*/  @!P1 IADD3 R167, -R0.reuse, -0x38, RZ ;  /* 0xffffffc800a79810 */ /* 0x040fe20007ffe1ff */
[C---:B------:R-:W-:Y:S01]  /*39c0*/  VIADD R168, R0.reuse, 0x2f ;  /* 0x0000002f00a87836 */ /* 0x040fe20000000000 */
[C---:B------:R-:W-:Y:S01]  /*39d0*/  @!P5 IADD3 R170, -R0.reuse, -0x37, RZ ;  /* 0xffffffc900aad810 */ /* 0x040fe20007ffe1ff */
[C---:B------:R-:W-:Y:S01]  /*39e0*/  VIADD R181, R0.reuse, 0xffffffdf ;  /* 0xffffffdf00b57836 */ /* 0x040fe20000000000 */
[C---:B------:R-:W-:Y:S01]  /*39f0*/  @!P6 IADD3 R173, -R0.reuse, 0x9, RZ ;  /* 0x0000000900ade810 */ /* 0x040fe20007ffe1ff */
[C---:B------:R-:W-:Y:S01]  /*3a00*/  VIADD R189, R0.reuse, 0xffffffd8 ;  /* 0xffffffd800bd7836 */ /* 0x040fe20000000000 */
[C---:B------:R-:W-:Y:S01]  /*3a10*/  @!P4 IADD3 R172, -R0.reuse, 0x10, RZ ;  /* 0x0000001000acc810 */ /* 0x040fe20007ffe1ff */
[C---:B------:R-:W-:Y:S01]  /*3a20*/  VIADD R192, R0.reuse, 0x17 ;  /* 0x0000001700c07836 */ /* 0x040fe20000000000 */
[----:B------:R-:W-:Y:S01]  /*3a30*/  ISETP.GE.AND P2, PT, R171, RZ, PT ;  /* 0x000000ffab00720c */ /* 0x000fe20003f46270 */
[C---:B------:R-:W-:Y:S01]  /*3a40*/  VIADD R199, R0.reuse, 0xf ;  /* 0x0000000f00c77836 */ /* 0x040fe20000000000 */
[----:B------:R-:W-:Y:S01]  /*3a50*/  ISETP.GE.AND P0, PT, R169, RZ, PT ;  /* 0x000000ffa900720c */ /* 0x000fe20003f06270 */
[----:B------:R-:W-:Y:S01]  /*3a60*/  VIADD R193, R0, 0xffffffd7 ;  /* 0xffffffd700c17836 */ /* 0x000fe20000000000 */
[----:B------:R-:W-:Y:S01]  /*3a70*/  ISETP.GE.AND P1, PT, R168, RZ, PT ;  /* 0x000000ffa800720c */ /* 0x000fe20003f26270 */
[C---:B------:R-:W-:Y:S01]  /*3a80*/  VIADD R194, R0.reuse, 0xffffffd0 ;  /* 0xffffffd000c27836 */ /* 0x040fe20000000000 */
        /* <DEDUP_REMOVED lines=8> */
[----:B------:R-:W-:Y:S01]  /*3b10*/  ISETP.GE.AND P3, PT, R187, RZ, PT ;  /* 0x000000ffbb00720c */ /* 0x000fe20003f66270 */
[C---:B------:R-:W-:Y:S01]  /*3b20*/  VIADD R180, R0.reuse, 0x20 ;  /* 0x0000002000b47836 */ /* 0x040fe20000000000 */
[C---:B------:R-:W-:Y:S01]  /*3b30*/  @!P2 IADD3 R171, -R0.reuse, 0x11, RZ ;  /* 0x0000001100aba810 */ /* 0x040fe20007ffe1ff */
[-C--:B-1----:R-:W-:Y:S03]  /*3b40*/  HMMA.16816.F32.BF16 R20, R104, R100.reuse, R20 ;  /* 0x000000646814723c */ /* 0x082fe60000041814 */
[C---:B------:R-:W-:Y:S02]  /*3b50*/  @!P0 IADD3 R169, -R0.reuse, -0x30, RZ ;  /* 0xffffffd000a98810 */ /* 0x040fe40007ffe1ff */
[----:B------:R-:W-:Y:S01]  /*3b60*/  @!P1 IADD3 R168, -R0, -0x2f, RZ ;  /* 0xffffffd100a89810 */ /* 0x000fe20007ffe1ff */
[C---:B------:R-:W-:Y:S04]  /*3b70*/  HMMA.16816.F32.BF16 R24, R112.reuse, R100, R24 ;  /* 0x000000647018723c */ /* 0x040fe80000041818 */
[----:B------:R-:W-:Y:S02]  /*3b80*/  ISETP.GE.AND P2, PT, R182, RZ, PT ;  /* 0x000000ffb600720c */ /* 0x000fe40003f46270 */
[----:B------:R-:W-:Y:S01]  /*3b90*/  @!P5 IADD3 R175, -R0, -0x28, RZ ;  /* 0xffffffd800afd810 */ /* 0x000fe20007ffe1ff */
[-C--:B------:R-:W-:Y:S03]  /*3ba0*/  HMMA.16816.F32.BF16 R28, R112, R102.reuse, R28 ;  /* 0x00000066701c723c */ /* 0x080fe6000004181c */
[----:B------:R-:W-:Y:S02]  /*3bb0*/  ISETP.GE.AND P0, PT, R180, RZ, PT ;  /* 0x000000ffb400720c */ /* 0x000fe40003f06270 */
[C---:B------:R-:W-:Y:S01]  /*3bc0*/  @!P6 IADD3 R177, -R0.reuse, -0x27, RZ ;  /* 0xffffffd900b1e810 */ /* 0x040fe20007ffe1ff */
[C---:B------:R-:W-:Y:S01]  /*3bd0*/  HMMA.16816.F32.BF16 R32, R104.reuse, R102, R32 ;  /* 0x000000666820723c */ /* 0x040fe20000041820 */
[----:B------:R-:W1:Y:S03]  /*3be0*/  LDSM.16.M88.4 R100, [R149+-0x1800] ;  /* 0xffe800009564783b */ /* 0x000e660000000200 */
[----:B------:R-:W-:Y:S02]  /*3bf0*/  ISETP.GE.AND P1, PT, R181, RZ, PT ;  /* 0x000000ffb500720c */ /* 0x000fe40003f26270 */
[----:B------:R-:W-:Y:S02]  /*3c00*/  @!P4 IADD3 R178, -R0, 0x19, RZ ;  /* 0x0000001900b2c810 */ /* 0x000fe40007ffe1ff */
[----:B------:R-:W-:Y:S02]  /*3c10*/  ISETP.GE.AND P5, PT, R179, RZ, PT ;  /* 0x000000ffb300720c */ /* 0x000fe40003fa6270 */
[----:B------:R-:W-:Y:S02]  /*3c20*/  ISETP.GE.AND P6, PT, R189, RZ, PT ;  /* 0x000000ffbd00720c */ /* 0x000fe40003fc6270 */
[----:B------:R-:W-:Y:S02]  /*3c30*/  ISETP.GE.AND P4, PT, R192, RZ, PT ;  /* 0x000000ffc000720c */ /* 0x000fe40003f86270 */
[C---:B------:R-:W-:Y:S02]  /*3c40*/  @!P3 IADD3 R187, -R0.reuse, -0x18, RZ ;  /* 0xffffffe800bbb810 */ /* 0x040fe40007ffe1ff */
[----:B------:R-:W-:Y:S02]  /*3c50*/  ISETP.GE.AND P3, PT, R199, RZ, PT ;  /* 0x000000ffc700720c */ /* 0x000fe40003f66270 */
[C---:B------:R-:W-:Y:S02]  /*3c60*/  @!P2 IADD3 R182, -R0.reuse, 0x20, RZ ;  /* 0x0000002000b6a810 */ /* 0x040fe40007ffe1ff */
[C---:B------:R-:W-:Y:S02]  /*3c70*/  @!P0 IADD3 R180, -R0.reuse, -0x20, RZ ;  /* 0xffffffe000b48810 */ /* 0x040fe40007ffe1ff */
[C---:B------:R-:W-:Y:S02]  /*3c80*/  @!P5 IADD3 R179, -R0.reuse, -0x1f, RZ ;  /* 0xffffffe100b3d810 */ /* 0x040fe40007ffe1ff */
[C---:B------:R-:W-:Y:S02]  /*3c90*/  @!P1 IADD3 R181, -R0.reuse, 0x21, RZ ;  /* 0x0000002100b59810 */ /* 0x040fe40007ffe1ff */
[----:B------:R-:W-:Y:S02]  /*3ca0*/  I2FP.F32.S32 R188, R182 ;  /* 0x000000b600bc7245 */ /* 0x000fe40000201400 */
[C---:B------:R-:W-:Y:S02]  /*3cb0*/  @!P6 IADD3 R189, -R0.reuse, 0x28, RZ ;  /* 0x0000002800bde810 */ /* 0x040fe40007ffe1ff */
[----:B------:R-:W-:Y:S02]  /*3cc0*/  @!P4 IADD3 R192, -R0, -0x17, RZ ;  /* 0xffffffe900c0c810 */ /* 0x000fe40007ffe1ff */
[----:B------:R-:W-:Y:S02]  /*3cd0*/  ISETP.GE.AND P2, PT, R193, RZ, PT ;  /* 0x000000ffc100720c */ /* 0x000fe40003f46270 */
[----:B------:R-:W-:Y:S02]  /*3ce0*/  ISETP.GE.AND P0, PT, R194, RZ, PT ;  /* 0x000000ffc200720c */ /* 0x000fe40003f06270 */
[----:B------:R-:W-:Y:S02]  /*3cf0*/  ISETP.GE.AND P1, PT, R195, RZ, PT ;  /* 0x000000ffc300720c */ /* 0x000fe40003f26270 */
[----:B------:R-:W-:Y:S02]  /*3d00*/  ISETP.GE.AND P5, PT, R198, RZ, PT ;  /* 0x000000ffc600720c */ /* 0x000fe40003fa6270 */
[----:B------:R-:W-:Y:S01]  /*3d10*/  ISETP.GE.AND P6, PT, R200, RZ, PT ;  /* 0x000000ffc800720c */ /* 0x000fe20003fc6270 */
[-C--:B-1----:R-:W-:Y:S03]  /*3d20*/  HMMA.16816.F32.BF16 R36, R104, R100.reuse, R36 ;  /* 0x000000646824723c */ /* 0x082fe60000041824 */
[----:B------:R-:W-:Y:S02]  /*3d30*/  ISETP.GE.AND P4, PT, R202, RZ, PT ;  /* 0x000000ffca00720c */ /* 0x000fe40003f86270 */
[C---:B------:R-:W-:Y:S01]  /*3d40*/  @!P3 IADD3 R199, -R0.reuse, -0xf, RZ ;  /* 0xfffffff100c7b810 */ /* 0x040fe20007ffe1ff */
[C---:B------:R-:W-:Y:S01]  /*3d50*/  HMMA.16816.F32.BF16 R40, R112.reuse, R100, R40 ;  /* 0x000000647028723c */ /* 0x040fe20000041828 */
[----:B------:R-:W-:Y:S04]  /*3d60*/  PLOP3.LUT P3, PT, PT, PT, UP0, 0x80, 0x0 ;  /* 0x000000000000781c */ /* 0x000fe80003f6f008 */
[C---:B------:R-:W-:Y:S01]  /*3d70*/  @!P1 IADD3 R195, -R0.reuse, -0x10, RZ ;  /* 0xfffffff000c39810 */ /* 0x040fe20007ffe1ff */
[-C--:B------:R-:W-:Y:S01]  /*3d80*/  HMMA.16816.F32.BF16 R44, R112, R102.reuse, R44 ;  /* 0x00000066702c723c */ /* 0x080fe2000004182c */
[----:B------:R-:W-:Y:S04]  /*3d90*/  PLOP3.LUT P1, PT, PT, PT, UP0, 0x80, 0x0 ;  /* 0x000000000000781c */ /* 0x000fe80003f2f008 */
[----:B------:R-:W-:Y:S01]  /*3da0*/  @!P6 IADD3 R200, -R0, 0x38, RZ ;  /* 0x0000003800c8e810 */ /* 0x000fe20007ffe1ff */
[C---:B------:R-:W-:Y:S01]  /*3db0*/  HMMA.16816.F32.BF16 R48, R104.reuse, R102, R48 ;  /* 0x000000666830723c */ /* 0x040fe20000041830 */
[----:B------:R-:W-:Y:S03]  /*3dc0*/  PLOP3.LUT P6, PT, PT, PT, UP0, 0x80, 0x0 ;  /* 0x000000000000781c */ /* 0x000fe60003fcf008 */
[----:B------:R-:W-:Y:S02]  /*3dd0*/  @P3 ISETP.GE.AND P3, PT, R162, UR6, PT ;  /* 0x00000006a2003c0c */ /* 0x000fe4000bf66270 */
[----:B------:R-:W-:Y:S01]  /*3de0*/  @!P2 IADD3 R193, -R0, 0x29, RZ ;  /* 0x0000002900c1a810 */ /* 0x000fe20007ffe1ff */
[----:B------:R-:W-:Y:S01]  /*3df0*/  FFMA.FTZ R36, R188, -UR5, R36 ;  /* 0x80000005bc247c23 */ /* 0x000fe20008010024 */
[C---:B------:R-:W-:Y:S02]  /*3e00*/  @!P0 IADD3 R194, -R0.reuse, 0x30, RZ ;  /* 0x0000003000c28810 */ /* 0x040fe40007ffe1ff */
[----:B------:R-:W-:Y:S02]  /*3e10*/  PLOP3.LUT P0, PT, PT, PT, UP0, 0x80, 0x0 ;  /* 0x000000000000781c */ /* 0x000fe40003f0f008 */
[C---:B------:R-:W-:Y:S02]  /*3e20*/  @!P5 IADD3 R198, -R0.reuse, 0x31, RZ ;  /* 0x0000003100c6d810 */ /* 0x040fe40007ffe1ff */
[----:B------:R-:W-:Y:S02]  /*3e30*/  @!P4 IADD3 R202, -R0, 0x39, RZ ;  /* 0x0000003900cac810 */ /* 0x000fe40007ffe1ff */
[----:B------:R-:W-:Y:S02]  /*3e40*/  IABS R0, R0 ;  /* 0x0000000000007213 */ /* 0x000fe40000000000 */
[----:B------:R-:W-:Y:S02]  /*3e50*/  PLOP3.LUT P5, PT, PT, PT, UP0, 0x80, 0x0 ;  /* 0x000000000000781c */ /* 0x000fe40003faf008 */
[----:B------:R-:W-:Y:S02]  /*3e60*/  I2FP.F32.S32 R0, R0 ;  /* 0x0000000000007245 */ /* 0x000fe40000201400 */
[----:B------:R-:W-:Y:S02]  /*3e70*/  I2FP.F32.S32 R204, R109 ;  /* 0x0000006d00cc7245 */ /* 0x000fe40000201400 */
[----:B------:R-:W-:Y:S01]  /*3e80*/  PLOP3.LUT P4, PT, PT, PT, UP0, 0x80, 0x0 ;  /* 0x000000000000781c */ /* 0x000fe20003f8f008 */
[----:B------:R-:W-:Y:S01]  /*3e90*/  FFMA.FTZ R4, R0, -UR5, R4 ;  /* 0x8000000500047c23 */ /* 0x000fe20008010004 */
[----:B------:R-:W-:Y:S01]  /*3ea0*/  PLOP3.LUT P2, PT, PT, PT, UP0, 0x80, 0x0 ;  /* 0x000000000000781c */ /* 0x000fe20003f4f008 */
[----:B------:R-:W-:Y:S01]  /*3eb0*/  FFMA.FTZ R6, R204, -UR5, R6 ;  /* 0x80000005cc067c23 */ /* 0x000fe20008010006 */
[----:B------:R-:W-:Y:S01]  /*3ec0*/  I2FP.F32.S32 R108, R108 ;  /* 0x0000006c006c7245 */ /* 0x000fe20000201400 */
[----:B------:R-:W-:Y:S01]  /*3ed0*/  FFMA.FTZ R18, R0, -UR5, R18 ;  /* 0x8000000500127c23 */ /* 0x000fe20008010012 */
[----:B------:R-:W-:Y:S01]  /*3ee0*/  I2FP.F32.S32 R164, R164 ;  /* 0x000000a400a47245 */ /* 0x000fe20000201400 */
[----:B------:R-:W-:Y:S01]  /*3ef0*/  FFMA.FTZ R50, R188, -UR5, R50 ;  /* 0x80000005bc327c23 */ /* 0x000fe20008010032 */
[----:B------:R-:W-:Y:S01]  /*3f00*/  @P5 FSEL R4, R4, -INF , !P3 ;  /* 0xff80000004045808 */ /* 0x000fe20005800000 */
[----:B------:R-:W-:Y:S01]  /*3f10*/  FFMA.FTZ R8, R108, -UR5, R8 ;  /* 0x800000056c087c23 */ /* 0x000fe20008010008 */
[----:B------:R-:W-:Y:S01]  /*3f20*/  PLOP3.LUT P5, PT, PT, PT, UP0, 0x80, 0x0 ;  /* 0x000000000000781c */ /* 0x000fe20003faf008 */
[----:B------:R-:W-:Y:S01]  /*3f30*/  FFMA.FTZ R9, R164, -UR5, R9 ;  /* 0x80000005a4097c23 */ /* 0x000fe20008010009 */
[----:B------:R-:W-:Y:S01]  /*3f40*/  @P0 FSEL R6, R6, -INF , !P3 ;  /* 0xff80000006060808 */ /* 0x000fe20005800000 */
[----:B------:R-:W-:Y:S01]  /*3f50*/  @P4 VIADD R109, R162, 0x1 ;  /* 0x00000001a26d4836 */ /* 0x000fe20000000000 */
[----:B------:R-:W-:Y:S01]  /*3f60*/  PLOP3.LUT P0, PT, PT, PT, UP0, 0x80, 0x0 ;  /* 0x000000000000781c */ /* 0x000fe20003f0f008 */
[----:B------:R-:W-:Y:S01]  /*3f70*/  FFMA.FTZ R14, R108, -UR5, R14 ;  /* 0x800000056c0e7c23 */ /* 0x000fe2000801000e */
[----:B------:R-:W-:Y:S01]  /*3f80*/  PLOP3.LUT P4, PT, PT, PT, UP0, 0x80, 0x0 ;  /* 0x000000000000781c */ /* 0x000fe20003f8f008 */
[----:B------:R-:W-:Y:S01]  /*3f90*/  FFMA.FTZ R15, R164, -UR5, R15 ;  /* 0x80000005a40f7c23 */ /* 0x000fe2000801000f */
[----:B------:R-:W-:Y:S01]  /*3fa0*/  @P6 ISETP.GE.AND P6, PT, R109, UR6, PT ;  /* 0x000000066d006c0c */ /* 0x000fe2000bfc6270 */
[----:B------:R-:W-:Y:S01]  /*3fb0*/  IMAD.U32 R0, RZ, RZ, UR48 ;  /* 0x00000030ff007e24 */ /* 0x000fe2000f8e00ff */
[----:B------:R-:W-:Y:S02]  /*3fc0*/  @P1 FSEL R10, R10, -INF , !P3 ;  /* 0xff8000000a0a1808 */ /* 0x000fe40005800000 */
[----:B------:R-:W-:Y:S01]  /*3fd0*/  PLOP3.LUT P1, PT, PT, PT, UP0, 0x80, 0x0 ;  /* 0x000000000000781c */ /* 0x000fe20003f2f008 */
[----:B------:R-:W-:Y:S01]  /*3fe0*/  @P5 VIADD R183, R162, 0x9 ;  /* 0x00000009a2b75836 */ /* 0x000fe20000000000 */
[----:B------:R-:W-:Y:S01]  /*3ff0*/  PLOP3.LUT P5, PT, PT, PT, UP0, 0x80, 0x0 ;  /* 0x000000000000781c */ /* 0x000fe20003faf008 */
[----:B------:R-:W-:Y:S01]  /*4000*/  IMAD R0, R0, 0x2, R249 ;  /* 0x0000000200007824 */ /* 0x000fe200078e02f9 */
[----:B------:R-:W-:Y:S01]  /*4010*/  I2FP.F32.S32 R166, R166 ;  /* 0x000000a600a67245 */ /* 0x000fe20000201400 */
[C---:B------:R-:W-:Y:S01]  /*4020*/  @P0 VIADD R184, R162.reuse, 0x10 ;  /* 0x00000010a2b80836 */ /* 0x040fe20000000000 */
[----:B------:R-:W-:Y:S01]  /*4030*/  PLOP3.LUT P0, PT, PT, PT, UP0, 0x80, 0x0 ;  /* 0x000000000000781c */ /* 0x000fe20003f0f008 */
[----:B------:R-:W-:Y:S01]  /*4040*/  @P4 VIADD R109, R162, 0x8 ;  /* 0x00000008a26d4836 */ /* 0x000fe20000000000 */
[----:B------:R-:W-:Y:S01]  /*4050*/  @P2 FSEL R8, R8, -INF , !P3 ;  /* 0xff80000008082808 */ /* 0x000fe20005800000 */
[----:B------:R-:W-:Y:S01]  /*4060*/  FFMA.FTZ R11, R166, -UR5, R11 ;  /* 0x80000005a60b7c23 */ /* 0x000fe2000801000b */
[----:B------:R-:W-:Y:S01]  /*4070*/  I2FP.F32.S32 R163, R163 ;  /* 0x000000a300a37245 */ /* 0x000fe20000201400 */
[----:B------:R-:W-:Y:S01]  /*4080*/  IMAD.SHL.U32 R0, R0, 0x2, RZ ;  /* 0x0000000200007824 */ /* 0x000fe200078e00ff */
[----:B------:R-:W-:Y:S02]  /*4090*/  PLOP3.LUT P3, PT, PT, PT, UP0, 0x80, 0x0 ;  /* 0x000000000000781c */ /* 0x000fe40003f6f008 */
[----:B------:R-:W-:Y:S01]  /*40a0*/  I2FP.F32.S32 R167, R167 ;  /* 0x000000a700a77245 */ /* 0x000fe20000201400 */
[----:B------:R-:W-:Y:S01]  /*40b0*/  FFMA.FTZ R5, R163, -UR5, R5 ;  /* 0x80000005a3057c23 */ /* 0x000fe20008010005 */
[----:B------:R-:W-:Y:S01]  /*40c0*/  @P5 FSEL R7, R7, -INF , !P6 ;  /* 0xff80000007075808 */ /* 0x000fe20007000000 */
[----:B------:R-:W-:Y:S01]  /*40d0*/  FFMA.FTZ R19, R163, -UR5, R19 ;  /* 0x80000005a3137c23 */ /* 0x000fe20008010013 */
[----:B------:R-:W-:Y:S01]  /*40e0*/  PLOP3.LUT P5, PT, PT, PT, UP0, 0x80, 0x0 ;  /* 0x000000000000781c */ /* 0x000fe20003faf008 */
[----:B------:R-:W-:Y:S01]  /*40f0*/  FFMA.FTZ R12, R167, -UR5, R12 ;  /* 0x80000005a70c7c23 */ /* 0x000fe2000801000c */
[----:B------:R-:W-:Y:S01]  /*4100*/  @P0 FSEL R9, R9, -INF , !P6 ;  /* 0xff80000009090808 */ /* 0x000fe20007000000 */
[----:B------:R-:W-:Y:S01]  /*4110*/  FFMA.FTZ R26, R167, -UR5, R26 ;  /* 0x80000005a71a7c23 */ /* 0x000fe2000801001a */
[----:B------:R-:W-:Y:S01]  /*4120*/  PLOP3.LUT P0, PT, PT, PT, UP0, 0x80, 0x0 ;  /* 0x000000000000781c */ /* 0x000fe20003f0f008 */
[----:B------:R-:W-:Y:S01]  /*4130*/  VIADD R108, R0, 0x1 ;  /* 0x00000001006c7836 */ /* 0x000fe20000000000 */
[----:B------:R-:W-:Y:S01]  /*4140*/  @P1 FSEL R5, R5, -INF , !P6 ;  /* 0xff80000005051808 */ /* 0x000fe20007000000 */
[----:B------:R-:W-:Y:S01]  /*4150*/  IMAD.U32 R163, RZ, RZ, UR9 ;  /* 0x00000009ffa37e24 */ /* 0x000fe2000f8e00ff */
[----:B------:R-:W-:Y:S02]  /*4160*/  @P3 ISETP.GE.AND P3, PT, R109, UR6, PT ;  /* 0x000000066d003c0c */ /* 0x000fe4000bf66270 */
[----:B------:R-:W-:Y:S01]  /*4170*/  I2FP.F32.S32 R174, R174 ;  /* 0x000000ae00ae7245 */ /* 0x000fe20000201400 */
[----:B------:R-:W-:Y:S01]  /*4180*/  IMAD R163, R163, 0x8, R252 ;  /* 0x00000008a3a37824 */ /* 0x000fe200078e02fc */
[----:B------:R-:W-:Y:S02]  /*4190*/  PLOP3.LUT P2, PT, PT, PT, UP0, 0x80, 0x0 ;  /* 0x000000000000781c */ /* 0x000fe40003f4f008 */
[----:B------:R-:W-:Y:S01]  /*41a0*/  @P5 FSEL R11, R11, -INF , !P6 ;  /* 0xff8000000b0b5808 */ /* 0x000fe20007000000 */
[C---:B------:R-:W-:Y:S01]  /*41b0*/  FFMA.FTZ R16, R174.reuse, -UR5, R16 ;  /* 0x80000005ae107c23 */ /* 0x040fe20008010010 */
[----:B------:R-:W-:Y:S01]  /*41c0*/  PLOP3.LUT P5, PT, PT, PT, UP0, 0x80, 0x0 ;  /* 0x000000000000781c */ /* 0x000fe20003faf008 */
[----:B------:R-:W-:Y:S01]  /*41d0*/  FFMA.FTZ R22, R174, -UR5, R22 ;  /* 0x80000005ae167c23 */ /* 0x000fe20008010016 */
[----:B------:R-:W-:Y:S02]  /*41e0*/  PLOP3.LUT P6, PT, PT, PT, UP0, 0x80, 0x0 ;  /* 0x000000000000781c */ /* 0x000fe40003fcf008 */
[----:B------:R-:W-:Y:S02]  /*41f0*/  @P0 FSEL R12, R12, -INF , !P3 ;  /* 0xff8000000c0c0808 */ /* 0x000fe40005800000 */
[----:B------:R-:W-:Y:S02]  /*4200*/  PLOP3.LUT P4, PT, PT, PT, UP0, 0x80, 0x0 ;  /* 0x000000000000781c */ /* 0x000fe40003f8f008 */
[----:B------:R-:W-:Y:S01]  /*4210*/  PLOP3.LUT P0, PT, PT, PT, UP0, 0x80, 0x0 ;  /* 0x000000000000781c */ /* 0x000fe20003f0f008 */
[----:B------:R-:W-:Y:S01]  /*4220*/  @P2 VIADD R165, R162, 0x11 ;  /* 0x00000011a2a52836 */ /* 0x000fe20000000000 */
[----:B------:R-:W-:Y:S02]  /*4230*/  I2FP.F32.S32 R170, R170 ;  /* 0x000000aa00aa7245 */ /* 0x000fe40000201400 */
[----:B------:R-:W-:Y:S02]  /*4240*/  PLOP3.LUT P2, PT, PT, PT, UP0, 0x80, 0x0 ;  /* 0x000000000000781c */ /* 0x000fe40003f4f008 */
[----:B------:R-:W-:Y:S01]  /*4250*/  @P5 FSEL R14, R14, -INF , !P3 ;  /* 0xff8000000e0e5808 */ /* 0x000fe20005800000 */
[C---:B------:R-:W-:Y:S01]  /*4260*/  FFMA.FTZ R13, R170.reuse, -UR5, R13 ;  /* 0x80000005aa0d7c23 */ /* 0x040fe2000801000d */
[----:B------:R-:W-:Y:S01]  /*4270*/  PLOP3.LUT P5, PT, PT, PT, UP0, 0x80, 0x0 ;  /* 0x000000000000781c */ /* 0x000fe20003faf008 */
[----:B------:R-:W-:Y:S01]  /*4280*/  FFMA.FTZ R27, R170, -UR5, R27 ;  /* 0x80000005aa1b7c23 */ /* 0x000fe2000801001b */
[----:B------:R-:W-:Y:S02]  /*4290*/  @P6 FSEL R16, R16, -INF , !P3 ;  /* 0xff80000010106808 */ /* 0x000fe40005800000 */
[----:B------:R-:W-:Y:S02]  /*42a0*/  PLOP3.LUT P6, PT, PT, PT, UP0, 0x80, 0x0 ;  /* 0x000000000000781c */ /* 0x000fe40003fcf008 */
[----:B------:R-:W-:Y:S02]  /*42b0*/  @P4 ISETP.GE.AND P4, PT, R183, UR6, PT ;  /* 0x00000006b7004c0c */ /* 0x000fe4000bf86270 */
[----:B------:R-:W-:Y:S02]  /*42c0*/  @P0 FSEL R18, R18, -INF , !P3 ;  /* 0xff80000012120808 */ /* 0x000fe40005800000 */
[----:B------:R-:W-:Y:S02]  /*42d0*/  PLOP3.LUT P0, PT, PT, PT, UP0, 0x80, 0x0 ;  /* 0x000000000000781c */ /* 0x000fe40003f0f008 */
[----:B------:R-:W-:Y:S02]  /*42e0*/  PLOP3.LUT P3, PT, PT, PT, UP0, 0x80, 0x0 ;  /* 0x000000000000781c */ /* 0x000fe40003f6f008 */
[----:B------:R-:W-:Y:S02]  /*42f0*/  @P5 FSEL R13, R13, -INF , !P4 ;  /* 0xff8000000d0d5808 */ /* 0x000fe40006000000 */
[----:B------:R-:W-:Y:S02]  /*4300*/  PLOP3.LUT P5, PT, PT, PT, UP0, 0x80, 0x0 ;  /* 0x000000000000781c */ /* 0x000fe40003faf008 */
[----:B------:R-:W-:Y:S02]  /*4310*/  @P6 FSEL R15, R15, -INF , !P4 ;  /* 0xff8000000f0f6808 */ /* 0x000fe40006000000 */
[----:B------:R-:W-:Y:S02]  /*4320*/  I2FP.F32.S32 R173, R173 ;  /* 0x000000ad00ad7245 */ /* 0x000fe40000201400 */
[----:B------:R-:W-:Y:S02]  /*4330*/  PLOP3.LUT P6, PT, PT, PT, UP0, 0x80, 0x0 ;  /* 0x000000000000781c */ /* 0x000fe40003fcf008 */
[----:B------:R-:W-:Y:S01]  /*4340*/  I2FP.F32.S32 R172, R172 ;  /* 0x000000ac00ac7245 */ /* 0x000fe20000201400 */
[C---:B------:R-:W-:Y:S01]  /*4350*/  FFMA.FTZ R17, R173.reuse, -UR5, R17 ;  /* 0x80000005ad117c23 */ /* 0x040fe20008010011 */
[----:B------:R-:W-:Y:S01]  /*4360*/  @P2 ISETP.GE.AND P2, PT, R184, UR6, PT ;  /* 0x00000006b8002c0c */ /* 0x000fe2000bf46270 */
[----:B------:R-:W-:Y:S01]  /*4370*/  FFMA.FTZ R23, R173, -UR5, R23 ;  /* 0x80000005ad177c23 */ /* 0x000fe20008010017 */
[----:B------:R-:W-:Y:S01]  /*4380*/  @P0 FSEL R19, R19, -INF , !P4 ;  /* 0xff80000013130808 */ /* 0x000fe20006000000 */
[C---:B------:R-:W-:Y:S01]  /*4390*/  FFMA.FTZ R20, R172.reuse, -UR5, R20 ;  /* 0x80000005ac147c23 */ /* 0x040fe20008010014 */
[----:B------:R-:W-:Y:S01]  /*43a0*/  PLOP3.LUT P1, PT, PT, PT, UP0, 0x80, 0x0 ;  /* 0x000000000000781c */ /* 0x000fe20003f2f008 */
[----:B------:R-:W-:Y:S01]  /*43b0*/  FFMA.FTZ R34, R172, -UR5, R34 ;  /* 0x80000005ac227c23 */ /* 0x000fe20008010022 */
[----:B------:R-:W-:Y:S02]  /*43c0*/  PLOP3.LUT P0, PT, PT, PT, UP0, 0x80, 0x0 ;  /* 0x000000000000781c */ /* 0x000fe40003f0f008 */
[----:B------:R-:W-:Y:S02]  /*43d0*/  @P3 FSEL R17, R17, -INF , !P4 ;  /* 0xff80000011113808 */ /* 0x000fe40006000000 */
        /* <DEDUP_REMOVED lines=8> */
[----:B------:R-:W-:Y:S01]  /*4460*/  PLOP3.LUT P4, PT, PT, PT, UP0, 0x80, 0x0 ;  /* 0x000000000000781c */ /* 0x000fe20003f8f008 */
[----:B------:R-:W-:Y:S01]  /*4470*/  FFMA.FTZ R30, R169, -UR5, R30 ;  /* 0x80000005a91e7c23 */ /* 0x000fe2000801001e */
[----:B------:R-:W-:Y:S01]  /*4480*/  @P1 ISETP.GE.AND P1, PT, R165, UR6, PT ;  /* 0x00000006a5001c0c */ /* 0x000fe2000bf26270 */
[C---:B------:R-:W-:Y:S01]  /*4490*/  FFMA.FTZ R21, R171.reuse, -UR5, R21 ;  /* 0x80000005ab157c23 */ /* 0x040fe20008010015 */
[----:B------:R-:W-:Y:S01]  /*44a0*/  @P0 FSEL R26, R26, -INF , !P2 ;  /* 0xff8000001a1a0808 */ /* 0x000fe20005000000 */
[----:B------:R-:W-:Y:S01]  /*44b0*/  FFMA.FTZ R35, R171, -UR5, R35 ;  /* 0x80000005ab237c23 */ /* 0x000fe20008010023 */
[----:B------:R-:W-:Y:S02]  /*44c0*/  PLOP3.LUT P0, PT, PT, PT, UP0, 0x80, 0x0 ;  /* 0x000000000000781c */ /* 0x000fe40003f0f008 */
[----:B------:R-:W-:Y:S02]  /*44d0*/  @P3 FSEL R24, R24, -INF , !P2 ;  /* 0xff80000018183808 */ /* 0x000fe40005000000 */
[----:B------:R-:W-:Y:S02]  /*44e0*/  PLOP3.LUT P3, PT, PT, PT, UP0, 0x80, 0x0 ;  /* 0x000000000000781c */ /* 0x000fe40003f6f008 */
[----:B------:R-:W-:Y:S01]  /*44f0*/  @P5 FSEL R21, R21, -INF , !P1 ;  /* 0xff80000015155808 */ /* 0x000fe20004800000 */
[----:B------:R-:W-:Y:S01]  /*4500*/  @P4 VIADD R166, R162, 0x18 ;  /* 0x00000018a2a64836 */ /* 0x000fe20000000000 */
[----:B------:R-:W-:Y:S02]  /*4510*/  PLOP3.LUT P5, PT, PT, PT, UP0, 0x80, 0x0 ;  /* 0x000000000000781c */ /* 0x000fe40003faf008 */
[----:B------:R-:W-:Y:S02]  /*4520*/  @P6 FSEL R23, R23, -INF , !P1 ;  /* 0xff80000017176808 */ /* 0x000fe40004800000 */
[----:B------:R-:W-:Y:S02]  /*4530*/  PLOP3.LUT P6, PT, PT, PT, UP0, 0x80, 0x0 ;  /* 0x000000000000781c */ /* 0x000fe40003fcf008 */
[----:B------:R-:W-:Y:S02]  /*4540*/  PLOP3.LUT P2, PT, PT, PT, UP0, 0x80, 0x0 ;  /* 0x000000000000781c */ /* 0x000fe40003f4f008 */
[----:B------:R-:W-:Y:S02]  /*4550*/  I2FP.F32.S32 R168, R168 ;  /* 0x000000a800a87245 */ /* 0x000fe40000201400 */
[----:B------:R-:W-:Y:S01]  /*4560*/  LOP3.LUT R110, R243, UR28, R108, 0x96, !PT ;  /* 0x0000001cf36e7c12 */ /* 0x000fe2000f8e966c */
[----:B------:R-:W-:Y:S01]  /*4570*/  IMAD.WIDE.U32 R108, R163, -0x326172a9, RZ ;  /* 0xcd9e8d57a36c7825 */ /* 0x000fe200078e00ff */
[----:B------:R-:W-:Y:S02]  /*4580*/  LOP3.LUT R164, R243, UR28, R0, 0x96, !PT ;  /* 0x0000001cf3a47c12 */ /* 0x000fe4000f8e9600 */
[----:B------:R-:W-:Y:S01]  /*4590*/  @P0 FSEL R27, R27, -INF , !P1 ;  /* 0xff8000001b1b0808 */ /* 0x000fe20004800000 */
[----:B------:R-:W-:Y:S01]  /*45a0*/  FFMA.FTZ R25, R168, -UR5, R25 ;  /* 0x80000005a8197c23 */ /* 0x000fe20008010019 */
[----:B------:R-:W-:Y:S01]  /*45b0*/  PLOP3.LUT P0, PT, PT, PT, UP0, 0x80, 0x0 ;  /* 0x000000000000781c */ /* 0x000fe20003f0f008 */
[----:B------:R-:W-:Y:S01]  /*45c0*/  IMAD.WIDE.U32 R164, R164, -0x326172a9, RZ ;  /* 0xcd9e8d57a4a47825 */ /* 0x000fe200078e00ff */
[----:B------:R-:W-:Y:S02]  /*45d0*/  PLOP3.LUT P4, PT, PT, PT, UP0, 0x80, 0x0 ;  /* 0x000000000000781c */ /* 0x000fe40003f8f008 */
[----:B------:R-:W-:Y:S01]  /*45e0*/  LOP3.LUT R173, R109, R248, RZ, 0x3c, !PT ;  /* 0x000000f86dad7212 */ /* 0x000fe200078e3cff */
[----:B------:R-:W-:Y:S01]  /*45f0*/  @P6 VIADD R167, R162, 0x21 ;  /* 0x00000021a2a76836 */ /* 0x000fe20000000000 */
[----:B------:R-:W-:Y:S01]  /*4600*/  @P3 ISETP.GE.AND P3, PT, R166, UR6, PT ;  /* 0x00000006a6003c0c */ /* 0x000fe2000bf66270 */
[----:B------:R-:W-:Y:S01]  /*4610*/  @P5 VIADD R166, R162, 0x20 ;  /* 0x00000020a2a65836 */ /* 0x000fe20000000000 */
[----:B------:R-:W-:Y:S01]  /*4620*/  I2FP.F32.S32 R109, R175 ;  /* 0x000000af006d7245 */ /* 0x000fe20000201400 */
[----:B------:R-:W-:Y:S01]  /*4630*/  IMAD.WIDE.U32 R110, R110, -0x326172a9, RZ ;  /* 0xcd9e8d576e6e7825 */ /* 0x000fe200078e00ff */
[----:B------:R-:W-:Y:S02]  /*4640*/  PLOP3.LUT P5, PT, PT, PT, UP0, 0x80, 0x0 ;  /* 0x000000000000781c */ /* 0x000fe40003faf008 */
[----:B------:R-:W-:Y:S01]  /*4650*/  @P2 FSEL R25, R25, -INF , !P1 ;  /* 0xff80000019192808 */ /* 0x000fe20004800000 */
[----:B------:R-:W-:Y:S01]  /*4660*/  FFMA.FTZ R28, R109, -UR5, R28 ;  /* 0x800000056d1c7c23 */ /* 0x000fe2000801001c */
[----:B------:R-:W-:Y:S01]  /*4670*/  PLOP3.LUT P6, PT, PT, PT, UP0, 0x80, 0x0 ;  /* 0x000000000000781c */ /* 0x000fe20003fcf008 */
[----:B------:R-:W-:Y:S01]  /*4680*/  @P4 VIADD R0, R162, 0x19 ;  /* 0x00000019a2004836 */ /* 0x000fe20000000000 */
[----:B------:R-:W-:Y:S01]  /*4690*/  PLOP3.LUT P2, PT, PT, PT, UP0, 0x80, 0x0 ;  /* 0x000000000000781c */ /* 0x000fe20003f4f008 */
[----:B------:R-:W-:Y:S01]  /*46a0*/  FFMA.FTZ R31, R168, -UR5, R31 ;  /* 0x80000005a81f7c23 */ /* 0x000fe2000801001f */
[----:B------:R-:W-:Y:S01]  /*46b0*/  LOP3.LUT R174, R165, UR24, R108, 0x96, !PT ;  /* 0x00000018a5ae7c12 */ /* 0x000fe2000f8e966c */
[----:B------:R-:W-:Y:S01]  /*46c0*/  FFMA.FTZ R42, R109, -UR5, R42 ;  /* 0x800000056d2a7c23 */ /* 0x000fe2000801002a */
[----:B------:R-:W-:Y:S01]  /*46d0*/  LOP3.LUT R183, R111, UR24, R108, 0x96, !PT ;  /* 0x000000186fb77c12 */ /* 0x000fe2000f8e966c */
[----:B------:R-:W-:Y:S01]  /*46e0*/  IMAD.WIDE.U32 R168, R173, -0x2daee0ad, RZ ;  /* 0xd2511f53ada87825 */ /* 0x000fe200078e00ff */
[----:B------:R-:W-:Y:S02]  /*46f0*/  I2FP.F32.S32 R108, R176 ;  /* 0x000000b0006c7245 */ /* 0x000fe40000201400 */
[----:B------:R-:W-:Y:S01]  /*4700*/  @P0 FSEL R28, R28, -INF , !P3 ;  /* 0xff8000001c1c0808 */ /* 0x000fe20005800000 */
[----:B------:R-:W-:Y:S01]  /*4710*/  IMAD.WIDE.U32 R174, R174, -0x2daee0ad, RZ ;  /* 0xd2511f53aeae7825 */ /* 0x000fe200078e00ff */
[----:B------:R-:W-:Y:S02]  /*4720*/  PLOP3.LUT P0, PT, PT, PT, UP0, 0x80, 0x0 ;  /* 0x000000000000781c */ /* 0x000fe40003f0f008 */
[----:B------:R-:W-:Y:S01]  /*4730*/  @P5 FSEL R30, R30, -INF , !P3 ;  /* 0xff8000001e1e5808 */ /* 0x000fe20005800000 */
[C---:B------:R-:W-:Y:S01]  /*4740*/  FFMA.FTZ R32, R108.reuse, -UR5, R32 ;  /* 0x800000056c207c23 */ /* 0x040fe20008010020 */
[----:B------:R-:W-:Y:S01]  /*4750*/  PLOP3.LUT P5, PT, PT, PT, UP0, 0x80, 0x0 ;  /* 0x000000000000781c */ /* 0x000fe20003faf008 */
[----:B------:R-:W-:Y:S01]  /*4760*/  FFMA.FTZ R38, R108, -UR5, R38 ;  /* 0x800000056c267c23 */ /* 0x000fe20008010026 */
[----:B------:R-:W-:Y:S01]  /*4770*/  @P2 ISETP.GE.AND P2, PT, R0, UR6, PT ;  /* 0x0000000600002c0c */ /* 0x000fe2000bf46270 */
[----:B------:R-:W-:Y:S01]  /*4780*/  IMAD.WIDE.U32 R172, R183, -0x2daee0ad, RZ ;  /* 0xd2511f53b7ac7825 */ /* 0x000fe200078e00ff */
[----:B------:R-:W-:Y:S02]  /*4790*/  @P6 FSEL R32, R32, -INF , !P3 ;  /* 0xff80000020206808 */ /* 0x000fe40005800000 */
[----:B------:R-:W-:Y:S02]  /*47a0*/  PLOP3.LUT P6, PT, PT, PT, UP0, 0x80, 0x0 ;  /* 0x000000000000781c */ /* 0x000fe40003fcf008 */
[----:B------:R-:W-:Y:S02]  /*47b0*/  I2FP.F32.S32 R0, R177 ;  /* 0x000000b100007245 */ /* 0x000fe40000201400 */
[----:B------:R-:W-:Y:S02]  /*47c0*/  @P0 FSEL R34, R34, -INF , !P3 ;  /* 0xff80000022220808 */ /* 0x000fe40005800000 */
[----:B------:R-:W-:Y:S01]  /*47d0*/  PLOP3.LUT P1, PT, PT, PT, UP0, 0x80, 0x0 ;  /* 0x000000000000781c */ /* 0x000fe20003f2f008 */
[C---:B------:R-:W-:Y:S01]  /*47e0*/  FFMA.FTZ R29, R0.reuse, -UR5, R29 ;  /* 0x80000005001d7c23 */ /* 0x040fe2000801001d */
[----:B------:R-:W-:Y:S01]  /*47f0*/  PLOP3.LUT P3, PT, PT, PT, UP0, 0x80, 0x0 ;  /* 0x000000000000781c */ /* 0x000fe20003f6f008 */
[----:B------:R-:W-:Y:S01]  /*4800*/  FFMA.FTZ R43, R0, -UR5, R43 ;  /* 0x80000005002b7c23 */ /* 0x000fe2000801002b */
[----:B------:R-:W-:Y:S02]  /*4810*/  PLOP3.LUT P0, PT, PT, PT, UP0, 0x80, 0x0 ;  /* 0x000000000000781c */ /* 0x000fe40003f0f008 */
[----:B------:R-:W-:Y:S02]  /*4820*/  I2FP.F32.S32 R100, R178 ;  /* 0x000000b200647245 */ /* 0x000fe40000201400 */
[----:B------:R-:W-:Y:S02]  /*4830*/  @P5 FSEL R29, R29, -INF , !P2 ;  /* 0xff8000001d1d5808 */ /* 0x000fe40005000000 */
[----:B------:R-:W-:Y:S01]  /*4840*/  PLOP3.LUT P5, PT, PT, PT, UP0, 0x80, 0x0 ;  /* 0x000000000000781c */ /* 0x000fe20003faf008 */
[C---:B------:R-:W-:Y:S01]  /*4850*/  FFMA.FTZ R33, R100.reuse, -UR5, R33 ;  /* 0x8000000564217c23 */ /* 0x040fe20008010021 */
[----:B------:R-:W-:Y:S01]  /*4860*/  @P6 FSEL R31, R31, -INF , !P2 ;  /* 0xff8000001f1f6808 */ /* 0x000fe20005000000 */
[----:B------:R-:W-:Y:S01]  /*4870*/  FFMA.FTZ R39, R100, -UR5, R39 ;  /* 0x8000000564277c23 */ /* 0x000fe20008010027 */
[----:B------:R-:W-:Y:S01]  /*4880*/  PLOP3.LUT P6, PT, PT, PT, UP0, 0x80, 0x0 ;  /* 0x000000000000781c */ /* 0x000fe20003fcf008 */
[----:B------:R-:W-:Y:S01]  /*4890*/  VIADD R100, R163, 0x4 ;  /* 0x00000004a3647836 */ /* 0x000fe20000000000 */
[----:B------:R-:W-:Y:S02]  /*48a0*/  @P1 ISETP.GE.AND P1, PT, R166, UR6, PT ;  /* 0x00000006a6001c0c */ /* 0x000fe4000bf26270 */
[----:B------:R-:W-:Y:S01]  /*48b0*/  @P3 FSEL R33, R33, -INF , !P2 ;  /* 0xff80000021213808 */ /* 0x000fe20005000000 */
[----:B------:R-:W-:Y:S01]  /*48c0*/  IMAD.WIDE.U32 R100, R100, -0x326172a9, RZ ;  /* 0xcd9e8d5764647825 */ /* 0x000fe200078e00ff */
[----:B------:R-:W-:Y:S02]  /*48d0*/  @P0 FSEL R35, R35, -INF , !P2 ;  /* 0xff80000023230808 */ /* 0x000fe40005000000 */
[----:B------:R-:W-:Y:S02]  /*48e0*/  PLOP3.LUT P4, PT, PT, PT, UP0, 0x80, 0x0 ;  /* 0x000000000000781c */ /* 0x000fe40003f8f008 */
[----:B------:R-:W-:Y:S02]  /*48f0*/  PLOP3.LUT P3, PT, PT, PT, UP0, 0x80, 0x0 ;  /* 0x000000000000781c */ /* 0x000fe40003f6f008 */
[----:B------:R-:W-:Y:S02]  /*4900*/  PLOP3.LUT P0, PT, PT, PT, UP0, 0x80, 0x0 ;  /* 0x000000000000781c */ /* 0x000fe40003f0f008 */
[----:B------:R-:W-:Y:S02]  /*4910*/  I2FP.F32.S32 R186, R180 ;  /* 0x000000b400ba7245 */ /* 0x000fe40000201400 */
[----:B------:R-:W-:Y:S02]  /*4920*/  @P5 FSEL R36, R36, -INF , !P1 ;  /* 0xff80000024245808 */ /* 0x000fe40004800000 */
[----:B------:R-:W-:Y:S01]  /*4930*/  PLOP3.LUT P2, PT, PT, PT, UP0, 0x80, 0x0 ;  /* 0x000000000000781c */ /* 0x000fe20003f4f008 */
[C---:B------:R-:W-:Y:S01]  /*4940*/  FFMA.FTZ R40, R186.reuse, -UR5, R40 ;  /* 0x80000005ba287c23 */ /* 0x040fe20008010028 */
[----:B------:R-:W-:Y:S01]  /*4950*/  PLOP3.LUT P5, PT, PT, PT, UP0, 0x80, 0x0 ;  /* 0x000000000000781c */ /* 0x000fe20003faf008 */
[----:B------:R-:W-:Y:S01]  /*4960*/  FFMA.FTZ R46, R186, -UR5, R46 ;  /* 0x80000005ba2e7c23 */ /* 0x000fe2000801002e */
[----:B------:R-:W-:Y:S02]  /*4970*/  @P6 FSEL R38, R38, -INF , !P1 ;  /* 0xff80000026266808 */ /* 0x000fe40004800000 */
[----:B------:R-:W-:Y:S02]  /*4980*/  PLOP3.LUT P6, PT, PT, PT, UP0, 0x80, 0x0 ;  /* 0x000000000000781c */ /* 0x000fe40003fcf008 */
[----:B------:R-:W-:Y:S02]  /*4990*/  I2FP.F32.S32 R191, R181 ;  /* 0x000000b500bf7245 */ /* 0x000fe40000201400 */
[----:B------:R-:W-:Y:S02]  /*49a0*/  I2FP.F32.S32 R190, R179 ;  /* 0x000000b300be7245 */ /* 0x000fe40000201400 */
[----:B------:R-:W-:Y:S01]  /*49b0*/  @P4 ISETP.GE.AND P4, PT, R167, UR6, PT ;  /* 0x00000006a7004c0c */ /* 0x000fe2000bf86270 */
[C---:B------:R-:W-:Y:S01]  /*49c0*/  FFMA.FTZ R37, R191.reuse, -UR5, R37 ;  /* 0x80000005bf257c23 */ /* 0x040fe20008010025 */
[----:B------:R-:W-:Y:S01]  /*49d0*/  @P3 FSEL R40, R40, -INF , !P1 ;  /* 0xff80000028283808 */ /* 0x000fe20004800000 */
[----:B------:R-:W-:Y:S01]  /*49e0*/  FFMA.FTZ R41, R190, -UR5, R41 ;  /* 0x80000005be297c23 */ /* 0x000fe20008010029 */
[----:B------:R-:W-:Y:S01]  /*49f0*/  @P0 FSEL R42, R42, -INF , !P1 ;  /* 0xff8000002a2a0808 */ /* 0x000fe20004800000 */
[----:B------:R-:W-:Y:S01]  /*4a00*/  FFMA.FTZ R47, R190, -UR5, R47 ;  /* 0x80000005be2f7c23 */ /* 0x000fe2000801002f */
[----:B------:R-:W-:Y:S01]  /*4a10*/  PLOP3.LUT P1, PT, PT, PT, UP0, 0x80, 0x0 ;  /* 0x000000000000781c */ /* 0x000fe20003f2f008 */
[----:B------:R-:W-:Y:S01]  /*4a20*/  FFMA.FTZ R51, R191, -UR5, R51 ;  /* 0x80000005bf337c23 */ /* 0x000fe20008010033 */
[----:B------:R-:W-:Y:S02]  /*4a30*/  PLOP3.LUT P0, PT, PT, PT, UP0, 0x80, 0x0 ;  /* 0x000000000000781c */ /* 0x000fe40003f0f008 */
[----:B------:R-:W-:Y:S02]  /*4a40*/  @P2 FSEL R37, R37, -INF , !P4 ;  /* 0xff80000025252808 */ /* 0x000fe40006000000 */
[----:B------:R-:W-:Y:S02]  /*4a50*/  @P5 FSEL R39, R39, -INF , !P4 ;  /* 0xff80000027275808 */ /* 0x000fe40006000000 */
[----:B------:R-:W-:Y:S02]  /*4a60*/  PLOP3.LUT P2, PT, PT, PT, UP0, 0x80, 0x0 ;  /* 0x000000000000781c */ /* 0x000fe40003f4f008 */
[----:B------:R-:W-:Y:S02]  /*4a70*/  PLOP3.LUT P5, PT, PT, PT, UP0, 0x80, 0x0 ;  /* 0x000000000000781c */ /* 0x000fe40003faf008 */
[----:B------:R-:W-:Y:S01]  /*4a80*/  @P6 FSEL R41, R41, -INF , !P4 ;  /* 0xff80000029296808 */ /* 0x000fe20006000000 */
[C---:B------:R-:W-:Y:S01]  /*4a90*/  @P1 VIADD R0, R162.reuse, 0x28 ;  /* 0x00000028a2001836 */ /* 0x040fe20000000000 */
[----:B------:R-:W-:Y:S01]  /*4aa0*/  PLOP3.LUT P3, PT, PT, PT, UP0, 0x80, 0x0 ;  /* 0x000000000000781c */ /* 0x000fe20003f6f008 */
[C---:B------:R-:W-:Y:S01]  /*4ab0*/  @P0 VIADD R163, R162.reuse, 0x29 ;  /* 0x00000029a2a30836 */ /* 0x040fe20000000000 */
[----:B------:R-:W-:Y:S02]  /*4ac0*/  PLOP3.LUT P6, PT, PT, PT, UP0, 0x80, 0x0 ;  /* 0x000000000000781c */ /* 0x000fe40003fcf008 */
[----:B------:R-:W-:Y:S02]  /*4ad0*/  LOP3.LUT R166, R101, R248, RZ, 0x3c, !PT ;  /* 0x000000f865a67212 */ /* 0x000fe400078e3cff */
[----:B------:R-:W-:Y:S01]  /*4ae0*/  PLOP3.LUT P1, PT, PT, PT, UP0, 0x80, 0x0 ;  /* 0x000000000000781c */ /* 0x000fe20003f2f008 */
[----:B------:R-:W-:Y:S01]  /*4af0*/  @P2 VIADD R109, R162, 0x30 ;  /* 0x00000030a26d2836 */ /* 0x000fe20000000000 */
[----:B------:R-:W-:Y:S01]  /*4b00*/  PLOP3.LUT P0, PT, PT, PT, UP0, 0x80, 0x0 ;  /* 0x000000000000781c */ /* 0x000fe20003f0f008 */
[----:B------:R-:W-:Y:S01]  /*4b10*/  IMAD.WIDE.U32 R166, R166, -0x2daee0ad, RZ ;  /* 0xd2511f53a6a67825 */ /* 0x000fe200078e00ff */
[----:B------:R-:W-:Y:S02]  /*4b20*/  LOP3.LUT R101, R242, UR47, RZ, 0x3c, !PT ;  /* 0x0000002ff2657c12 */ /* 0x000fe4000f8e3cff */
[----:B------:R-:W-:Y:S01]  /*4b30*/  PLOP3.LUT P2, PT, PT, PT, UP0, 0x80, 0x0 ;  /* 0x000000000000781c */ /* 0x000fe20003f4f008 */
[C---:B------:R-:W-:Y:S01]  /*4b40*/  @P5 VIADD R170, R162.reuse, 0x31 ;  /* 0x00000031a2aa5836 */ /* 0x040fe20000000000 */
[----:B------:R-:W-:Y:S01]  /*4b50*/  PLOP3.LUT P5, PT, PT, PT, UP0, 0x80, 0x0 ;  /* 0x000000000000781c */ /* 0x000fe20003faf008 */
[C---:B------:R-:W-:Y:S01]  /*4b60*/  @P6 VIADD R171, R162.reuse, 0x38 ;  /* 0x00000038a2ab6836 */ /* 0x040fe20000000000 */
[----:B------:R-:W-:Y:S02]  /*4b70*/  @P3 FSEL R43, R43, -INF , !P4 ;  /* 0xff8000002b2b3808 */ /* 0x000fe40006000000 */
[--C-:B------:R-:W-:Y:S02]  /*4b80*/  LOP3.LUT R176, R165, UR24, R100.reuse, 0x96, !PT ;  /* 0x00000018a5b07c12 */ /* 0x100fe4000f8e9664 */
[----:B------:R-:W-:Y:S01]  /*4b90*/  LOP3.LUT R111, R111, UR24, R100, 0x96, !PT ;  /* 0x000000186f6f7c12 */ /* 0x000fe2000f8e9664 */
[----:B------:R-:W-:Y:S01]  /*4ba0*/  @P0 VIADD R162, R162, 0x39 ;  /* 0x00000039a2a20836 */ /* 0x000fe20000000000 */
[----:B------:R-:W-:Y:S02]  /*4bb0*/  PLOP3.LUT P3, PT, PT, PT, UP0, 0x80, 0x0 ;  /* 0x000000000000781c */ /* 0x000fe40003f6f008 */
[----:B------:R-:W-:Y:S02]  /*4bc0*/  PLOP3.LUT P4, PT, PT, PT, UP0, 0x80, 0x0 ;  /* 0x000000000000781c */ /* 0x000fe40003f8f008 */
[----:B------:R-:W-:Y:S02]  /*4bd0*/  PLOP3.LUT P6, PT, PT, PT, UP0, 0x80, 0x0 ;  /* 0x000000000000781c */ /* 0x000fe40003fcf008 */
[C---:B------:R-:W-:Y:S02]  /*4be0*/  LOP3.LUT R100, R101.reuse, R167, RZ, 0x3c, !PT ;  /* 0x000000a765647212 */ /* 0x040fe400078e3cff */
[----:B------:R-:W-:Y:S02]  /*4bf0*/  LOP3.LUT R108, R101, R169, RZ, 0x3c, !PT ;  /* 0x000000a9656c7212 */ /* 0x000fe400078e3cff */
[----:B------:R-:W-:Y:S01]  /*4c00*/  @P1 ISETP.GE.AND P1, PT, R109, UR6, PT ;  /* 0x000000066d001c0c */ /* 0x000fe2000bf26270 */
[----:B------:R-:W-:Y:S01]  /*4c10*/  IMAD.WIDE.U32 R100, R100, -0x326172a9, RZ ;  /* 0xcd9e8d5764647825 */ /* 0x000fe200078e00ff */
[----:B------:R-:W-:Y:S02]  /*4c20*/  @P2 ISETP.GE.AND P2, PT, R170, UR6, PT ;  /* 0x00000006aa002c0c */ /* 0x000fe4000bf46270 */
[----:B------:R-:W-:Y:S01]  /*4c30*/  @P5 ISETP.GE.AND P5, PT, R171, UR6, PT ;  /* 0x00000006ab005c0c */ /* 0x000fe2000bfa6270 */
[----:B------:R-:W-:Y:S01]  /*4c40*/  IMAD.WIDE.U32 R108, R108, -0x326172a9, RZ ;  /* 0xcd9e8d576c6c7825 */ /* 0x000fe200078e00ff */
[----:B------:R-:W-:Y:S02]  /*4c50*/  LOP3.LUT R169, R101, UR23, R164, 0x96, !PT ;  /* 0x0000001765a97c12 */ /* 0x000fe4000f8e96a4 */
[----:B------:R-:W-:Y:S01]  /*4c60*/  @P3 ISETP.GE.AND P3, PT, R0, UR6, PT ;  /* 0x0000000600003c0c */ /* 0x000fe2000bf66270 */
[----:B------:R-:W-:Y:S01]  /*4c70*/  IMAD.WIDE.U32 R170, R176, -0x2daee0ad, RZ ;  /* 0xd2511f53b0aa7825 */ /* 0x000fe200078e00ff */
[----:B------:R-:W-:Y:S02]  /*4c80*/  @P4 ISETP.GE.AND P4, PT, R163, UR6, PT ;  /* 0x00000006a3004c0c */ /* 0x000fe4000bf86270 */
[----:B------:R-:W-:Y:S01]  /*4c90*/  @P6 ISETP.GE.AND P6, PT, R162, UR6, PT ;  /* 0x00000006a2006c0c */ /* 0x000fe2000bfc6270 */
[----:B------:R-:W-:Y:S01]  /*4ca0*/  IMAD.WIDE.U32 R162, R111, -0x2daee0ad, RZ ;  /* 0xd2511f536fa27825 */ /* 0x000fe200078e00ff */
[--C-:B------:R-:W-:Y:S02]  /*4cb0*/  LOP3.LUT R182, R109, UR23, R110.reuse, 0x96, !PT ;  /* 0x000000176db67c12 */ /* 0x100fe4000f8e966e */
[----:B------:R-:W-:Y:S01]  /*4cc0*/  LOP3.LUT R176, R101, UR23, R110, 0x96, !PT ;  /* 0x0000001765b07c12 */ /* 0x000fe2000f8e966e */
[----:B-----5:R-:W-:Y:S01]  /*4cd0*/  FMUL.FTZ R101, R246, 1.4426950216293334961 ;  /* 0x3fb8aa3bf6657820 */ /* 0x020fe20000410000 */
[--C-:B------:R-:W-:Y:S01]  /*4ce0*/  LOP3.LUT R110, R175, UR22, R168.reuse, 0x96, !PT ;  /* 0x00000016af6e7c12 */ /* 0x100fe2000f8e96a8 */
[----:B------:R-:W-:Y:S01]  /*4cf0*/  IMAD.WIDE.U32 R182, R182, -0x2daee0ad, RZ ;  /* 0xd2511f53b6b67825 */ /* 0x000fe200078e00ff */
[----:B------:R-:W-:Y:S02]  /*4d00*/  LOP3.LUT R0, R173, UR22, R168, 0x96, !PT ;  /* 0x00000016ad007c12 */ /* 0x000fe4000f8e96a8 */
[----:B------:R-:W-:Y:S01]  /*4d10*/  LOP3.LUT R165, R109, UR23, R164, 0x96, !PT ;  /* 0x000000176da57c12 */ /* 0x000fe2000f8e96a4 */
[----:B------:R-:W-:Y:S01]  /*4d20*/  IMAD.WIDE.U32 R168, R169, -0x2daee0ad, RZ ;  /* 0xd2511f53a9a87825 */ /* 0x000fe200078e00ff */
[--C-:B------:R-:W-:Y:S02]  /*4d30*/  LOP3.LUT R173, R163, UR22, R166.reuse, 0x96, !PT ;  /* 0x00000016a3ad7c12 */ /* 0x100fe4000f8e96a6 */
[----:B------:R-:W-:Y:S01]  /*4d40*/  LOP3.LUT R167, R171, UR22, R166, 0x96, !PT ;  /* 0x00000016aba77c12 */ /* 0x000fe2000f8e96a6 */
[----:B------:R-:W-:Y:S01]  /*4d50*/  IMAD.WIDE.U32 R164, R165, -0x2daee0ad, RZ ;  /* 0xd2511f53a5a47825 */ /* 0x000fe200078e00ff */
[----:B------:R-:W-:Y:S02]  /*4d60*/  LOP3.LUT R163, R169, UR20, R170, 0x96, !PT ;  /* 0x00000014a9a37c12 */ /* 0x000fe4000f8e96aa */
[----:B------:R-:W-:Y:S01]  /*4d70*/  FSETP.NEU.FTZ.AND P0, PT, R245, -INF , PT ;  /* 0xff800000f500780b */ /* 0x000fe20003f1d000 */
[----:B------:R-:W-:Y:S01]  /*4d80*/  IMAD.WIDE.U32 R110, R110, -0x326172a9, RZ ;  /* 0xcd9e8d576e6e7825 */ /* 0x000fe200078e00ff */
[----:B------:R-:W-:Y:S02]  /*4d90*/  LOP3.LUT R184, R165, UR20, R174, 0x96, !PT ;  /* 0x00000014a5b87c12 */ /* 0x000fe4000f8e96ae */
[----:B------:R-:W-:Y:S01]  /*4da0*/  LOP3.LUT R174, R183, UR20, R172, 0x96, !PT ;  /* 0x00000014b7ae7c12 */ /* 0x000fe2000f8e96ac */
[----:B------:R-:W-:Y:S01]  /*4db0*/  IMAD.WIDE.U32 R170, R0, -0x326172a9, RZ ;  /* 0xcd9e8d5700aa7825 */ /* 0x000fe200078e00ff */
[--C-:B------:R-:W-:Y:S03]  /*4dc0*/  LOP3.LUT R180, R111, UR21, R108.reuse, 0x96, !PT ;  /* 0x000000156fb47c12 */ /* 0x100fe6000f8e966c */
[----:B------:R-:W-:Y:S01]  /*4dd0*/  FMUL.FTZ R0, R244, 1.4426950216293334961 ;  /* 0x3fb8aa3bf4007820 */ /* 0x000fe20000410000 */
[----:B------:R-:W-:Y:S01]  /*4de0*/  IMAD.WIDE.U32 R184, R184, -0x326172a9, RZ ;  /* 0xcd9e8d57b8b87825 */ /* 0x000fe200078e00ff */
[----:B------:R-:W-:Y:S03]  /*4df0*/  LOP3.LUT R165, R171, UR21, R108, 0x96, !PT ;  /* 0x00000015aba57c12 */ /* 0x000fe6000f8e966c */
[----:B------:R-:W-:Y:S01]  /*4e00*/  FMUL.FTZ R108, R245, 1.4426950216293334961 ;  /* 0x3fb8aa3bf56c7820 */ /* 0x000fe20000410000 */
[----:B------:R-:W-:Y:S01]  /*4e10*/  IMAD.WIDE.U32 R166, R167, -0x326172a9, RZ ;  /* 0xcd9e8d57a7a67825 */ /* 0x000fe200078e00ff */
[----:B------:R-:W-:Y:S03]  /*4e20*/  LOP3.LUT R171, R185, UR19, R110, 0x96, !PT ;  /* 0x00000013b9ab7c12 */ /* 0x000fe6000f8e966e */
[----:B------:R-:W-:Y:S01]  /*4e30*/  FSEL R108, R108, RZ, P0 ;  /* 0x000000ff6c6c7208 */ /* 0x000fe20000000000 */
[----:B------:R-:W-:Y:S01]  /*4e40*/  IMAD.WIDE.U32 R172, R173, -0x326172a9, RZ ;  /* 0xcd9e8d57adac7825 */ /* 0x000fe200078e00ff */
[--C-:B------:R-:W-:Y:S02]  /*4e50*/  LOP3.LUT R178, R167, UR21, R100.reuse, 0x96, !PT ;  /* 0x00000015a7b27c12 */ /* 0x100fe4000f8e9664 */
[----:B------:R-:W-:Y:S01]  /*4e60*/  FSETP.NEU.FTZ.AND P0, PT, R246, -INF , PT ;  /* 0xff800000f600780b */ /* 0x000fe20003f1d000 */
[----:B------:R-:W-:Y:S01]  /*4e70*/  IMAD.WIDE.U32 R176, R176, -0x2daee0ad, RZ ;  /* 0xd2511f53b0b07825 */ /* 0x000fe200078e00ff */
[----:B------:R-:W-:Y:S02]  /*4e80*/  LOP3.LUT R111, R173, UR21, R100, 0x96, !PT ;  /* 0x00000015ad6f7c12 */ /* 0x000fe4000f8e9664 */
[----:B------:R-:W-:Y:S01]  /*4e90*/  FSEL R101, R101, RZ, P0 ;  /* 0x000000ff65657208 */ /* 0x000fe20000000000 */
[----:B------:R-:W-:Y:S01]  /*4ea0*/  FFMA.FTZ R4, R4, UR7, -R108 ;  /* 0x0000000704047c23 */ /* 0x000fe2000801086c */
[----:B------:R-:W-:Y:S01]  /*4eb0*/  LOP3.LUT R109, R177, UR20, R162, 0x96, !PT ;  /* 0x00000014b16d7c12 */ /* 0x000fe2000f8e96a2 */
[----:B------:R-:W-:Y:S01]  /*4ec0*/  FFMA.FTZ R5, R5, UR7, -R108 ;  /* 0x0000000705057c23 */ /* 0x000fe2000801086c */
[C---:B------:R-:W-:Y:S01]  /*4ed0*/  FSETP.NEU.FTZ.AND P0, PT, R241.reuse, -INF , PT ;  /* 0xff800000f100780b */ /* 0x040fe20003f1d000 */
[----:B------:R-:W-:Y:S01]  /*4ee0*/  FMUL.FTZ R100, R241, 1.4426950216293334961 ;  /* 0x3fb8aa3bf1647820 */ /* 0x000fe20000410000 */
[----:B------:R-:W-:Y:S01]  /*4ef0*/  IMAD.WIDE.U32 R178, R178, -0x2daee0ad, RZ ;  /* 0xd2511f53b2b27825 */ /* 0x000fe200078e00ff */
[----:B------:R-:W1:Y:S03]  /*4f00*/  MUFU.EX2 R203, R4 ;  /* 0x0000000400cb7308 */ /* 0x000e660000000800 */
[--C-:B------:R-:W-:Y:S01]  /*4f10*/  FFMA.FTZ R6, R6, UR7, -R101.reuse ;  /* 0x0000000706067c23 */ /* 0x100fe20008010865 */
[----:B------:R-:W-:Y:S01]  /*4f20*/  FSEL R100, R100, RZ, P0 ;  /* 0x000000ff64647208 */ /* 0x000fe20000000000 */
[----:B------:R-:W-:Y:S01]  /*4f30*/  IMAD.WIDE.U32 R162, R163, -0x326172a9, RZ ;  /* 0xcd9e8d57a3a27825 */ /* 0x000fe200078e00ff */
[----:B------:R-:W-:Y:S02]  /*4f40*/  LOP3.LUT R173, R179, UR18, R168, 0x96, !PT ;  /* 0x00000012b3ad7c12 */ /* 0x000fe4000f8e96a8 */
[----:B------:R-:W-:Y:S02]  /*4f50*/  FSETP.NEU.FTZ.AND P0, PT, R244, -INF , PT ;  /* 0xff800000f400780b */ /* 0x000fe40003f1d000 */
[----:B------:R2:W-:Y:S01]  /*4f60*/  MUFU.EX2 R205, R5 ;  /* 0x0000000500cd7308 */ /* 0x0005e20000000800 */
[----:B------:R-:W-:Y:S01]  /*4f70*/  LOP3.LUT R168, R163, UR19, R166, 0x96, !PT ;  /* 0x00000013a3a87c12 */ /* 0x000fe2000f8e96a6 */
[----:B------:R-:W-:Y:S01]  /*4f80*/  IMAD.WIDE.U32 R166, R109, -0x326172a9, RZ ;  /* 0xcd9e8d576da67825 */ /* 0x000fe200078e00ff */
[----:B------:R-:W-:Y:S02]  /*4f90*/  FSEL R0, R0, RZ, P0 ;  /* 0x000000ff00007208 */ /* 0x000fe40000000000 */
[----:B------:R-:W-:Y:S01]  /*4fa0*/  PLOP3.LUT P0, PT, PT, PT, UP0, 0x80, 0x0 ;  /* 0x000000000000781c */ /* 0x000fe20003f0f008 */
[----:B------:R-:W-:Y:S01]  /*4fb0*/  IMAD.WIDE.U32 R180, R180, -0x2daee0ad, RZ ;  /* 0xd2511f53b4b47825 */ /* 0x000fe200078e00ff */
[----:B------:R-:W-:Y:S03]  /*4fc0*/  LOP3.LUT R109, R167, UR19, R172, 0x96, !PT ;  /* 0x00000013a76d7c12 */ /* 0x000fe6000f8e96ac */
[----:B------:R-:W-:Y:S01]  /*4fd0*/  MUFU.EX2 R209, R6 ;  /* 0x0000000600d17308 */ /* 0x000fe20000000800 */
[----:B------:R-:W-:Y:S01]  /*4fe0*/  I2FP.F32.S32 R167, R187 ;  /* 0x000000bb00a77245 */ /* 0x000fe20000201400 */
[--C-:B------:R-:W-:Y:S01]  /*4ff0*/  FFMA.FTZ R7, R7, UR7, -R101.reuse ;  /* 0x0000000707077c23 */ /* 0x100fe20008010865 */
[----:B------:R-:W-:Y:S01]  /*5000*/  LOP3.LUT R177, R181, UR18, R164, 0x96, !PT ;  /* 0x00000012b5b17c12 */ /* 0x000fe2000f8e96a4 */
[----:B------:R-:W-:Y:S04]  /*5010*/  IMAD.WIDE.U32 R174, R174, -0x326172a9, RZ ;  /* 0xcd9e8d57aeae7825 */ /* 0x000fe800078e00ff */
[----:B------:R-:W-:Y:S01]  /*5020*/  FFMA.FTZ R8, R8, UR7, -R100 ;  /* 0x0000000708087c23 */ /* 0x000fe20008010864 */
[----:B------:R-:W-:Y:S01]  /*5030*/  FFMA.FTZ R44, R167, -UR5, R44 ;  /* 0x80000005a72c7c23 */ /* 0x000fe2000801002c */
[----:B------:R3:W4:Y:S01]  /*5040*/  MUFU.EX2 R208, R7 ;  /* 0x0000000700d07308 */ /* 0x0007220000000800 */
[----:B------:R-:W-:Y:S01]  /*5050*/  LOP3.LUT R169, R175, UR19, R170, 0x96, !PT ;  /* 0x00000013afa97c12 */ /* 0x000fe2000f8e96aa */
[----:B--2---:R-:W-:Y:S04]  /*5060*/  IMAD.WIDE.U32 R4, R177, -0x326172a9, RZ ;  /* 0xcd9e8d57b1047825 */ /* 0x004fe800078e00ff */
[----:B------:R-:W-:Y:S01]  /*5070*/  FFMA.FTZ R9, R9, UR7, -R100 ;  /* 0x0000000709097c23 */ /* 0x000fe20008010864 */
[----:B------:R-:W-:Y:S01]  /*5080*/  @P0 FSEL R44, R44, -INF , !P3 ;  /* 0xff8000002c2c0808 */ /* 0x000fe20005800000 */
[----:B------:R-:W-:Y:S01]  /*5090*/  IMAD.WIDE.U32 R110, R111, -0x2daee0ad, RZ ;  /* 0xd2511f536f6e7825 */ /* 0x000fe200078e00ff */
[----:B------:R-:W-:Y:S01]  /*50a0*/  PLOP3.LUT P0, PT, PT, PT, UP0, 0x80, 0x0 ;  /* 0x000000000000781c */ /* 0x000fe20003f0f008 */
        /* <DEDUP_REMOVED lines=10> */
[----:B------:R-:W-:Y:S02]  /*5150*/  LOP3.LUT R175, R185, UR16, R110, 0x96, !PT ;  /* 0x00000010b9af7c12 */ /* 0x000fe4000f8e966e */
[----:B------:R-:W-:Y:S01]  /*5160*/  @P0 FSEL R46, R46, -INF , !P3 ;  /* 0xff8000002e2e0808 */ /* 0x000fe20005800000 */
[----:B------:R-:W-:Y:S01]  /*5170*/  IMAD.WIDE.U32 R110, R111, -0x326172a9, RZ ;  /* 0xcd9e8d576f6e7825 */ /* 0x000fe200078e00ff */
[----:B------:R-:W-:Y:S03]  /*5180*/  PLOP3.LUT P0, PT, PT, PT, UP0, 0x80, 0x0 ;  /* 0x000000000000781c */ /* 0x000fe60003f0f008 */
[----:B------:R-:W-:Y:S01]  /*5190*/  MUFU.EX2 R211, R12 ;  /* 0x0000000c00d37308 */ /* 0x000fe20000000800 */
[----:B------:R-:W-:Y:S01]  /*51a0*/  LOP3.LUT R219, R102, 0xffff, RZ, 0xc0, !PT ;  /* 0x0000ffff66db7812 */ /* 0x000fe200078ec0ff */
[----:B------:R-:W-:Y:S01]  /*51b0*/  IMAD.WIDE.U32 R164, R165, -0x2daee0ad, RZ ;  /* 0xd2511f53a5a47825 */ /* 0x000fe200078e00ff */
[----:B------:R-:W-:Y:S02]  /*51c0*/  LOP3.LUT R109, R111, UR15, R4, 0x96, !PT ;  /* 0x0000000f6f6d7c12 */ /* 0x000fe4000f8e9604 */
[----:B------:R-:W-:Y:S01]  /*51d0*/  SHF.R.U32.HI R220, RZ, 0x10, R102 ;  /* 0x00000010ffdc7819 */ /* 0x000fe20000011666 */
[----:B------:R-:W-:Y:S01]  /*51e0*/  IMAD.WIDE.U32 R196, R169, -0x2daee0ad, RZ ;  /* 0xd2511f53a9c47825 */ /* 0x000fe200078e00ff */
[----:B------:R-:W-:Y:S01]  /*51f0*/  LOP3.LUT R163, R165, UR18, R182, 0x96, !PT ;  /* 0x00000012a5a37c12 */ /* 0x000fe2000f8e96b6 */
[----:B---3--:R-:W2:Y:S02]  /*5200*/  LDSM.16.M88.4 R4, [R149+-0x1400] ;  /* 0xffec00009504783b */ /* 0x008ea40000000200 */
[--C-:B------:R-:W-:Y:S01]  /*5210*/  FFMA.FTZ R10, R10, UR7, -R0.reuse ;  /* 0x000000070a0a7c23 */ /* 0x100fe20008010800 */
[----:B------:R-:W-:Y:S01]  /*5220*/  FFMA.FTZ R11, R11, UR7, -R0 ;  /* 0x000000070b0b7c23 */ /* 0x000fe20008010800 */
[----:B------:R-:W-:Y:S01]  /*5230*/  LOP3.LUT R171, R197, UR16, R164, 0x96, !PT ;  /* 0x00000010c5ab7c12 */ /* 0x000fe2000f8e96a4 */
[--C-:B------:R-:W-:Y:S01]  /*5240*/  FFMA.FTZ R14, R14, UR7, -R0.reuse ;  /* 0x000000070e0e7c23 */ /* 0x100fe20008010800 */
[----:B------:R-:W-:Y:S01]  /*5250*/  I2FP.F32.S32 R164, R189 ;  /* 0x000000bd00a47245 */ /* 0x000fe20000201400 */
[----:B------:R-:W-:Y:S04]  /*5260*/  IMAD.WIDE.U32 R172, R173, -0x326172a9, RZ ;  /* 0xcd9e8d57adac7825 */ /* 0x000fe800078e00ff */
[----:B------:R-:W-:Y:S01]  /*5270*/  FFMA.FTZ R15, R15, UR7, -R0 ;  /* 0x000000070f0f7c23 */ /* 0x000fe20008010800 */
[----:B------:R3:W-:Y:S01]  /*5280*/  MUFU.EX2 R210, R13 ;  /* 0x0000000d00d27308 */ /* 0x0007e20000000800 */
[--C-:B------:R-:W-:Y:S01]  /*5290*/  FFMA.FTZ R18, R18, UR7, -R101.reuse ;  /* 0x0000000712127c23 */ /* 0x100fe20008010865 */
[----:B------:R-:W-:Y:S01]  /*52a0*/  FFMA.FTZ R48, R164, -UR5, R48 ;  /* 0x80000005a4307c23 */ /* 0x000fe20008010030 */
[----:B------:R-:W-:Y:S01]  /*52b0*/  LOP3.LUT R165, R173, UR17, R162, 0x96, !PT ;  /* 0x00000011ada57c12 */ /* 0x000fe2000f8e96a2 */
[--C-:B------:R-:W-:Y:S01]  /*52c0*/  FFMA.FTZ R16, R16, UR7, -R108.reuse ;  /* 0x0000000710107c23 */ /* 0x100fe2000801086c */
[----:B------:R-:W-:Y:S01]  /*52d0*/  LOP3.LUT R173, R110, 0xffff, RZ, 0xc0, !PT ;  /* 0x0000ffff6ead7812 */ /* 0x000fe200078ec0ff */
[--C-:B------:R-:W-:Y:S01]  /*52e0*/  FFMA.FTZ R19, R19, UR7, -R101.reuse ;  /* 0x0000000713137c23 */ /* 0x100fe20008010865 */
[----:B------:R-:W-:Y:S01]  /*52f0*/  @P0 FSEL R48, R48, -INF , !P3 ;  /* 0xff80000030300808 */ /* 0x000fe20005800000 */
[--C-:B------:R-:W-:Y:S01]  /*5300*/  FFMA.FTZ R21, R21, UR7, -R108.reuse ;  /* 0x0000000715157c23 */ /* 0x100fe2000801086c */
[----:B------:R-:W-:Y:S01]  /*5310*/  PLOP3.LUT P0, PT, PT, PT, UP0, 0x80, 0x0 ;  /* 0x000000000000781c */ /* 0x000fe20003f0f008 */
[----:B------:R-:W-:Y:S04]  /*5320*/  IMAD.WIDE.U32 R162, R163, -0x326172a9, RZ ;  /* 0xcd9e8d57a3a27825 */ /* 0x000fe800078e00ff */
[----:B------:R-:W-:Y:S01]  /*5330*/  FFMA.FTZ R17, R17, UR7, -R108 ;  /* 0x0000000711117c23 */ /* 0x000fe2000801086c */
[----:B------:R-:W-:Y:S01]  /*5340*/  MUFU.EX2 R217, R10 ;  /* 0x0000000a00d97308 */ /* 0x000fe20000000800 */
[----:B------:R-:W-:Y:S01]  /*5350*/  FFMA.FTZ R24, R24, UR7, -R100 ;  /* 0x0000000718187c23 */ /* 0x000fe20008010864 */
[----:B------:R-:W-:Y:S01]  /*5360*/  FFMA.FTZ R20, R20, UR7, -R108 ;  /* 0x0000000714147c23 */ /* 0x000fe2000801086c */
[----:B------:R-:W-:Y:S01]  /*5370*/  LOP3.LUT R186, R163, UR17, R174, 0x96, !PT ;  /* 0x00000011a3ba7c12 */ /* 0x000fe2000f8e96ae */
[--C-:B------:R-:W-:Y:S01]  /*5380*/  FFMA.FTZ R22, R22, UR7, -R101.reuse ;  /* 0x0000000716167c23 */ /* 0x100fe20008010865 */
[----:B------:R-:W-:Y:S01]  /*5390*/  I2FP.F32.S32 R163, R192 ;  /* 0x000000c000a37245 */ /* 0x000fe20000201400 */
[----:B------:R-:W-:Y:S01]  /*53a0*/  FFMA.FTZ R27, R27, UR7, -R0 ;  /* 0x000000071b1b7c23 */ /* 0x000fe20008010800 */
[----:B------:R-:W-:Y:S01]  /*53b0*/  SHF.R.U32.HI R174, RZ, 0x10, R110 ;  /* 0x00000010ffae7819 */ /* 0x000fe2000001166e */
[----:B------:R-:W-:Y:S01]  /*53c0*/  FFMA.FTZ R23, R23, UR7, -R101 ;  /* 0x0000000717177c23 */ /* 0x000fe20008010865 */
[----:B---3--:R-:W-:Y:S01]  /*53d0*/  I2FP.F32.S32 R13, R194 ;  /* 0x000000c2000d7245 */ /* 0x008fe20000201400 */
[--C-:B------:R-:W-:Y:S01]  /*53e0*/  FFMA.FTZ R28, R28, UR7, -R100.reuse ;  /* 0x000000071c1c7c23 */ /* 0x100fe20008010864 */
[----:B------:R-:W-:Y:S01]  /*53f0*/  @P0 FSEL R50, R50, -INF , !P3 ;  /* 0xff80000032320808 */ /* 0x000fe20005800000 */
[----:B------:R-:W-:Y:S01]  /*5400*/  FFMA.FTZ R29, R29, UR7, -R100 ;  /* 0x000000071d1d7c23 */ /* 0x000fe20008010864 */
[----:B------:R-:W-:Y:S01]  /*5410*/  PLOP3.LUT P0, PT, PT, PT, UP0, 0x80, 0x0 ;  /* 0x000000000000781c */ /* 0x000fe20003f0f008 */
[----:B------:R-:W-:Y:S01]  /*5420*/  IMAD.WIDE.U32 R180, R176, -0x326172a9, RZ ;  /* 0xcd9e8d57b0b47825 */ /* 0x000fe200078e00ff */
[----:B------:R-:W-:Y:S01]  /*5430*/  PLOP3.LUT P3, PT, PT, PT, UP0, 0x80, 0x0 ;  /* 0x000000000000781c */ /* 0x000fe20003f6f008 */
[----:B------:R-:W-:Y:S02]  /*5440*/  MUFU.EX2 R206, R27 ;  /* 0x0000001b00ce7308 */ /* 0x000fe40000000800 */
[----:B------:R-:W-:Y:S01]  /*5450*/  FFMA.FTZ R30, R30, UR7, -R0 ;  /* 0x000000071e1e7c23 */ /* 0x000fe20008010800 */
[----:B------:R-:W-:Y:S01]  /*5460*/  IMAD.WIDE.U32 R168, R168, -0x2daee0ad, RZ ;  /* 0xd2511f53a8a87825 */ /* 0x000fe200078e00ff */
[----:B------:R-:W-:Y:S01]  /*5470*/  LOP3.LUT R221, R181, UR17, R166, 0x96, !PT ;  /* 0x00000011b5dd7c12 */ /* 0x000fe2000f8e96a6 */
[-C--:B--2---:R-:W-:Y:S03]  /*5480*/  HMMA.16816.F32.BF16 R52, R104, R4.reuse, R52 ;  /* 0x000000046834723c */ /* 0x084fe60000041834 */
[----:B------:R-:W-:Y:S01]  /*5490*/  SHF.R.U32.HI R166, RZ, 0x18, R110 ;  /* 0x00000018ffa67819 */ /* 0x000fe2000001166e */
[----:B------:R-:W-:Y:S01]  /*54a0*/  IMAD.WIDE.U32 R8, R165, -0x2daee0ad, RZ ;  /* 0xd2511f53a5087825 */ /* 0x000fe200078e00ff */
[----:B------:R-:W-:Y:S01]  /*54b0*/  LOP3.LUT R165, R110, 0xff, RZ, 0xc0, !PT ;  /* 0x000000ff6ea57812 */ /* 0x000fe200078ec0ff */
[C---:B------:R-:W-:Y:S01]  /*54c0*/  HMMA.16816.F32.BF16 R56, R112.reuse, R4, R56 ;  /* 0x000000047038723c */ /* 0x040fe20000041838 */
[----:B------:R2:W3:Y:S04]  /*54d0*/  MUFU.EX2 R216, R11 ;  /* 0x0000000b00d87308 */ /* 0x0004e80000000800 */
[----:B------:R-:W-:Y:S01]  /*54e0*/  LOP3.LUT R178, R169, UR16, R178, 0x96, !PT ;  /* 0x00000010a9b27c12 */ /* 0x000fe2000f8e96b2 */
[----:B------:R-:W-:Y:S01]  /*54f0*/  FFMA.FTZ R45, R163, -UR5, R45 ;  /* 0x80000005a32d7c23 */ /* 0x000fe2000801002d */
[----:B------:R-:W-:Y:S01]  /*5500*/  LOP3.LUT R110, R103, UR14, R170, 0x96, !PT ;  /* 0x0000000e676e7c12 */ /* 0x000fe2000f8e96aa */
[-C--:B------:R-:W-:Y:S03]  /*5510*/  HMMA.16816.F32.BF16 R60, R112, R6.reuse, R60 ;  /* 0x00000006703c723c */ /* 0x080fe6000004183c */
[----:B------:R-:W-:Y:S01]  /*5520*/  MUFU.EX2 R191, R23 ;  /* 0x0000001700bf7308 */ /* 0x000fe20000000800 */
[----:B------:R-:W-:Y:S01]  /*5530*/  LOP3.LUT R111, R9, UR14, R168, 0x96, !PT ;  /* 0x0000000e096f7c12 */ /* 0x000fe2000f8e96a8 */
[----:B------:R-:W-:Y:S01]  /*5540*/  FFMA.FTZ R31, R31, UR7, -R0 ;  /* 0x000000071f1f7c23 */ /* 0x000fe20008010800 */
[----:B------:R-:W-:Y:S01]  /*5550*/  LOP3.LUT R169, R8, 0xff, RZ, 0xc0, !PT ;  /* 0x000000ff08a97812 */ /* 0x000fe200078ec0ff */
[----:B------:R-:W-:Y:S06]  /*5560*/  HMMA.16816.F32.BF16 R64, R104, R6, R64 ;  /* 0x000000066840723c */ /* 0x000fec0000041840 */
[----:B------:R-:W-:Y:S01]  /*5570*/  MUFU.EX2 R215, R14 ;  /* 0x0000000e00d77308 */ /* 0x000fe20000000800 */
[----:B------:R-:W-:Y:S01]  /*5580*/  SHF.R.U32.HI R170, RZ, 0x18, R8 ;  /* 0x00000018ffaa7819 */ /* 0x000fe20000011608 */
[----:B------:R-:W-:Y:S03]  /*5590*/  FFMA.FTZ R32, R32, UR7, -R108 ;  /* 0x0000000720207c23 */ /* 0x000fe6000801086c */
[----:B------:R-:W-:Y:S01]  /*55a0*/  LOP3.LUT R7, R109, 0xff, RZ, 0xc0, !PT ;  /* 0x000000ff6d077812 */ /* 0x000fe200078ec0ff */
[--C-:B------:R-:W-:Y:S01]  /*55b0*/  FFMA.FTZ R34, R34, UR7, -R101.reuse ;  /* 0x0000000722227c23 */ /* 0x100fe20008010865 */
[----:B------:R-:W-:Y:S01]  /*55c0*/  LOP3.LUT R183, R8, 0xffff, RZ, 0xc0, !PT ;  /* 0x0000ffff08b77812 */ /* 0x000fe200078ec0ff */
[----:B------:R-:W-:Y:S01]  /*55d0*/  FFMA.FTZ R35, R35, UR7, -R101 ;  /* 0x0000000723237c23 */ /* 0x000fe20008010865 */
[----:B------:R-:W-:Y:S01]  /*55e0*/  SHF.R.U32.HI R185, RZ, 0x10, R8 ;  /* 0x00000010ffb97819 */ /* 0x000fe20000011608 */
[----:B------:R-:W-:Y:S01]  /*55f0*/  IMAD.WIDE.U32 R8, R171, -0x326172a9, RZ ;  /* 0xcd9e8d57ab087825 */ /* 0x000fe200078e00ff */
[----:B------:R-:W-:Y:S01]  /*5600*/  @P0 FSEL R45, R45, -INF , !P4 ;  /* 0xff8000002d2d0808 */ /* 0x000fe20006000000 */
[----:B------:R-:W-:Y:S01]  /*5610*/  MUFU.EX2 R197, R28 ;  /* 0x0000001c00c57308 */ /* 0x000fe20000000800 */
[----:B------:R-:W-:Y:S01]  /*5620*/  PLOP3.LUT P0, PT, PT, PT, UP0, 0x80, 0x0 ;  /* 0x000000000000781c */ /* 0x000fe20003f0f008 */
[----:B------:R-:W-:Y:S01]  /*5630*/  FFMA.FTZ R61, R201, -UR5, R61 ;  /* 0x80000005c93d7c23 */ /* 0x000fe2000801003d */
[----:B------:R-:W-:Y:S01]  /*5640*/  LOP3.LUT R12, R9, UR15, R162, 0x96, !PT ;  /* 0x0000000f090c7c12 */ /* 0x000fe2000f8e96a2 */
[--C-:B------:R-:W-:Y:S01]  /*5650*/  FFMA.FTZ R36, R36, UR7, -R108.reuse ;  /* 0x0000000724247c23 */ /* 0x100fe2000801086c */
[----:B------:R-:W-:Y:S01]  /*5660*/  @P3 FSEL R47, R47, -INF , !P4 ;  /* 0xff8000002f2f3808 */ /* 0x000fe20006000000 */
[----:B------:R-:W-:Y:S01]  /*5670*/  FFMA.FTZ R37, R37, UR7, -R108 ;  /* 0x0000000725257c23 */ /* 0x000fe2000801086c */
[----:B------:R-:W-:Y:S01]  /*5680*/  LOP3.LUT R222, R8, 0xffff, RZ, 0xc0, !PT ;  /* 0x0000ffff08de7812 */ /* 0x000fe200078ec0ff */
[----:B------:R-:W-:Y:S01]  /*5690*/  FFMA.FTZ R38, R38, UR7, -R101 ;  /* 0x0000000726267c23 */ /* 0x000fe20008010865 */
[----:B------:R-:W-:Y:S01]  /*56a0*/  I2FP.F32.S32 R9, R193 ;  /* 0x000000c100097245 */ /* 0x000fe20000201400 */
[----:B------:R-:W-:Y:S01]  /*56b0*/  FFMA.FTZ R41, R41, UR7, -R100 ;  /* 0x0000000729297c23 */ /* 0x000fe20008010864 */
[----:B------:R-:W-:Y:S01]  /*56c0*/  SHF.R.U32.HI R162, RZ, 0x10, R8 ;  /* 0x00000010ffa27819 */ /* 0x000fe20000011608 */
[----:B------:R-:W-:Y:S01]  /*56d0*/  FFMA.FTZ R42, R42, UR7, -R0 ;  /* 0x000000072a2a7c23 */ /* 0x000fe20008010800 */
[----:B------:R-:W-:Y:S01]  /*56e0*/  PLOP3.LUT P3, PT, PT, PT, UP0, 0x80, 0x0 ;  /* 0x000000000000781c */ /* 0x000fe20003f6f008 */
[----:B------:R-:W-:Y:S01]  /*56f0*/  FFMA.FTZ R49, R9, -UR5, R49 ;  /* 0x8000000509317c23 */ /* 0x000fe20008010031 */
[----:B------:R-:W-:Y:S01]  /*5700*/  I2FP.F32.S32 R4, R199 ;  /* 0x000000c700047245 */ /* 0x000fe20000201400 */
[----:B------:R-:W-:Y:S01]  /*5710*/  FFMA.FTZ R39, R39, UR7, -R101 ;  /* 0x0000000727277c23 */ /* 0x000fe20008010865 */
[----:B------:R-:W-:Y:S01]  /*5720*/  I2FP.F32.S32 R6, R200 ;  /* 0x000000c800067245 */ /* 0x000fe20000201400 */
[----:B------:R-:W-:Y:S01]  /*5730*/  FFMA.FTZ R25, R25, UR7, -R100 ;  /* 0x0000000719197c23 */ /* 0x000fe20008010864 */
[----:B------:R-:W-:Y:S01]  /*5740*/  @P0 FSEL R49, R49, -INF , !P4 ;  /* 0xff80000031310808 */ /* 0x000fe20006000000 */
[----:B------:R-:W-:Y:S01]  /*5750*/  FFMA.FTZ R63, R4, -UR5, R63 ;  /* 0x80000005043f7c23 */ /* 0x000fe2000801003f */
[----:B------:R-:W-:Y:S01]  /*5760*/  PLOP3.LUT P0, PT, PT, PT, UP0, 0x80, 0x0 ;  /* 0x000000000000781c */ /* 0x000fe20003f0f008 */
[----:B------:R-:W-:Y:S01]  /*5770*/  FFMA.FTZ R52, R13, -UR5, R52 ;  /* 0x800000050d347c23 */ /* 0x000fe20008010034 */
[----:B------:R-:W-:Y:S01]  /*5780*/  I2FP.F32.S32 R5, R198 ;  /* 0x000000c600057245 */ /* 0x000fe20000201400 */
[----:B------:R-:W-:Y:S01]  /*5790*/  FFMA.FTZ R40, R40, UR7, -R100 ;  /* 0x0000000728287c23 */ /* 0x000fe20008010864 */
[----:B------:R-:W-:Y:S01]  /*57a0*/  LOP3.LUT R168, R102, 0xff, RZ, 0xc0, !PT ;  /* 0x000000ff66a87812 */ /* 0x000fe200078ec0ff */
[--C-:B------:R-:W-:Y:S01]  /*57b0*/  FFMA.FTZ R46, R46, UR7, -R0.reuse ;  /* 0x000000072e2e7c23 */ /* 0x100fe20008010800 */
[----:B------:R-:W-:Y:S01]  /*57c0*/  @P3 FSEL R51, R51, -INF , !P4 ;  /* 0xff80000033333808 */ /* 0x000fe20006000000 */
[----:B------:R-:W-:Y:S01]  /*57d0*/  FFMA.FTZ R67, R5, -UR5, R67 ;  /* 0x8000000505437c23 */ /* 0x000fe20008010043 */
[----:B------:R-:W-:Y:S01]  /*57e0*/  PLOP3.LUT P4, PT, PT, PT, UP0, 0x80, 0x0 ;  /* 0x000000000000781c */ /* 0x000fe20003f8f008 */
[----:B------:R-:W-:Y:S01]  /*57f0*/  FFMA.FTZ R43, R43, UR7, -R0 ;  /* 0x000000072b2b7c23 */ /* 0x000fe20008010800 */
[----:B------:R-:W-:Y:S01]  /*5800*/  PLOP3.LUT P3, PT, PT, PT, UP0, 0x80, 0x0 ;  /* 0x000000000000781c */ /* 0x000fe20003f6f008 */
[----:B------:R-:W-:Y:S01]  /*5810*/  FFMA.FTZ R48, R48, UR7, -R108 ;  /* 0x0000000730307c23 */ /* 0x000fe2000801086c */
[----:B------:R-:W-:Y:S01]  /*5820*/  SHF.R.U32.HI R171, RZ, 0x18, R102 ;  /* 0x00000018ffab7819 */ /* 0x000fe20000011666 */
[--C-:B------:R-:W-:Y:S01]  /*5830*/  FFMA.FTZ R26, R26, UR7, -R0.reuse ;  /* 0x000000071a1a7c23 */ /* 0x100fe20008010800 */
[----:B------:R-:W-:Y:S01]  /*5840*/  @P0 FSEL R52, R52, -INF , !P1 ;  /* 0xff80000034340808 */ /* 0x000fe20004800000 */
[----:B------:R-:W-:Y:S01]  /*5850*/  FFMA.FTZ R47, R47, UR7, -R0 ;  /* 0x000000072f2f7c23 */ /* 0x000fe20008010800 */
[----:B------:R-:W-:Y:S01]  /*5860*/  PLOP3.LUT P0, PT, PT, PT, UP0, 0x80, 0x0 ;  /* 0x000000000000781c */ /* 0x000fe20003f0f008 */
[----:B------:R-:W-:Y:S01]  /*5870*/  FFMA.FTZ R55, R9, -UR5, R55 ;  /* 0x8000000509377c23 */ /* 0x000fe20008010037 */
[----:B------:R-:W-:Y:S01]  /*5880*/  I2FP.F32.S32 R9, R195 ;  /* 0x000000c300097245 */ /* 0x000fe20000201400 */
[----:B------:R-:W-:Y:S01]  /*5890*/  FFMA.FTZ R58, R167, -UR5, R58 ;  /* 0x80000005a73a7c23 */ /* 0x000fe2000801003a */
[----:B------:R-:W-:Y:S01]  /*58a0*/  LOP3.LUT R102, R8, 0xff, RZ, 0xc0, !PT ;  /* 0x000000ff08667812 */ /* 0x000fe200078ec0ff */
[----:B------:R-:W-:Y:S01]  /*58b0*/  FFMA.FTZ R49, R49, UR7, -R108 ;  /* 0x0000000731317c23 */ /* 0x000fe2000801086c */
[----:B------:R-:W-:Y:S01]  /*58c0*/  SHF.R.U32.HI R103, RZ, 0x18, R8 ;  /* 0x00000018ff677819 */ /* 0x000fe20000011608 */
[----:B------:R-:W-:Y:S01]  /*58d0*/  FFMA.FTZ R56, R9, -UR5, R56 ;  /* 0x8000000509387c23 */ /* 0x000fe20008010038 */
[--C-:B------:R-:W-:Y:S01]  /*58e0*/  FFMA.FTZ R50, R50, UR7, -R101.reuse ;  /* 0x0000000732327c23 */ /* 0x100fe20008010865 */
[----:B------:R-:W-:Y:S01]  /*58f0*/  FFMA.FTZ R51, R51, UR7, -R101 ;  /* 0x0000000733337c23 */ /* 0x000fe20008010865 */
[--C-:B------:R-:W-:Y:S01]  /*5900*/  FFMA.FTZ R52, R52, UR7, -R108.reuse ;  /* 0x0000000734347c23 */ /* 0x100fe2000801086c */
[----:B------:R-:W-:Y:S01]  /*5910*/  FFMA.FTZ R33, R33, UR7, -R108 ;  /* 0x0000000721217c23 */ /* 0x000fe2000801086c */
[----:B------:R-:W-:Y:S01]  /*5920*/  @P4 FSEL R56, R56, -INF , !P1 ;  /* 0xff80000038384808 */ /* 0x000fe20004800000 */
[--C-:B------:R-:W-:Y:S01]  /*5930*/  FFMA.FTZ R44, R44, UR7, -R100.reuse ;  /* 0x000000072c2c7c23 */ /* 0x100fe20008010864 */
[----:B------:R-:W-:Y:S01]  /*5940*/  @P0 FSEL R58, R58, -INF , !P1 ;  /* 0xff8000003a3a0808 */ /* 0x000fe20004800000 */
[----:B------:R-:W-:Y:S01]  /*5950*/  FFMA.FTZ R45, R45, UR7, -R100 ;  /* 0x000000072d2d7c23 */ /* 0x000fe20008010864 */
[----:B------:R-:W-:Y:S01]  /*5960*/  PLOP3.LUT P0, PT, PT, PT, UP0, 0x80, 0x0 ;  /* 0x000000000000781c */ /* 0x000fe20003f0f008 */
[----:B------:R-:W-:Y:S01]  /*5970*/  FFMA.FTZ R54, R164, -UR5, R54 ;  /* 0x80000005a4367c23 */ /* 0x000fe20008010036 */
[----:B------:R-:W-:Y:S01]  /*5980*/  PLOP3.LUT P4, PT, PT, PT, UP0, 0x80, 0x0 ;  /* 0x000000000000781c */ /* 0x000fe20003f8f008 */
[----:B------:R-:W-:Y:S01]  /*5990*/  FFMA.FTZ R58, R58, UR7, -R0 ;  /* 0x000000073a3a7c23 */ /* 0x000fe20008010800 */
[----:B------:R-:W-:Y:S01]  /*59a0*/  FFMA.FTZ R56, R56, UR7, -R100 ;  /* 0x0000000738387c23 */ /* 0x000fe20008010864 */
[----:B------:R1:W3:Y:S01]  /*59b0*/  MUFU.EX2 R214, R15 ;  /* 0x0000000f00d67308 */ /* 0x0002e20000000800 */
[----:B------:R-:W-:Y:S01]  /*59c0*/  @P3 FSEL R54, R54, -INF , !P1 ;  /* 0xff80000036363808 */ /* 0x000fe20004800000 */
[----:B------:R-:W-:Y:S01]  /*59d0*/  FFMA.FTZ R62, R9, -UR5, R62 ;  /* 0x80000005093e7c23 */ /* 0x000fe2000801003e */
[----:B------:R-:W-:Y:S01]  /*59e0*/  PLOP3.LUT P1, PT, PT, PT, UP0, 0x80, 0x0 ;  /* 0x000000000000781c */ /* 0x000fe20003f2f008 */
[----:B------:R-:W-:Y:S01]  /*59f0*/  FFMA.FTZ R57, R4, -UR5, R57 ;  /* 0x8000000504397c23 */ /* 0x000fe20008010039 */
[----:B------:R-:W-:Y:S01]  /*5a00*/  I2FP.F32.S32 R4, R202 ;  /* 0x000000ca00047245 */ /* 0x000fe20000201400 */
[----:B------:R-:W-:Y:S01]  /*5a10*/  FFMA.FTZ R54, R54, UR7, -R101 ;  /* 0x0000000736367c23 */ /* 0x000fe20008010865 */
[----:B------:R-:W-:Y:S03]  /*5a20*/  PLOP3.LUT P3, PT, PT, PT, UP0, 0x80, 0x0 ;  /* 0x000000000000781c */ /* 0x000fe60003f6f008 */
[----:B------:R-:W-:Y:S01]  /*5a30*/  MUFU.EX2 R200, R24 ;  /* 0x0000001800c87308 */ /* 0x000fe20000000800 */
[----:B------:R-:W-:Y:S01]  /*5a40*/  @P0 FSEL R57, R57, -INF , !P2 ;  /* 0xff80000039390808 */ /* 0x000fe20005000000 */
[----:B------:R-:W-:Y:S01]  /*5a50*/  FFMA.FTZ R65, R4, -UR5, R65 ;  /* 0x8000000504417c23 */ /* 0x000fe20008010041 */
[----:B------:R-:W-:Y:S01]  /*5a60*/  PLOP3.LUT P0, PT, PT, PT, UP0, 0x80, 0x0 ;  /* 0x000000000000781c */ /* 0x000fe20003f0f008 */
[----:B------:R-:W-:Y:S01]  /*5a70*/  FFMA.FTZ R59, R163, -UR5, R59 ;  /* 0x80000005a33b7c23 */ /* 0x000fe2000801003b */
[----:B------:R-:W-:Y:S01]  /*5a80*/  @P4 FSEL R55, R55, -INF , !P2 ;  /* 0xff80000037374808 */ /* 0x000fe20005000000 */
[----:B------:R-:W-:Y:S01]  /*5a90*/  FFMA.FTZ R57, R57, UR7, -R100 ;  /* 0x0000000739397c23 */ /* 0x000fe20008010864 */
[----:B------:R-:W-:Y:S03]  /*5aa0*/  PLOP3.LUT P4, PT, PT, PT, UP0, 0x80, 0x0 ;  /* 0x000000000000781c */ /* 0x000fe60003f8f008 */
[----:B------:R-:W3:Y:S01]  /*5ab0*/  MUFU.EX2 R193, R18 ;  /* 0x0000001200c17308 */ /* 0x000ee20000000800 */
[----:B------:R-:W-:Y:S01]  /*5ac0*/  @P1 FSEL R59, R59, -INF , !P2 ;  /* 0xff8000003b3b1808 */ /* 0x000fe20005000000 */
[----:B------:R-:W-:Y:S01]  /*5ad0*/  FFMA.FTZ R55, R55, UR7, -R101 ;  /* 0x0000000737377c23 */ /* 0x000fe20008010865 */
[----:B------:R-:W-:Y:S01]  /*5ae0*/  PLOP3.LUT P1, PT, PT, PT, UP0, 0x80, 0x0 ;  /* 0x000000000000781c */ /* 0x000fe20003f2f008 */
[----:B------:R-:W-:Y:S01]  /*5af0*/  FFMA.FTZ R60, R204, -UR5, R60 ;  /* 0x80000005cc3c7c23 */ /* 0x000fe2000801003c */
[----:B------:R-:W-:Y:S01]  /*5b00*/  FFMA.FTZ R64, R6, -UR5, R64 ;  /* 0x8000000506407c23 */ /* 0x000fe20008010040 */
[----:B------:R-:W-:Y:S01]  /*5b10*/  SHF.R.U32.HI R6, RZ, 0x18, R109 ;  /* 0x00000018ff067819 */ /* 0x000fe2000001166d */
[----:B------:R-:W-:Y:S01]  /*5b20*/  FFMA.FTZ R59, R59, UR7, -R0 ;  /* 0x000000073b3b7c23 */ /* 0x000fe20008010800 */
[----:B------:R-:W-:Y:S02]  /*5b30*/  @P0 FSEL R62, R62, -INF , !P5 ;  /* 0xff8000003e3e0808 */ /* 0x000fe40006800000 */
[----:B------:R-:W-:Y:S01]  /*5b40*/  MUFU.EX2 R194, R29 ;  /* 0x0000001d00c27308 */ /* 0x000fe20000000800 */
[----:B------:R-:W-:Y:S01]  /*5b50*/  PLOP3.LUT P0, PT, PT, PT, UP0, 0x80, 0x0 ;  /* 0x000000000000781c */ /* 0x000fe20003f0f008 */
[----:B------:R-:W-:Y:S01]  /*5b60*/  FFMA.FTZ R66, R13, -UR5, R66 ;  /* 0x800000050d427c23 */ /* 0x000fe20008010042 */
[----:B------:R-:W-:Y:S01]  /*5b70*/  @P4 FSEL R60, R60, -INF , !P5 ;  /* 0xff8000003c3c4808 */ /* 0x000fe20006800000 */
[----:B------:R-:W-:Y:S01]  /*5b80*/  FFMA.FTZ R62, R62, UR7, -R0 ;  /* 0x000000073e3e7c23 */ /* 0x000fe20008010800 */
[----:B------:R-:W-:Y:S01]  /*5b90*/  PLOP3.LUT P4, PT, PT, PT, UP0, 0x80, 0x0 ;  /* 0x000000000000781c */ /* 0x000fe20003f8f008 */
[----:B------:R-:W-:Y:S01]  /*5ba0*/  IMAD.U32 R104, RZ, RZ, UR4 ;  /* 0x00000004ff687e24 */ /* 0x000fe2000f8e00ff */
[----:B------:R-:W-:Y:S01]  /*5bb0*/  @P1 FSEL R64, R64, -INF , !P5 ;  /* 0xff80000040401808 */ /* 0x000fe20006800000 */
[----:B------:R-:W-:Y:S01]  /*5bc0*/  FFMA.FTZ R60, R60, UR7, -R100 ;  /* 0x000000073c3c7c23 */ /* 0x000fe20008010864 */
[----:B------:R-:W-:Y:S01]  /*5bd0*/  PLOP3.LUT P1, PT, PT, PT, UP0, 0x80, 0x0 ;  /* 0x000000000000781c */ /* 0x000fe20003f2f008 */
[----:B------:R-:W-:Y:S01]  /*5be0*/  MUFU.EX2 R190, R16 ;  /* 0x0000001000be7308 */ /* 0x000fe20000000800 */
[----:B------:R-:W-:Y:S01]  /*5bf0*/  IADD3 R104, R153, 0x4000, R104 ;  /* 0x0000400099687810 */ /* 0x000fe20007ffe068 */
[----:B------:R-:W-:Y:S01]  /*5c00*/  FFMA.FTZ R64, R64, UR7, -R108 ;  /* 0x0000000740407c23 */ /* 0x000fe2000801086c */
[----:B--2---:R-:W-:Y:S01]  /*5c10*/  IMAD.WIDE.U32 R10, R178, -0x326172a9, RZ ;  /* 0xcd9e8d57b20a7825 */ /* 0x004fe200078e00ff */
[----:B------:R-:W-:Y:S02]  /*5c20*/  @P0 FSEL R61, R61, -INF , !P6 ;  /* 0xff8000003d3d0808 */ /* 0x000fe40007000000 */
[----:B------:R-:W-:Y:S01]  /*5c30*/  PLOP3.LUT P0, PT, PT, PT, UP0, 0x80, 0x0 ;  /* 0x000000000000781c */ /* 0x000fe20003f0f008 */
[----:B------:R-:W-:Y:S01]  /*5c40*/  IMAD.IADD R104, R104, 0x1, R154 ;  /* 0x0000000168687824 */ /* 0x000fe200078e029a */
[----:B------:R-:W-:Y:S02]  /*5c50*/  LOP3.LUT R8, R11, UR15, R172, 0x96, !PT ;  /* 0x0000000f0b087c12 */ /* 0x000fe4000f8e96ac */
[----:B------:R-:W-:Y:S01]  /*5c60*/  MUFU.EX2 R114, R64 ;  /* 0x0000004000727308 */ /* 0x000fe20000000800 */
[----:B------:R-:W-:Y:S01]  /*5c70*/  @P4 FSEL R66, R66, -INF , !P5 ;  /* 0xff80000042424808 */ /* 0x000fe20006800000 */
[----:B------:R-:W-:Y:S01]  /*5c80*/  FFMA.FTZ R100, R61, UR7, -R100 ;  /* 0x000000073d647c23 */ /* 0x000fe20008010864 */
[----:B------:R-:W-:Y:S01]  /*5c90*/  ISETP.LE.U32.AND P5, PT, R7, UR8, PT ;  /* 0x0000000807007c0c */ /* 0x000fe2000bfa3070 */
[----:B------:R-:W-:Y:S01]  /*5ca0*/  FFMA.FTZ R53, R5, -UR5, R53 ;  /* 0x8000000505357c23 */ /* 0x000fe20008010035 */
[----:B------:R-:W-:Y:S01]  /*5cb0*/  ISETP.LE.U32.AND P4, PT, R6, UR8, PT ;  /* 0x0000000806007c0c */ /* 0x000fe2000bf83070 */
[----:B------:R-:W-:Y:S01]  /*5cc0*/  FFMA.FTZ R66, R66, UR7, -R101 ;  /* 0x0000000742427c23 */ /* 0x000fe20008010865 */
[C---:B------:R-:W-:Y:S03]  /*5cd0*/  LOP3.LUT R11, R10.reuse, 0xffff, RZ, 0xc0, !PT ;  /* 0x0000ffff0a0b7812 */ /* 0x040fe600078ec0ff */
[----:B------:R-:W-:Y:S01]  /*5ce0*/  MUFU.EX2 R112, R60 ;  /* 0x0000003c00707308 */ /* 0x000fe20000000800 */
[----:B------:R-:W-:Y:S02]  /*5cf0*/  LOP3.LUT R6, R109, 0xffff, RZ, 0xc0, !PT ;  /* 0x0000ffff6d067812 */ /* 0x000fe400078ec0ff */
[----:B-1----:R-:W-:Y:S02]  /*5d00*/  LOP3.LUT R15, R10, 0xff, RZ, 0xc0, !PT ;  /* 0x000000ff0a0f7812 */ /* 0x002fe400078ec0ff */
[----:B------:R-:W-:Y:S02]  /*5d10*/  SHF.R.U32.HI R109, RZ, 0x10, R109 ;  /* 0x00000010ff6d7819 */ /* 0x000fe4000001166d */
[----:B------:R-:W-:Y:S01]  /*5d20*/  SHF.R.U32.HI R14, RZ, 0x10, R10 ;  /* 0x00000010ff0e7819 */ /* 0x000fe2000001160a */
[----:B------:R-:W-:Y:S01]  /*5d30*/  @!P5 FADD.FTZ R203, -R203, -RZ ;  /* 0x800000ffcbcbd221 */ /* 0x000fe20000010100 */
[----:B------:R-:W-:Y:S01]  /*5d40*/  @P1 FSEL R63, R63, -INF , !P6 ;  /* 0xff8000003f3f1808 */ /* 0x000fe20007000000 */
[----:B----4-:R-:W-:Y:S01]  /*5d50*/  @!P4 FADD.FTZ R208, -R208, -RZ ;  /* 0x800000ffd0d0c221 */ /* 0x010fe20000010100 */
[----:B------:R-:W-:Y:S01]  /*5d60*/  PLOP3.LUT P1, PT, PT, PT, UP0, 0x80, 0x0 ;  /* 0x000000000000781c */ /* 0x000fe20003f2f008 */
[----:B------:R-:W-:Y:S01]  /*5d70*/  MUFU.EX2 R204, R30 ;  /* 0x0000001e00cc7308 */ /* 0x000fe20000000800 */
[----:B------:R-:W-:Y:S01]  /*5d80*/  LOP3.LUT R5, R109, 0xff, RZ, 0xc0, !PT ;  /* 0x000000ff6d057812 */ /* 0x000fe200078ec0ff */
[----:B------:R-:W-:Y:S01]  /*5d90*/  FFMA.FTZ R0, R63, UR7, -R0 ;  /* 0x000000073f007c23 */ /* 0x000fe20008010800 */
[----:B------:R-:W-:Y:S02]  /*5da0*/  @P0 FSEL R65, R65, -INF , !P6 ;  /* 0xff80000041410808 */ /* 0x000fe40007000000 */
[----:B------:R-:W-:Y:S02]  /*5db0*/  SHF.R.U32.HI R4, RZ, 0x8, R6 ;  /* 0x00000008ff047819 */ /* 0x000fe40000011606 */
[----:B------:R-:W-:Y:S03]  /*5dc0*/  ISETP.LE.U32.AND P0, PT, R5, UR8, PT ;  /* 0x0000000805007c0c */ /* 0x000fe6000bf03070 */
[----:B------:R-:W-:Y:S01]  /*5dd0*/  MUFU.EX2 R109, R0 ;  /* 0x00000000006d7308 */ /* 0x000fe20000000800 */
[----:B------:R-:W-:Y:S02]  /*5de0*/  LOP3.LUT R4, R4, 0xffff, RZ, 0xc0, !PT ;  /* 0x0000ffff04047812 */ /* 0x000fe400078ec0ff */
[----:B------:R-:W-:Y:S02]  /*5df0*/  LOP3.LUT R6, R8, 0xff, RZ, 0xc0, !PT ;  /* 0x000000ff08067812 */ /* 0x000fe400078ec0ff */
[----:B------:R-:W-:Y:S02]  /*5e00*/  @P1 FSEL R67, R67, -INF , !P6 ;  /* 0xff80000043431808 */ /* 0x000fe40007000000 */
[----:B------:R-:W-:Y:S03]  /*5e10*/  ISETP.LE.U32.AND P6, PT, R4, UR8, PT ;  /* 0x0000000804007c0c */ /* 0x000fe6000bfc3070 */
[----:B------:R-:W-:Y:S01]  /*5e20*/  MUFU.EX2 R202, R31 ;  /* 0x0000001f00ca7308 */ /* 0x000fe20000000800 */
[----:B------:R-:W-:Y:S01]  /*5e30*/  LOP3.LUT R4, R8, 0xffff, RZ, 0xc0, !PT ;  /* 0x0000ffff08047812 */ /* 0x000fe200078ec0ff */
[----:B------:R-:W-:Y:S01]  /*5e40*/  FFMA.FTZ R101, R67, UR7, -R101 ;  /* 0x0000000743657c23 */ /* 0x000fe20008010865 */
[--C-:B------:R-:W-:Y:S01]  /*5e50*/  SHF.R.U32.HI R5, RZ, 0x10, R8.reuse ;  /* 0x00000010ff057819 */ /* 0x100fe20000011608 */
[----:B------:R-:W-:Y:S01]  /*5e60*/  @!P0 FADD.FTZ R209, -R209, -RZ ;  /* 0x800000ffd1d18221 */ /* 0x000fe20000010100 */
[----:B------:R-:W-:Y:S02]  /*5e70*/  SHF.R.U32.HI R8, RZ, 0x18, R8 ;  /* 0x00000018ff087819 */ /* 0x000fe40000011608 */
[----:B------:R-:W-:Y:S03]  /*5e80*/  SHF.R.U32.HI R4, RZ, 0x8, R4 ;  /* 0x00000008ff047819 */ /* 0x000fe60000011604 */
[----:B------:R-:W1:Y:S01]  /*5e90*/  MUFU.EX2 R192, R19 ;  /* 0x0000001300c07308 */ /* 0x000e620000000800 */
[----:B------:R-:W-:Y:S02]  /*5ea0*/  ISETP.LE.U32.AND P0, PT, R8, UR8, PT ;  /* 0x0000000808007c0c */ /* 0x000fe4000bf03070 */
[----:B------:R-:W-:Y:S01]  /*5eb0*/  ISETP.LE.U32.AND P1, PT, R6, UR8, PT ;  /* 0x0000000806007c0c */ /* 0x000fe2000bf23070 */
[----:B------:R-:W-:Y:S01]  /*5ec0*/  @!P6 FADD.FTZ R205, -R205, -RZ ;  /* 0x800000ffcdcde221 */ /* 0x000fe20000010100 */
[----:B------:R-:W-:Y:S02]  /*5ed0*/  LOP3.LUT R5, R5, 0xff, RZ, 0xc0, !PT ;  /* 0x000000ff05057812 */ /* 0x000fe400078ec0ff */
[----:B------:R-:W-:Y:S03]  /*5ee0*/  LOP3.LUT R4, R4, 0xffff, RZ, 0xc0, !PT ;  /* 0x0000ffff04047812 */ /* 0x000fe600078ec0ff */
[----:B------:R-:W-:Y:S01]  /*5ef0*/  MUFU.EX2 R178, R32 ;  /* 0x0000002000b27308 */ /* 0x000fe20000000800 */
[----:B------:R-:W-:Y:S02]  /*5f00*/  SHF.R.U32.HI R10, RZ, 0x18, R10 ;  /* 0x00000018ff0a7819 */ /* 0x000fe4000001160a */
[----:B------:R-:W-:Y:S02]  /*5f10*/  ISETP.LE.U32.AND P5, PT, R5, UR8, PT ;  /* 0x0000000805007c0c */ /* 0x000fe4000bfa3070 */
[----:B------:R-:W-:Y:S01]  /*5f20*/  LOP3.LUT R5, R174, 0xff, RZ, 0xc0, !PT ;  /* 0x000000ffae057812 */ /* 0x000fe200078ec0ff */
[----:B---3--:R-:W-:Y:S01]  /*5f30*/  @!P0 FADD.FTZ R216, -R216, -RZ ;  /* 0x800000ffd8d88221 */ /* 0x008fe20000010100 */
[----:B------:R-:W-:Y:S01]  /*5f40*/  ISETP.LE.U32.AND P6, PT, R4, UR8, PT ;  /* 0x0000000804007c0c */ /* 0x000fe2000bfc3070 */
[----:B------:R-:W-:Y:S01]  /*5f50*/  @!P1 FADD.FTZ R213, -R213, -RZ ;  /* 0x800000ffd5d59221 */ /* 0x000fe20000010100 */
[----:B------:R-:W-:Y:S01]  /*5f60*/  SHF.R.U32.HI R4, RZ, 0x8, R11 ;  /* 0x00000008ff047819 */ /* 0x000fe2000001160b */
[----:B------:R-:W-:Y:S01]  /*5f70*/  MUFU.EX2 R181, R21 ;  /* 0x0000001500b57308 */ /* 0x000fe20000000800 */
[----:B------:R-:W-:Y:S02]  /*5f80*/  ISETP.LE.U32.AND P0, PT, R10, UR8, PT ;  /* 0x000000080a007c0c */ /* 0x000fe4000bf03070 */
[----:B------:R-:W-:Y:S02]  /*5f90*/  SHF.R.U32.HI R11, RZ, 0x8, R183 ;  /* 0x00000008ff0b7819 */ /* 0x000fe400000116b7 */
[----:B------:R-:W-:Y:S01]  /*5fa0*/  LOP3.LUT R4, R4, 0xffff, RZ, 0xc0, !PT ;  /* 0x0000ffff04047812 */ /* 0x000fe200078ec0ff */
[----:B------:R-:W-:Y:S01]  /*5fb0*/  @!P5 FADD.FTZ R217, -R217, -RZ ;  /* 0x800000ffd9d9d221 */ /* 0x000fe20000010100 */
[----:B------:R-:W-:Y:S03]  /*5fc0*/  LOP3.LUT R6, R110, 0xffff, RZ, 0xc0, !PT ;  /* 0x0000ffff6e067812 */ /* 0x000fe600078ec0ff */
[----:B------:R-:W-:Y:S01]  /*5fd0*/  MUFU.EX2 R179, R34 ;  /* 0x0000002200b37308 */ /* 0x000fe20000000800 */
[----:B------:R-:W-:Y:S01]  /*5fe0*/  ISETP.LE.U32.AND P1, PT, R4, UR8, PT ;  /* 0x0000000804007c0c */ /* 0x000fe2000bf23070 */
[----:B------:R-:W-:Y:S01]  /*5ff0*/  @!P6 FADD.FTZ R212, -R212, -RZ ;  /* 0x800000ffd4d4e221 */ /* 0x000fe20000010100 */
[----:B------:R-:W-:Y:S02]  /*6000*/  LOP3.LUT R4, R14, 0xff, RZ, 0xc0, !PT ;  /* 0x000000ff0e047812 */ /* 0x000fe400078ec0ff */
[----:B------:R-:W-:Y:S01]  /*6010*/  SHF.R.U32.HI R6, RZ, 0x8, R6 ;  /* 0x00000008ff067819 */ /* 0x000fe20000011606 */
[----:B------:R-:W-:Y:S01]  /*6020*/  @!P0 FADD.FTZ R214, -R214, -RZ ;  /* 0x800000ffd6d68221 */ /* 0x000fe20000010100 */
[----:B------:R-:W-:Y:S03]  /*6030*/  ISETP.LE.U32.AND P5, PT, R4, UR8, PT ;  /* 0x0000000804007c0c */ /* 0x000fe6000bfa3070 */
[----:B------:R-:W2:Y:S01]  /*6040*/  MUFU.EX2 R187, R17 ;  /* 0x0000001100bb7308 */ /* 0x000ea20000000800 */
[----:B------:R-:W-:Y:S02]  /*6050*/  SHF.R.U32.HI R4, RZ, 0x8, R173 ;  /* 0x00000008ff047819 */ /* 0x000fe400000116ad */
[----:B------:R-:W-:Y:S02]  /*6060*/  ISETP.LE.U32.AND P0, PT, R5, UR8, PT ;  /* 0x0000000805007c0c */ /* 0x000fe4000bf03070 */
[----:B------:R-:W-:Y:S01]  /*6070*/  @P3 FSEL R53, R53, -INF , !P2 ;  /* 0xff80000035353808 */ /* 0x000fe20005000000 */
[----:B------:R-:W-:Y:S01]  /*6080*/  @!P1 FADD.FTZ R210, -R210, -RZ ;  /* 0x800000ffd2d29221 */ /* 0x000fe20000010100 */
[----:B------:R-:W-:Y:S03]  /*6090*/  LOP3.LUT R4, R4, 0xffff, RZ, 0xc0, !PT ;  /* 0x0000ffff04047812 */ /* 0x000fe600078ec0ff */
[----:B------:R-:W-:Y:S01]  /*60a0*/  MUFU.EX2 R177, R35 ;  /* 0x0000002300b17308 */ /* 0x000fe20000000800 */
[----:B------:R-:W-:Y:S01]  /*60b0*/  ISETP.LE.U32.AND P2, PT, R166, UR8, PT ;  /* 0x00000008a6007c0c */ /* 0x000fe2000bf43070 */
[----:B------:R-:W-:Y:S01]  /*60c0*/  FFMA.FTZ R53, R53, UR7, -R108 ;  /* 0x0000000735357c23 */ /* 0x000fe2000801086c */
[----:B------:R-:W-:Y:S01]  /*60d0*/  LOP3.LUT R6, R6, 0xffff, RZ, 0xc0, !PT ;  /* 0x0000ffff06067812 */ /* 0x000fe200078ec0ff */
[----:B------:R-:W-:Y:S01]  /*60e0*/  @!P5 FADD.FTZ R215, -R215, -RZ ;  /* 0x800000ffd7d7d221 */ /* 0x000fe20000010100 */
[----:B------:R-:W-:Y:S01]  /*60f0*/  ISETP.LE.U32.AND P5, PT, R4, UR8, PT ;  /* 0x0000000804007c0c */ /* 0x000fe2000bfa3070 */
[----:B------:R-:W-:Y:S01]  /*6100*/  IMAD.WIDE.U32 R4, R175, -0x326172a9, RZ ;  /* 0xcd9e8d57af047825 */ /* 0x000fe200078e00ff */
[----:B------:R-:W-:Y:S03]  /*6110*/  LOP3.LUT R7, R110, 0xff, RZ, 0xc0, !PT ;  /* 0x000000ff6e077812 */ /* 0x000fe600078ec0ff */
[----:B------:R-:W3:Y:S01]  /*6120*/  MUFU.EX2 R182, R20 ;  /* 0x0000001400b67308 */ /* 0x000ee20000000800 */
[----:B------:R-:W-:Y:S01]  /*6130*/  ISETP.LE.U32.AND P4, PT, R15, UR8, PT ;  /* 0x000000080f007c0c */ /* 0x000fe2000bf83070 */
[----:B------:R-:W-:Y:S01]  /*6140*/  @!P0 FADD.FTZ R193, -R193, -RZ ;  /* 0x800000ffc1c18221 */ /* 0x000fe20000010100 */
[----:B------:R-:W-:Y:S01]  /*6150*/  LOP3.LUT R10, R5, UR15, R180, 0x96, !PT ;  /* 0x0000000f050a7c12 */ /* 0x000fe2000f8e96b4 */
[----:B------:R-:W-:Y:S01]  /*6160*/  FFMA.FTZ R108, R65, UR7, -R108 ;  /* 0x00000007416c7c23 */ /* 0x000fe2000801086c */
[----:B------:R-:W-:Y:S01]  /*6170*/  ISETP.LE.U32.AND P0, PT, R6, UR8, PT ;  /* 0x0000000806007c0c */ /* 0x000fe2000bf03070 */
[----:B-1----:R-:W-:Y:S01]  /*6180*/  @!P2 FADD.FTZ R192, -R192, -RZ ;  /* 0x800000ffc0c0a221 */ /* 0x002fe20000010100 */
[C---:B------:R-:W-:Y:S03]  /*6190*/  LOP3.LUT R16, R4.reuse, 0xffff, RZ, 0xc0, !PT ;  /* 0x0000ffff04107812 */ /* 0x040fe600078ec0ff */
[----:B------:R-:W-:Y:S01]  /*61a0*/  MUFU.EX2 R113, R108 ;  /* 0x0000006c00717308 */ /* 0x000fe20000000800 */
[----:B------:R-:W-:Y:S01]  /*61b0*/  SHF.R.U32.HI R6, RZ, 0x10, R110 ;  /* 0x00000010ff067819 */ /* 0x000fe2000001166e */
[----:B--2---:R-:W-:Y:S01]  /*61c0*/  @!P5 FADD.FTZ R187, -R187, -RZ ;  /* 0x800000ffbbbbd221 */ /* 0x004fe20000010100 */
[----:B------:R-:W-:Y:S02]  /*61d0*/  LOP3.LUT R13, R4, 0xff, RZ, 0xc0, !PT ;  /* 0x000000ff040d7812 */ /* 0x000fe400078ec0ff */
[----:B------:R-:W-:Y:S01]  /*61e0*/  LOP3.LUT R5, R6, 0xff, RZ, 0xc0, !PT ;  /* 0x000000ff06057812 */ /* 0x000fe200078ec0ff */
[----:B------:R-:W-:Y:S01]  /*61f0*/  @!P4 FADD.FTZ R211, -R211, -RZ ;  /* 0x800000ffd3d3c221 */ /* 0x000fe20000010100 */
[--C-:B------:R-:W-:Y:S03]  /*6200*/  SHF.R.U32.HI R18, RZ, 0x18, R4.reuse ;  /* 0x00000018ff127819 */ /* 0x100fe60000011604 */
[----:B------:R-:W-:Y:S01]  /*6210*/  MUFU.EX2 R108, R101 ;  /* 0x00000065006c7308 */ /* 0x000fe20000000800 */
[----:B------:R-:W-:Y:S01]  /*6220*/  ISETP.LE.U32.AND P2, PT, R5, UR8, PT ;  /* 0x0000000805007c0c */ /* 0x000fe2000bf43070 */
[----:B------:R-:W-:Y:S01]  /*6230*/  @!P0 FADD.FTZ R181, -R181, -RZ ;  /* 0x800000ffb5b58221 */ /* 0x000fe20000010100 */
[----:B------:R-:W-:Y:S02]  /*6240*/  SHF.R.U32.HI R17, RZ, 0x10, R4 ;  /* 0x00000010ff117819 */ /* 0x000fe40000011604 */
[----:B------:R-:W-:Y:S02]  /*6250*/  LOP3.LUT R5, R111, 0xff, RZ, 0xc0, !PT ;  /* 0x000000ff6f057812 */ /* 0x000fe400078ec0ff */
[----:B------:R-:W-:Y:S03]  /*6260*/  ISETP.LE.U32.AND P5, PT, R7, UR8, PT ;  /* 0x0000000807007c0c */ /* 0x000fe6000bfa3070 */
[----:B------:R-:W-:Y:S01]  /*6270*/  MUFU.EX2 R175, R36 ;  /* 0x0000002400af7308 */ /* 0x000fe20000000800 */
[----:B------:R-:W-:Y:S01]  /*6280*/  ISETP.LE.U32.AND P0, PT, R5, UR8, PT ;  /* 0x0000000805007c0c */ /* 0x000fe2000bf03070 */
[----:B------:R-:W-:Y:S01]  /*6290*/  IMAD.WIDE.U32 R6, R186, -0x2daee0ad, RZ ;  /* 0xd2511f53ba067825 */ /* 0x000fe200078e00ff */
[----:B------:R-:W-:Y:S02]  /*62a0*/  LOP3.LUT R4, R111, 0xffff, RZ, 0xc0, !PT ;  /* 0x0000ffff6f047812 */ /* 0x000fe400078ec0ff */
[--C-:B------:R-:W-:Y:S02]  /*62b0*/  SHF.R.U32.HI R5, RZ, 0x10, R111.reuse ;  /* 0x00000010ff057819 */ /* 0x100fe4000001166f */
[----:B------:R-:W-:Y:S03]  /*62c0*/  LOP3.LUT R14, R6, 0xff, RZ, 0xc0, !PT ;  /* 0x000000ff060e7812 */ /* 0x000fe600078ec0ff */
[----:B------:R1:W2:Y:S01]  /*62d0*/  MUFU.EX2 R189, R22 ;  /* 0x0000001600bd7308 */ /* 0x0002a20000000800 */
[----:B------:R-:W-:Y:S02]  /*62e0*/  SHF.R.U32.HI R111, RZ, 0x18, R111 ;  /* 0x00000018ff6f7819 */ /* 0x000fe4000001166f */
[----:B------:R-:W-:Y:S01]  /*62f0*/  SHF.R.U32.HI R15, RZ, 0x18, R6 ;  /* 0x00000018ff0f7819 */ /* 0x000fe20000011606 */
[----:B---3--:R-:W-:Y:S01]  /*6300*/  @!P5 FADD.FTZ R182, -R182, -RZ ;  /* 0x800000ffb6b6d221 */ /* 0x008fe20000010100 */
[----:B------:R-:W-:Y:S01]  /*6310*/  SHF.R.U32.HI R110, RZ, 0x18, R110 ;  /* 0x00000018ff6e7819 */ /* 0x000fe2000001166e */
[----:B------:R-:W-:Y:S01]  /*6320*/  @!P0 FADD.FTZ R200, -R200, -RZ ;  /* 0x800000ffc8c88221 */ /* 0x000fe20000010100 */
[----:B------:R-:W-:Y:S03]  /*6330*/  LOP3.LUT R19, R6, 0xffff, RZ, 0xc0, !PT ;  /* 0x0000ffff06137812 */ /* 0x000fe600078ec0ff */
[----:B------:R-:W-:Y:S01]  /*6340*/  MUFU.EX2 R174, R37 ;  /* 0x0000002500ae7308 */ /* 0x000fe20000000800 */
[----:B------:R-:W-:Y:S02]  /*6350*/  ISETP.LE.U32.AND P0, PT, R111, UR8, PT ;  /* 0x000000086f007c0c */ /* 0x000fe4000bf03070 */
[----:B------:R-:W-:Y:S02]  /*6360*/  LOP3.LUT R9, R7, UR14, R196, 0x96, !PT ;  /* 0x0000000e07097c12 */ /* 0x000fe4000f8e96c4 */
[----:B------:R-:W-:Y:S02]  /*6370*/  ISETP.LE.U32.AND P5, PT, R110, UR8, PT ;  /* 0x000000086e007c0c */ /* 0x000fe4000bfa3070 */
[----:B------:R-:W-:Y:S03]  /*6380*/  SHF.R.U32.HI R4, RZ, 0x8, R4 ;  /* 0x00000008ff047819 */ /* 0x000fe60000011604 */
[----:B------:R-:W-:Y:S01]  /*6390*/  MUFU.EX2 R110, R66 ;  /* 0x00000042006e7308 */ /* 0x000fe20000000800 */
[----:B-1----:R-:W-:Y:S01]  /*63a0*/  SHF.R.U32.HI R22, RZ, 0x10, R6 ;  /* 0x00000010ff167819 */ /* 0x002fe20000011606 */
[----:B--2---:R-:W-:Y:S01]  /*63b0*/  @!P2 FADD.FTZ R189, -R189, -RZ ;  /* 0x800000ffbdbda221 */ /* 0x004fe20000010100 */
[----:B------:R-:W-:Y:S02]  /*63c0*/  ISETP.LE.U32.AND P6, PT, R169, UR8, PT ;  /* 0x00000008a9007c0c */ /* 0x000fe4000bfc3070 */
[----:B------:R-:W-:Y:S01]  /*63d0*/  SHF.R.U32.HI R6, RZ, 0x8, R219 ;  /* 0x00000008ff067819 */ /* 0x000fe200000116db */
[----:B------:R-:W-:Y:S01]  /*63e0*/  @!P0 FADD.FTZ R206, -R206, -RZ ;  /* 0x800000ffcece8221 */ /* 0x000fe20000010100 */
[----:B------:R-:W-:Y:S03]  /*63f0*/  LOP3.LUT R4, R4, 0xffff, RZ, 0xc0, !PT ;  /* 0x0000ffff04047812 */ /* 0x000fe600078ec0ff */
[----:B------:R-:W-:Y:S01]  /*6400*/  MUFU.EX2 R111, R100 ;  /* 0x00000064006f7308 */ /* 0x000fe20000000800 */
[----:B------:R-:W-:Y:S01]  /*6410*/  LOP3.LUT R11, R11, 0xffff, RZ, 0xc0, !PT ;  /* 0x0000ffff0b0b7812 */ /* 0x000fe200078ec0ff */
[----:B------:R-:W-:Y:S01]  /*6420*/  @!P5 FADD.FTZ R191, -R191, -RZ ;  /* 0x800000ffbfbfd221 */ /* 0x000fe20000010100 */
[----:B------:R-:W-:Y:S02]  /*6430*/  ISETP.LE.U32.AND P2, PT, R4, UR8, PT ;  /* 0x0000000804007c0c */ /* 0x000fe4000bf43070 */
[----:B------:R-:W-:Y:S02]  /*6440*/  LOP3.LUT R4, R5, 0xff, RZ, 0xc0, !PT ;  /* 0x000000ff05047812 */ /* 0x000fe400078ec0ff */
[----:B------:R-:W-:Y:S01]  /*6450*/  ISETP.LE.U32.AND P0, PT, R11, UR8, PT ;  /* 0x000000080b007c0c */ /* 0x000fe2000bf03070 */
[----:B------:R-:W-:Y:S01]  /*6460*/  @!P6 FADD.FTZ R197, -R197, -RZ ;  /* 0x800000ffc5c5e221 */ /* 0x000fe20000010100 */
[----:B------:R-:W-:Y:S01]  /*6470*/  LOP3.LUT R11, R185, 0xff, RZ, 0xc0, !PT ;  /* 0x000000ffb90b7812 */ /* 0x000fe200078ec0ff */
[----:B------:R-:W-:Y:S01]  /*6480*/  MUFU.EX2 R173, R38 ;  /* 0x0000002600ad7308 */ /* 0x000fe20000000800 */
[----:B------:R-:W-:Y:S01]  /*6490*/  ISETP.LE.U32.AND P5, PT, R4, UR8, PT ;  /* 0x0000000804007c0c */ /* 0x000fe2000bfa3070 */
[----:B------:R-:W-:Y:S01]  /*64a0*/  IMAD.WIDE.U32 R4, R221, -0x2daee0ad, RZ ;  /* 0xd2511f53dd047825 */ /* 0x000fe200078e00ff */
[----:B------:R-:W-:Y:S02]  /*64b0*/  ISETP.LE.U32.AND P4, PT, R170, UR8, PT ;  /* 0x00000008aa007c0c */ /* 0x000fe4000bf83070 */
[----:B------:R-:W-:Y:S02]  /*64c0*/  ISETP.LE.U32.AND P6, PT, R11, UR8, PT ;  /* 0x000000080b007c0c */ /* 0x000fe4000bfc3070 */
[----:B------:R-:W-:Y:S03]  /*64d0*/  LOP3.LUT R21, R4, 0xffff, RZ, 0xc0, !PT ;  /* 0x0000ffff04157812 */ /* 0x000fe600078ec0ff */
[----:B------:R-:W1:Y:S01]  /*64e0*/  MUFU.EX2 R201, R25 ;  /* 0x0000001900c97308 */ /* 0x000e620000000800 */
[----:B------:R-:W-:Y:S01]  /*64f0*/  LOP3.LUT R8, R5, UR14, R184, 0x96, !PT ;  /* 0x0000000e05087c12 */ /* 0x000fe2000f8e96b8 */
[----:B------:R-:W-:Y:S01]  /*6500*/  @!P0 FADD.FTZ R194, -R194, -RZ ;  /* 0x800000ffc2c28221 */ /* 0x000fe20000010100 */
[----:B------:R-:W-:Y:S02]  /*6510*/  LOP3.LUT R5, R6, 0xffff, RZ, 0xc0, !PT ;  /* 0x0000ffff06057812 */ /* 0x000fe400078ec0ff */
[----:B------:R-:W-:Y:S02]  /*6520*/  ISETP.LE.U32.AND P3, PT, R165, UR8, PT ;  /* 0x00000008a5007c0c */ /* 0x000fe4000bf63070 */
[----:B------:R-:W-:Y:S01]  /*6530*/  LOP3.LUT R11, R4, 0xff, RZ, 0xc0, !PT ;  /* 0x000000ff040b7812 */ /* 0x000fe200078ec0ff */
[----:B------:R-:W-:Y:S01]  /*6540*/  @!P4 FADD.FTZ R202, -R202, -RZ ;  /* 0x800000ffcacac221 */ /* 0x000fe20000010100 */
[----:B------:R-:W-:Y:S01]  /*6550*/  ISETP.LE.U32.AND P1, PT, R168, UR8, PT ;  /* 0x00000008a8007c0c */ /* 0x000fe2000bf23070 */
[----:B------:R-:W-:Y:S01]  /*6560*/  @!P6 FADD.FTZ R204, -R204, -RZ ;  /* 0x800000ffcccce221 */ /* 0x000fe20000010100 */
[--C-:B------:R-:W-:Y:S01]  /*6570*/  SHF.R.U32.HI R20, RZ, 0x18, R4.reuse ;  /* 0x00000018ff147819 */ /* 0x100fe20000011604 */
[----:B------:R-:W-:Y:S01]  /*6580*/  MUFU.EX2 R186, R41 ;  /* 0x0000002900ba7308 */ /* 0x000fe20000000800 */
[----:B------:R-:W-:Y:S02]  /*6590*/  SHF.R.U32.HI R7, RZ, 0x10, R4 ;  /* 0x00000010ff077819 */ /* 0x000fe40000011604 */
[----:B------:R-:W-:Y:S02]  /*65a0*/  LOP3.LUT R4, R12, 0xff, RZ, 0xc0, !PT ;  /* 0x000000ff0c047812 */ /* 0x000fe400078ec0ff */
[----:B------:R-:W-:Y:S01]  /*65b0*/  ISETP.LE.U32.AND P0, PT, R5, UR8, PT ;  /* 0x0000000805007c0c */ /* 0x000fe2000bf03070 */
[----:B------:R-:W-:Y:S01]  /*65c0*/  @!P3 FADD.FTZ R190, -R190, -RZ ;  /* 0x800000ffbebeb221 */ /* 0x000fe20000010100 */
[----:B------:R-:W-:Y:S01]  /*65d0*/  LOP3.LUT R5, R220, 0xff, RZ, 0xc0, !PT ;  /* 0x000000ffdc057812 */ /* 0x000fe200078ec0ff */
[----:B-1----:R-:W-:Y:S01]  /*65e0*/  @!P2 FADD.FTZ R201, -R201, -RZ ;  /* 0x800000ffc9c9a221 */ /* 0x002fe20000010100 */
[----:B------:R-:W-:Y:S01]  /*65f0*/  ISETP.LE.U32.AND P4, PT, R4, UR8, PT ;  /* 0x0000000804007c0c */ /* 0x000fe2000bf83070 */
[----:B------:R-:W-:Y:S01]  /*6600*/  @!P1 FADD.FTZ R178, -R178, -RZ ;  /* 0x800000ffb2b29221 */ /* 0x000fe20000010100 */
[--C-:B------:R-:W-:Y:S01]  /*6610*/  SHF.R.U32.HI R4, RZ, 0x18, R12.reuse ;  /* 0x00000018ff047819 */ /* 0x100fe2000001160c */
[----:B------:R-:W1:Y:S01]  /*6620*/  MUFU.EX2 R207, R26 ;  /* 0x0000001a00cf7308 */ /* 0x000e620000000800 */
[----:B------:R-:W-:Y:S02]  /*6630*/  ISETP.LE.U32.AND P6, PT, R5, UR8, PT ;  /* 0x0000000805007c0c */ /* 0x000fe4000bfc3070 */
[----:B------:R-:W-:Y:S02]  /*6640*/  LOP3.LUT R6, R12, 0xffff, RZ, 0xc0, !PT ;  /* 0x0000ffff0c067812 */ /* 0x000fe400078ec0ff */
[----:B------:R-:W-:Y:S02]  /*6650*/  ISETP.LE.U32.AND P3, PT, R171, UR8, PT ;  /* 0x00000008ab007c0c */ /* 0x000fe4000bf63070 */
[----:B------:R-:W-:Y:S03]  /*6660*/  SHF.R.U32.HI R5, RZ, 0x10, R12 ;  /* 0x00000010ff057819 */ /* 0x000fe6000001160c */
[----:B------:R-:W-:Y:S01]  /*6670*/  MUFU.EX2 R171, R62 ;  /* 0x0000003e00ab7308 */ /* 0x000fe20000000800 */
[----:B------:R-:W-:Y:S01]  /*6680*/  ISETP.LE.U32.AND P1, PT, R4, UR8, PT ;  /* 0x0000000804007c0c */ /* 0x000fe2000bf23070 */
[----:B------:R-:W-:Y:S01]  /*6690*/  @!P4 FADD.FTZ R175, -R175, -RZ ;  /* 0x800000ffafafc221 */ /* 0x000fe20000010100 */
[----:B------:R-:W-:Y:S02]  /*66a0*/  SHF.R.U32.HI R4, RZ, 0x8, R6 ;  /* 0x00000008ff047819 */ /* 0x000fe40000011606 */
[----:B------:R-:W-:Y:S01]  /*66b0*/  LOP3.LUT R5, R5, 0xff, RZ, 0xc0, !PT ;  /* 0x000000ff05057812 */ /* 0x000fe200078ec0ff */
[----:B------:R-:W-:Y:S01]  /*66c0*/  @!P6 FADD.FTZ R179, -R179, -RZ ;  /* 0x800000ffb3b3e221 */ /* 0x000fe20000010100 */
[----:B------:R-:W-:Y:S03]  /*66d0*/  SHF.R.U32.HI R6, RZ, 0x10, R10 ;  /* 0x00000010ff067819 */ /* 0x000fe6000001160a */
[----:B------:R-:W-:Y:S01]  /*66e0*/  MUFU.EX2 R199, R42 ;  /* 0x0000002a00c77308 */ /* 0x000fe20000000800 */
[----:B------:R-:W-:Y:S01]  /*66f0*/  LOP3.LUT R4, R4, 0xffff, RZ, 0xc0, !PT ;  /* 0x0000ffff04047812 */ /* 0x000fe200078ec0ff */
[----:B------:R-:W-:Y:S01]  /*6700*/  @!P3 FADD.FTZ R177, -R177, -RZ ;  /* 0x800000ffb1b1b221 */ /* 0x000fe20000010100 */
[----:B------:R-:W-:Y:S01]  /*6710*/  ISETP.LE.U32.AND P3, PT, R5, UR8, PT ;  /* 0x0000000805007c0c */ /* 0x000fe2000bf63070 */
[----:B-1----:R-:W-:Y:S01]  /*6720*/  @!P5 FADD.FTZ R207, -R207, -RZ ;  /* 0x800000ffcfcfd221 */ /* 0x002fe20000010100 */
[----:B------:R-:W-:Y:S02]  /*6730*/  LOP3.LUT R5, R10, 0xff, RZ, 0xc0, !PT ;  /* 0x000000ff0a057812 */ /* 0x000fe400078ec0ff */
[----:B------:R-:W-:Y:S03]  /*6740*/  ISETP.LE.U32.AND P6, PT, R4, UR8, PT ;  /* 0x0000000804007c0c */ /* 0x000fe6000bfc3070 */
[----:B------:R-:W1:Y:S01]  /*6750*/  MUFU.EX2 R172, R39 ;  /* 0x0000002700ac7308 */ /* 0x000e620000000800 */
[----:B------:R-:W-:Y:S02]  /*6760*/  LOP3.LUT R4, R10, 0xffff, RZ, 0xc0, !PT ;  /* 0x0000ffff0a047812 */ /* 0x000fe400078ec0ff */
[----:B------:R-:W-:Y:S02]  /*6770*/  ISETP.LE.U32.AND P4, PT, R5, UR8, PT ;  /* 0x0000000805007c0c */ /* 0x000fe4000bf83070 */
[----:B------:R-:W-:Y:S02]  /*6780*/  SHF.R.U32.HI R4, RZ, 0x8, R4 ;  /* 0x00000008ff047819 */ /* 0x000fe40000011604 */
[----:B------:R-:W-:Y:S01]  /*6790*/  ISETP.LE.U32.AND P2, PT, R102, UR8, PT ;  /* 0x0000000866007c0c */ /* 0x000fe2000bf43070 */
[----:B------:R-:W-:Y:S01]  /*67a0*/  @!P3 FADD.FTZ R173, -R173, -RZ ;  /* 0x800000ffadadb221 */ /* 0x000fe20000010100 */
[----:B------:R-:W-:Y:S01]  /*67b0*/  LOP3.LUT R4, R4, 0xffff, RZ, 0xc0, !PT ;  /* 0x0000ffff04047812 */ /* 0x000fe200078ec0ff */
[----:B------:R-:W2:Y:S01]  /*67c0*/  MUFU.EX2 R188, R40 ;  /* 0x0000002800bc7308 */ /* 0x000ea20000000800 */
[----:B------:R-:W-:Y:S01]  /*67d0*/  ISETP.LE.U32.AND P5, PT, R103, UR8, PT ;  /* 0x0000000867007c0c */ /* 0x000fe2000bfa3070 */
[----:B------:R-:W-:Y:S01]  /*67e0*/  @!P6 FADD.FTZ R174, -R174, -RZ ;  /* 0x800000ffaeaee221 */ /* 0x000fe20000010100 */
[----:B------:R-:W-:Y:S02]  /*67f0*/  LOP3.LUT R5, R6, 0xff, RZ, 0xc0, !PT ;  /* 0x000000ff06057812 */ /* 0x000fe400078ec0ff */
[----:B------:R-:W-:Y:S02]  /*6800*/  ISETP.LE.U32.AND P6, PT, R4, UR8, PT ;  /* 0x0000000804007c0c */ /* 0x000fe4000bfc3070 */
[----:B------:R-:W-:Y:S01]  /*6810*/  SHF.R.U32.HI R4, RZ, 0x8, R16 ;  /* 0x00000008ff047819 */ /* 0x000fe20000011610 */
[----:B-1----:R-:W-:Y:S01]  /*6820*/  @!P1 FADD.FTZ R172, -R172, -RZ ;  /* 0x800000ffacac9221 */ /* 0x002fe20000010100 */
[----:B------:R-:W-:Y:S01]  /*6830*/  ISETP.LE.U32.AND P3, PT, R5, UR8, PT ;  /* 0x0000000805007c0c */ /* 0x000fe2000bf63070 */
[----:B------:R-:W1:Y:S01]  /*6840*/  MUFU.EX2 R196, R46 ;  /* 0x0000002e00c47308 */ /* 0x000e620000000800 */
[----:B------:R-:W-:Y:S02]  /*6850*/  LOP3.LUT R4, R4, 0xffff, RZ, 0xc0, !PT ;  /* 0x0000ffff04047812 */ /* 0x000fe400078ec0ff */
[----:B------:R-:W-:Y:S02]  /*6860*/  SHF.R.U32.HI R10, RZ, 0x18, R10 ;  /* 0x00000018ff0a7819 */ /* 0x000fe4000001160a */
[----:B------:R-:W-:Y:S02]  /*6870*/  LOP3.LUT R5, R162, 0xff, RZ, 0xc0, !PT ;  /* 0x000000ffa2057812 */ /* 0x000fe400078ec0ff */
[----:B------:R-:W-:Y:S01]  /*6880*/  ISETP.LE.U32.AND P1, PT, R10, UR8, PT ;  /* 0x000000080a007c0c */ /* 0x000fe2000bf23070 */
[----:B------:R-:W-:Y:S01]  /*6890*/  @!P6 FADD.FTZ R186, -R186, -RZ ;  /* 0x800000ffbabae221 */ /* 0x000fe20000010100 */
[----:B------:R-:W-:Y:S01]  /*68a0*/  ISETP.LE.U32.AND P6, PT, R4, UR8, PT ;  /* 0x0000000804007c0c */ /* 0x000fe2000bfc3070 */
[----:B--2---:R-:W-:Y:S01]  /*68b0*/  @!P4 FADD.FTZ R188, -R188, -RZ ;  /* 0x800000ffbcbcc221 */ /* 0x004fe20000010100 */
[----:B------:R-:W-:Y:S01]  /*68c0*/  LOP3.LUT R4, R17, 0xff, RZ, 0xc0, !PT ;  /* 0x000000ff11047812 */ /* 0x000fe200078ec0ff */
[----:B------:R-:W-:Y:S01]  /*68d0*/  @!P3 FADD.FTZ R199, -R199, -RZ ;  /* 0x800000ffc7c7b221 */ /* 0x000fe20000010100 */
[----:B------:R-:W-:Y:S01]  /*68e0*/  ISETP.LE.U32.AND P4, PT, R18, UR8, PT ;  /* 0x0000000812007c0c */ /* 0x000fe2000bf83070 */
[----:B------:R-:W2:Y:S01]  /*68f0*/  MUFU.EX2 R198, R43 ;  /* 0x0000002b00c67308 */ /* 0x000ea20000000800 */
[----:B------:R-:W-:Y:S02]  /*6900*/  ISETP.LE.U32.AND P3, PT, R4, UR8, PT ;  /* 0x0000000804007c0c */ /* 0x000fe4000bf63070 */
[----:B------:R-:W-:Y:S02]  /*6910*/  SHF.R.U32.HI R4, RZ, 0x8, R222 ;  /* 0x00000008ff047819 */ /* 0x000fe400000116de */
[----:B------:R-:W-:Y:S02]  /*6920*/  LOP3.LUT R6, R9, 0xffff, RZ, 0xc0, !PT ;  /* 0x0000ffff09067812 */ /* 0x000fe400078ec0ff */
[----:B------:R-:W-:Y:S03]  /*6930*/  LOP3.LUT R4, R4, 0xffff, RZ, 0xc0, !PT ;  /* 0x0000ffff04047812 */ /* 0x000fe600078ec0ff */
[----:B------:R-:W3:Y:S01]  /*6940*/  MUFU.EX2 R170, R48 ;  /* 0x0000003000aa7308 */ /* 0x000ee20000000800 */
[----:B------:R-:W-:Y:S03]  /*6950*/  SHF.R.U32.HI R6, RZ, 0x8, R6 ;  /* 0x00000008ff067819 */ /* 0x000fe60000011606 */
[----:B-1----:R-:W-:Y:S01]  /*6960*/  @!P3 FADD.FTZ R196, -R196, -RZ ;  /* 0x800000ffc4c4b221 */ /* 0x002fe20000010100 */
[----:B------:R-:W-:Y:S05]  /*6970*/  ISETP.LE.U32.AND P3, PT, R4, UR8, PT ;  /* 0x0000000804007c0c */ /* 0x000fea000bf63070 */
[----:B------:R-:W1:Y:S01]  /*6980*/  MUFU.EX2 R195, R47 ;  /* 0x0000002f00c37308 */ /* 0x000e620000000800 */
[--C-:B------:R-:W-:Y:S01]  /*6990*/  SHF.R.U32.HI R4, RZ, 0x18, R9.reuse ;  /* 0x00000018ff047819 */ /* 0x100fe20000011609 */
[----:B--2---:R-:W-:Y:S01]  /*69a0*/  @!P1 FADD.FTZ R198, -R198, -RZ ;  /* 0x800000ffc6c69221 */ /* 0x004fe20000010100 */
[----:B------:R-:W-:Y:S02]  /*69b0*/  ISETP.LE.U32.AND P1, PT, R5, UR8, PT ;  /* 0x0000000805007c0c */ /* 0x000fe4000bf23070 */
[----:B------:R-:W-:Y:S05]  /*69c0*/  LOP3.LUT R5, R9, 0xff, RZ, 0xc0, !PT ;  /* 0x000000ff09057812 */ /* 0x000fea00078ec0ff */
[----:B------:R-:W2:Y:S01]  /*69d0*/  MUFU.EX2 R168, R49 ;  /* 0x0000003100a87308 */ /* 0x000ea20000000800 */
[----:B---3--:R-:W-:Y:S01]  /*69e0*/  @!P2 FADD.FTZ R170, -R170, -RZ ;  /* 0x800000ffaaaaa221 */ /* 0x008fe20000010100 */
[----:B------:R-:W-:Y:S02]  /*69f0*/  ISETP.LE.U32.AND P2, PT, R4, UR8, PT ;  /* 0x0000000804007c0c */ /* 0x000fe4000bf43070 */
[----:B------:R-:W-:Y:S06]  /*6a00*/  LOP3.LUT R4, R8, 0xff, RZ, 0xc0, !PT ;  /* 0x000000ff08047812 */ /* 0x000fec00078ec0ff */
[----:B------:R-:W3:Y:S01]  /*6a10*/  MUFU.EX2 R169, R50 ;  /* 0x0000003200a97308 */ /* 0x000ee20000000800 */
[----:B-1----:R-:W-:Y:S01]  /*6a20*/  @!P4 FADD.FTZ R195, -R195, -RZ ;  /* 0x800000ffc3c3c221 */ /* 0x002fe20000010100 */
[----:B------:R-:W-:Y:S02]  /*6a30*/  ISETP.LE.U32.AND P4, PT, R5, UR8, PT ;  /* 0x0000000805007c0c */ /* 0x000fe4000bf83070 */
[----:B------:R-:W-:Y:S04]  /*6a40*/  SHF.R.U32.HI R5, RZ, 0x10, R9 ;  /* 0x00000010ff057819 */ /* 0x000fe80000011609 */
[----:B------:R-:W-:Y:S02]  /*6a50*/  LOP3.LUT R5, R5, 0xff, RZ, 0xc0, !PT ;  /* 0x000000ff05057812 */ /* 0x000fe400078ec0ff */
[----:B------:R-:W1:Y:S01]  /*6a60*/  MUFU.EX2 R167, R51 ;  /* 0x0000003300a77308 */ /* 0x000e620000000800 */
[----:B--2---:R-:W-:Y:S01]  /*6a70*/  @!P3 FADD.FTZ R168, -R168, -RZ ;  /* 0x800000ffa8a8b221 */ /* 0x004fe20000010100 */
[----:B------:R-:W-:Y:S02]  /*6a80*/  ISETP.LE.U32.AND P3, PT, R4, UR8, PT ;  /* 0x0000000804007c0c */ /* 0x000fe4000bf63070 */
[----:B------:R-:W-:Y:S02]  /*6a90*/  LOP3.LUT R4, R6, 0xffff, RZ, 0xc0, !PT ;  /* 0x0000ffff06047812 */ /* 0x000fe400078ec0ff */
[----:B------:R-:W-:Y:S04]  /*6aa0*/  LOP3.LUT R6, R8, 0xffff, RZ, 0xc0, !PT ;  /* 0x0000ffff08067812 */ /* 0x000fe800078ec0ff */
[----:B------:R-:W2:Y:S01]  /*6ab0*/  MUFU.EX2 R166, R52 ;  /* 0x0000003400a67308 */ /* 0x000ea20000000800 */
[----:B---3--:R-:W-:Y:S01]  /*6ac0*/  @!P1 FADD.FTZ R169, -R169, -RZ ;  /* 0x800000ffa9a99221 */ /* 0x008fe20000010100 */
[----:B------:R-:W-:Y:S02]  /*6ad0*/  ISETP.LE.U32.AND P1, PT, R4, UR8, PT ;  /* 0x0000000804007c0c */ /* 0x000fe4000bf23070 */
[----:B------:R-:W-:Y:S02]  /*6ae0*/  SHF.R.U32.HI R4, RZ, 0x8, R6 ;  /* 0x00000008ff047819 */ /* 0x000fe40000011606 */
[----:B------:R-:W-:Y:S02]  /*6af0*/  LOP3.LUT R6, R7, 0xff, RZ, 0xc0, !PT ;  /* 0x000000ff07067812 */ /* 0x000fe400078ec0ff */
[----:B------:R-:W-:Y:S02]  /*6b00*/  LOP3.LUT R4, R4, 0xffff, RZ, 0xc0, !PT ;  /* 0x0000ffff04047812 */ /* 0x000fe400078ec0ff */
[----:B------:R-:W3:Y:S01]  /*6b10*/  MUFU.EX2 R164, R53 ;  /* 0x0000003500a47308 */ /* 0x000ee20000000800 */
[----:B------:R-:W-:Y:S01]  /*6b20*/  F2FP.RELU.BF16.F32.PACK_AB R7, R186, R188 ;  /* 0x000000bcba07723e */ /* 0x000fe200000018ff */
[----:B-1----:R-:W-:Y:S01]  /*6b30*/  @!P5 FADD.FTZ R167, -R167, -RZ ;  /* 0x800000ffa7a7d221 */ /* 0x002fe20000010100 */
[----:B------:R-:W-:Y:S02]  /*6b40*/  ISETP.LE.U32.AND P5, PT, R5, UR8, PT ;  /* 0x0000000805007c0c */ /* 0x000fe4000bfa3070 */
[--C-:B------:R-:W-:Y:S02]  /*6b50*/  SHF.R.U32.HI R5, RZ, 0x10, R8.reuse ;  /* 0x00000010ff057819 */ /* 0x100fe40000011608 */
[----:B------:R-:W-:Y:S03]  /*6b60*/  SHF.R.U32.HI R8, RZ, 0x18, R8 ;  /* 0x00000018ff087819 */ /* 0x000fe60000011608 */
[----:B------:R-:W1:Y:S01]  /*6b70*/  MUFU.EX2 R163, R55 ;  /* 0x0000003700a37308 */ /* 0x000e620000000800 */
[----:B--2---:R-:W-:Y:S01]  /*6b80*/  @!P4 FADD.FTZ R166, -R166, -RZ ;  /* 0x800000ffa6a6c221 */ /* 0x004fe20000010100 */
[----:B------:R-:W-:Y:S02]  /*6b90*/  ISETP.LE.U32.AND P4, PT, R4, UR8, PT ;  /* 0x0000000804007c0c */ /* 0x000fe4000bf83070 */
[----:B------:R-:W-:Y:S02]  /*6ba0*/  LOP3.LUT R4, R5, 0xff, RZ, 0xc0, !PT ;  /* 0x000000ff05047812 */ /* 0x000fe400078ec0ff */
[----:B------:R-:W-:Y:S04]  /*6bb0*/  SHF.R.U32.HI R5, RZ, 0x8, R19 ;  /* 0x00000008ff057819 */ /* 0x000fe80000011613 */
[----:B------:R-:W2:Y:S01]  /*6bc0*/  MUFU.EX2 R176, R33 ;  /* 0x0000002100b07308 */ /* 0x000ea20000000800 */
[----:B---3--:R-:W-:Y:S01]  /*6bd0*/  @!P1 FADD.FTZ R164, -R164, -RZ ;  /* 0x800000ffa4a49221 */ /* 0x008fe20000010100 */
[----:B------:R-:W-:Y:S02]  /*6be0*/  ISETP.LE.U32.AND P1, PT, R4, UR8, PT ;  /* 0x0000000804007c0c */ /* 0x000fe4000bf23070 */
[----:B------:R-:W-:Y:S02]  /*6bf0*/  LOP3.LUT R4, R5, 0xffff, RZ, 0xc0, !PT ;  /* 0x0000ffff05047812 */ /* 0x000fe400078ec0ff */
[----:B------:R-:W-:Y:S04]  /*6c00*/  LOP3.LUT R5, R22, 0xff, RZ, 0xc0, !PT ;  /* 0x000000ff16057812 */ /* 0x000fe800078ec0ff */
[----:B------:R-:W3:Y:S01]  /*6c10*/  MUFU.EX2 R183, R58 ;  /* 0x0000003a00b77308 */ /* 0x000ee20000000800 */
[----:B-1----:R-:W-:Y:S01]  /*6c20*/  @!P2 FADD.FTZ R163, -R163, -RZ ;  /* 0x800000ffa3a3a221 */ /* 0x002fe20000010100 */
[----:B------:R-:W-:Y:S02]  /*6c30*/  ISETP.LE.U32.AND P2, PT, R4, UR8, PT ;  /* 0x0000000804007c0c */ /* 0x000fe4000bf43070 */
[----:B------:R-:W-:Y:S06]  /*6c40*/  SHF.R.U32.HI R4, RZ, 0x8, R21 ;  /* 0x00000008ff047819 */ /* 0x000fec0000011615 */
[----:B------:R-:W1:Y:S01]  /*6c50*/  MUFU.EX2 R184, R44 ;  /* 0x0000002c00b87308 */ /* 0x000e620000000800 */
[----:B--2---:R-:W-:Y:S01]  /*6c60*/  @!P0 FADD.FTZ R176, -R176, -RZ ;  /* 0x800000ffb0b08221 */ /* 0x004fe20000010100 */
[----:B------:R-:W-:Y:S03]  /*6c70*/  ISETP.LE.U32.AND P0, PT, R13, UR8, PT ;  /* 0x000000080d007c0c */ /* 0x000fe6000bf03070 */
[----:B------:R-:W-:Y:S05]  /*6c80*/  @!P2 FADD.FTZ R113, -R113, -RZ ;  /* 0x800000ff7171a221 */ /* 0x000fea0000010100 */
[----:B------:R-:W2:Y:S01]  /*6c90*/  MUFU.EX2 R115, R57 ;  /* 0x0000003900737308 */ /* 0x000ea20000000800 */
[----:B---3--:R-:W-:Y:S01]  /*6ca0*/  @!P1 FADD.FTZ R183, -R183, -RZ ;  /* 0x800000ffb7b79221 */ /* 0x008fe20000010100 */
[----:B------:R-:W-:Y:S02]  /*6cb0*/  ISETP.LE.U32.AND P1, PT, R5, UR8, PT ;  /* 0x0000000805007c0c */ /* 0x000fe4000bf23070 */
[----:B------:R-:W-:Y:S02]  /*6cc0*/  LOP3.LUT R5, R4, 0xffff, RZ, 0xc0, !PT ;  /* 0x0000ffff04057812 */ /* 0x000fe400078ec0ff */
[----:B------:R-:W-:Y:S02]  /*6cd0*/  F2FP.RELU.BF16.F32.PACK_AB R4, R205, R203 ;  /* 0x000000cbcd04723e */ /* 0x000fe400000018ff */
[----:B------:R-:W-:Y:S01]  /*6ce0*/  ISETP.LE.U32.AND P2, PT, R5, UR8, PT ;  /* 0x0000000805007c0c */ /* 0x000fe2000bf43070 */
[----:B-1----:R-:W-:Y:S01]  /*6cf0*/  @!P0 FADD.FTZ R184, -R184, -RZ ;  /* 0x800000ffb8b88221 */ /* 0x002fe20000010100 */
[----:B------:R-:W-:Y:S01]  /*6d00*/  ISETP.LE.U32.AND P0, PT, R14, UR8, PT ;  /* 0x000000080e007c0c */ /* 0x000fe2000bf03070 */
[----:B------:R1:W-:Y:S01]  /*6d10*/  STS [R224+0x10000], R4 ;  /* 0x01000004e0007388 */ /* 0x0003e20000000800 */
[----:B------:R-:W-:Y:S01]  /*6d20*/  F2FP.RELU.BF16.F32.PACK_AB R5, R187, R190 ;  /* 0x000000bebb05723e */ /* 0x000fe200000018ff */
[----:B------:R-:W3:Y:S02]  /*6d30*/  MUFU.EX2 R185, R45 ;  /* 0x0000002d00b97308 */ /* 0x000ee40000000800 */
[----:B------:R-:W-:Y:S01]  /*6d40*/  @!P1 FADD.FTZ R110, -R110, -RZ ;  /* 0x800000ff6e6e9221 */ /* 0x000fe20000010100 */
[----:B------:R-:W-:Y:S01]  /*6d50*/  FSETP.GE.FTZ.AND P1, PT, R182, RZ, PT ;  /* 0x000000ffb600720b */ /* 0x000fe20003f36000 */
[----:B--2---:R-:W-:Y:S01]  /*6d60*/  @!P4 FADD.FTZ R115, -R115, -RZ ;  /* 0x800000ff7373c221 */ /* 0x004fe20000010100 */
[----:B------:R-:W-:Y:S02]  /*6d70*/  ISETP.LE.U32.AND P4, PT, R8, UR8, PT ;  /* 0x0000000808007c0c */ /* 0x000fe4000bf83070 */
[----:B------:R-:W-:Y:S03]  /*6d80*/  F2FP.RELU.BF16.F32.PACK_AB R8, R172, R173 ;  /* 0x000000adac08723e */ /* 0x000fe600000018ff */
[----:B------:R-:W2:Y:S01]  /*6d90*/  MUFU.EX2 R165, R54 ;  /* 0x0000003600a57308 */ /* 0x000ea20000000800 */
[----:B------:R-:W-:Y:S01]  /*6da0*/  @!P2 FADD.FTZ R111, -R111, -RZ ;  /* 0x800000ff6f6fa221 */ /* 0x000fe20000010100 */
[----:B------:R-:W-:Y:S01]  /*6db0*/  @!P0 FADD.FTZ R114, -R114, -RZ ;  /* 0x800000ff72728221 */ /* 0x000fe20000010100 */
[----:B------:R-:W-:Y:S02]  /*6dc0*/  ISETP.LE.U32.AND P0, PT, R6, UR8, PT ;  /* 0x0000000806007c0c */ /* 0x000fe4000bf03070 */
[----:B------:R-:W-:Y:S02]  /*6dd0*/  F2FP.RELU.BF16.F32.PACK_AB R6, R208, R209 ;  /* 0x000000d1d006723e */ /* 0x000fe400000018ff */
[----:B------:R-:W-:Y:S03]  /*6de0*/  F2FP.RELU.BF16.F32.PACK_AB R0, R113, R114 ;  /* 0x000000727100723e */ /* 0x000fe600000018ff */
[----:B------:R-:W4:Y:S01]  /*6df0*/  MUFU.EX2 R162, R56 ;  /* 0x0000003800a27308 */ /* 0x000f220000000800 */
[----:B---3--:R-:W-:Y:S01]  /*6e00*/  @!P6 FADD.FTZ R185, -R185, -RZ ;  /* 0x800000ffb9b9e221 */ /* 0x008fe20000010100 */
[----:B------:R3:W-:Y:S01]  /*6e10*/  STS [R224+0x10400], R6 ;  /* 0x01040006e0007388 */ /* 0x0007e20000000800 */
[----:B------:R-:W-:Y:S02]  /*6e20*/  ISETP.LE.U32.AND P6, PT, R15, UR8, PT ;  /* 0x000000080f007c0c */ /* 0x000fe4000bfc3070 */
[----:B------:R-:W-:Y:S01]  /*6e30*/  FSETP.GE.FTZ.AND P2, PT, R187, RZ, PT ;  /* 0x000000ffbb00720b */ /* 0x000fe20003f56000 */
[----:B------:R3:W-:Y:S01]  /*6e40*/  STS [R226+0x10000], R5 ;  /* 0x01000005e2007388 */ /* 0x0007e20000000800 */
[----:B-1----:R-:W-:Y:S03]  /*6e50*/  F2FP.RELU.BF16.F32.PACK_AB R4, R192, R193 ;  /* 0x000000c1c004723e */ /* 0x002fe600000018ff */
[----:B------:R-:W1:Y:S01]  /*6e60*/  MUFU.EX2 R180, R59 ;  /* 0x0000003b00b47308 */ /* 0x000e620000000800 */
[----:B--2---:R-:W-:Y:S01]  /*6e70*/  @!P5 FADD.FTZ R165, -R165, -RZ ;  /* 0x800000ffa5a5d221 */ /* 0x004fe20000010100 */
[----:B------:R-:W-:Y:S01]  /*6e80*/  ISETP.LE.U32.AND P5, PT, R11, UR8, PT ;  /* 0x000000080b007c0c */ /* 0x000fe2000bfa3070 */
[----:B------:R-:W-:Y:S01]  /*6e90*/  @!P0 FADD.FTZ R171, -R171, -RZ ;  /* 0x800000ffabab8221 */ /* 0x000fe20000010100 */
[----:B------:R2:W-:Y:S02]  /*6ea0*/  STS [R226+0x10400], R4 ;  /* 0x01040004e2007388 */ /* 0x0005e40000000800 */
[----:B------:R-:W-:Y:S01]  /*6eb0*/  @!P6 FADD.FTZ R108, -R108, -RZ ;  /* 0x800000ff6c6ce221 */ /* 0x000fe20000010100 */
[----:B----4-:R-:W-:Y:S01]  /*6ec0*/  @!P3 FADD.FTZ R162, -R162, -RZ ;  /* 0x800000ffa2a2b221 */ /* 0x010fe20000010100 */
[----:B------:R-:W-:Y:S07]  /*6ed0*/  ISETP.LE.U32.AND P3, PT, R20, UR8, PT ;  /* 0x0000000814007c0c */ /* 0x000fee000bf63070 */
[----:B------:R-:W-:Y:S01]  /*6ee0*/  @!P5 FADD.FTZ R112, -R112, -RZ ;  /* 0x800000ff7070d221 */ /* 0x000fe20000010100 */
[----:B-1----:R-:W-:Y:S01]  /*6ef0*/  @!P4 FADD.FTZ R180, -R180, -RZ ;  /* 0x800000ffb4b4c221 */ /* 0x002fe20000010100 */
[----:B------:R-:W-:Y:S02]  /*6f00*/  FSETP.GE.FTZ.AND P4, PT, R205, RZ, PT ;  /* 0x000000ffcd00720b */ /* 0x000fe40003f96000 */
[----:B---3--:R-:W-:Y:S02]  /*6f10*/  F2FP.RELU.BF16.F32.PACK_AB R6, R212, R213 ;  /* 0x000000d5d406723e */ /* 0x008fe400000018ff */
[----:B------:R-:W-:Y:S01]  /*6f20*/  F2FP.RELU.BF16.F32.PACK_AB R5, R214, R215 ;  /* 0x000000d7d605723e */ /* 0x000fe200000018ff */
[----:B------:R-:W-:Y:S02]  /*6f30*/  @!P3 FADD.FTZ R109, -R109, -RZ ;  /* 0x800000ff6d6db221 */ /* 0x000fe40000010100 */
[----:B------:R1:W-:Y:S01]  /*6f40*/  STS [R224+0x12000], R6 ;  /* 0x01200006e0007388 */ /* 0x0003e20000000800 */
[----:B------:R-:W-:Y:S02]  /*6f50*/  FSETP.GE.FTZ.AND P3, PT, R190, RZ, PT ;  /* 0x000000ffbe00720b */ /* 0x000fe40003f76000 */
[----:B--2---:R-:W-:Y:S05]  /*6f60*/  F2FP.RELU.BF16.F32.PACK_AB R4, R216, R217 ;  /* 0x000000d9d804723e */ /* 0x004fea00000018ff */
[----:B------:R2:W-:Y:S04]  /*6f70*/  STS [R224+0x12400], R4 ;  /* 0x01240004e0007388 */ /* 0x0005e80000000800 */
[----:B------:R3:W-:Y:S01]  /*6f80*/  STS [R226+0x12400], R5 ;  /* 0x01240005e2007388 */ /* 0x0007e20000000800 */
[----:B-1----:R-:W-:Y:S05]  /*6f90*/  F2FP.RELU.BF16.F32.PACK_AB R6, R210, R211 ;  /* 0x000000d3d206723e */ /* 0x002fea00000018ff */
[----:B------:R1:W-:Y:S01]  /*6fa0*/  STS [R226+0x12000], R6 ;  /* 0x01200006e2007388 */ /* 0x0003e20000000800 */
[----:B--2---:R-:W-:Y:S02]  /*6fb0*/  F2FP.RELU.BF16.F32.PACK_AB R4, R181, R182 ;  /* 0x000000b6b504723e */ /* 0x004fe400000018ff */
[----:B---3--:R-:W-:Y:S03]  /*6fc0*/  F2FP.RELU.BF16.F32.PACK_AB R5, R176, R178 ;  /* 0x000000b2b005723e */ /* 0x008fe600000018ff */
[----:B------:R2:W-:Y:S01]  /*6fd0*/  STS [R230+0x10000], R4 ;  /* 0x01000004e6007388 */ /* 0x0005e20000000800 */
[----:B-1----:R-:W-:Y:S05]  /*6fe0*/  F2FP.RELU.BF16.F32.PACK_AB R6, R191, R189 ;  /* 0x000000bdbf06723e */ /* 0x002fea00000018ff */
[----:B------:R1:W-:Y:S01]  /*6ff0*/  STS [R230+0x10400], R6 ;  /* 0x01040006e6007388 */ /* 0x0003e20000000800 */
[----:B--2---:R-:W-:Y:S03]  /*7000*/  F2FP.RELU.BF16.F32.PACK_AB R4, R177, R179 ;  /* 0x000000b3b104723e */ /* 0x004fe600000018ff */
[----:B------:R2:W-:Y:S04]  /*7010*/  STS [R229+0x10000], R5 ;  /* 0x01000005e5007388 */ /* 0x0005e80000000800 */
[----:B------:R3:W-:Y:S01]  /*7020*/  STS [R229+0x10400], R4 ;  /* 0x01040004e5007388 */ /* 0x0007e20000000800 */
[----:B-1----:R-:W-:Y:S05]  /*7030*/  F2FP.RELU.BF16.F32.PACK_AB R6, R201, R200 ;  /* 0x000000c8c906723e */ /* 0x002fea00000018ff */
[----:B------:R1:W-:Y:S01]  /*7040*/  STS [R230+0x12000], R6 ;  /* 0x01200006e6007388 */ /* 0x0003e20000000800 */
[----:B--2---:R-:W-:Y:S02]  /*7050*/  F2FP.RELU.BF16.F32.PACK_AB R5, R202, R204 ;  /* 0x000000ccca05723e */ /* 0x004fe400000018ff */
[----:B---3--:R-:W-:Y:S05]  /*7060*/  F2FP.RELU.BF16.F32.PACK_AB R4, R206, R207 ;  /* 0x000000cfce04723e */ /* 0x008fea00000018ff */
[----:B------:R2:W-:Y:S04]  /*7070*/  STS [R230+0x12400], R4 ;  /* 0x01240004e6007388 */ /* 0x0005e80000000800 */
[----:B------:R3:W-:Y:S01]  /*7080*/  STS [R229+0x12400], R5 ;  /* 0x01240005e5007388 */ /* 0x0007e20000000800 */
[----:B-1----:R-:W-:Y:S05]  /*7090*/  F2FP.RELU.BF16.F32.PACK_AB R6, R194, R197 ;  /* 0x000000c5c206723e */ /* 0x002fea00000018ff */
[----:B------:R1:W-:Y:S01]  /*70a0*/  STS [R229+0x12000], R6 ;  /* 0x01200006e5007388 */ /* 0x0003e20000000800 */
[----:B--2---:R-:W-:Y:S03]  /*70b0*/  F2FP.RELU.BF16.F32.PACK_AB R4, R174, R175 ;  /* 0x000000afae04723e */ /* 0x004fe600000018ff */
[----:B------:R-:W-:Y:S01]  /*70c0*/  STS [R223+0x10400], R8 ;  /* 0x01040008df007388 */ /* 0x000fe20000000800 */
[----:B---3--:R-:W-:Y:S03]  /*70d0*/  F2FP.RELU.BF16.F32.PACK_AB R5, R168, R170 ;  /* 0x000000aaa805723e */ /* 0x008fe600000018ff */
[----:B------:R2:W-:Y:S04]  /*70e0*/  STS [R223+0x10000], R4 ;  /* 0x01000004df007388 */ /* 0x0005e80000000800 */
[----:B------:R3:W-:Y:S01]  /*70f0*/  STS [R225+0x10000], R5 ;  /* 0x01000005e1007388 */ /* 0x0007e20000000800 */
[----:B-1----:R-:W-:Y:S02]  /*7100*/  F2FP.RELU.BF16.F32.PACK_AB R6, R198, R199 ;  /* 0x000000c7c606723e */ /* 0x002fe400000018ff */
[----:B--2---:R-:W-:Y:S02]  /*7110*/  F2FP.RELU.BF16.F32.PACK_AB R4, R167, R169 ;  /* 0x000000a9a704723e */ /* 0x004fe400000018ff */
        /* <DEDUP_REMOVED lines=57> */
[----:B------:R-:W-:Y:S01]  /*74b0*/  HMMA.16816.F32.BF16 R64, R100, R146, R64 ;  /* 0x000000926440723c */ /* 0x000fe20000041840 */
[----:B------:R-:W-:Y:S04]  /*74c0*/  IMAD.U32 R104, RZ, RZ, UR27 ;  /* 0x0000001bff687e24 */ /* 0x000fe8000f8e00ff */
[----:B------:R-:W-:Y:S01]  /*74d0*/  IMAD.U32 R105, RZ, RZ, UR26 ;  /* 0x0000001aff697e24 */ /* 0x000fe2000f8e00ff */
[C---:B------:R-:W-:Y:S05]  /*74e0*/  LEA R106, P0, R247.reuse, R104, 0x2 ;  /* 0x00000068f76a7211 */ /* 0x040fea00078010ff */
[----:B------:R-:W-:Y:S02]  /*74f0*/  LEA.HI.X.SX32 R107, R247, R105, 0x2, P0 ;  /* 0x00000069f76b7211 */ /* 0x000fe400000f16ff */
[----:B------:R-:W-:Y:S03]  /*7500*/  FSETP.GE.FTZ.AND P0, PT, R203, RZ, PT ;  /* 0x000000ffcb00720b */ /* 0x000fe60003f16000 */
[----:B------:R-:W2:Y:S04]  /*7510*/  LDG.E R105, desc[UR10][R106.64] ;  /* 0x0000000a6a697981 */ /* 0x000ea8000c1e1900 */
[----:B------:R-:W3:Y:S01]  /*7520*/  LDG.E R104, desc[UR10][R106.64+0x20] ;  /* 0x0000200a6a687981 */ /* 0x000ee2000c1e1900 */
[C---:B--2---:R-:W-:Y:S01]  /*7530*/  FADD.FTZ R0, -R105.reuse, R4 ;  /* 0x0000000469007221 */ /* 0x044fe20000010100 */
[C---:B------:R-:W-:Y:S02]  /*7540*/  FADD.FTZ R5, -R105.reuse, R5 ;  /* 0x0000000569057221 */ /* 0x040fe40000010100 */
[----:B------:R-:W5:Y:S01]  /*7550*/  LDG.E R4, desc[UR10][R106.64+0x100] ;  /* 0x0001000a6a047981 */ /* 0x000f62000c1e1900 */
[C---:B------:R-:W-:Y:S01]  /*7560*/  FADD.FTZ R16, -R105.reuse, R16 ;  /* 0x0000001069107221 */ /* 0x040fe20000010100 */
[C---:B------:R-:W-:Y:S01]  /*7570*/  FADD.FTZ R17, -R105.reuse, R17 ;  /* 0x0000001169117221 */ /* 0x040fe20000010100 */
[-C--:B------:R-:W-:Y:S01]  /*7580*/  FSEL R0, R0, R105.reuse, P0 ;  /* 0x0000006900007208 */ /* 0x080fe20000000000 */
[----:B------:R-:W-:Y:S01]  /*7590*/  FADD.FTZ R21, -R105, R21 ;  /* 0x0000001569157221 */ /* 0x000fe20000010100 */
[----:B------:R-:W-:Y:S01]  /*75a0*/  FSETP.GE.FTZ.AND P0, PT, R181, RZ, PT ;  /* 0x000000ffb500720b */ /* 0x000fe20003f16000 */
[----:B------:R-:W-:Y:S01]  /*75b0*/  FADD.FTZ R20, -R105, R20 ;  /* 0x0000001469147221 */ /* 0x000fe20000010100 */
[-C--:B------:R-:W-:Y:S01]  /*75c0*/  FSEL R16, R16, R105.reuse, P3 ;  /* 0x0000006910107208 */ /* 0x080fe20001800000 */
[----:B------:R-:W-:Y:S01]  /*75d0*/  FMUL.FTZ R203, R203, R0 ;  /* 0x00000000cbcb7220 */ /* 0x000fe20000410000 */
[-C--:B------:R-:W-:Y:S01]  /*75e0*/  FSEL R21, R21, R105.reuse, P0 ;  /* 0x0000006915157208 */ /* 0x080fe20000000000 */
[----:B------:R1:W5:Y:S01]  /*75f0*/  LDG.E R0, desc[UR10][R106.64+0x120] ;  /* 0x0001200a6a007981 */ /* 0x000362000c1e1900 */
[----:B------:R-:W-:Y:S01]  /*7600*/  FSETP.GE.FTZ.AND P0, PT, R174, RZ, PT ;  /* 0x000000ffae00720b */ /* 0x000fe20003f16000 */
[----:B------:R-:W-:Y:S01]  /*7610*/  FMUL.FTZ R16, R190, R16 ;  /* 0x00000010be107220 */ /* 0x000fe20000410000 */
[----:B------:R-:W-:Y:S01]  /*7620*/  FSEL R20, R20, R105, P1 ;  /* 0x0000006914147208 */ /* 0x000fe20000800000 */
[----:B------:R-:W-:Y:S01]  /*7630*/  FMUL.FTZ R181, R181, R21 ;  /* 0x00000015b5b57220 */ /* 0x000fe20000410000 */
[----:B------:R-:W-:Y:S01]  /*7640*/  FSETP.GE.FTZ.AND P1, PT, R175, RZ, PT ;  /* 0x000000ffaf00720b */ /* 0x000fe20003f36000 */
[C---:B------:R-:W-:Y:S01]  /*7650*/  FADD.FTZ R21, -R105.reuse, R32 ;  /* 0x0000002069157221 */ /* 0x040fe20000010100 */
[----:B------:R-:W-:Y:S01]  /*7660*/  FSETP.GE.FTZ.AND P3, PT, R178, RZ, PT ;  /* 0x000000ffb200720b */ /* 0x000fe20003f76000 */
[----:B------:R-:W-:Y:S01]  /*7670*/  FMUL.FTZ R182, R182, R20 ;  /* 0x00000014b6b67220 */ /* 0x000fe20000410000 */
[C---:B------:R-:W-:Y:S01]  /*7680*/  FADD.FTZ R20, -R105.reuse, R33 ;  /* 0x0000002169147221 */ /* 0x040fe20000010100 */
[----:B------:R-:W-:Y:S01]  /*7690*/  FADD.FTZ R53, -R105, R53 ;  /* 0x0000003569357221 */ /* 0x000fe20000010100 */
[----:B------:R-:W-:Y:S01]  /*76a0*/  FSEL R21, R21, R105, P3 ;  /* 0x0000006915157208 */ /* 0x000fe20001800000 */
[C---:B------:R-:W-:Y:S01]  /*76b0*/  FADD.FTZ R52, -R105.reuse, R52 ;  /* 0x0000003469347221 */ /* 0x040fe20000010100 */
[----:B------:R-:W-:Y:S01]  /*76c0*/  FSETP.GE.FTZ.AND P3, PT, R168, RZ, PT ;  /* 0x000000ffa800720b */ /* 0x000fe20003f76000 */
[----:B------:R-:W-:Y:S01]  /*76d0*/  FADD.FTZ R64, -R105, R64 ;  /* 0x0000004069407221 */ /* 0x000fe20000010100 */
[----:B------:R-:W-:Y:S01]  /*76e0*/  F2FP.BF16.F32.PACK_AB R181, R181, R182 ;  /* 0x000000b6b5b5723e */ /* 0x000fe200000010ff */
[----:B------:R-:W-:Y:S01]  /*76f0*/  FMUL.FTZ R21, R178, R21 ;  /* 0x00000015b2157220 */ /* 0x000fe20000410000 */
[C---:B---3--:R-:W-:Y:S01]  /*7700*/  FADD.FTZ R6, -R104.reuse, R6 ;  /* 0x0000000668067221 */ /* 0x048fe20000010100 */
[----:B------:R-:W-:Y:S01]  /*7710*/  FADD.FTZ R7, -R104, R7 ;  /* 0x0000000768077221 */ /* 0x000fe20000010100 */
[-C--:B-1----:R-:W-:Y:S02]  /*7720*/  FSEL R106, R5, R105.reuse, P4 ;  /* 0x00000069056a7208 */ /* 0x082fe40002000000 */
[----:B------:R-:W-:Y:S01]  /*7730*/  FSEL R5, R17, R105, P2 ;  /* 0x0000006911057208 */ /* 0x000fe20001000000 */
[----:B------:R-:W-:Y:S01]  /*7740*/  FADD.FTZ R17, -R105, R36 ;  /* 0x0000002469117221 */ /* 0x000fe20000010100 */
[----:B------:R-:W-:Y:S01]  /*7750*/  FSETP.GE.FTZ.AND P2, PT, R176, RZ, PT ;  /* 0x000000ffb000720b */ /* 0x000fe20003f56000 */
[----:B------:R-:W-:Y:S01]  /*7760*/  FMUL.FTZ R106, R205, R106 ;  /* 0x0000006acd6a7220 */ /* 0x000fe20000410000 */
[----:B------:R-:W-:Y:S01]  /*7770*/  FSETP.GE.FTZ.AND P4, PT, R170, RZ, PT ;  /* 0x000000ffaa00720b */ /* 0x000fe20003f96000 */
[----:B------:R-:W-:Y:S01]  /*7780*/  FMUL.FTZ R187, R187, R5 ;  /* 0x00000005bbbb7220 */ /* 0x000fe20000410000 */
[-C--:B------:R-:W-:Y:S02]  /*7790*/  FSEL R17, R17, R105.reuse, P1 ;  /* 0x0000006911117208 */ /* 0x080fe40000800000 */
[----:B------:R-:W-:Y:S02]  /*77a0*/  FSETP.GE.FTZ.AND P1, PT, R164, RZ, PT ;  /* 0x000000ffa400720b */ /* 0x000fe40003f36000 */
[----:B------:R-:W-:Y:S01]  /*77b0*/  F2FP.BF16.F32.PACK_AB R100, R187, R16 ;  /* 0x00000010bb64723e */ /* 0x000fe200000010ff */
        /* <DEDUP_REMOVED lines=13> */
[-C--:B------:R-:W-:Y:S02]  /*7890*/  FSEL R17, R17, R105.reuse, P4 ;  /* 0x0000006911117208 */ /* 0x080fe40002000000 */
[-C--:B------:R-:W-:Y:S02]  /*78a0*/  FSEL R52, R52, R105.reuse, P2 ;  /* 0x0000006934347208 */ /* 0x080fe40001000000 */
[----:B------:R-:W-:Y:S01]  /*78b0*/  FSEL R16, R16, R105, P3 ;  /* 0x0000006910107208 */ /* 0x000fe20001800000 */
        /* <DEDUP_REMOVED lines=51> */
.L_x_558:
        /* <DEDUP_REMOVED lines=11> */
[----:B------:R-:W-:Y:S01]  /*7ca0*/  FADD.FTZ R19, -R104, R19 ;  /* 0x0000001368137221 */ /* 0x000fe20000010100 */
[----:B------:R-:W-:Y:S01]  /*7cb0*/  F2FP.BF16.F32.PACK_AB R6, R6, R17 ;  /* 0x000000110606723e */ /* 0x000fe200000010ff */
[----:B------:R-:W-:Y:S01]  /*7cc0*/  FADD.FTZ R7, -R104, R23 ;  /* 0x0000001768077221 */ /* 0x000fe20000010100 */
[-C--:B------:R-:W-:Y:S01]  /*7cd0*/  FSEL R18, R18, R104.reuse, P3 ;  /* 0x0000006812127208 */ /* 0x080fe20001800000 */
[----:B------:R-:W-:Y:S01]  /*7ce0*/  FADD.FTZ R35, -R104, R35 ;  /* 0x0000002368237221 */ /* 0x000fe20000010100 */
[----:B------:R-:W-:Y:S01]  /*7cf0*/  FSEL R19, R19, R104, P2 ;  /* 0x0000006813137208 */ /* 0x000fe20001000000 */
[----:B------:R2:W-:Y:S01]  /*7d00*/  STS [R224+0x8400], R6 ;  /* 0x00840006e0007388 */ /* 0x0005e20000000800 */
[----:B------:R-:W-:Y:S01]  /*7d10*/  FSETP.GE.FTZ.AND P2, PT, R191, RZ, PT ;  /* 0x000000ffbf00720b */ /* 0x000fe20003f56000 */
[----:B------:R-:W-:Y:S01]  /*7d20*/  FMUL.FTZ R21, R193, R18 ;  /* 0x00000012c1157220 */ /* 0x000fe20000410000 */
[----:B------:R-:W-:Y:S01]  /*7d30*/  FSETP.GE.FTZ.AND P3, PT, R177, RZ, PT ;  /* 0x000000ffb100720b */ /* 0x000fe20003f76000 */
[----:B------:R-:W-:Y:S01]  /*7d40*/  STS [R226+0x8000], R100 ;  /* 0x00800064e2007388 */ /* 0x000fe20000000800 */
[----:B------:R-:W-:Y:S01]  /*7d50*/  FMUL.FTZ R20, R192, R19 ;  /* 0x00000013c0147220 */ /* 0x000fe20000410000 */
[C---:B------:R-:W-:Y:S01]  /*7d60*/  FADD.FTZ R17, -R104.reuse, R39 ;  /* 0x0000002768117221 */ /* 0x040fe20000010100 */
[-C--:B------:R-:W-:Y:S01]  /*7d70*/  FSEL R7, R7, R104.reuse, P2 ;  /* 0x0000006807077208 */ /* 0x080fe20001000000 */
[C---:B------:R-:W-:Y:S01]  /*7d80*/  FADD.FTZ R18, -R104.reuse, R38 ;  /* 0x0000002668127221 */ /* 0x040fe20000010100 */
[C---:B-1----:R-:W-:Y:S01]  /*7d90*/  FADD.FTZ R5, -R104.reuse, R34 ;  /* 0x0000002268057221 */ /* 0x042fe20000010100 */
[-C--:B------:R-:W-:Y:S01]  /*7da0*/  FSEL R35, R35, R104.reuse, P3 ;  /* 0x0000006823237208 */ /* 0x080fe20001800000 */
[C---:B------:R-:W-:Y:S01]  /*7db0*/  FADD.FTZ R50, -R104.reuse, R50 ;  /* 0x0000003268327221 */ /* 0x040fe20000010100 */
[----:B------:R-:W-:Y:S01]  /*7dc0*/  FMUL.FTZ R19, R191, R7 ;  /* 0x00000007bf137220 */ /* 0x000fe20000410000 */
[----:B------:R-:W-:Y:S01]  /*7dd0*/  FSETP.GE.FTZ.AND P2, PT, R173, RZ, PT ;  /* 0x000000ffad00720b */ /* 0x000fe20003f56000 */
[----:B------:R-:W-:Y:S01]  /*7de0*/  FADD.FTZ R51, -R104, R51 ;  /* 0x0000003368337221 */ /* 0x000fe20000010100 */
[-C--:B------:R-:W-:Y:S01]  /*7df0*/  FSEL R5, R5, R104.reuse, P1 ;  /* 0x0000006805057208 */ /* 0x080fe20000800000 */
[----:B------:R-:W-:Y:S01]  /*7e00*/  FMUL.FTZ R7, R177, R35 ;  /* 0x00000023b1077220 */ /* 0x000fe20000410000 */
[----:B------:R-:W-:Y:S01]  /*7e10*/  FSETP.GE.FTZ.AND P1, PT, R172, RZ, PT ;  /* 0x000000ffac00720b */ /* 0x000fe20003f36000 */
[----:B------:R-:W-:Y:S01]  /*7e20*/  FADD.FTZ R54, -R104, R54 ;  /* 0x0000003668367221 */ /* 0x000fe20000010100 */
[-C--:B------:R-:W-:Y:S01]  /*7e30*/  FSEL R18, R18, R104.reuse, P2 ;  /* 0x0000006812127208 */ /* 0x080fe20001000000 */
[----:B------:R-:W-:Y:S01]  /*7e40*/  FMUL.FTZ R16, R179, R5 ;  /* 0x00000005b3107220 */ /* 0x000fe20000410000 */
[----:B------:R-:W-:Y:S01]  /*7e50*/  F2FP.BF16.F32.PACK_AB R5, R20, R21 ;  /* 0x000000151405723e */ /* 0x000fe200000010ff */
[C---:B-----5:R-:W-:Y:S01]  /*7e60*/  FADD.FTZ R25, -R4.reuse, R25 ;  /* 0x0000001904197221 */ /* 0x060fe20000010100 */
[----:B------:R-:W-:Y:S01]  /*7e70*/  FSEL R17, R17, R104, P1 ;  /* 0x0000006811117208 */ /* 0x000fe20000800000 */
[----:B------:R-:W-:Y:S01]  /*7e80*/  FADD.FTZ R9, -R4, R9 ;  /* 0x0000000904097221 */ /* 0x000fe20000010100 */
[----:B------:R-:W-:Y:S01]  /*7e90*/  FSETP.GE.FTZ.AND P1, PT, R108, RZ, PT ;  /* 0x000000ff6c00720b */ /* 0x000fe20003f36000 */
[----:B------:R1:W-:Y:S01]  /*7ea0*/  STS [R226+0x8400], R5 ;  /* 0x00840005e2007388 */ /* 0x0003e20000000800 */
[----:B------:R-:W-:Y:S01]  /*7eb0*/  F2FP.BF16.F32.PACK_AB R32, R7, R16 ;  /* 0x000000100720723e */ /* 0x000fe200000010ff */
[C---:B------:R-:W-:Y:S01]  /*7ec0*/  FADD.FTZ R55, -R104.reuse, R55 ;  /* 0x0000003768377221 */ /* 0x040fe20000010100 */
[----:B------:R-:W-:Y:S01]  /*7ed0*/  FADD.FTZ R7, -R104, R66 ;  /* 0x0000004268077221 */ /* 0x000fe20000010100 */
[----:B------:R-:W-:Y:S01]  /*7ee0*/  FSETP.GE.FTZ.AND P5, PT, R167, RZ, PT ;  /* 0x000000ffa700720b */ /* 0x000fe20003fb6000 */
[C---:B------:R-:W-:Y:S01]  /*7ef0*/  FADD.FTZ R8, -R4.reuse, R8 ;  /* 0x0000000804087221 */ /* 0x040fe20000010100 */
[----:B------:R-:W-:Y:S01]  /*7f00*/  FSETP.GE.FTZ.AND P4, PT, R165, RZ, PT ;  /* 0x000000ffa500720b */ /* 0x000fe20003f96000 */
[C---:B------:R-:W-:Y:S01]  /*7f10*/  FADD.FTZ R13, -R4.reuse, R13 ;  /* 0x0000000d040d7221 */ /* 0x040fe20000010100 */
[----:B------:R-:W-:Y:S01]  /*7f20*/  FSETP.GE.FTZ.AND P3, PT, R163, RZ, PT ;  /* 0x000000ffa300720b */ /* 0x000fe20003f76000 */
[----:B------:R-:W-:Y:S01]  /*7f30*/  FADD.FTZ R24, -R4, R24 ;  /* 0x0000001804187221 */ /* 0x000fe20000010100 */
[----:B------:R-:W-:Y:S01]  /*7f40*/  FSETP.GE.FTZ.AND P2, PT, R110, RZ, PT ;  /* 0x000000ff6e00720b */ /* 0x000fe20003f56000 */
[----:B------:R-:W-:Y:S01]  /*7f50*/  FADD.FTZ R12, -R4, R12 ;  /* 0x0000000c040c7221 */ /* 0x000fe20000010100 */
[----:B------:R-:W-:Y:S01]  /*7f60*/  FSEL R50, R50, R104, P6 ;  /* 0x0000006832327208 */ /* 0x000fe20003000000 */
[----:B------:R-:W-:Y:S01]  /*7f70*/  FMUL.FTZ R22, R189, R22 ;  /* 0x00000016bd167220 */ /* 0x000fe20000410000 */
[-C--:B------:R-:W-:Y:S01]  /*7f80*/  FSEL R51, R51, R104.reuse, P5 ;  /* 0x0000006833337208 */ /* 0x080fe20002800000 */
[----:B------:R-:W-:Y:S01]  /*7f90*/  FADD.FTZ R29, -R4, R29 ;  /* 0x0000001d041d7221 */ /* 0x000fe20000010100 */
[-C--:B------:R-:W-:Y:S01]  /*7fa0*/  FSEL R54, R54, R104.reuse, P4 ;  /* 0x0000006836367208 */ /* 0x080fe20002000000 */
[----:B------:R-:W-:Y:S01]  /*7fb0*/  FADD.FTZ R44, -R4, R44 ;  /* 0x0000002c042c7221 */ /* 0x000fe20000010100 */
[----:B------:R-:W-:Y:S01]  /*7fc0*/  FSEL R55, R55, R104, P3 ;  /* 0x0000006837377208 */ /* 0x000fe20001800000 */
[----:B------:R-:W-:Y:S01]  /*7fd0*/  FMUL.FTZ R18, R173, R18 ;  /* 0x00000012ad127220 */ /* 0x000fe20000410000 */
[----:B------:R-:W-:Y:S01]  /*7fe0*/  FSEL R7, R7, R104, P2 ;  /* 0x0000006807077208 */ /* 0x000fe20001000000 */
[----:B------:R-:W-:Y:S01]  /*7ff0*/  @P1 FADD.FTZ R104, -R104, R67 ;  /* 0x0000004368681221 */ /* 0x000fe20000010100 */
[----:B------:R-:W-:Y:S01]  /*8000*/  FSETP.GE.FTZ.AND P3, PT, R212, RZ, PT ;  /* 0x000000ffd400720b */ /* 0x000fe20003f76000 */
[----:B------:R-:W-:Y:S01]  /*8010*/  FMUL.FTZ R17, R172, R17 ;  /* 0x00000011ac117220 */ /* 0x000fe20000410000 */
[----:B------:R-:W-:Y:S01]  /*8020*/  FSETP.GE.FTZ.AND P1, PT, R213, RZ, PT ;  /* 0x000000ffd500720b */ /* 0x000fe20003f36000 */
[----:B------:R-:W-:Y:S01]  /*8030*/  FMUL.FTZ R110, R110, R7 ;  /* 0x000000076e6e7220 */ /* 0x000fe20000410000 */
[-C--:B--2---:R-:W-:Y:S01]  /*8040*/  FSEL R6, R9, R4.reuse, P3 ;  /* 0x0000000409067208 */ /* 0x084fe20001800000 */
[----:B------:R-:W-:Y:S01]  /*8050*/  FADD.FTZ R9, -R4, R28 ;  /* 0x0000001c04097221 */ /* 0x000fe20000010100 */
[----:B------:R-:W-:Y:S01]  /*8060*/  FSEL R8, R8, R4, P1 ;  /* 0x0000000408087208 */ /* 0x000fe20000800000 */
[----:B------:R-:W-:Y:S01]  /*8070*/  FADD.FTZ R7, -R4, R40 ;  /* 0x0000002804077221 */ /* 0x000fe20000010100 */
[----:B------:R-:W-:Y:S01]  /*8080*/  FSETP.GE.FTZ.AND P1, PT, R210, RZ, PT ;  /* 0x000000ffd200720b */ /* 0x000fe20003f36000 */
[----:B------:R-:W-:Y:S01]  /*8090*/  FMUL.FTZ R6, R212, R6 ;  /* 0x00000006d4067220 */ /* 0x000fe20000410000 */
        /* <DEDUP_REMOVED lines=8> */
[----:B-1----:R-:W-:Y:S01]  /*8120*/  F2FP.BF16.F32.PACK_AB R5, R6, R8 ;  /* 0x000000080605723e */ /* 0x002fe200000010ff */
[----:B------:R-:W-:Y:S01]  /*8130*/  FADD.FTZ R6, -R4, R41 ;  /* 0x0000002904067221 */ /* 0x000fe20000010100 */
[-C--:B------:R-:W-:Y:S01]  /*8140*/  FSEL R24, R24, R4.reuse, P1 ;  /* 0x0000000418187208 */ /* 0x080fe20000800000 */
[----:B------:R-:W-:Y:S01]  /*8150*/  FADD.FTZ R27, -R0, R27 ;  /* 0x0000001b001b7221 */ /* 0x000fe20000010100 */
[----:B------:R-:W-:Y:S01]  /*8160*/  FSEL R12, R12, R4, P2 ;  /* 0x000000040c0c7208 */ /* 0x000fe20001000000 */
[----:B------:R1:W-:Y:S01]  /*8170*/  STS [R224+0xa000], R5 ;  /* 0x00a00005e0007388 */ /* 0x0003e20000000800 */
        /* <DEDUP_REMOVED lines=8> */
[-C--:B------:R-:W-:Y:S01]  /*8200*/  FSEL R6, R6, R4.reuse, P1 ;  /* 0x0000000406067208 */ /* 0x080fe20000800000 */
[C---:B------:R-:W-:Y:S01]  /*8210*/  FADD.FTZ R31, -R0.reuse, R31 ;  /* 0x0000001f001f7221 */ /* 0x040fe20000010100 */
        /* <DEDUP_REMOVED lines=9> */
[----:B------:R-:W-:Y:S01]  /*82b0*/  FMUL.FTZ R19, R197, R9 ;  /* 0x00000009c5137220 */ /* 0x000fe20000410000 */
[----:B------:R-:W-:Y:S01]  /*82c0*/  F2FP.BF16.F32.PACK_AB R22, R13, R12 ;  /* 0x0000000c0d16723e */ /* 0x000fe200000010ff */
[----:B------:R-:W-:Y:S01]  /*82d0*/  FMUL.FTZ R12, R188, R7 ;  /* 0x00000007bc0c7220 */ /* 0x000fe20000410000 */
[----:B------:R-:W-:Y:S01]  /*82e0*/  F2FP.BF16.F32.PACK_AB R21, R8, R21 ;  /* 0x000000150815723e */ /* 0x000fe200000010ff */
[C---:B------:R-:W-:Y:S01]  /*82f0*/  FADD.FTZ R9, -R4.reuse, R45 ;  /* 0x0000002d04097221 */ /* 0x040fe20000010100 */
[----:B------:R-:W-:Y:S01]  /*8300*/  FSEL R29, R29, R4, P3 ;  /* 0x000000041d1d7208 */ /* 0x000fe20001800000 */
[C---:B------:R-:W-:Y:S01]  /*8310*/  FADD.FTZ R8, -R4.reuse, R56 ;  /* 0x0000003804087221 */ /* 0x040fe20000010100 */
[----:B------:R-:W-:Y:S01]  /*8320*/  FADD.FTZ R7, -R4, R57 ;  /* 0x0000003904077221 */ /* 0x000fe20000010100 */
[----:B------:R-:W-:Y:S01]  /*8330*/  FSETP.GE.FTZ.AND P6, PT, R184, RZ, PT ;  /* 0x000000ffb800720b */ /* 0x000fe20003fd6000 */
[----:B-1----:R-:W-:Y:S01]  /*8340*/  FADD.FTZ R5, -R0, R59 ;  /* 0x0000003b00057221 */ /* 0x002fe20000010100 */
        /* <DEDUP_REMOVED lines=8> */
[----:B------:R-:W-:Y:S01]  /*83d0*/  FSEL R44, R44, R4, P6 ;  /* 0x000000042c2c7208 */ /* 0x000fe20003000000 */
[----:B------:R-:W-:Y:S01]  /*83e0*/  FMUL.FTZ R104, R108, R104 ;  /* 0x000000686c687220 */ /* 0x000fe20000410000 */
[-C--:B------:R-:W-:Y:S01]  /*83f0*/  FSEL R9, R9, R4.reuse, P5 ;  /* 0x0000000409097208 */ /* 0x080fe20002800000 */
[----:B------:R-:W-:Y:S01]  /*8400*/  IMAD.MOV.U32 R52, RZ, RZ, R238 ;  /* 0x000000ffff347224 */ /* 0x000fe200078e00ee */
[----:B------:R-:W-:Y:S01]  /*8410*/  FSEL R8, R8, R4, P4 ;  /* 0x0000000408087208 */ /* 0x000fe20002000000 */
[----:B------:R-:W-:Y:S01]  /*8420*/  FMUL.FTZ R13, R184, R44 ;  /* 0x0000002cb80d7220 */ /* 0x000fe20000410000 */
[-C--:B------:R-:W-:Y:S01]  /*8430*/  FSEL R7, R7, R4.reuse, P3 ;  /* 0x0000000407077208 */ /* 0x080fe20001800000 */
[----:B------:R-:W-:Y:S01]  /*8440*/  FMUL.FTZ R9, R185, R9 ;  /* 0x00000009b9097220 */ /* 0x000fe20000410000 */
[----:B------:R-:W-:Y:S01]  /*8450*/  FSEL R6, R6, R4, P2 ;  /* 0x0000000406067208 */ /* 0x000fe20001000000 */
[----:B------:R-:W-:Y:S01]  /*8460*/  @P1 FADD.FTZ R4, -R4, R61 ;  /* 0x0000003d04041221 */ /* 0x000fe20000010100 */
[----:B------:R-:W-:Y:S01]  /*8470*/  F2FP.BF16.F32.PACK_AB R23, R17, R18 ;  /* 0x000000121117723e */ /* 0x000fe200000010ff */
[----:B------:R-:W-:Y:S01]  /*8480*/  FMUL.FTZ R8, R162, R8 ;  /* 0x00000008a2087220 */ /* 0x000fe20000410000 */
[----:B------:R-:W-:Y:S01]  /*8490*/  FMUL.FTZ R7, R115, R7 ;  /* 0x0000000773077220 */ /* 0x000fe20000410000 */
[----:B------:R-:W-:Y:S01]  /*84a0*/  FMUL.FTZ R6, R112, R6 ;  /* 0x0000000670067220 */ /* 0x000fe20000410000 */
[----:B------:R-:W-:Y:S01]  /*84b0*/  FMUL.FTZ R18, R111, R4 ;  /* 0x000000046f127220 */ /* 0x000fe20000410000 */
[----:B------:R-:W-:Y:S01]  /*84c0*/  F2FP.BF16.F32.PACK_AB R16, R16, R12 ;  /* 0x0000000c1010723e */ /* 0x000fe200000010ff */
[C---:B------:R-:W-:Y:S01]  /*84d0*/  FADD.FTZ R4, -R0.reuse, R15 ;  /* 0x0000000f00047221 */ /* 0x040fe20000010100 */
[----:B------:R-:W-:Y:S01]  /*84e0*/  F2FP.BF16.F32.PACK_AB R12, R7, R8 ;  /* 0x00000008070c723e */ /* 0x000fe200000010ff */
[----:B------:R-:W-:Y:S01]  /*84f0*/  FADD.FTZ R8, -R0, R10 ;  /* 0x0000000a00087221 */ /* 0x000fe20000010100 */
[----:B------:R-:W-:Y:S01]  /*8500*/  F2FP.BF16.F32.PACK_AB R18, R18, R6 ;  /* 0x000000061212723e */ /* 0x000fe200000010ff */
[C---:B------:R-:W-:Y:S01]  /*8510*/  FADD.FTZ R6, -R0.reuse, R14 ;  /* 0x0000000e00067221 */ /* 0x040fe20000010100 */
[----:B------:R-:W-:Y:S01]  /*8520*/  FSETP.GE.FTZ.AND P2, PT, R215, RZ, PT ;  /* 0x000000ffd700720b */ /* 0x000fe20003f56000 */
[----:B------:R-:W-:Y:S01]  /*8530*/  FADD.FTZ R7, -R0, R11 ;  /* 0x0000000b00077221 */ /* 0x000fe20000010100 */
[----:B------:R-:W-:Y:S01]  /*8540*/  FSETP.GE.FTZ.AND P4, PT, R217, RZ, PT ;  /* 0x000000ffd900720b */ /* 0x000fe20003f96000 */
[----:B------:R-:W-:Y:S01]  /*8550*/  FMUL.FTZ R17, R194, R29 ;  /* 0x0000001dc2117220 */ /* 0x000fe20000410000 */
[----:B------:R-:W-:Y:S01]  /*8560*/  FSETP.GE.FTZ.AND P3, PT, R216, RZ, PT ;  /* 0x000000ffd800720b */ /* 0x000fe20003f76000 */
[----:B------:R-:W-:Y:S01]  /*8570*/  IMAD.MOV.U32 R53, RZ, RZ, R231 ;  /* 0x000000ffff357224 */ /* 0x000fe200078e00e7 */
[----:B------:R-:W-:Y:S02]  /*8580*/  FSETP.GE.FTZ.AND P1, PT, R214, RZ, PT ;  /* 0x000000ffd600720b */ /* 0x000fe40003f36000 */
[-C--:B------:R-:W-:Y:S02]  /*8590*/  FSEL R6, R6, R0.reuse, P2 ;  /* 0x0000000006067208 */ /* 0x080fe40001000000 */
        /* <DEDUP_REMOVED lines=69> */
[----:B------:R-:W-:Y:S01]  /*89f0*/  @P1 FADD.FTZ R0, -R0, R63 ;  /* 0x0000003f00001221 */ /* 0x000fe20000010100 */
[----:B------:R-:W-:Y:S01]  /*8a00*/  F2FP.BF16.F32.PACK_AB R104, R104, R110 ;  /* 0x0000006e6868723e */ /* 0x000fe200000010ff */
        /* <DEDUP_REMOVED lines=116> */
.L_x_559:
[----:B------:R-:W-:Y:S01]  /*9150*/  LDSM.16.M88.4 R16, [R150] ;  /* 0x000000009610783b */ /* 0x000fe20000000200 */
[----:B------:R-:W-:Y:S01]  /*9160*/  IMAD.MOV.U32 R54, RZ, RZ, 0x4 ;  /* 0x00000004ff367424 */ /* 0x000fe200078e00ff */
        /* <DEDUP_REMOVED lines=55> */
[----:B------:R-:W-:Y:S04]  /*94e0*/  MOV R40, UR41 ;  /* 0x0000002900287c02 */ /* 0x000fe80008000f00 */
        /* <DEDUP_REMOVED lines=164> */
[----:B------:R-:W-:Y:S02]  /*9f30*/  ULDC UR7, c[0x0][0x38c] ;  /* 0x0000e30000077ab9 */ /* 0x000fe40000000800 */
        /* <DEDUP_REMOVED lines=51> */
[----:B------:R-:W-:Y:S01]  /*a270*/  PLOP3.LUT P0, PT, PT, PT, UP0, 0x80, 0x0 ;  /* 0x000000000000781c */ /* 0x000fe20003f0f008 */
[----:B------:R-:W-:Y:S01]  /*a280*/  @UP0 UIADD3 UR5, UR49, UR51, URZ ;  /* 0x0000003331050290 */ /* 0x000fe2000fffe03f */
[----:B------:R-:W-:-:S03]  /*a290*/  @UP0 ULDC.64 UR8, c[0x0][0x450] ;  /* 0x0001140000080ab9 */ /* 0x000fc60000000a00 */
[----:B------:R-:W-:Y:S02]  /*a2a0*/  @UP0 UIMAD.WIDE.U32 UR12, UR5, UR8, URZ ;  /* 0x00000008050c02a5 */ /* 0x000fe4000f8e003f */
[----:B------:R-:W-:-:S04]  /*a2b0*/  @UP0 UIMAD UR5, UR5, UR9, URZ ;  /* 0x00000009050502a4 */ /* 0x000fc8000f8e023f */
[----:B------:R-:W-:Y:S01]  /*a2c0*/  @UP0 UIADD3 UR20, UR13, UR5, URZ ;  /* 0x000000050d140290 */ /* 0x000fe2000fffe03f */
[----:B------:R-:W-:Y:S01]  /*a2d0*/  @UP0 UMOV UR19, UR12 ;  /* 0x0000000c00130c82 */ /* 0x000fe20008000000 */
[----:B--2---:R1:W-:Y:S04]  /*a2e0*/  STS [R61], R17 ;  /* 0x000000113d007388 */ /* 0x0043e80000000800 */
[----:B------:R1:W-:Y:S04]  /*a2f0*/  STS [R61+0x200], R16 ;  /* 0x000200103d007388 */ /* 0x0003e80000000800 */
[----:B---3--:R1:W-:Y:S04]  /*a300*/  STS [R60], R13 ;  /* 0x0000000d3c007388 */ /* 0x0083e80000000800 */
        /* <DEDUP_REMOVED lines=27> */
.L_x_561:
        /* <DEDUP_REMOVED lines=19> */
.L_x_562:
        /* <DEDUP_REMOVED lines=40> */
.L_x_564:
[----:B------:R-:W-:Y:S05]  /*a870*/  BSYNC B0 ;  /* 0x0000000000007941 */ /* 0x000fea0003800000 */
.L_x_563:
        /* <DEDUP_REMOVED lines=13> */
.L_x_566:
[----:B------:R-:W-:Y:S05]  /*a950*/  BSYNC B0 ;  /* 0x0000000000007941 */ /* 0x000fea0003800000 */
.L_x_565:
        /* <DEDUP_REMOVED lines=27> */
.L_x_568:
[----:B------:R-:W-:Y:S05]  /*ab10*/  BSYNC B0 ;  /* 0x0000000000007941 */ /* 0x000fea0003800000 */
.L_x_567:
        /* <DEDUP_REMOVED lines=14> */
.L_x_541:
        /* <DEDUP_REMOVED lines=23> */
.L_x_570:
        /* <DEDUP_REMOVED lines=21> */
.L_x_571:
        /* <DEDUP_REMOVED lines=33> */
.L_x_573:
[----:B------:R-:W-:Y:S05]  /*b0d0*/  BSYNC B0 ;  /* 0x0000000000007941 */ /* 0x000fea0003800000 */
.L_x_572:
        /* <DEDUP_REMOVED lines=14> */
.L_x_575:
[----:B------:R-:W-:Y:S05]  /*b1c0*/  BSYNC B0 ;  /* 0x0000000000007941 */ /* 0x000fea0003800000 */
.L_x_574:
        /* <DEDUP_REMOVED lines=26> */
.L_x_577:
[----:B------:R-:W-:Y:S05]  /*b370*/  BSYNC B0 ;  /* 0x0000000000007941 */ /* 0x000fea0003800000 */
.L_x_576:
        /* <DEDUP_REMOVED lines=13> */
.L_x_569:
[----:B------:R-:W-:Y:S05]  /*b450*/  BSYNC B1 ;  /* 0x0000000000017941 */ /* 0x000fea0003800000 */
.L_x_536:
        /* <DEDUP_REMOVED lines=11> */
.L_x_578:
[----:B------:R-:W-:Y:S05]  /*b510*/  EXIT ;  /* 0x000000000000794d */ /* 0x000fea0003800000 */
.L_x_580:
        /* <DEDUP_REMOVED lines=14> */
.L_x_1344:


//--------------------- .text._ZN5flash44flash_bwd_dq_dk_dv_loop_seqk_parallel_kernelI23Flash_bwd_kernel_traitsILi32ELi128ELi128ELi8ELi4ELi4ELi4ELb1ELb0EN7cutlass10bfloat16_tE19Flash_kernel_traitsILi32ELi128ELi128ELi8ES3_EELb0ELb0ELb0ELb1ELb0ELb0ELb1EEEvNS_16Flash_bwd_paramsE --------------------------
	.section	.text._ZN5flash44flash_bwd_dq_dk_dv_loop_seqk_parallel_kernelI23Flash_bwd_kernel_traitsILi32ELi128ELi128ELi8ELi4ELi4ELi4ELb1ELb0EN7cutlass10bfloat16_tE19Flash_kernel_traitsILi32ELi128ELi128ELi8ES3_EELb0ELb0ELb0ELb1ELb0ELb0ELb1EEEvNS_16Flash_bwd_paramsE,"ax",@progbits
	.align	128
        .global         _ZN5flash44flash_bwd_dq_dk_dv_loop_seqk_parallel_kernelI23Flash_bwd_kernel_traitsILi32ELi128ELi128ELi8ELi4ELi4ELi4ELb1ELb0EN7cutlass10bfloat16_tE19Flash_kernel_traitsILi32ELi128ELi128ELi8ES3_EELb0ELb0ELb0ELb1ELb0ELb0ELb1EEEvNS_16Flash_bwd_paramsE
        .type           _ZN5flash44flash_bwd_dq_dk_dv_loop_seqk_parallel_kernelI23Flash_bwd_kernel_traitsILi32ELi128ELi128ELi8ELi4ELi4ELi4ELb1ELb0EN7cutlass10bfloat16_tE19Flash_kernel_traitsILi32ELi128ELi128ELi8ES3_EELb0ELb0ELb0ELb1ELb0ELb0ELb1EEEvNS_16Flash_bwd_paramsE,@function
        .size           _ZN5flash44flash_bwd_dq_dk_dv_loop_seqk_parallel_kernelI23Flash_bwd_kernel_traitsILi32ELi128ELi128ELi8ELi4ELi4ELi4ELb1ELb0EN7cutlass10bfloat16_tE19Flash_kernel_traitsILi32ELi128ELi128ELi8ES3_EELb0ELb0ELb0ELb1ELb0ELb0ELb1EEEvNS_16Flash_bwd_paramsE,(.L_x_1345 - _ZN5flash44flash_bwd_dq_dk_dv_loop_seqk_parallel_kernelI23Flash_bwd_kernel_traitsILi32ELi128ELi128ELi8ELi4ELi4ELi4ELb1ELb0EN7cutlass10bfloat16_tE19Flash_kernel_traitsILi32ELi128ELi128ELi8ES3_EELb0ELb0ELb0ELb1ELb0ELb0ELb1EEEvNS_16Flash_bwd_paramsE)
        .other          _ZN5flash44flash_bwd_dq_dk_dv_loop_seqk_parallel_kernelI23Flash_bwd_kernel_traitsILi32ELi128ELi128ELi8ELi4ELi4ELi4ELb1ELb0EN7cutlass10bfloat16_tE19Flash_kernel_traitsILi32ELi128ELi128ELi8ES3_EELb0ELb0ELb0ELb1ELb0ELb0ELb1EEEvNS_16Flash_bwd_paramsE,@"STO_CUDA_ENTRY STV_DEFAULT"
_ZN5flash44flash_bwd_dq_dk_dv_loop_seqk_parallel_kernelI23Flash_bwd_kernel_traitsILi32ELi128ELi128ELi8ELi4ELi4ELi4ELb1ELb0EN7cutlass10bfloat16_tE19Flash_kernel_traitsILi32ELi128ELi128ELi8ES3_EELb0ELb0ELb0ELb1ELb0ELb0ELb1EEEvNS_16Flash_bwd_paramsE:
.text._ZN5flash44flash_bwd_dq_dk_dv_loop_seqk_parallel_kernelI23Flash_bwd_kernel_traitsILi32ELi128ELi128ELi8ELi4ELi4ELi4ELb1ELb0EN7cutlass10bfloat16_tE19Flash_kernel_traitsILi32ELi128ELi128ELi8ES3_EELb0ELb0ELb0ELb1ELb0ELb0ELb1EEEvNS_16Flash_bwd_paramsE:
        /* <DEDUP_REMOVED lines=43> */
[----:B------:R-:W-:Y:S01]  /*02b0*/  SHF.R.S32.HI R8, RZ, 0x4, R2 ;  /* 0x00000004ff087819 */ /* 0x000fe20000011402 */
[----:B------:R1:W-:Y:S01]  /*02c0*/  STL [R1+0x30], R20 ;  /* 0x0000301401007387 */ /* 0x0003e20000100800 */
[----:B------:R-:W-:-:S02]  /*02d0*/  LOP3.LUT R6, R6, 0x7fffffe, RZ, 0xc0, !PT ;  /* 0x07fffffe06067812 */ /* 0x000fc400078ec0ff */
        /* <DEDUP_REMOVED lines=26> */
[----:B-1----:R-:W-:Y:S01]  /*0480*/  IMAD R20, R2, 0x8, R3 ;  /* 0x0000000802147824 */ /* 0x002fe200078e0203 */
[----:B------:R-:W-:-:S02]  /*0490*/  LEA.HI R0, R9, R9, RZ, 0x1 ;  /* 0x0000000909007211 */ /* 0x000fc400078f08ff */
[----:B------:R-:W-:Y:S01]  /*04a0*/  LEA.HI R13, R13, R9, RZ, 0x3 ;  /* 0x000000090d0d7211 */ /* 0x000fe200078f18ff */
[----:B------:R-:W-:Y:S01]  /*04b0*/  IMAD.U32 R8, R10, 0x20, R5 ;  /* 0x000000200a087824 */ /* 0x000fe200078e0005 */
[--C-:B------:R-:W-:Y:S02]  /*04c0*/  SHF.R.S32.HI R4, RZ, 0x1, R0.reuse ;  /* 0x00000001ff047819 */ /* 0x100fe40000011400 */
[----:B------:R-:W-:Y:S02]  /*04d0*/  SHF.R.S32.HI R2, RZ, 0x1f, R0 ;  /* 0x0000001fff027819 */ /* 0x000fe40000011400 */
[----:B------:R-:W-:Y:S01]  /*04e0*/  LOP3.LUT R5, R0, 0x7fffffe, RZ, 0xc0, !PT ;  /* 0x07fffffe00057812 */ /* 0x000fe200078ec0ff */
[----:B------:R-:W-:Y:S01]  /*04f0*/  STL [R1+0x60], R8 ;  /* 0x0000600801007387 */ /* 0x000fe20000100800 */
        /* <DEDUP_REMOVED lines=18> */
[----:B------:R-:W-:Y:S01]  /*0620*/  LOP3.LUT R0, R3, 0xc0, RZ, 0xc0, !PT ;  /* 0x000000c003007812 */ /* 0x000fe200078ec0ff */
[----:B------:R1:W-:Y:S01]  /*0630*/  STL [R1+0x64], R4 ;  /* 0x0000640401007387 */ /* 0x0003e20000100800 */
[--C-:B------:R-:W-:Y:S02]  /*0640*/  LOP3.LUT R10, R2, 0x8, R15.reuse, 0xf8, !PT ;  /* 0x00000008020a7812 */ /* 0x100fe400078ef80f */
[----:B------:R-:W-:Y:S02]  /*0650*/  LOP3.LUT R3, R0, 0x8, R15, 0xf8, !PT ;  /* 0x0000000800037812 */ /* 0x000fe400078ef80f */
[----:B------:R-:W-:Y:S01]  /*0660*/  SHF.R.U32.HI R2, RZ, 0x3, R0 ;  /* 0x00000003ff027819 */ /* 0x000fe20000011600 */
[C---:B------:R-:W-:Y:S01]  /*0670*/  IMAD.SHL.U32 R0, R6.reuse, 0x40, RZ ;  /* 0x0000004006007824 */ /* 0x040fe200078e00ff */
[----:B------:R-:W-:Y:S02]  /*0680*/  LOP3.LUT P5, RZ, R6, 0x2, RZ, 0xc0, !PT ;  /* 0x0000000206ff7812 */ /* 0x000fe400078ac0ff */
[----:B------:R-:W-:-:S02]  /*0690*/  LOP3.LUT R149, R3, R2, RZ, 0x3c, !PT ;  /* 0x0000000203957212 */ /* 0x000fc400078e3cff */
[----:B------:R-:W-:Y:S01]  /*06a0*/  LOP3.LUT R3, R0, 0x1c0, RZ, 0xc0, !PT ;  /* 0x000001c000037812 */ /* 0x000fe200078ec0ff */
[----:B------:R-:W-:Y:S01]  /*06b0*/  IMAD.SHL.U32 R0, R161, 0x400, RZ ;  /* 0x00000400a1007824 */ /* 0x000fe200078e00ff */
[----:B------:R-:W-:Y:S01]  /*06c0*/  LOP3.LUT P4, RZ, R6, 0x4, RZ, 0xc0, !PT ;  /* 0x0000000406ff7812 */ /* 0x000fe2000788c0ff */
[----:B------:R-:W-:Y:S01]  /*06d0*/  IMAD.U32 R149, R20, 0x20, R149 ;  /* 0x0000002014957824 */ /* 0x000fe200078e0095 */
[----:B------:R-:W-:Y:S02]  /*06e0*/  SHF.R.S32.HI R2, RZ, 0x3, R13 ;  /* 0x00000003ff027819 */ /* 0x000fe4000001140d */
[----:B------:R-:W-:Y:S02]  /*06f0*/  SHF.R.U32.HI R5, RZ, 0x3, R5 ;  /* 0x00000003ff057819 */ /* 0x000fe40000011605 */
[----:B------:R-:W-:Y:S01]  /*0700*/  R2P PR, R16, 0x6 ;  /* 0x0000000610007804 */ /* 0x000fe20000000000 */
[----:B------:R-:W-:Y:S01]  /*0710*/  IMAD R13, R2, 0x200, R0 ;  /* 0x00000200020d7824 */ /* 0x000fe200078e0200 */
[----:B------:R-:W-:Y:S01]  /*0720*/  LOP3.LUT R5, R10, R5, RZ, 0x3c, !PT ;  /* 0x000000050a057212 */ /* 0x000fe200078e3cff */
[----:B------:R-:W-:Y:S01]  /*0730*/  IMAD R18, R2, 0x8, R18 ;  /* 0x0000000802127824 */ /* 0x000fe200078e0212 */
[----:B------:R-:W-:Y:S01]  /*0740*/  SEL R212, R212, 0x10, !P6 ;  /* 0x00000010d4d47807 */ /* 0x000fe20007000000 */
[----:B------:R-:W-:Y:S01]  /*0750*/  IMAD.SHL.U32 R2, R11, 0x40, RZ ;  /* 0x000000400b027824 */ /* 0x000fe200078e00ff */
[----:B-1----:R-:W-:-:S02]  /*0760*/  LOP3.LUT R4, R9, 0x3fffffe, RZ, 0xc0, !PT ;  /* 0x03fffffe09047812 */ /* 0x002fc400078ec0ff */
[----:B------:R-:W-:Y:S02]  /*0770*/  SEL R213, R155, 0xffffffe0, !P5 ;  /* 0xffffffe09bd57807 */ /* 0x000fe40006800000 */
[----:B------:R-:W-:Y:S01]  /*0780*/  LOP3.LUT R2, R2, 0xc0, RZ, 0xc0, !PT ;  /* 0x000000c002027812 */ /* 0x000fe200078ec0ff */
[----:B------:R-:W-:Y:S01]  /*0790*/  IMAD.IADD R8, R6, 0x1, -R4 ;  /* 0x0000000106087824 */ /* 0x000fe200078e0a04 */
[----:B------:R-:W-:Y:S01]  /*07a0*/  LEA.HI R4, R3, R3, RZ, 0x1d ;  /* 0x0000000303047211 */ /* 0x000fe200078fe8ff */
[--C-:B------:R-:W-:Y:S01]  /*07b0*/  IMAD R6, R12, 0x2000, R7.reuse ;  /* 0x000020000c067824 */ /* 0x100fe200078e0207 */
[----:B------:R-:W-:Y:S01]  /*07c0*/  SEL R152, R152, 0xffffffc0, !P2 ;  /* 0xffffffc098987807 */ /* 0x000fe20005000000 */
[----:B------:R-:W-:Y:S01]  /*07d0*/  IMAD R3, R161, 0x200, R7 ;  /* 0x00000200a1037824 */ /* 0x000fe200078e0207 */
[----:B------:R-:W-:Y:S02]  /*07e0*/  SEL R150, R155, 0xffffffe0, !P0 ;  /* 0xffffffe09b967807 */ /* 0x000fe40004000000 */
[----:B------:R-:W-:Y:S01]  /*07f0*/  IADD3 R216, R4, R6, R0 ;  /* 0x0000000604d87210 */ /* 0x000fe20007ffe000 */
[----:B------:R-:W-:Y:S01]  /*0800*/  IMAD.SHL.U32 R0, R12, 0x8, RZ ;  /* 0x000000080c007824 */ /* 0x000fe200078e00ff */
[----:B------:R-:W-:Y:S01]  /*0810*/  LEA R149, R149, UR4, 0x1 ;  /* 0x0000000495957c11 */ /* 0x000fe2000f8e08ff */
[----:B------:R-:W-:Y:S01]  /*0820*/  IMAD.SHL.U32 R4, R16, 0x40, RZ ;  /* 0x0000004010047824 */ /* 0x000fe200078e00ff */
[----:B------:R-:W-:Y:S01]  /*0830*/  LEA R216, R216, UR4, 0x1 ;  /* 0x00000004d8d87c11 */ /* 0x000fe2000f8e08ff */
[----:B------:R-:W-:Y:S01]  /*0840*/  IMAD.SHL.U32 R6, R14, 0x8, RZ ;  /* 0x000000080e067824 */ /* 0x000fe200078e00ff */
[----:B------:R-:W-:Y:S01]  /*0850*/  LOP3.LUT R7, R0, 0x8, RZ, 0xc0, !PT ;  /* 0x0000000800077812 */ /* 0x000fe200078ec0ff */
[----:B------:R-:W-:Y:S01]  /*0860*/  IMAD R10, R8, 0x20, R3 ;  /* 0x00000020080a7824 */ /* 0x000fe200078e0203 */
[----:B------:R-:W-:Y:S01]  /*0870*/  SHF.R.S32.HI R0, RZ, 0x1, R9 ;  /* 0x00000001ff007819 */ /* 0x000fe20000011409 */
[----:B------:R-:W-:Y:S01]  /*0880*/  IMAD.SHL.U32 R9, R14, 0x10, RZ ;  /* 0x000000100e097824 */ /* 0x000fe200078e00ff */
[----:B------:R-:W-:Y:S01]  /*0890*/  LOP3.LUT R4, R4, 0x1c0, RZ, 0xc0, !PT ;  /* 0x000001c004047812 */ /* 0x000fe200078ec0ff */
[----:B------:R-:W-:Y:S01]  /*08a0*/  IMAD R3, R14, 0x200, R5 ;  /* 0x000002000e037824 */ /* 0x000fe200078e0205 */
[C---:B------:R-:W-:Y:S01]  /*08b0*/  LOP3.LUT P3, RZ, R0.reuse, 0x2, RZ, 0xc0, !PT ;  /* 0x0000000200ff7812 */ /* 0x040fe2000786c0ff */
[----:B------:R-:W-:Y:S01]  /*08c0*/  IMAD.SHL.U32 R0, R0, 0x40, RZ ;  /* 0x0000004000007824 */ /* 0x000fe200078e00ff */
[----:B------:R-:W-:Y:S01]  /*08d0*/  LOP3.LUT R6, R6, 0x8, RZ, 0xc0, !PT ;  /* 0x0000000806067812 */ /* 0x000fe200078ec0ff */
[C---:B------:R-:W-:Y:S01]  /*08e0*/  VIADD R211, R216.reuse, 0x40 ;  /* 0x00000040d8d37836 */ /* 0x040fe20000000000 */
[----:B------:R-:W-:Y:S01]  /*08f0*/  SHF.R.U32.HI R151, RZ, 0x3, R4 ;  /* 0x00000003ff977819 */ /* 0x000fe20000011604 */
[----:B------:R-:W-:Y:S01]  /*0900*/  @P4 VIADD R211, R216, 0xffffffc0 ;  /* 0xffffffc0d8d34836 */ /* 0x000fe20000000000 */
[----:B------:R-:W-:Y:S01]  /*0910*/  LOP3.LUT R0, R0, 0xc0, RZ, 0xc0, !PT ;  /* 0x000000c000007812 */ /* 0x000fe200078ec0ff */
[----:B------:R-:W-:Y:S01]  /*0920*/  IMAD.IADD R217, R216, 0x1, R212 ;  /* 0x00000001d8d97824 */ /* 0x000fe200078e02d4 */
[----:B------:R-:W-:Y:S01]  /*0930*/  SHF.R.U32.HI R5, RZ, 0x3, R2 ;  /* 0x00000003ff057819 */ /* 0x000fe20000011602 */
[----:B------:R-:W-:Y:S01]  /*0940*/  IMAD.IADD R212, R212, 0x1, R211 ;  /* 0x00000001d4d47824 */ /* 0x000fe200078e02d3 */
[----:B------:R-:W-:Y:S01]  /*0950*/  SHF.R.U32.HI R8, RZ, 0x3, R0 ;  /* 0x00000003ff087819 */ /* 0x000fe20000011600 */
[----:B------:R-:W-:Y:S01]  /*0960*/  IMAD.IADD R218, R216, 0x1, R213 ;  /* 0x00000001d8da7824 */ /* 0x000fe200078e02d5 */
[----:B------:R-:W-:Y:S01]  /*0970*/  LOP3.LUT R9, R7, 0x10, R9, 0xf8, !PT ;  /* 0x0000001007097812 */ /* 0x000fe200078ef809 */
[----:B------:R-:W-:Y:S01]  /*0980*/  IMAD.IADD R215, R217, 0x1, R213 ;  /* 0x00000001d9d77824 */ /* 0x000fe200078e02d5 */
        /* <DEDUP_REMOVED lines=10> */
[----:B------:R-:W-:Y:S01]  /*0a30*/  LOP3.LUT P0, RZ, R11, 0x2, RZ, 0xc0, !PT ;  /* 0x000000020bff7812 */ /* 0x000fe2000780c0ff */
[----:B------:R-:W-:-:S02]  /*0a40*/  IMAD R161, R161, 0x200, R0 ;  /* 0x00000200a1a17824 */ /* 0x000fc400078e0200 */
[----:B------:R-:W-:Y:S01]  /*0a50*/  IMAD.IADD R156, R0, 0x1, R2 ;  /* 0x00000001009c7824 */ /* 0x000fe200078e0202 */
[----:B------:R-:W-:Y:S01]  /*0a60*/  SEL R155, R155, 0xffffffe0, !P0 ;  /* 0xffffffe09b9b7807 */ /* 0x000fe20004000000 */
[----:B------:R-:W-:Y:S01]  /*0a70*/  IMAD.U32 R0, RZ, RZ, UR6 ;  /* 0x00000006ff007e24 */ /* 0x000fe2000f8e00ff */
[----:B------:R-:W-:Y:S01]  /*0a80*/  UIADD3 UR6, UR4, 0x6000, URZ ;  /* 0x0000600004067890 */ /* 0x000fe2000fffe03f */
[----:B------:R-:W-:Y:S02]  /*0a90*/  IMAD.U32 R4, RZ, RZ, UR5 ;  /* 0x00000005ff047e24 */ /* 0x000fe4000f8e00ff */
[----:B------:R-:W-:Y:S01]  /*0aa0*/  IMAD.U32 R2, RZ, RZ, UR5 ;  /* 0x00000005ff027e24 */ /* 0x000fe2000f8e00ff */
[----:B------:R-:W-:Y:S01]  /*0ab0*/  UIADD3 UR5, UR4, 0x8000, URZ ;  /* 0x0000800004057890 */ /* 0x000fe2000fffe03f */
[----:B------:R-:W-:Y:S01]  /*0ac0*/  IMAD.IADD R151, R13, 0x1, R151 ;  /* 0x000000010d977824 */ /* 0x000fe200078e0297 */
[----:B------:R-:W-:Y:S01]  /*0ad0*/  LEA R4, R8, UR6, 0x1 ;  /* 0x0000000608047c11 */ /* 0x000fe2000f8e08ff */
[----:B------:R-:W-:Y:S01]  /*0ae0*/  IMAD.IADD R214, R213, 0x1, R211 ;  /* 0x00000001d5d67824 */ /* 0x000fe200078e02d3 */
[----:B------:R-:W-:Y:S01]  /*0af0*/  LEA R2, R3, UR4, 0x1 ;  /* 0x0000000403027c11 */ /* 0x000fe2000f8e08ff */
[----:B------:R-:W-:Y:S01]  /*0b00*/  IMAD.IADD R161, R161, 0x1, R6 ;  /* 0x00000001a1a17824 */ /* 0x000fe200078e0206 */
[----:B------:R-:W-:Y:S01]  /*0b10*/  LEA R151, R151, UR5, 0x1 ;  /* 0x0000000597977c11 */ /* 0x000fe2000f8e08ff */
[C---:B------:R-:W-:Y:S01]  /*0b20*/  VIADD R0, R4.reuse, 0x20 ;  /* 0x0000002004007836 */ /* 0x040fe20000000000 */
[----:B------:R1:W-:Y:S01]  /*0b30*/  STL [R1+0x68], R4 ;  /* 0x0000680401007387 */ /* 0x0003e20000100800 */
[----:B------:R-:W-:-:S02]  /*0b40*/  @P3 VIADD R0, R4, 0xffffffe0 ;  /* 0xffffffe004003836 */ /* 0x000fc40000000000 */
[C---:B------:R-:W-:Y:S02]  /*0b50*/  VIADD R157, R151.reuse, 0x20 ;  /* 0x00000020979d7836 */ /* 0x040fe40000000000 */
[C---:B------:R-:W-:Y:S01]  /*0b60*/  @P1 VIADD R157, R151.reuse, 0xffffffe0 ;  /* 0xffffffe0979d1836 */ /* 0x040fe20000000000 */
[----:B------:R1:W-:Y:S01]  /*0b70*/  STL [R1+0x6c], R0 ;  /* 0x00006c0001007387 */ /* 0x0003e20000100800 */
[----:B------:R-:W-:Y:S02]  /*0b80*/  IMAD.IADD R153, R151, 0x1, R152 ;  /* 0x0000000197997824 */ /* 0x000fe400078e0298 */
[----:B------:R-:W-:Y:S02]  /*0b90*/  IMAD.IADD R150, R150, 0x1, R149 ;  /* 0x0000000196967824 */ /* 0x000fe400078e0295 */
[----:B------:R-:W-:Y:S02]  /*0ba0*/  IMAD.IADD R213, R213, 0x1, R212 ;  /* 0x00000001d5d57824 */ /* 0x000fe400078e02d4 */
[----:B------:R-:W-:-:S02]  /*0bb0*/  IMAD.IADD R152, R152, 0x1, R157 ;  /* 0x0000000198987824 */ /* 0x000fc400078e029d */
[C---:B------:R-:W-:Y:S02]  /*0bc0*/  VIADD R160, R157.reuse, 0x2000 ;  /* 0x000020009da07836 */ /* 0x040fe40000000000 */
[C---:B------:R-:W-:Y:S02]  /*0bd0*/  VIADD R159, R157.reuse, 0x4000 ;  /* 0x000040009d9f7836 */ /* 0x040fe40000000000 */
[----:B------:R-:W-:-:S07]  /*0be0*/  VIADD R158, R157, 0x6000 ;  /* 0x000060009d9e7836 */ /* 0x000fce0000000000 */
.L_x_625:
        /* <DEDUP_REMOVED lines=16> */
[----:B-1-3--:R-:W-:Y:S01]  /*0cf0*/  IMAD.U32 R4, RZ, RZ, UR8 ;  /* 0x00000008ff047e24 */ /* 0x00afe2000f8e00ff */
[----:B------:R-:W-:Y:S01]  /*0d00*/  UISETP.NE.U32.AND UP0, UPT, UR14, URZ, UPT ;  /* 0x0000003f0e00728c */ /* 0x000fe2000bf05070 */
[----:B------:R-:W-:Y:S01]  /*0d10*/  IMAD.U32 R6, RZ, RZ, UR12 ;  /* 0x0000000cff067e24 */ /* 0x000fe2000f8e00ff */
[----:B------:R-:W-:-:S02]  /*0d20*/  @UP4 UIADD3.X UR13, UR5, UR7, URZ, UP1, !UPT ;  /* 0x00000007050d4290 */ /* 0x000fc40008ffe43f */
[----:B------:R-:W-:Y:S01]  /*0d30*/  UIADD3.X UR14, UR5, UR15, URZ, UP2, !UPT ;  /* 0x0000000f050e7290 */ /* 0x000fe200097fe43f */
[----:B------:R-:W-:Y:S01]  /*0d40*/  IMAD.U32 R5, RZ, RZ, UR9 ;  /* 0x00000009ff057e24 */ /* 0x000fe2000f8e00ff */
        /* <DEDUP_REMOVED lines=31> */
[----:B------:R-:W-:-:S03]  /*0f40*/  @!UP3 USEL UR6, UR5, URZ, UP0 ;  /* 0x0000003f0506b287 */ /* 0x000fc60008000000 */
        /* <DEDUP_REMOVED lines=13> */
.L_x_581:
        /* <DEDUP_REMOVED lines=14> */
[----:B------:R-:W-:Y:S02]  /*1100*/  USHF.L.U32 UR15, UR47, 0x7, URZ ;  /* 0x000000072f0f7899 */ /* 0x000fe4000800063f */
[----:B------:R-:W-:Y:S01]  /*1110*/  UIMAD UR22, UR47, UR9, UR8 ;  /* 0x000000092f1672a4 */ /* 0x000fe2000f8e0208 */
[----:B------:R-:W-:-:S02]  /*1120*/  ULDC UR59, c[0x0][0x2d4] ;  /* 0x0000b500003b7ab9 */ /* 0x000fc40000000800 */
[----:B------:R-:W-:Y:S01]  /*1130*/  @!UP1 ULDC.64 UR8, c[0x0][0x418] ;  /* 0x0001060000089ab9 */ /* 0x000fe20000000a00 */
[----:B------:R-:W-:Y:S02]  /*1140*/  USEL UR35, UR15, URZ, UP2 ;  /* 0x0000003f0f237287 */ /* 0x000fe40009000000 */
[----:B------:R-:W-:Y:S01]  /*1150*/  USHF.R.S32.HI UR24, URZ, 0x1f, UR59 ;  /* 0x0000001f3f187899 */ /* 0x000fe2000801143b */
[----:B------:R-:W-:Y:S01]  /*1160*/  ULDC UR27, c[0x0][0x2dc] ;  /* 0x0000b700001b7ab9 */ /* 0x000fe20000000800 */
[----:B------:R-:W-:Y:S01]  /*1170*/  ULDC UR61, c[0x0][0x270] ;  /* 0x00009c00003d7ab9 */ /* 0x000fe20000000800 */
[----:B------:R-:W-:Y:S02]  /*1180*/  @!UP1 UIMAD.WIDE.U32 UR38, UR47, UR8, URZ ;  /* 0x000000082f2692a5 */ /* 0x000fe4000f8e003f */
[----:B------:R-:W-:Y:S01]  /*1190*/  USHF.L.U64.HI UR6, UR47, 0x7, UR58 ;  /* 0x000000072f067899 */ /* 0x000fe2000801023a */
[----:B-1----:R-:W-:Y:S01]  /*11a0*/  IABS R6, R7 ;  /* 0x0000000700067213 */ /* 0x002fe20000000000 */
[----:B------:R-:W-:Y:S01]  /*11b0*/  ULDC.U8 UR25, c[0x0][0x3d8] ;  /* 0x0000f60000197ab9 */ /* 0x000fe20000000000 */
[----:B------:R-:W-:Y:S01]  /*11c0*/  ULDC.64 UR30, c[0x0][0x240] ;  /* 0x00009000001e7ab9 */ /* 0x000fe20000000a00 */
[----:B------:R-:W-:Y:S01]  /*11d0*/  UISETP.NE.AND UP3, UPT, UR25, URZ, UPT ;  /* 0x0000003f1900728c */ /* 0x000fe2000bf65270 */
[----:B------:R-:W1:Y:S01]  /*11e0*/  I2F.RP R4, R6 ;  /* 0x0000000600047306 */ /* 0x000e620000209400 */
[----:B------:R-:W-:Y:S01]  /*11f0*/  UIMAD.WIDE.U32 UR20, UR14, UR30, URZ ;  /* 0x0000001e0e1472a5 */ /* 0x000fe2000f8e003f */
[----:B------:R-:W-:Y:S01]  /*1200*/  ISETP.NE.AND P3, PT, R7, RZ, PT ;  /* 0x000000ff0700720c */ /* 0x000fe20003f65270 */
[----:B------:R-:W-:-:S02]  /*1210*/  USEL UR40, UR6, URZ, UP2 ;  /* 0x0000003f06287287 */ /* 0x000fc40009000000 */
[----:B--2---:R-:W-:Y:S02]  /*1220*/  UIMAD.WIDE.U32 UR32, UR5, UR12, URZ ;  /* 0x0000000c052072a5 */ /* 0x004fe4000f8e003f */
[----:B------:R-:W-:Y:S02]  /*1230*/  UIMAD UR23, UR14, UR31, URZ ;  /* 0x0000001f0e1772a4 */ /* 0x000fe4000f8e023f */
[----:B------:R-:W-:Y:S02]  /*1240*/  UIMAD UR49, UR5, UR13, UR33 ;  /* 0x0000000d053172a4 */ /* 0x000fe4000f8e0221 */
[----:B------:R-:W-:Y:S01]  /*1250*/  @!UP1 UIMAD UR5, UR58, UR8, URZ ;  /* 0x000000083a0592a4 */ /* 0x000fe2000f8e023f */
[----:B------:R-:W-:Y:S01]  /*1260*/  @UP1 ULDC.64 UR12, c[0x0][0x420] ;  /* 0x00010800000c1ab9 */ /* 0x000fe20000000a00 */
[----:B------:R-:W-:Y:S01]  /*1270*/  USEL UR57, UR18, UR20, !UP1 ;  /* 0x0000001412397287 */ /* 0x000fe2000c800000 */
        /* <DEDUP_REMOVED lines=23> */
[----:B------:R-:W-:Y:S01]  /*13f0*/  @UP1 UIADD3 UR50, UR21, UR23, URZ ;  /* 0x0000001715321290 */ /* 0x000fe2000fffe03f */
[----:B------:R-:W-:Y:S01]  /*1400*/  IMAD R0, R0, R6, RZ ;  /* 0x0000000600007224 */ /* 0x000fe200078e02ff */
[----:B------:R-:W-:-:S02]  /*1410*/  UIADD3 UR23, UR19, UR5, URZ ;  /* 0x0000000513177290 */ /* 0x000fc4000fffe03f */
[----:B------:R-:W-:Y:S01]  /*1420*/  @UP1 UIADD3 UR23, UR13, UR6, URZ ;  /* 0x000000060d171290 */ /* 0x000fe2000fffe03f */
[----:B------:R-:W-:Y:S01]  /*1430*/  IMAD.HI.U32 R4, R5, R0, R4 ;  /* 0x0000000005047227 */ /* 0x000fe200078e0004 */
[----:B------:R-:W-:Y:S01]  /*1440*/  MOV R0, R3 ;  /* 0x0000000300007202 */ /* 0x000fe20000000f00 */
[----:B------:R-:W-:Y:S02]  /*1450*/  @UP3 UIMAD UR5, UR47, UR41, URZ ;  /* 0x000000292f0532a4 */ /* 0x000fe4000f8e023f */
[----:B------:R-:W-:Y:S02]  /*1460*/  ULOP3.LUT UR6, UR46, 0xffffff80, URZ, 0xc0, !UPT ;  /* 0xffffff802e067892 */ /* 0x000fe4000f8ec03f */
[----:B------:R-:W-:Y:S01]  /*1470*/  IMAD.HI.U32 R4, R4, R0, RZ ;  /* 0x0000000004047227 */ /* 0x000fe200078e00ff */
[----:B------:R-:W-:Y:S02]  /*1480*/  UISETP.NE.AND UP0, UPT, UR36, -0x1, UPT ;  /* 0xffffffff2400788c */ /* 0x000fe4000bf05270 */
[----:B------:R-:W-:Y:S01]  /*1490*/  @UP3 USEL UR5, UR5, UR14, !UP1 ;  /* 0x0000000e05053287 */ /* 0x000fe2000c800000 */
[----:B------:R-:W-:Y:S01]  /*14a0*/  IMAD.MOV R3, RZ, RZ, -R4 ;  /* 0x000000ffff037224 */ /* 0x000fe200078e0a04 */
[----:B------:R-:W-:-:S02]  /*14b0*/  USEL UR55, UR18, UR12, !UP1 ;  /* 0x0000000c12377287 */ /* 0x000fc4000c800000 */
[----:B------:R-:W-:Y:S01]  /*14c0*/  UIADD3 UR15, UR6, -0x80, URZ ;  /* 0xffffff80060f7890 */ /* 0x000fe2000fffe03f */
[C---:B------:R-:W-:Y:S01]  /*14d0*/  IMAD R0, R6.reuse, R3, R0 ;  /* 0x0000000306007224 */ /* 0x040fe200078e0200 */
[----:B------:R-:W-:Y:S01]  /*14e0*/  @UP3 ULDC UR12, c[0x0][0x2e4] ;  /* 0x0000b900000c3ab9 */ /* 0x000fe20000000800 */
[----:B------:R-:W-:Y:S02]  /*14f0*/  @!UP3 UIMAD UR6, UR47, UR61, UR56 ;  /* 0x0000003d2f06b2a4 */ /* 0x000fe4000f8e0238 */
[----:B------:R-:W-:Y:S01]  /*1500*/  @UP3 UIMAD UR21, UR56, UR12, UR5 ;  /* 0x0000000c381532a4 */ /* 0x000fe2000f8e0205 */
        /* <DEDUP_REMOVED lines=23> */
[----:B------:R-:W-:Y:S01]  /*1680*/  @UP0 UIMAD UR13, UR16, UR27, URZ ;  /* 0x0000001b100d02a4 */ /* 0x000fe2000f8e023f */
[----:B------:R-:W-:Y:S01]  /*1690*/  @P0 VIADD R4, R4, 0x1 ;  /* 0x0000000104040836 */ /* 0x000fe20000000000 */
[----:B------:R-:W-:Y:S01]  /*16a0*/  @UP0 UIMAD UR6, UR29, UR25, URZ ;  /* 0x000000191d0602a4 */ /* 0x000fe2000f8e023f */
[----:B------:R-:W-:Y:S01]  /*16b0*/  PLOP3.LUT P0, PT, PT, PT, UP3, 0x80, 0x0 ;  /* 0x000000000000781c */ /* 0x000fe20003f0f038 */
[----:B------:R-:W-:Y:S02]  /*16c0*/  @!UP1 UIADD3 UR48, UR39, UR33, URZ ;  /* 0x0000002127309290 */ /* 0x000fe4000fffe03f */
[----:B------:R-:W-:Y:S01]  /*16d0*/  USEL UR52, UR32, URZ, UP4 ;  /* 0x0000003f20347287 */ /* 0x000fe2000a000000 */
[----:B------:R-:W-:Y:S01]  /*16e0*/  @!P2 IADD3 R4, -R4, RZ, RZ ;  /* 0x000000ff0404a210 */ /* 0x000fe20007ffe1ff */
[----:B------:R-:W-:Y:S01]  /*16f0*/  USEL UR53, UR49, URZ, UP4 ;  /* 0x0000003f31357287 */ /* 0x000fe2000a000000 */
[----:B------:R-:W-:Y:S01]  /*1700*/  @!P3 LOP3.LUT R4, RZ, R7, RZ, 0x33, !PT ;  /* 0x00000007ff04b212 */ /* 0x000fe200078e33ff */
[----:B------:R-:W-:-:S02]  /*1710*/  USHF.R.S32.HI UR44, URZ, 0x1f, UR28 ;  /* 0x0000001f3f2c7899 */ /* 0x000fc4000801141c */
[----:B------:R-:W-:Y:S02]  /*1720*/  USHF.R.S32.HI UR54, URZ, 0x1f, UR51 ;  /* 0x0000001f3f367899 */ /* 0x000fe40008011433 */
        /* <DEDUP_REMOVED lines=18> */
.L_x_583:
        /* <DEDUP_REMOVED lines=13> */
.L_x_584:
        /* <DEDUP_REMOVED lines=11> */
.L_x_585:
[----:B------:R-:W-:-:S04]  /*19d0*/  UIMAD UR6, UR47, UR61, UR56 ;  /* 0x0000003d2f0672a4 */ /* 0x000fc8000f8e0238 */
[----:B------:R-:W-:-:S12]  /*19e0*/  UIMAD UR6, UR6, UR59, URZ ;  /* 0x0000003b060672a4 */ /* 0x000fd8000f8e023f */
.L_x_586:
[----:B------:R-:W2:Y:S01]  /*19f0*/  LDL.64 R6, [R1+0x30] ;  /* 0x0000300001067983 */ /* 0x000ea20000100a00 */
[----:B------:R-:W1:Y:S01]  /*1a00*/  LDC.64 R16, c[0x0][0x420] ;  /* 0x00010800ff107b82 */ /* 0x000e620000000a00 */
[----:B------:R-:W-:Y:S02]  /*1a10*/  ULDC UR8, c[0x0][0x2dc] ;  /* 0x0000b70000087ab9 */ /* 0x000fe40000000800 */
[----:B------:R3:W2:Y:S01]  /*1a20*/  LDL.64 R24, [R1+0x30] ;  /* 0x0000300001187983 */ /* 0x0006a20000100a00 */
[----:B------:R-:W-:Y:S01]  /*1a30*/  UIMAD UR19, UR8, UR61, URZ ;  /* 0x0000003d081372a4 */ /* 0x000fe2000f8e023f */
[----:B------:R-:W-:Y:S01]  /*1a40*/  BSSY B1, `(.L_x_582) ;  /* 0x0000968000017945 */ /* 0x000fe20003800000 */
[----:B------:R-:W-:Y:S01]  /*1a50*/  USHF.R.S32.HI UR13, URZ, 0x1f, UR56 ;  /* 0x0000001f3f0d7899 */ /* 0x000fe20008011438 */
[----:B------:R-:W4:Y:S01]  /*1a60*/  S2R R22, SR_TID.X ;  /* 0x0000000000167919 */ /* 0x000f220000002100 */
[----:B------:R-:W-:Y:S01]  /*1a70*/  ULDC.64 UR8, c[0x0][0x428] ;  /* 0x00010a0000087ab9 */ /* 0x000fe20000000a00 */
[----:B------:R-:W-:-:S02]  /*1a80*/  USHF.L.U32 UR18, UR19, 0x7, URZ ;  /* 0x0000000713127899 */ /* 0x000fc4000800063f */
[----:B------:R-:W-:Y:S02]  /*1a90*/  UIADD3 UR22, UR15, UR6, URZ ;  /* 0x000000060f167290 */ /* 0x000fe4000fffe03f */
[----:B------:R-:W-:Y:S02]  /*1aa0*/  UIADD3 UR16, UR15, UR21, URZ ;  /* 0x000000150f107290 */ /* 0x000fe4000fffe03f */
[----:B------:R-:W-:Y:S02]  /*1ab0*/  UIADD3 UR12, UP1, UP0, UR40, UR18, UR51 ;  /* 0x00000012280c7290 */ /* 0x000fe4000f83e033 */
[----:B------:R-:W-:Y:S02]  /*1ac0*/  USHF.R.S32.HI UR6, URZ, 0x1f, UR18 ;  /* 0x0000001f3f067899 */ /* 0x000fe40008011412 */
[----:B------:R-:W-:Y:S01]  /*1ad0*/  UISETP.GE.AND UP2, UPT, UR37, 0x1, UPT ;  /* 0x000000012500788c */ /* 0x000fe2000bf46270 */
[----:B------:R-:W-:Y:S01]  /*1ae0*/  ULDC.64 UR38, c[0x0][0x210] ;  /* 0x0000840000267ab9 */ /* 0x000fe20000000a00 */
[----:B------:R-:W-:Y:S01]  /*1af0*/  ULDC.64 UR42, c[0x0][0x2b0] ;  /* 0x0000ac00002a7ab9 */ /* 0x000fe20000000a00 */
[----:B------:R-:W-:Y:S01]  /*1b00*/  ULDC.64 UR40, c[0x0][0x478] ;  /* 0x00011e0000287ab9 */ /* 0x000fe20000000a00 */
[----:B-1----:R-:W-:Y:S01]  /*1b10*/  IMAD R0, R16, UR20, RZ ;  /* 0x0000001410007c24 */ /* 0x002fe2000f8e02ff */
[----:B------:R-:W-:-:S03]  /*1b20*/  ULEA.HI.SX32 UR35, UR46, 0xffffffff, 0x19 ;  /* 0xffffffff2e237891 */ /* 0x000fc6000f8fca3f */
[----:B------:R-:W-:Y:S01]  /*1b30*/  IMAD R5, R17, UR15, R0 ;  /* 0x0000000f11057c24 */ /* 0x000fe2000f8e0200 */
[----:B----4-:R-:W-:-:S04]  /*1b40*/  SHF.R.S32.HI R21, RZ, 0x1f, R22 ;  /* 0x0000001fff157819 */ /* 0x010fc80000011416 */
[----:B------:R-:W-:-:S04]  /*1b50*/  LEA.HI R8, R21, R22, RZ, 0x5 ;  /* 0x0000001615087211 */ /* 0x000fc800078f28ff */
[----:B------:R-:W-:Y:S02]  /*1b60*/  LOP3.LUT R3, R8, 0xffffffe0, RZ, 0xc0, !PT ;  /* 0xffffffe008037812 */ /* 0x000fe400078ec0ff */
[----:B------:R-:W-:-:S03]  /*1b70*/  SHF.R.S32.HI R0, RZ, 0x5, R8 ;  /* 0x00000005ff007819 */ /* 0x000fc60000011408 */
[----:B------:R-:W-:-:S04]  /*1b80*/  IMAD.IADD R3, R22, 0x1, -R3 ;  /* 0x0000000116037824 */ /* 0x000fc800078e0a03 */
[----:B------:R-:W-:Y:S01]  /*1b90*/  IMAD R12, R0, UR19, R3 ;  /* 0x00000013000c7c24 */ /* 0x000fe2000f8e0203 */
[----:B------:R-:W-:-:S04]  /*1ba0*/  LEA.HI R3, R21, R22, RZ, 0x2 ;  /* 0x0000001615037211 */ /* 0x000fc800078f10ff */
[----:B------:R-:W-:-:S04]  /*1bb0*/  SHF.R.S32.HI R3, RZ, 0x2, R3 ;  /* 0x00000002ff037819 */ /* 0x000fc80000011403 */
        /* <DEDUP_REMOVED lines=10> */
[----:B------:R-:W-:-:S03]  /*1c60*/  ULDC.64 UR14, c[0x0][0x3e0] ;  /* 0x0000f800000e7ab9 */ /* 0x000fc60000000a00 */
[----:B------:R-:W-:Y:S02]  /*1c70*/  IMAD.IADD R7, R7, 0x1, R5 ;  /* 0x0000000107077824 */ /* 0x000fe400078e0205 */
[----:B------:R-:W-:Y:S01]  /*1c80*/  IMAD.U32 R5, RZ, RZ, UR8 ;  /* 0x00000008ff057e24 */ /* 0x000fe2000f8e00ff */
[----:B------:R-:W-:Y:S01]  /*1c90*/  ULDC.64 UR8, c[0x0][0x258] ;  /* 0x0000960000087ab9 */ /* 0x000fe20000000a00 */
[----:B------:R-:W-:-:S04]  /*1ca0*/  IMAD.WIDE.U32 R10, R0, UR30, R24 ;  /* 0x0000001e000a7c25 */ /* 0x000fc8000f8e0018 */
[----:B------:R-:W-:Y:S01]  /*1cb0*/  IMAD.WIDE.U32 R6, R5, UR56, R6 ;  /* 0x0000003805067c25 */ /* 0x000fe2000f8e0006 */
[----:B------:R-:W-:Y:S01]  /*1cc0*/  IADD3.X R5, R20, UR20, RZ, P0, !PT ;  /* 0x0000001414057c10 */ /* 0x000fe200087fe4ff */
[----:B------:R-:W-:Y:S01]  /*1cd0*/  ULDC.64 UR20, c[0x0][0x400] ;  /* 0x0001000000147ab9 */ /* 0x000fe20000000a00 */
[----:B------:R-:W-:Y:S01]  /*1ce0*/  IADD3 R10, P0, R10, UR57, RZ ;  /* 0x000000390a0a7c10 */ /* 0x000fe2000ff1e0ff */
[----:B------:R-:W-:Y:S01]  /*1cf0*/  VIADD R7, R7, UR5 ;  /* 0x0000000507077c36 */ /* 0x000fe20008000000 */
[----:B------:R-:W-:Y:S01]  /*1d00*/  UIMAD UR5, UR13, UR8, URZ ;  /* 0x000000080d0572a4 */ /* 0x000fe2000f8e023f */
[----:B------:R-:W-:Y:S02]  /*1d10*/  IMAD R5, R5, UR30, RZ ;  /* 0x0000001e05057c24 */ /* 0x000fe4000f8e02ff */
[-C--:B------:R-:W-:Y:S01]  /*1d20*/  IMAD.WIDE.U32 R8, R3, R16.reuse, R6 ;  /* 0x0000001003087225 */ /* 0x080fe200078e0006 */
[----:B------:R-:W-:Y:S02]  /*1d30*/  UIMAD UR13, UR56, UR9, UR5 ;  /* 0x00000009380d72a4 */ /* 0x000fe4000f8e0205 */
[----:B------:R-:W-:Y:S01]  /*1d40*/  UIADD3.X UR5, UR49, UR6, UR54, UP1, UP0 ;  /* 0x0000000631057290 */ /* 0x000fe20008fe0436 */
[----:B------:R-:W-:Y:S01]  /*1d50*/  IMAD R5, R0, UR31, R5 ;  /* 0x0000001f00057c24 */ /* 0x000fe2000f8e0205 */
[----:B------:R-:W-:Y:S01]  /*1d60*/  UIADD3 UR6, UP1, UP0, UR52, UR12, UR55 ;  /* 0x0000000c34067290 */ /* 0x000fe2000f83e037 */
[----:B------:R-:W-:-:S02]  /*1d70*/  IMAD R0, R20, R16, RZ ;  /* 0x0000001014007224 */ /* 0x000fc400078e02ff */
[----:B------:R-:W-:Y:S01]  /*1d80*/  IMAD.U32 R6, RZ, RZ, UR8 ;  /* 0x00000008ff067e24 */ /* 0x000fe2000f8e00ff */
[----:B------:R-:W-:Y:S01]  /*1d90*/  IADD3.X R11, R11, UR50, R5, P0, !PT ;  /* 0x000000320b0b7c10 */ /* 0x000fe200087fe405 */
[----:B------:R-:W-:Y:S01]  /*1da0*/  IMAD R0, R3, R17, R0 ;  /* 0x0000001103007224 */ /* 0x000fe200078e0200 */
[----:B------:R-:W-:Y:S01]  /*1db0*/  LEA R242, P0, R8, UR14, 0x1 ;  /* 0x0000000e08f27c11 */ /* 0x000fe2000f8008ff */
[----:B------:R-:W-:Y:S02]  /*1dc0*/  UIADD3.X UR5, UR53, UR5, UR23, UP1, UP0 ;  /* 0x0000000535057290 */ /* 0x000fe40008fe0417 */
[----:B------:R-:W-:Y:S01]  /*1dd0*/  IMAD.IADD R0, R9, 0x1, R0 ;  /* 0x0000000109007824 */ /* 0x000fe200078e0200 */
[----:B------:R-:W-:Y:S01]  /*1de0*/  UIMAD.WIDE UR8, UR16, 0x4, UR42 ;  /* 0x00000004100878a5 */ /* 0x000fe2000f8e022a */
[----:B------:R-:W-:Y:S01]  /*1df0*/  IMAD.WIDE.U32 R6, R6, UR56, R10 ;  /* 0x0000003806067c25 */ /* 0x000fe2000f8e000a */
[----:B------:R-:W-:Y:S02]  /*1e00*/  UIMAD.WIDE UR22, UR22, 0x4, UR40 ;  /* 0x00000004161678a5 */ /* 0x000fe4000f8e0228 */
[----:B------:R-:W-:Y:S01]  /*1e10*/  LEA.HI.X R243, R8, UR15, R0, 0x1, P0 ;  /* 0x0000000f08f37c11 */ /* 0x000fe200080f0c00 */
[----:B------:R-:W-:Y:S01]  /*1e20*/  VIADD R7, R7, UR13 ;  /* 0x0000000d07077c36 */ /* 0x000fe20008000000 */
[----:B------:R-:W-:-:S02]  /*1e30*/  PLOP3.LUT P0, PT, PT, PT, UP2, 0x80, 0x0 ;  /* 0x000000000000781c */ /* 0x000fc40003f0f028 */
[----:B------:R-:W-:Y:S02]  /*1e40*/  IADD3 R0, P2, R12, UR6, RZ ;  /* 0x000000060c007c10 */ /* 0x000fe4000ff5e0ff */
[----:B------:R-:W-:Y:S02]  /*1e50*/  LEA R14, P3, R6, UR38, 0x1 ;  /* 0x00000026060e7c11 */ /* 0x000fe4000f8608ff */
[----:B------:R-:W-:Y:S02]  /*1e60*/  LEA R19, P1, R0, UR20, 0x2 ;  /* 0x0000001400137c11 */ /* 0x000fe4000f8210ff */
[----:B------:R-:W-:Y:S02]  /*1e70*/  LEA.HI.X.SX32 R5, R12, UR5, 0x1, P2 ;  /* 0x000000050c057c11 */ /* 0x000fe400090f0eff */
        /* <DEDUP_REMOVED lines=62> */
.L_x_589:
[----:B------:R-:W-:Y:S05]  /*2260*/  BSYNC B0 ;  /* 0x0000000000007941 */ /* 0x000fea0003800000 */
.L_x_588:
        /* <DEDUP_REMOVED lines=22> */
.L_x_591:
[----:B------:R-:W-:Y:S05]  /*23d0*/  BSYNC B0 ;  /* 0x0000000000007941 */ /* 0x000fea0003800000 */
.L_x_590:
        /* <DEDUP_REMOVED lines=19> */
.L_x_593:
[----:B------:R-:W-:Y:S05]  /*2510*/  BSYNC B0 ;  /* 0x0000000000007941 */ /* 0x000fea0003800000 */
.L_x_592:
        /* <DEDUP_REMOVED lines=13> */
.L_x_595:
[----:B------:R-:W-:Y:S05]  /*25f0*/  BSYNC B0 ;  /* 0x0000000000007941 */ /* 0x000fea0003800000 */
.L_x_594:
        /* <DEDUP_REMOVED lines=18> */
.L_x_597:
[----:B------:R-:W-:Y:S05]  /*2720*/  BSYNC B0 ;  /* 0x0000000000007941 */ /* 0x000fea0003800000 */
.L_x_596:
        /* <DEDUP_REMOVED lines=21> */
.L_x_599:
[----:B------:R-:W-:Y:S05]  /*2880*/  BSYNC B0 ;  /* 0x0000000000007941 */ /* 0x000fea0003800000 */
.L_x_598:
[----:B------:R-:W5:Y:S01]  /*2890*/  LDL R12, [R1+0x64] ;  /* 0x00006400010c7983 */ /* 0x000f620000100800 */
[----:B------:R-:W-:Y:S01]  /*28a0*/  UIMAD UR6, UR44, UR26, URZ ;  /* 0x0000001a2c0672a4 */ /* 0x000fe2000f8e023f */
[----:B-1----:R-:W-:Y:S01]  /*28b0*/  IMAD.WIDE.U32 R6, R5, UR28, R24 ;  /* 0x0000001c05067c25 */ /* 0x002fe2000f8e0018 */
[----:B------:R-:W-:Y:S01]  /*28c0*/  ULDC.64 UR20, c[0x0][0x260] ;  /* 0x0000980000147ab9 */ /* 0x000fe20000000a00 */
[----:B------:R1:W-:Y:S01]  /*28d0*/  @P1 STS [R0+0x6000], RZ ;  /* 0x006000ff00001388 */ /* 0x0003e20000000800 */
[----:B------:R-:W-:Y:S01]  /*28e0*/  UIMAD UR6, UR28, UR27, UR6 ;  /* 0x0000001b1c0672a4 */ /* 0x000fe2000f8e0206 */
[----:B------:R-:W-:Y:S01]  /*28f0*/  BSSY B0, `(.L_x_600) ;  /* 0x0000025000007945 */ /* 0x000fe20003800000 */
[----:B------:R-:W-:Y:S01]  /*2900*/  IADD3 R6, P3, R6, UR29, RZ ;  /* 0x0000001d06067c10 */ /* 0x000fe2000ff7e0ff */
[----:B------:R1:W-:Y:S03]  /*2910*/  @P1 STS [R0+0x6004], RZ ;  /* 0x006004ff00001388 */ /* 0x0003e60000000800 */
[----:B------:R-:W-:Y:S01]  /*2920*/  IMAD.U32 R5, RZ, RZ, UR6 ;  /* 0x00000006ff057e24 */ /* 0x000fe2000f8e00ff */
[----:B------:R1:W-:Y:S04]  /*2930*/  @P1 STS.64 [R0+0x6008], RZ ;  /* 0x006008ff00001388 */ /* 0x0003e80000000a00 */
[----:B------:R-:W-:Y:S01]  /*2940*/  IADD3.X R7, R7, UR32, R5, P3, !PT ;  /* 0x0000002007077c10 */ /* 0x000fe20009ffe405 */
[----:B------:R-:W-:-:S04]  /*2950*/  IMAD R5, R13, UR20, RZ ;  /* 0x000000140d057c24 */ /* 0x000fc8000f8e02ff */
[C---:B---3--:R-:W-:Y:S02]  /*2960*/  IMAD R11, R4.reuse, UR21, R5 ;  /* 0x00000015040b7c24 */ /* 0x048fe4000f8e0205 */
[----:B------:R-:W-:-:S04]  /*2970*/  IMAD.WIDE.U32 R4, R4, UR20, R6 ;  /* 0x0000001404047c25 */ /* 0x000fc8000f8e0006 */
[----:B------:R-:W-:Y:S02]  /*2980*/  IMAD.IADD R11, R5, 0x1, R11 ;  /* 0x00000001050b7824 */ /* 0x000fe400078e020b */
[C---:B-----5:R-:W-:Y:S01]  /*2990*/  VIADD R8, R12.reuse, 0x40 ;  /* 0x000000400c087836 */ /* 0x060fe20000000000 */
[C---:B------:R-:W-:Y:S02]  /*29a0*/  IADD3 R9, R12.reuse, 0x8, RZ ;  /* 0x000000080c097810 */ /* 0x040fe40007ffe0ff */
[----:B------:R-:W-:Y:S02]  /*29b0*/  IADD3 R10, R12, 0x48, RZ ;  /* 0x000000480c0a7810 */ /* 0x000fe40007ffe0ff */
[----:B------:R-:W-:Y:S02]  /*29c0*/  ISETP.GE.AND P5, PT, R9, UR5, PT ;  /* 0x0000000509007c0c */ /* 0x000fe4000bfa6270 */
[----:B------:R-:W-:Y:S02]  /*29d0*/  ISETP.GE.AND P4, PT, R8, UR5, PT ;  /* 0x0000000508007c0c */ /* 0x000fe4000bf86270 */
[----:B------:R-:W-:-:S02]  /*29e0*/  ISETP.GE.AND P6, PT, R12, UR5, PT ;  /* 0x000000050c007c0c */ /* 0x000fc4000bfc6270 */
        /* <DEDUP_REMOVED lines=21> */
.L_x_601:
[----:B------:R-:W-:Y:S05]  /*2b40*/  BSYNC B0 ;  /* 0x0000000000007941 */ /* 0x000fea0003800000 */
.L_x_600:
        /* <DEDUP_REMOVED lines=22> */
.L_x_603:
[----:B------:R-:W-:Y:S05]  /*2cb0*/  BSYNC B0 ;  /* 0x0000000000007941 */ /* 0x000fea0003800000 */
.L_x_602:
        /* <DEDUP_REMOVED lines=17> */
[----:B------:R-:W-:Y:S01]  /*2dd0*/  STL [R1+0x24], R19 ;  /* 0x0000241301007387 */ /* 0x000fe20000100800 */
[----:B------:R-:W-:Y:S01]  /*2de0*/  @UP1 ULDC.64 UR24, c[0x0][0x3d0] ;  /* 0x0000f40000181ab9 */ /* 0x000fe20000000a00 */
[----:B------:R-:W-:Y:S01]  /*2df0*/  @UP1 UMOV UR20, UR56 ;  /* 0x0000003800141c82 */ /* 0x000fe20008000000 */
[----:B------:R-:W-:Y:S01]  /*2e00*/  @UP1 UIMAD UR5, UR58, UR24, URZ ;  /* 0x000000183a0512a4 */ /* 0x000fe2000f8e023f */
[----:B------:R-:W2:Y:S01]  /*2e10*/  @!P6 LDG.E R14, desc[UR10][R4.64] ;  /* 0x0000000a040ee981 */ /* 0x000ea2000c1e1900 */
[----:B------:R-:W-:Y:S01]  /*2e20*/  @UP1 UMOV UR21, UR6 ;  /* 0x0000000600151c82 */ /* 0x000fe20008000000 */
[----:B------:R-:W-:Y:S01]  /*2e30*/  PLOP3.LUT P1, PT, PT, PT, UP1, 0x80, 0x0 ;  /* 0x000000000000781c */ /* 0x000fe20003f2f018 */
[----:B------:R-:W-:-:S04]  /*2e40*/  DEPBAR.LE SB0, 0x1 ;  /* 0x000080400000791a */ /* 0x000fc80000000000 */
[----:B------:R-:W3:Y:S01]  /*2e50*/  @!P5 LDG.E R13, desc[UR10][R4.64+0x20] ;  /* 0x0000200a040dd981 */ /* 0x000ee2000c1e1900 */
[----:B------:R-:W-:Y:S02]  /*2e60*/  @UP1 UIMAD.WIDE.U32 UR20, UR47, UR24, UR20 ;  /* 0x000000182f1412a5 */ /* 0x000fe4000f8e0014 */
[----:B------:R-:W-:Y:S01]  /*2e70*/  @UP1 UIMAD UR5, UR47, UR25, UR5 ;  /* 0x000000192f0512a4 */ /* 0x000fe2000f8e0205 */
[----:B------:R1:W4:Y:S01]  /*2e80*/  @!P4 LDG.E R11, desc[UR10][R4.64+0x100] ;  /* 0x0001000a040bc981 */ /* 0x000322000c1e1900 */
[----:B------:R-:W-:Y:S02]  /*2e90*/  @UP1 ULEA UR22, UP0, UR20, UR22, 0x2 ;  /* 0x0000001614161291 */ /* 0x000fe4000f80103f */
[----:B------:R-:W-:Y:S01]  /*2ea0*/  @UP1 UIADD3 UR5, UR21, UR5, URZ ;  /* 0x0000000515051290 */ /* 0x000fe2000fffe03f */
[----:B------:R5:W4:Y:S01]  /*2eb0*/  @!P3 LDG.E R9, desc[UR10][R6.64] ;  /* 0x0000000a0609b981 */ /* 0x000b22000c1e1900 */
[C---:B------:R-:W-:Y:S01]  /*2ec0*/  VIADD R148, R161.reuse, 0x1000 ;  /* 0x00001000a1947836 */ /* 0x040fe20000000000 */
[----:B------:R-:W-:Y:S01]  /*2ed0*/  CS2R R94, SRZ ;  /* 0x00000000005e7805 */ /* 0x000fe2000001ff00 */
[----:B------:R-:W-:Y:S01]  /*2ee0*/  @UP1 ULEA.HI.X UR23, UR20, UR23, UR5, 0x2, UP0 ;  /* 0x0000001714171291 */ /* 0x000fe200080f1405 */
[----:B------:R-:W-:Y:S06]  /*2ef0*/  BAR.SYNC.DEFER_BLOCKING 0x0 ;  /* 0x0000000000007b1d */ /* 0x000fec0000010000 */
[----:B------:R-:W-:Y:S01]  /*2f00*/  @UP1 ULDC UR5, c[0x0][0x2e8] ;  /* 0x0000ba0000051ab9 */ /* 0x000fe20000000800 */
[----:B------:R-:W-:Y:S01]  /*2f10*/  IMAD.SHL.U32 R154, R161, 0x2, RZ ;  /* 0x00000002a19a7824 */ /* 0x000fe200078e00ff */
        /* <DEDUP_REMOVED lines=9> */
[----:B-1----:R-:W-:Y:S01]  /*2fb0*/  IMAD.U32 R4, RZ, RZ, UR22 ;  /* 0x00000016ff047e24 */ /* 0x002fe2000f8e00ff */
[----:B------:R-:W-:Y:S01]  /*2fc0*/  CS2R R82, SRZ ;  /* 0x0000000000527805 */ /* 0x000fe2000001ff00 */
[----:B------:R-:W-:Y:S01]  /*2fd0*/  IMAD.U32 R5, RZ, RZ, UR23 ;  /* 0x00000017ff057e24 */ /* 0x000fe2000f8e00ff */
[----:B------:R-:W-:Y:S02]  /*2fe0*/  CS2R R80, SRZ ;  /* 0x0000000000507805 */ /* 0x000fe4000001ff00 */
[----:B------:R-:W-:Y:S02]  /*2ff0*/  CS2R R74, SRZ ;  /* 0x00000000004a7805 */ /* 0x000fe4000001ff00 */
[----:B------:R-:W-:-:S02]  /*3000*/  CS2R R72, SRZ ;  /* 0x0000000000487805 */ /* 0x000fc4000001ff00 */
[----:B------:R-:W-:Y:S01]  /*3010*/  CS2R R70, SRZ ;  /* 0x0000000000467805 */ /* 0x000fe2000001ff00 */
[----:B------:R1:W2:Y:S01]  /*3020*/  @P1 LDG.E R4, desc[UR10][R4.64] ;  /* 0x0000000a04041981 */ /* 0x0002a2000c1e1900 */
[----:B------:R-:W2:Y:S01]  /*3030*/  @P1 MUFU.RCP R0, UR5 ;  /* 0x0000000500001d08 */ /* 0x000ea20008001000 */
[----:B------:R-:W-:Y:S02]  /*3040*/  LEA.HI R3, R21, R22, RZ, 0x7 ;  /* 0x0000001615037211 */ /* 0x000fe400078f38ff */
[----:B------:R-:W-:Y:S01]  /*3050*/  CS2R R68, SRZ ;  /* 0x0000000000447805 */ /* 0x000fe2000001ff00 */
[----:B------:R-:W-:Y:S01]  /*3060*/  STL [R1+0x20], R18 ;  /* 0x0000201201007387 */ /* 0x000fe20000100800 */
[----:B------:R-:W-:Y:S01]  /*3070*/  USHF.L.U32 UR33, UR19, 0x3, URZ ;  /* 0x0000000313217899 */ /* 0x000fe2000800063f */
[----:B------:R-:W-:Y:S01]  /*3080*/  SHF.R.S32.HI R3, RZ, 0x7, R3 ;  /* 0x00000007ff037819 */ /* 0x000fe20000011403 */
[----:B------:R-:W-:Y:S01]  /*3090*/  USHF.L.U32 UR32, UR19, 0x4, URZ ;  /* 0x0000000413207899 */ /* 0x000fe2000800063f */
[----:B------:R-:W2:Y:S01]  /*30a0*/  LDSM.16.M88.4 R116, [R149+0x8000] ;  /* 0x008000009574783b */ /* 0x000ea20000000200 */
[----:B-----5:R-:W-:Y:S01]  /*30b0*/  SHF.L.U64.HI R7, R12, 0x2, R8 ;  /* 0x000000020c077819 */ /* 0x020fe20000010208 */
[----:B------:R-:W-:-:S02]  /*30c0*/  UIMAD UR31, UR19, 0x18, URZ ;  /* 0x00000018131f78a4 */ /* 0x000fc4000f8e023f */
[----:B------:R-:W2:Y:S01]  /*30d0*/  LDSM.16.M88.4 R120, [R149+0x8400] ;  /* 0x008400009578783b */ /* 0x000ea20000000200 */
[----:B------:R-:W-:Y:S02]  /*30e0*/  USHF.L.U32 UR30, UR19, 0x5, URZ ;  /* 0x00000005131e7899 */ /* 0x000fe4000800063f */
[----:B------:R-:W-:Y:S01]  /*30f0*/  UIMAD UR29, UR19, 0x28, URZ ;  /* 0x00000028131d78a4 */ /* 0x000fe2000f8e023f */
[----:B------:R-:W2:Y:S01]  /*3100*/  LDSM.16.M88.4 R124, [R149+0x8800] ;  /* 0x00880000957c783b */ /* 0x000ea20000000200 */
[----:B------:R-:W-:Y:S02]  /*3110*/  UIMAD UR28, UR19, 0x30, URZ ;  /* 0x00000030131c78a4 */ /* 0x000fe4000f8e023f */
[----:B------:R-:W-:Y:S01]  /*3120*/  UIMAD UR27, UR19, 0x38, URZ ;  /* 0x00000038131b78a4 */ /* 0x000fe2000f8e023f */
[----:B------:R-:W2:Y:S01]  /*3130*/  LDSM.16.M88.4 R128, [R149+0x8c00] ;  /* 0x008c00009580783b */ /* 0x000ea20000000200 */
[----:B------:R-:W-:Y:S01]  /*3140*/  USHF.L.U32 UR26, UR19, 0x6, URZ ;  /* 0x00000006131a7899 */ /* 0x000fe2000800063f */
[----:B------:R-:W-:-:S02]  /*3150*/  ULDC UR35, c[0x0][0x2d0] ;  /* 0x0000b40000237ab9 */ /* 0x000fc40000000800 */
[----:B------:R-:W2:Y:S01]  /*3160*/  LDSM.16.M88.4 R132, [R150+0x8000] ;  /* 0x008000009684783b */ /* 0x000ea20000000200 */
[----:B-1----:R-:W-:Y:S01]  /*3170*/  IMAD.SHL.U32 R5, R22, 0x2, RZ ;  /* 0x0000000216057824 */ /* 0x002fe200078e00ff */
[----:B------:R-:W-:Y:S02]  /*3180*/  UIADD3 UR18, -UR18, URZ, URZ ;  /* 0x0000003f12127290 */ /* 0x000fe4000fffe13f */
[----:B------:R-:W1:Y:S01]  /*3190*/  LDSM.16.M88.4 R136, [R150+0x8400] ;  /* 0x008400009688783b */ /* 0x000e620000000200 */
[----:B------:R-:W-:Y:S01]  /*31a0*/  ULDC UR8, c[0x0][0x2ec] ;  /* 0x0000bb0000087ab9 */ /* 0x000fe20000000800 */
[----:B------:R-:W-:Y:S02]  /*31b0*/  LOP3.LUT R5, R5, 0x6, RZ, 0xc0, !PT ;  /* 0x0000000605057812 */ /* 0x000fe400078ec0ff */
[----:B------:R-:W1:Y:S03]  /*31c0*/  LDSM.16.M88.4 R140, [R150+0x8800] ;  /* 0x00880000968c783b */ /* 0x000e660000000200 */
[----:B------:R-:W-:Y:S01]  /*31d0*/  IMAD R6, R3, 0x40, R5 ;  /* 0x0000004003067824 */ /* 0x000fe200078e0205 */
[----:B------:R-:W1:Y:S01]  /*31e0*/  LDSM.16.M88.4 R144, [R150+0x8c00] ;  /* 0x008c00009690783b */ /* 0x000e620000000200 */
[----:B------:R-:W-:-:S03]  /*31f0*/  IMAD.U32 R3, RZ, RZ, UR17 ;  /* 0x00000011ff037e24 */ /* 0x000fc6000f8e00ff */
[----:B------:R-:W-:Y:S01]  /*3200*/  STL [R1+0x48], R6 ;  /* 0x0000480601007387 */ /* 0x000fe20000100800 */
[----:B------:R-:W-:-:S05]  /*3210*/  IMAD R3, R3, 0x80, R6 ;  /* 0x0000008003037824 */ /* 0x000fca00078e0206 */
[----:B------:R-:W-:Y:S01]  /*3220*/  IADD3 R3, R12, -UR37, -R3 ;  /* 0x800000250c037c10 */ /* 0x000fe2000fffe803 */
[----:B------:R-:W-:Y:S01]  /*3230*/  VIADD R5, R156, 0x1000 ;  /* 0x000010009c057836 */ /* 0x000fe20000000000 */
[----:B------:R-:W-:Y:S01]  /*3240*/  SEL R148, R148, R161, !P0 ;  /* 0x000000a194947207 */ /* 0x000fe20004000000 */
[----:B------:R-:W-:Y:S01]  /*3250*/  UMOV UR5, URZ ;  /* 0x0000003f00057c82 */ /* 0x000fe20008000000 */
[----:B------:R-:W-:Y:S02]  /*3260*/  UIMAD UR25, UR19, 0x48, URZ ;  /* 0x00000048131978a4 */ /* 0x000fe4000f8e023f */
[----:B------:R-:W-:Y:S01]  /*3270*/  LEA R148, R148, UR4, 0x1 ;  /* 0x0000000494947c11 */ /* 0x000fe2000f8e08ff */
[----:B------:R-:W-:Y:S02]  /*3280*/  UIMAD UR24, UR19, 0x50, URZ ;  /* 0x00000050131878a4 */ /* 0x000fe4000f8e023f */
[----:B------:R-:W-:Y:S02]  /*3290*/  UIMAD UR23, UR19, 0x58, URZ ;  /* 0x00000058131778a4 */ /* 0x000fe4000f8e023f */
[----:B------:R-:W-:-:S02]  /*32a0*/  UIMAD UR22, UR19, 0x60, URZ ;  /* 0x00000060131678a4 */ /* 0x000fc4000f8e023f */
[----:B------:R-:W-:Y:S02]  /*32b0*/  UIMAD UR21, UR19, 0x68, URZ ;  /* 0x00000068131578a4 */ /* 0x000fe4000f8e023f */
[----:B------:R-:W-:Y:S02]  /*32c0*/  UIMAD UR20, UR19, 0x70, URZ ;  /* 0x00000070131478a4 */ /* 0x000fe4000f8e023f */
[----:B------:R-:W-:Y:S01]  /*32d0*/  UIMAD UR19, UR19, 0x78, URZ ;  /* 0x00000078131378a4 */ /* 0x000fe2000f8e023f */
[----:B--2---:R-:W-:Y:S01]  /*32e0*/  @P1 FMUL.FTZ R0, R4, R0 ;  /* 0x0000000004001220 */ /* 0x004fe20000410000 */
[----:B------:R-:W-:-:S04]  /*32f0*/  IMAD.SHL.U32 R4, R12, 0x4, RZ ;  /* 0x000000040c047824 */ /* 0x000fc800078e00ff */
[----:B------:R-:W-:Y:S01]  /*3300*/  @P1 R2UR UR6, R0 ;  /* 0x00000000000612ca */ /* 0x000fe200000e0000 */
[----:B------:R-:W-:Y:S01]  /*3310*/  VIADD R0, R12, 0xffffff80 ;  /* 0xffffff800c007836 */ /* 0x000fe20000000000 */
[----:B------:R2:W-:Y:S04]  /*3320*/  STL [R1+0x5c], R4 ;  /* 0x00005c0401007387 */ /* 0x0005e80000100800 */
[----:B------:R-:W-:Y:S04]  /*3330*/  STL [R1+0x40], R14 ;  /* 0x0000400e01007387 */ /* 0x000fe80000100800 */
[----:B---3--:R-:W-:Y:S04]  /*3340*/  STL [R1+0x44], R13 ;  /* 0x0000440d01007387 */ /* 0x008fe80000100800 */
[----:B----4-:R-:W-:Y:S04]  /*3350*/  STL [R1+0x38], R11 ;  /* 0x0000380b01007387 */ /* 0x010fe80000100800 */
[----:B------:R-:W-:Y:S01]  /*3360*/  STL [R1+0x3c], R9 ;  /* 0x00003c0901007387 */ /* 0x000fe20000100800 */
[----:B--2---:R-:W-:-:S04]  /*3370*/  SHF.R.S32.HI R4, RZ, 0x1f, R0 ;  /* 0x0000001fff047819 */ /* 0x004fc80000011400 */
[C---:B------:R-:W-:Y:S01]  /*3380*/  SHF.L.U64.HI R4, R0.reuse, 0x2, R4 ;  /* 0x0000000200047819 */ /* 0x040fe20000010204 */
[----:B------:R-:W-:Y:S04]  /*3390*/  STL [R1+0x58], R7 ;  /* 0x0000580701007387 */ /* 0x000fe80000100800 */
[----:B------:R2:W-:Y:S02]  /*33a0*/  STL [R1+0x54], R4 ;  /* 0x0000540401007387 */ /* 0x0005e40000100800 */
[----:B--2---:R-:W-:Y:S02]  /*33b0*/  IMAD.SHL.U32 R4, R0, 0x4, RZ ;  /* 0x0000000400047824 */ /* 0x004fe400078e00ff */
[----:B------:R-:W-:-:S03]  /*33c0*/  VIADD R0, R3, UR7 ;  /* 0x0000000703007c36 */ /* 0x000fc60008000000 */
[----:B------:R2:W-:Y:S04]  /*33d0*/  STL [R1+0x50], R4 ;  /* 0x0000500401007387 */ /* 0x0005e80000100800 */
[----:B------:R2:W-:Y:S04]  /*33e0*/  STL [R1+0x4c], R0 ;  /* 0x00004c0001007387 */ /* 0x0005e80000100800 */
[----:B------:R2:W-:Y:S01]  /*33f0*/  STL [R1+0x28], R162 ;  /* 0x000028a201007387 */ /* 0x0005e20000100800 */
[----:B------:R-:W-:Y:S01]  /*3400*/  SEL R3, R5, R156, !P0 ;  /* 0x0000009c05037207 */ /* 0x000fe20004000000 */
[----:B------:R-:W-:Y:S01]  /*3410*/  @UP1 UMOV UR5, UR6 ;  /* 0x0000000600051c82 */ /* 0x000fe20008000000 */
[----:B------:R-:W-:-:S02]  /*3420*/  ULDC UR6, c[0x0][0x39c] ;  /* 0x0000e70000067ab9 */ /* 0x000fc40000000800 */
[----:B-1----:R-:W-:-:S07]  /*3430*/  LEA R3, R3, UR4, 0x1 ;  /* 0x0000000403037c11 */ /* 0x002fce000f8e08ff */
.L_x_606:
[----:B------:R-:W0:Y:S01]  /*3440*/  LDGDEPBAR ;  /* 0x00000000000079af */ /* 0x000e220000000000 */
[----:B------:R-:W-:Y:S01]  /*3450*/  IMAD.IADD R112, R155, 0x1, R148 ;  /* 0x000000019b707824 */ /* 0x000fe200078e0294 */
[----:B------:R-:W-:Y:S06]  /*3460*/  USHF.L.U32 UR12, UR17, 0x7, URZ ;  /* 0x00000007110c7899 */ /* 0x000fec000800063f */
[----:B--2---:R-:W2:Y:S01]  /*3470*/  LDL R0, [R1+0x48] ;  /* 0x0000480001007983 */ /* 0x004ea20000100800 */
[----:B------:R-:W-:Y:S03]  /*3480*/  UIADD3 UR12, UR12, 0x80, URZ ;  /* 0x000000800c0c7890 */ /* 0x000fe6000fffe03f */
[----:B------:R-:W3:Y:S01]  /*3490*/  LDL R169, [R1+0x4c] ;  /* 0x00004c0001a97983 */ /* 0x000ee20000100800 */
[----:B------:R-:W-:Y:S03]  /*34a0*/  UISETP.GE.AND UP0, UPT, UR12, UR7, UPT ;  /* 0x000000070c00728c */ /* 0x000fe6000bf06270 */
[----:B------:R-:W4:Y:S04]  /*34b0*/  LDL R168, [R1+0x40] ;  /* 0x0000400001a87983 */ /* 0x000f280000100800 */
[----:B------:R-:W2:Y:S01]  /*34c0*/  LDL R167, [R1+0x44] ;  /* 0x0000440001a77983 */ /* 0x000ea20000100800 */
[----:B------:R-:W-:Y:S02]  /*34d0*/  PLOP3.LUT P0, PT, PT, PT, UP0, 0x80, 0x0 ;  /* 0x000000000000781c */ /* 0x000fe40003f0f008 */
[----:B------:R-:W-:Y:S01]  /*34e0*/  PLOP3.LUT P5, PT, PT, PT, UP0, 0x80, 0x0 ;  /* 0x000000000000781c */ /* 0x000fe20003faf008 */
[----:B------:R-:W-:Y:S01]  /*34f0*/  STL [R1+0xfc], R152 ;  /* 0x0000fc9801007387 */ /* 0x000fe20000100800 */
[----:B------:R-:W-:Y:S02]  /*3500*/  PLOP3.LUT P4, PT, PT, PT, UP0, 0x80, 0x0 ;  /* 0x000000000000781c */ /* 0x000fe40003f8f008 */
[----:B------:R-:W-:Y:S01]  /*3510*/  PLOP3.LUT P1, PT, PT, PT, UP0, 0x80, 0x0 ;  /* 0x000000000000781c */ /* 0x000fe20003f2f008 */
        /* <DEDUP_REMOVED lines=35> */
[----:B--2---:R-:W-:Y:S01]  /*3750*/  FSETP.NEU.FTZ.AND P3, PT, R167, -INF , PT ;  /* 0xff800000a700780b */ /* 0x004fe20003f7d000 */
        /* <DEDUP_REMOVED lines=47> */
[----:B------:R-:W2:Y:S01]  /*3a50*/  MUFU.TANH R166, R10 ;  /* 0x0000000a00a67308 */ /* 0x000ea20000002400 */
[----:B------:R-:W-:Y:S01]  /*3a60*/  FMUL.FTZ R19, R19, UR6 ;  /* 0x0000000613137c20 */ /* 0x000fe20008410000 */
[----:B------:R-:W-:Y:S08]  /*3a70*/  FMUL.FTZ R18, R18, UR6 ;  /* 0x0000000612127c20 */ /* 0x000ff00008410000 */
[----:B------:R-:W-:Y:S01]  /*3a80*/  MUFU.TANH R251, R9 ;  /* 0x0000000900fb7308 */ /* 0x000fe20000002400 */
[----:B-1----:R-:W-:Y:S09]  /*3a90*/  FMUL.FTZ R11, R168, 1.4426950216293334961 ;  /* 0x3fb8aa3ba80b7820 */ /* 0x002ff20000410000 */
[----:B------:R-:W1:Y:S01]  /*3aa0*/  MUFU.TANH R164, R14 ;  /* 0x0000000e00a47308 */ /* 0x000e620000002400 */
[----:B--2---:R-:W-:Y:S01]  /*3ab0*/  STL [R1+0x1c], R166 ;  /* 0x00001ca601007387 */ /* 0x004fe20000100800 */
[----:B------:R-:W-:Y:S03]  /*3ac0*/  FMUL.FTZ R10, R167, 1.4426950216293334961 ;  /* 0x3fb8aa3ba70a7820 */ /* 0x000fe60000410000 */
[----:B------:R-:W-:Y:S02]  /*3ad0*/  STL [R1+0x18], R165 ;  /* 0x000018a501007387 */ /* 0x000fe40000100800 */
[----:B------:R-:W-:Y:S03]  /*3ae0*/  FSEL R10, R10, RZ, P3 ;  /* 0x000000ff0a0a7208 */ /* 0x000fe60001800000 */
[----:B------:R-:W-:Y:S10]  /*3af0*/  MUFU.TANH R93, R16 ;  /* 0x00000010005d7308 */ /* 0x000ff40000002400 */
[----:B------:R-:W2:Y:S01]  /*3b00*/  MUFU.TANH R163, R15 ;  /* 0x0000000f00a37308 */ /* 0x000ea20000002400 */
[----:B-1----:R-:W-:Y:S09]  /*3b10*/  STL [R1+0x14], R164 ;  /* 0x000014a401007387 */ /* 0x002ff20000100800 */
[----:B------:R-:W-:Y:S10]  /*3b20*/  MUFU.TANH R223, R19 ;  /* 0x0000001300df7308 */ /* 0x000ff40000002400 */
[----:B------:R-:W-:Y:S01]  /*3b30*/  MUFU.TANH R151, R5 ;  /* 0x0000000500977308 */ /* 0x000fe20000002400 */
[----:B--2---:R-:W-:Y:S04]  /*3b40*/  STL [R1+0x10], R163 ;  /* 0x000010a301007387 */ /* 0x004fe80000100800 */
[----:B------:R-:W2:Y:S05]  /*3b50*/  LDL R14, [R1+0x38] ;  /* 0x00003800010e7983 */ /* 0x000eaa0000100800 */
[----:B------:R-:W-:Y:S01]  /*3b60*/  MUFU.TANH R228, R18 ;  /* 0x0000001200e47308 */ /* 0x000fe20000002400 */
[----:B------:R-:W3:Y:S09]  /*3b70*/  LDL R15, [R1+0x3c] ;  /* 0x00003c00010f7983 */ /* 0x000ef20000100800 */
[----:B------:R-:W1:Y:S10]  /*3b80*/  MUFU.TANH R69, R6 ;  /* 0x0000000600457308 */ /* 0x000e740000002400 */
[----:B------:R4:W1:Y:S10]  /*3b90*/  MUFU.TANH R68, R7 ;  /* 0x0000000700447308 */ /* 0x0008740000002400 */
[----:B------:R1:W-:Y:S10]  /*3ba0*/  MUFU.TANH R250, R12 ;  /* 0x0000000c00fa7308 */ /* 0x0003f40000002400 */
[----:B------:R1:W-:Y:S01]  /*3bb0*/  MUFU.TANH R252, R8 ;  /* 0x0000000800fc7308 */ /* 0x0003e20000002400 */
[----:B----4-:R-:W4:Y:S09]  /*3bc0*/  LDSM.16.M88.4 R4, [R150+0x6400] ;  /* 0x006400009604783b */ /* 0x010f320000000200 */
[----:B------:R4:W-:Y:S01]  /*3bd0*/  MUFU.TANH R247, R13 ;  /* 0x0000000d00f77308 */ /* 0x0009e20000002400 */
[----:B-1----:R-:W-:Y:S04]  /*3be0*/  IMAD.U32 R12, RZ, RZ, UR17 ;  /* 0x00000011ff0c7e24 */ /* 0x002fe8000f8e00ff */
[----:B------:R-:W-:Y:S05]  /*3bf0*/  IMAD R12, R12, 0x80, R0 ;  /* 0x000000800c0c7824 */ /* 0x000fea00078e0200 */
[----:B------:R-:W-:Y:S01]  /*3c00*/  MUFU.TANH R92, R17 ;  /* 0x00000011005c7308 */ /* 0x000fe20000002400 */
[----:B------:R-:W-:Y:S01]  /*3c10*/  @P0 VIADD R0, R12, 0x1 ;  /* 0x000000010c000836 */ /* 0x000fe20000000000 */
[----:B------:R-:W-:Y:S01]  /*3c20*/  FSETP.NEU.FTZ.AND P0, PT, R168, -INF , PT ;  /* 0xff800000a800780b */ /* 0x000fe20003f1d000 */
[----:B------:R-:W-:Y:S01]  /*3c30*/  IMAD.U32 R8, RZ, RZ, UR9 ;  /* 0x00000009ff087e24 */ /* 0x000fe2000f8e00ff */
[----:B------:R-:W-:Y:S02]  /*3c40*/  @P4 ISETP.GE.AND P4, PT, R12, UR7, PT ;  /* 0x000000070c004c0c */ /* 0x000fe4000bf86270 */
[----:B------:R-:W-:Y:S01]  /*3c50*/  @P5 ISETP.GE.AND P5, PT, R0, UR7, PT ;  /* 0x0000000700005c0c */ /* 0x000fe2000bfa6270 */
[----:B------:R-:W-:Y:S01]  /*3c60*/  IMAD R0, R8, 0x80, R169 ;  /* 0x0000008008007824 */ /* 0x000fe200078e02a9 */
[----:B------:R-:W-:Y:S03]  /*3c70*/  FSEL R11, R11, RZ, P0 ;  /* 0x000000ff0b0b7208 */ /* 0x000fe60000000000 */
[C---:B------:R-:W-:Y:S01]  /*3c80*/  VIADD R9, R0.reuse, 0xffffffff ;  /* 0xffffffff00097836 */ /* 0x040fe20000000000 */
[C---:B------:R-:W-:Y:S01]  /*3c90*/  IADD3 R8, R0.reuse, 0x8, RZ ;  /* 0x0000000800087810 */ /* 0x040fe20007ffe0ff */
[----:B----4-:R-:W-:Y:S03]  /*3ca0*/  VIADD R13, R0, 0x3f ;  /* 0x0000003f000d7836 */ /* 0x010fe60000000000 */
[----:B------:R-:W-:Y:S02]  /*3cb0*/  ISETP.GE.AND P2, PT, R8, RZ, PT ;  /* 0x000000ff0800720c */ /* 0x000fe40003f46270 */
[----:B------:R-:W-:Y:S01]  /*3cc0*/  ISETP.GE.AND P0, PT, R9, RZ, PT ;  /* 0x000000ff0900720c */ /* 0x000fe20003f06270 */
[-C--:B------:R-:W-:Y:S11]  /*3cd0*/  HMMA.16816.F32.BF16 R20, R104, R4.reuse, R20 ;  /* 0x000000046814723c */ /* 0x080ff60000041814 */
[C---:B------:R-:W-:Y:S01]  /*3ce0*/  @!P2 IADD3 R8, -R0.reuse, -0x8, RZ ;  /* 0xfffffff80008a810 */ /* 0x040fe20007ffe1ff */
[C---:B------:R-:W-:Y:S01]  /*3cf0*/  HMMA.16816.F32.BF16 R24, R112.reuse, R4, R24 ;  /* 0x000000047018723c */ /* 0x040fe20000041818 */
[----:B------:R-:W-:Y:S03]  /*3d00*/  PLOP3.LUT P2, PT, PT, PT, UP0, 0x80, 0x0 ;  /* 0x000000000000781c */ /* 0x000fe60003f4f008 */
[C---:B------:R-:W-:Y:S02]  /*3d10*/  @!P0 IADD3 R9, -R0.reuse, 0x1, RZ ;  /* 0x0000000100098810 */ /* 0x040fe40007ffe1ff */
[-C--:B------:R-:W-:Y:S01]  /*3d20*/  HMMA.16816.F32.BF16 R28, R112, R6.reuse, R28 ;  /* 0x00000006701c723c */ /* 0x080fe2000004181c */
[----:B------:R-:W-:Y:S04]  /*3d30*/  PLOP3.LUT P0, PT, PT, PT, UP0, 0x80, 0x0 ;  /* 0x000000000000781c */ /* 0x000fe80003f0f008 */
[----:B------:R-:W-:Y:S01]  /*3d40*/  VIADD R5, R0, 0x7 ;  /* 0x0000000700057836 */ /* 0x000fe20000000000 */
[----:B------:R-:W-:Y:S01]  /*3d50*/  IABS R4, R0 ;  /* 0x0000000000047213 */ /* 0x000fe20000000000 */
[C---:B------:R-:W-:Y:S04]  /*3d60*/  HMMA.16816.F32.BF16 R32, R104.reuse, R6, R32 ;  /* 0x000000066820723c */ /* 0x040fe80000041820 */
[----:B------:R-:W-:Y:S01]  /*3d70*/  ISETP.GE.AND P6, PT, R5, RZ, PT ;  /* 0x000000ff0500720c */ /* 0x000fe20003fc6270 */
[----:B------:R-:W-:Y:S01]  /*3d80*/  FMUL.FTZ R21, R21, UR6 ;  /* 0x0000000615157c20 */ /* 0x000fe20008410000 */
[----:B------:R-:W-:Y:S01]  /*3d90*/  FMUL.FTZ R20, R20, UR6 ;  /* 0x0000000614147c20 */ /* 0x000fe20008410000 */
[----:B------:R-:W-:Y:S01]  /*3da0*/  FMUL.FTZ R22, R22, UR6 ;  /* 0x0000000616167c20 */ /* 0x000fe20008410000 */
[----:B------:R-:W-:Y:S01]  /*3db0*/  FMUL.FTZ R23, R23, UR6 ;  /* 0x0000000617177c20 */ /* 0x000fe20008410000 */
[----:B------:R1:W-:Y:S02]  /*3dc0*/  MUFU.TANH R90, R21 ;  /* 0x00000015005a7308 */ /* 0x0003e40000002400 */
[----:B------:R-:W-:Y:S01]  /*3dd0*/  FMUL.FTZ R24, R24, UR6 ;  /* 0x0000000618187c20 */ /* 0x000fe20008410000 */
[----:B------:R-:W-:Y:S01]  /*3de0*/  FMUL.FTZ R26, R26, UR6 ;  /* 0x000000061a1a7c20 */ /* 0x000fe20008410000 */
[----:B------:R-:W-:Y:S01]  /*3df0*/  FMUL.FTZ R25, R25, UR6 ;  /* 0x0000000619197c20 */ /* 0x000fe20008410000 */
[----:B------:R-:W-:Y:S05]  /*3e00*/  FMUL.FTZ R27, R27, UR6 ;  /* 0x000000061b1b7c20 */ /* 0x000fea0008410000 */
[----:B------:R4:W-:Y:S01]  /*3e10*/  MUFU.TANH R221, R23 ;  /* 0x0000001700dd7308 */ /* 0x0009e20000002400 */
[----:B------:R-:W-:Y:S01]  /*3e20*/  @!P6 IADD3 R5, -R0, -0x7, RZ ;  /* 0xfffffff90005e810 */ /* 0x000fe20007ffe1ff */
[----:B------:R-:W-:Y:S01]  /*3e30*/  FMUL.FTZ R31, R31, UR6 ;  /* 0x000000061f1f7c20 */ /* 0x000fe20008410000 */
[----:B------:R-:W-:Y:S01]  /*3e40*/  FMUL.FTZ R30, R30, UR6 ;  /* 0x000000061e1e7c20 */ /* 0x000fe20008410000 */
[----:B------:R-:W-:Y:S01]  /*3e50*/  FMUL.FTZ R28, R28, UR6 ;  /* 0x000000061c1c7c20 */ /* 0x000fe20008410000 */
[----:B------:R-:W-:Y:S01]  /*3e60*/  I2FP.F32.S32 R100, R5 ;  /* 0x0000000500647245 */ /* 0x000fe20000201400 */
[----:B------:R-:W-:Y:S01]  /*3e70*/  FMUL.FTZ R29, R29, UR6 ;  /* 0x000000061d1d7c20 */ /* 0x000fe20008410000 */
[----:B------:R-:W-:Y:S03]  /*3e80*/  FMUL.FTZ R32, R32, UR6 ;  /* 0x0000000620207c20 */ /* 0x000fe60008410000 */
[----:B------:R4:W-:Y:S01]  /*3e90*/  MUFU.TANH R91, R20 ;  /* 0x00000014005b7308 */ /* 0x0009e20000002400 */
[----:B-1----:R-:W-:Y:S01]  /*3ea0*/  I2FP.F32.S32 R21, R4 ;  /* 0x0000000400157245 */ /* 0x002fe20000201400 */
[----:B------:R-:W-:Y:S01]  /*3eb0*/  FMUL.FTZ R33, R33, UR6 ;  /* 0x0000000621217c20 */ /* 0x000fe20008410000 */
[----:B------:R-:W-:Y:S01]  /*3ec0*/  FMUL.FTZ R34, R34, UR6 ;  /* 0x0000000622227c20 */ /* 0x000fe20008410000 */
[----:B------:R-:W-:Y:S02]  /*3ed0*/  FMUL.FTZ R35, R35, UR6 ;  /* 0x0000000623237c20 */ /* 0x000fe40008410000 */
[----:B------:R-:W-:Y:S04]  /*3ee0*/  FFMA.FTZ R4, R21, -UR5, R152 ;  /* 0x8000000515047c23 */ /* 0x000fe80008010098 */
[----:B------:R-:W-:Y:S01]  /*3ef0*/  MUFU.TANH R222, R22 ;  /* 0x0000001600de7308 */ /* 0x000fe20000002400 */
[----:B----4-:R-:W-:Y:S01]  /*3f00*/  I2FP.F32.S32 R23, R8 ;  /* 0x0000000800177245 */ /* 0x010fe20000201400 */
[----:B------:R-:W-:Y:S01]  /*3f10*/  VIADD R8, R0, 0x47 ;  /* 0x0000004700087836 */ /* 0x000fe20000000000 */
[----:B------:R-:W-:Y:S02]  /*3f20*/  @P1 FSEL R4, R4, -INF , !P4 ;  /* 0xff80000004041808 */ /* 0x000fe40006000000 */
[----:B------:R-:W-:Y:S01]  /*3f30*/  PLOP3.LUT P1, PT, PT, PT, UP0, 0x80, 0x0 ;  /* 0x000000000000781c */ /* 0x000fe20003f2f008 */
[----:B------:R-:W-:Y:S01]  /*3f40*/  FFMA.FTZ R5, R23, -UR5, R69 ;  /* 0x8000000517057c23 */ /* 0x000fe20008010045 */
[----:B------:R-:W-:Y:S03]  /*3f50*/  ISETP.GE.AND P6, PT, R8, RZ, PT ;  /* 0x000000ff0800720c */ /* 0x000fe60003fc6270 */
[----:B------:R-:W-:Y:S01]  /*3f60*/  MUFU.TANH R239, R24 ;  /* 0x0000001800ef7308 */ /* 0x000fe20000002400 */
[----:B------:R-:W-:Y:S01]  /*3f70*/  FFMA.FTZ R4, R4, UR8, -R11 ;  /* 0x0000000804047c23 */ /* 0x000fe2000801080b */
[----:B------:R-:W-:Y:S02]  /*3f80*/  I2FP.F32.S32 R20, R9 ;  /* 0x0000000900147245 */ /* 0x000fe40000201400 */
[----:B------:R-:W-:Y:S03]  /*3f90*/  @P2 FSEL R5, R5, -INF , !P4 ;  /* 0xff80000005052808 */ /* 0x000fe60006000000 */
[----:B------:R-:W-:Y:S03]  /*3fa0*/  FFMA.FTZ R9, R20, -UR5, R151 ;  /* 0x8000000514097c23 */ /* 0x000fe60008010097 */
[----:B------:R1:W-:Y:S01]  /*3fb0*/  MUFU.EX2 R99, R4 ;  /* 0x0000000400637308 */ /* 0x0003e20000000800 */
[----:B------:R-:W-:Y:S01]  /*3fc0*/  FFMA.FTZ R5, R5, UR8, -R10 ;  /* 0x0000000805057c23 */ /* 0x000fe2000801080a */
[----:B------:R-:W-:Y:S02]  /*3fd0*/  @P0 FSEL R9, R9, -INF , !P5 ;  /* 0xff80000009090808 */ /* 0x000fe40006800000 */
[----:B------:R-:W-:Y:S06]  /*3fe0*/  @!P6 IADD3 R8, -R0, -0x47, RZ ;  /* 0xffffffb90008e810 */ /* 0x000fec0007ffe1ff */
[----:B------:R-:W4:Y:S01]  /*3ff0*/  MUFU.TANH R26, R26 ;  /* 0x0000001a001a7308 */ /* 0x000f220000002400 */
[----:B------:R-:W-:Y:S01]  /*4000*/  FFMA.FTZ R9, R9, UR8, -R11 ;  /* 0x0000000809097c23 */ /* 0x000fe2000801080b */
[----:B------:R-:W-:Y:S08]  /*4010*/  ISETP.GE.AND P0, PT, R13, RZ, PT ;  /* 0x000000ff0d00720c */ /* 0x000ff00003f06270 */
[----:B------:R4:W-:Y:S01]  /*4020*/  MUFU.EX2 R3, R5 ;  /* 0x0000000500037308 */ /* 0x0009e20000000800 */
[----:B-1----:R-:W-:Y:S05]  /*4030*/  FFMA.FTZ R4, R100, -UR5, R68 ;  /* 0x8000000564047c23 */ /* 0x002fea0008010044 */
[----:B------:R-:W-:Y:S04]  /*4040*/  @P1 FSEL R4, R4, -INF , !P5 ;  /* 0xff80000004041808 */ /* 0x000fe80006800000 */
[----:B------:R-:W-:Y:S01]  /*4050*/  MUFU.TANH R238, R25 ;  /* 0x0000001900ee7308 */ /* 0x000fe20000002400 */
[----:B----4-:R-:W-:Y:S01]  /*4060*/  STL [R1+0xc], R26 ;  /* 0x00000c1a01007387 */ /* 0x010fe20000100800 */
[----:B------:R-:W-:Y:S02]  /*4070*/  @!P0 IADD3 R13, -R0, -0x3f, RZ ;  /* 0xffffffc1000d8810 */ /* 0x000fe40007ffe1ff */
[----:B------:R-:W-:Y:S06]  /*4080*/  PLOP3.LUT P0, PT, PT, PT, UP0, 0x80, 0x0 ;  /* 0x000000000000781c */ /* 0x000fec0003f0f008 */
[----:B------:R-:W-:Y:S01]  /*4090*/  MUFU.EX2 R98, R9 ;  /* 0x0000000900627308 */ /* 0x000fe20000000800 */
[----:B------:R-:W-:Y:S01]  /*40a0*/  FFMA.FTZ R5, R4, UR8, -R10 ;  /* 0x0000000804057c23 */ /* 0x000fe2000801080a */
[----:B------:R-:W-:Y:S05]  /*40b0*/  VIADD R4, R0, 0x40 ;  /* 0x0000004000047836 */ /* 0x000fea0000000000 */
[----:B------:R-:W-:Y:S03]  /*40c0*/  ISETP.GE.AND P1, PT, R4, RZ, PT ;  /* 0x000000ff0400720c */ /* 0x000fe60003f26270 */
[----:B------:R-:W1:Y:S10]  /*40d0*/  MUFU.TANH R25, R27 ;  /* 0x0000001b00197308 */ /* 0x000e740000002400 */
[----:B------:R4:W-:Y:S01]  /*40e0*/  MUFU.EX2 R2, R5 ;  /* 0x0000000500027308 */ /* 0x0009e20000000800 */
[C---:B------:R-:W-:Y:S02]  /*40f0*/  @!P1 IADD3 R4, -R0.reuse, -0x40, RZ ;  /* 0xffffffc000049810 */ /* 0x040fe40007ffe1ff */
[----:B------:R-:W-:Y:S07]  /*4100*/  PLOP3.LUT P1, PT, PT, PT, UP0, 0x80, 0x0 ;  /* 0x000000000000781c */ /* 0x000fee0003f2f008 */
[----:B------:R-:W-:Y:S01]  /*4110*/  MUFU.TANH R235, R28 ;  /* 0x0000001c00eb7308 */ /* 0x000fe20000002400 */
[----:B-1----:R-:W-:Y:S09]  /*4120*/  STL [R1+0x8], R25 ;  /* 0x0000081901007387 */ /* 0x002ff20000100800 */
[----:B------:R-:W-:Y:S01]  /*4130*/  MUFU.TANH R22, R31 ;  /* 0x0000001f00167308 */ /* 0x000fe20000002400 */
[C---:B----4-:R-:W-:Y:S05]  /*4140*/  VIADD R5, R0.reuse, 0x48 ;  /* 0x0000004800057836 */ /* 0x050fea0000000000 */
[----:B------:R-:W-:Y:S04]  /*4150*/  ISETP.GE.AND P2, PT, R5, RZ, PT ;  /* 0x000000ff0500720c */ /* 0x000fe80003f46270 */
[----:B------:R-:W1:Y:S10]  /*4160*/  MUFU.TANH R24, R30 ;  /* 0x0000001e00187308 */ /* 0x000e740000002400 */
[----:B------:R-:W-:Y:S01]  /*4170*/  MUFU.TANH R87, R32 ;  /* 0x0000002000577308 */ /* 0x000fe20000002400 */
[----:B------:R-:W-:Y:S02]  /*4180*/  @!P2 IADD3 R5, -R0, -0x48, RZ ;  /* 0xffffffb80005a810 */ /* 0x000fe40007ffe1ff */
[----:B------:R-:W-:Y:S02]  /*4190*/  PLOP3.LUT P2, PT, PT, PT, UP0, 0x80, 0x0 ;  /* 0x000000000000781c */ /* 0x000fe40003f4f008 */
[----:B------:R-:W-:Y:S05]  /*41a0*/  I2FP.F32.S32 R5, R5 ;  /* 0x0000000500057245 */ /* 0x000fea0000201400 */
[----:B------:R-:W4:Y:S01]  /*41b0*/  MUFU.TANH R234, R29 ;  /* 0x0000001d00ea7308 */ /* 0x000f220000002400 */
[----:B-1----:R-:W-:Y:S01]  /*41c0*/  STL [R1+0x4], R24 ;  /* 0x0000041801007387 */ /* 0x002fe20000100800 */
[----:B------:R-:W-:Y:S03]  /*41d0*/  FFMA.FTZ R5, R5, -UR5, R166 ;  /* 0x8000000505057c23 */ /* 0x000fe600080100a6 */
[----:B------:R-:W-:Y:S05]  /*41e0*/  STL [R1], R22 ;  /* 0x0000001601007387 */ /* 0x000fea0000100800 */
[----:B------:R-:W1:Y:S01]  /*41f0*/  MUFU.TANH R200, R34 ;  /* 0x0000002200c87308 */ /* 0x000e620000002400 */
[----:B------:R-:W4:Y:S01]  /*4200*/  LDL R108, [R1+0x5c] ;  /* 0x00005c00016c7983 */ /* 0x000f220000100800 */
[----:B------:R-:W-:Y:S02]  /*4210*/  @P2 FSEL R5, R5, -INF , !P4 ;  /* 0xff80000005052808 */ /* 0x000fe40006000000 */
[----:B------:R-:W-:Y:S06]  /*4220*/  PLOP3.LUT P2, PT, PT, PT, UP0, 0x80, 0x0 ;  /* 0x000000000000781c */ /* 0x000fec0003f4f008 */
[----:B------:R-:W1:Y:S10]  /*4230*/  MUFU.TANH R199, R35 ;  /* 0x0000002300c77308 */ /* 0x000e740000002400 */
[----:B------:R-:W1:Y:S01]  /*4240*/  MUFU.TANH R86, R33 ;  /* 0x0000002100567308 */ /* 0x000e620000002400 */
[C---:B--2---:R-:W-:Y:S01]  /*4250*/  FSETP.NEU.FTZ.AND P3, PT, R14.reuse, -INF , PT ;  /* 0xff8000000e00780b */ /* 0x044fe20003f7d000 */
[----:B------:R-:W-:Y:S01]  /*4260*/  FMUL.FTZ R9, R14, 1.4426950216293334961 ;  /* 0x3fb8aa3b0e097820 */ /* 0x000fe20000410000 */
[----:B------:R-:W-:Y:S01]  /*4270*/  I2FP.F32.S32 R14, R4 ;  /* 0x00000004000e7245 */ /* 0x000fe20000201400 */
[----:B---3--:R-:W-:Y:S03]  /*4280*/  FMUL.FTZ R17, R15, 1.4426950216293334961 ;  /* 0x3fb8aa3b0f117820 */ /* 0x008fe60000410000 */
[----:B------:R-:W-:Y:S01]  /*4290*/  FSEL R9, R9, RZ, P3 ;  /* 0x000000ff09097208 */ /* 0x000fe20001800000 */
[C---:B------:R-:W-:Y:S01]  /*42a0*/  FFMA.FTZ R4, R14.reuse, -UR5, R252 ;  /* 0x800000050e047c23 */ /* 0x040fe200080100fc */
[----:B------:R-:W-:Y:S01]  /*42b0*/  FSETP.NEU.FTZ.AND P3, PT, R15, -INF , PT ;  /* 0xff8000000f00780b */ /* 0x000fe20003f7d000 */
[----:B------:R-:W-:Y:S01]  /*42c0*/  FFMA.FTZ R14, R14, -UR5, R164 ;  /* 0x800000050e0e7c23 */ /* 0x000fe200080100a4 */
[----:B------:R-:W-:Y:S02]  /*42d0*/  I2FP.F32.S32 R15, R13 ;  /* 0x0000000d000f7245 */ /* 0x000fe40000201400 */
[----:B------:R-:W-:Y:S02]  /*42e0*/  @P1 FSEL R4, R4, -INF , !P4 ;  /* 0xff80000004041808 */ /* 0x000fe40006000000 */
[----:B------:R-:W-:Y:S01]  /*42f0*/  PLOP3.LUT P1, PT, PT, PT, UP0, 0x80, 0x0 ;  /* 0x000000000000781c */ /* 0x000fe20003f2f008 */
[----:B------:R-:W-:Y:S01]  /*4300*/  FFMA.FTZ R13, R15, -UR5, R251 ;  /* 0x800000050f0d7c23 */ /* 0x000fe200080100fb */
[----:B------:R-:W-:Y:S01]  /*4310*/  PLOP3.LUT P4, PT, PT, PT, UP0, 0x80, 0x0 ;  /* 0x000000000000781c */ /* 0x000fe20003f8f008 */
[----:B------:R-:W-:Y:S01]  /*4320*/  FFMA.FTZ R16, R4, UR8, -R9 ;  /* 0x0000000804107c23 */ /* 0x000fe20008010809 */
[----:B------:R-:W-:Y:S02]  /*4330*/  I2FP.F32.S32 R4, R8 ;  /* 0x0000000800047245 */ /* 0x000fe40000201400 */
[----:B------:R-:W-:Y:S01]  /*4340*/  FSEL R8, R17, RZ, P3 ;  /* 0x000000ff11087208 */ /* 0x000fe20001800000 */
[----:B------:R-:W-:Y:S01]  /*4350*/  MUFU.EX2 R232, R16 ;  /* 0x0000001000e87308 */ /* 0x000fe20000000800 */
[----:B------:R-:W-:Y:S01]  /*4360*/  @P0 FSEL R13, R13, -INF , !P5 ;  /* 0xff8000000d0d0808 */ /* 0x000fe20006800000 */
[----:B------:R-:W-:Y:S01]  /*4370*/  FFMA.FTZ R4, R4, -UR5, R165 ;  /* 0x8000000504047c23 */ /* 0x000fe200080100a5 */
[----:B------:R-:W-:Y:S01]  /*4380*/  PLOP3.LUT P3, PT, PT, PT, UP0, 0x80, 0x0 ;  /* 0x000000000000781c */ /* 0x000fe20003f6f008 */
[--C-:B------:R-:W-:Y:S02]  /*4390*/  FFMA.FTZ R5, R5, UR8, -R8.reuse ;  /* 0x0000000805057c23 */ /* 0x100fe40008010808 */
[----:B------:R-:W-:Y:S01]  /*43a0*/  FFMA.FTZ R13, R13, UR8, -R9 ;  /* 0x000000080d0d7c23 */ /* 0x000fe20008010809 */
[----:B------:R-:W-:Y:S03]  /*43b0*/  @P1 FSEL R4, R4, -INF , !P5 ;  /* 0xff80000004041808 */ /* 0x000fe60006800000 */
[----:B------:R2:W-:Y:S01]  /*43c0*/  MUFU.EX2 R249, R5 ;  /* 0x0000000500f97308 */ /* 0x0005e20000000800 */
[----:B------:R-:W-:Y:S02]  /*43d0*/  PLOP3.LUT P1, PT, PT, PT, UP0, 0x80, 0x0 ;  /* 0x000000000000781c */ /* 0x000fe40003f2f008 */
[----:B------:R-:W-:Y:S07]  /*43e0*/  PLOP3.LUT P5, PT, PT, PT, UP0, 0x80, 0x0 ;  /* 0x000000000000781c */ /* 0x000fee0003faf008 */
[----:B------:R3:W-:Y:S01]  /*43f0*/  MUFU.EX2 R231, R13 ;  /* 0x0000000d00e77308 */ /* 0x0007e20000000800 */
[----:B--2---:R-:W-:Y:S01]  /*4400*/  FFMA.FTZ R5, R4, UR8, -R8 ;  /* 0x0000000804057c23 */ /* 0x004fe20008010808 */
[----:B------:R-:W-:Y:S08]  /*4410*/  VIADD R4, R0, 0x38 ;  /* 0x0000003800047836 */ /* 0x000ff00000000000 */
[----:B------:R2:W-:Y:S01]  /*4420*/  MUFU.EX2 R248, R5 ;  /* 0x0000000500f87308 */ /* 0x0005e20000000800 */
[----:B------:R-:W-:Y:S01]  /*4430*/  ISETP.GE.AND P0, PT, R4, RZ, PT ;  /* 0x000000ff0400720c */ /* 0x000fe20003f06270 */
[C---:B---3--:R-:W-:Y:S01]  /*4440*/  @P3 VIADD R13, R12.reuse, 0x8 ;  /* 0x000000080c0d3836 */ /* 0x048fe20000000000 */
[----:B------:R-:W-:Y:S04]  /*4450*/  PLOP3.LUT P3, PT, PT, PT, UP0, 0x80, 0x0 ;  /* 0x000000000000781c */ /* 0x000fe80003f6f008 */
[----:B------:R-:W-:Y:S01]  /*4460*/  @P2 ISETP.GE.AND P2, PT, R13, UR7, PT ;  /* 0x000000070d002c0c */ /* 0x000fe2000bf46270 */
[----:B------:R-:W-:Y:S06]  /*4470*/  @P5 VIADD R13, R12, 0x9 ;  /* 0x000000090c0d5836 */ /* 0x000fec0000000000 */
[C---:B------:R-:W-:Y:S02]  /*4480*/  @!P0 IADD3 R4, -R0.reuse, -0x38, RZ ;  /* 0xffffffc800048810 */ /* 0x040fe40007ffe1ff */
[----:B------:R-:W-:Y:S01]  /*4490*/  @P4 ISETP.GE.AND P4, PT, R13, UR7, PT ;  /* 0x000000070d004c0c */ /* 0x000fe2000bf86270 */
[----:B------:R-:W-:Y:S01]  /*44a0*/  FFMA.FTZ R13, R15, -UR5, R163 ;  /* 0x800000050f0d7c23 */ /* 0x000fe200080100a3 */
[----:B------:R-:W-:Y:S01]  /*44b0*/  I2FP.F32.S32 R19, R4 ;  /* 0x0000000400137245 */ /* 0x000fe20000201400 */
[C---:B------:R-:W-:Y:S01]  /*44c0*/  VIADD R15, R0.reuse, 0xfffffff8 ;  /* 0xfffffff8000f7836 */ /* 0x040fe20000000000 */
[----:B--2---:R-:W-:Y:S02]  /*44d0*/  IADD3 R5, R0, 0x37, RZ ;  /* 0x0000003700057810 */ /* 0x004fe40007ffe0ff */
[----:B------:R-:W-:Y:S01]  /*44e0*/  @P3 FSEL R13, R13, -INF , !P4 ;  /* 0xff8000000d0d3808 */ /* 0x000fe20006000000 */
[----:B------:R-:W-:Y:S01]  /*44f0*/  FFMA.FTZ R4, R19, -UR5, R250 ;  /* 0x8000000513047c23 */ /* 0x000fe200080100fa */
[----:B------:R-:W-:Y:S02]  /*4500*/  ISETP.GE.AND P6, PT, R5, RZ, PT ;  /* 0x000000ff0500720c */ /* 0x000fe40003fc6270 */
[----:B------:R-:W-:Y:S01]  /*4510*/  PLOP3.LUT P0, PT, PT, PT, UP0, 0x80, 0x0 ;  /* 0x000000000000781c */ /* 0x000fe20003f0f008 */
[--C-:B------:R-:W-:Y:S01]  /*4520*/  FFMA.FTZ R13, R13, UR8, -R8.reuse ;  /* 0x000000080d0d7c23 */ /* 0x100fe20008010808 */
[----:B------:R-:W-:Y:S02]  /*4530*/  @P1 FSEL R4, R4, -INF , !P2 ;  /* 0xff80000004041808 */ /* 0x000fe40005000000 */
[----:B------:R-:W-:Y:S01]  /*4540*/  PLOP3.LUT P1, PT, PT, PT, UP0, 0x80, 0x0 ;  /* 0x000000000000781c */ /* 0x000fe20003f2f008 */
[----:B------:R2:W-:Y:S01]  /*4550*/  MUFU.EX2 R241, R13 ;  /* 0x0000000d00f17308 */ /* 0x0005e20000000800 */
[----:B------:R-:W-:Y:S01]  /*4560*/  PLOP3.LUT P3, PT, PT, PT, UP0, 0x80, 0x0 ;  /* 0x000000000000781c */ /* 0x000fe20003f6f008 */
[----:B------:R-:W-:Y:S04]  /*4570*/  FFMA.FTZ R4, R4, UR8, -R9 ;  /* 0x0000000804047c23 */ /* 0x000fe80008010809 */
[----:B------:R-:W-:Y:S04]  /*4580*/  @!P6 IADD3 R5, -R0, -0x37, RZ ;  /* 0xffffffc90005e810 */ /* 0x000fe80007ffe1ff */
[----:B------:R-:W-:Y:S01]  /*4590*/  MUFU.EX2 R227, R4 ;  /* 0x0000000400e37308 */ /* 0x000fe20000000800 */
[----:B------:R-:W-:Y:S02]  /*45a0*/  I2FP.F32.S32 R18, R5 ;  /* 0x0000000500127245 */ /* 0x000fe40000201400 */
[----:B------:R-:W-:Y:S02]  /*45b0*/  @P1 FSEL R14, R14, -INF , !P2 ;  /* 0xff8000000e0e1808 */ /* 0x000fe40005000000 */
[----:B------:R-:W-:Y:S01]  /*45c0*/  ISETP.GE.AND P1, PT, R15, RZ, PT ;  /* 0x000000ff0f00720c */ /* 0x000fe20003f26270 */
[----:B------:R-:W-:Y:S02]  /*45d0*/  FFMA.FTZ R5, R18, -UR5, R247 ;  /* 0x8000000512057c23 */ /* 0x000fe400080100f7 */
[----:B------:R-:W-:Y:S03]  /*45e0*/  FFMA.FTZ R14, R14, UR8, -R8 ;  /* 0x000000080e0e7c23 */ /* 0x000fe60008010808 */
[----:B------:R-:W-:Y:S01]  /*45f0*/  @P0 FSEL R5, R5, -INF , !P4 ;  /* 0xff80000005050808 */ /* 0x000fe20006000000 */
[----:B------:R3:W-:Y:S04]  /*4600*/  MUFU.EX2 R246, R14 ;  /* 0x0000000e00f67308 */ /* 0x0007e80000000800 */
[----:B------:R-:W-:Y:S02]  /*4610*/  FFMA.FTZ R5, R5, UR8, -R9 ;  /* 0x0000000805057c23 */ /* 0x000fe40008010809 */
[C---:B------:R-:W-:Y:S04]  /*4620*/  @!P1 IADD3 R15, -R0.reuse, 0x8, RZ ;  /* 0x00000008000f9810 */ /* 0x040fe80007ffe1ff */
[----:B------:R1:W-:Y:S01]  /*4630*/  MUFU.EX2 R224, R5 ;  /* 0x0000000500e07308 */ /* 0x0003e20000000800 */
[----:B------:R-:W-:Y:S02]  /*4640*/  PLOP3.LUT P1, PT, PT, PT, UP0, 0x80, 0x0 ;  /* 0x000000000000781c */ /* 0x000fe40003f2f008 */
[----:B------:R-:W-:Y:S05]  /*4650*/  I2FP.F32.S32 R17, R15 ;  /* 0x0000000f00117245 */ /* 0x000fea0000201400 */
[----:B--2---:R-:W-:Y:S01]  /*4660*/  FFMA.FTZ R13, R17, -UR5, R93 ;  /* 0x80000005110d7c23 */ /* 0x004fe2000801005d */
[----:B---3--:R-:W-:Y:S05]  /*4670*/  VIADD R14, R0, 0xfffffff7 ;  /* 0xfffffff7000e7836 */ /* 0x008fea0000000000 */
[----:B------:R-:W-:Y:S02]  /*4680*/  @P1 FSEL R13, R13, -INF , !P2 ;  /* 0xff8000000d0d1808 */ /* 0x000fe40005000000 */
[----:B------:R-:W-:Y:S01]  /*4690*/  ISETP.GE.AND P0, PT, R14, RZ, PT ;  /* 0x000000ff0e00720c */ /* 0x000fe20003f06270 */
[----:B-1----:R-:W1:Y:S01]  /*46a0*/  LDSM.16.M88.4 R4, [R150+0x6800] ;  /* 0x006800009604783b */ /* 0x002e620000000200 */
[----:B------:R-:W-:Y:S01]  /*46b0*/  PLOP3.LUT P1, PT, PT, PT, UP0, 0x80, 0x0 ;  /* 0x000000000000781c */ /* 0x000fe20003f2f008 */
[----:B------:R-:W-:Y:S04]  /*46c0*/  FFMA.FTZ R13, R13, UR8, -R11 ;  /* 0x000000080d0d7c23 */ /* 0x000fe8000801080b */
[----:B------:R2:W-:Y:S06]  /*46d0*/  MUFU.EX2 R97, R13 ;  /* 0x0000000d00617308 */ /* 0x0005ec0000000800 */
[----:B------:R-:W-:Y:S02]  /*46e0*/  @!P0 IADD3 R14, -R0, 0x9, RZ ;  /* 0x00000009000e8810 */ /* 0x000fe40007ffe1ff */
[----:B------:R-:W-:Y:S02]  /*46f0*/  PLOP3.LUT P0, PT, PT, PT, UP0, 0x80, 0x0 ;  /* 0x000000000000781c */ /* 0x000fe40003f0f008 */
[----:B------:R-:W-:Y:S01]  /*4700*/  I2FP.F32.S32 R16, R14 ;  /* 0x0000000e00107245 */ /* 0x000fe20000201400 */
[----:B------:R-:W-:Y:S04]  /*4710*/  FFMA.FTZ R14, R21, -UR5, R228 ;  /* 0x80000005150e7c23 */ /* 0x000fe800080100e4 */
[----:B------:R-:W-:Y:S01]  /*4720*/  FFMA.FTZ R15, R16, -UR5, R92 ;  /* 0x80000005100f7c23 */ /* 0x000fe2000801005c */
[----:B------:R-:W-:Y:S01]  /*4730*/  @P3 FSEL R14, R14, -INF , !P2 ;  /* 0xff8000000e0e3808 */ /* 0x000fe20005000000 */
[----:B--2---:R-:W-:Y:S01]  /*4740*/  FFMA.FTZ R13, R20, -UR5, R223 ;  /* 0x80000005140d7c23 */ /* 0x004fe200080100df */
[----:B------:R-:W-:Y:S02]  /*4750*/  PLOP3.LUT P2, PT, PT, PT, UP0, 0x80, 0x0 ;  /* 0x000000000000781c */ /* 0x000fe40003f4f008 */
[----:B------:R-:W-:Y:S01]  /*4760*/  PLOP3.LUT P3, PT, PT, PT, UP0, 0x80, 0x0 ;  /* 0x000000000000781c */ /* 0x000fe20003f6f008 */
[--C-:B------:R-:W-:Y:S01]  /*4770*/  FFMA.FTZ R14, R14, UR8, -R10.reuse ;  /* 0x000000080e0e7c23 */ /* 0x100fe2000801080a */
[----:B------:R-:W-:Y:S02]  /*4780*/  @P1 FSEL R13, R13, -INF , !P4 ;  /* 0xff8000000d0d1808 */ /* 0x000fe40006000000 */
[----:B------:R-:W-:Y:S01]  /*4790*/  @P0 FSEL R15, R15, -INF , !P4 ;  /* 0xff8000000f0f0808 */ /* 0x000fe20006000000 */
[----:B------:R2:W-:Y:S01]  /*47a0*/  MUFU.EX2 R190, R14 ;  /* 0x0000000e00be7308 */ /* 0x0005e20000000800 */
[----:B------:R-:W-:Y:S01]  /*47b0*/  PLOP3.LUT P1, PT, PT, PT, UP0, 0x80, 0x0 ;  /* 0x000000000000781c */ /* 0x000fe20003f2f008 */
[----:B------:R-:W-:Y:S01]  /*47c0*/  FFMA.FTZ R13, R13, UR8, -R10 ;  /* 0x000000080d0d7c23 */ /* 0x000fe2000801080a */
[----:B------:R-:W-:Y:S01]  /*47d0*/  PLOP3.LUT P0, PT, PT, PT, UP0, 0x80, 0x0 ;  /* 0x000000000000781c */ /* 0x000fe20003f0f008 */
[----:B------:R-:W-:Y:S01]  /*47e0*/  FFMA.FTZ R15, R15, UR8, -R11 ;  /* 0x000000080f0f7c23 */ /* 0x000fe2000801080b */
[----:B------:R-:W-:Y:S05]  /*47f0*/  PLOP3.LUT P4, PT, PT, PT, UP0, 0x80, 0x0 ;  /* 0x000000000000781c */ /* 0x000fea0003f8f008 */
[----:B------:R3:W-:Y:S01]  /*4800*/  MUFU.EX2 R189, R13 ;  /* 0x0000000d00bd7308 */ /* 0x0007e20000000800 */
[-C--:B-1----:R-:W-:Y:S06]  /*4810*/  HMMA.16816.F32.BF16 R36, R104, R4.reuse, R36 ;  /* 0x000000046824723c */ /* 0x082fec0000041824 */
[C---:B------:R-:W-:Y:S03]  /*4820*/  HMMA.16816.F32.BF16 R40, R112.reuse, R4, R40 ;  /* 0x000000047028723c */ /* 0x040fe60000041828 */
[----:B------:R1:W-:Y:S02]  /*4830*/  MUFU.EX2 R96, R15 ;  /* 0x0000000f00607308 */ /* 0x0003e40000000800 */
[----:B--2---:R-:W-:Y:S01]  /*4840*/  VIADD R14, R0, 0xfffffff0 ;  /* 0xfffffff0000e7836 */ /* 0x004fe20000000000 */
[-C--:B------:R-:W-:Y:S04]  /*4850*/  HMMA.16816.F32.BF16 R44, R112, R6.reuse, R44 ;  /* 0x00000006702c723c */ /* 0x080fe8000004182c */
[----:B------:R-:W-:Y:S01]  /*4860*/  ISETP.GE.AND P6, PT, R14, RZ, PT ;  /* 0x000000ff0e00720c */ /* 0x000fe20003fc6270 */
[----:B---3--:R-:W-:Y:S02]  /*4870*/  VIADD R13, R0, 0xffffffef ;  /* 0xffffffef000d7836 */ /* 0x008fe40000000000 */
[----:B------:R-:W-:Y:S01]  /*4880*/  FFMA.FTZ R5, R17, -UR5, R222 ;  /* 0x8000000511057c23 */ /* 0x000fe200080100de */
[----:B------:R-:W-:Y:S01]  /*4890*/  FFMA.FTZ R4, R16, -UR5, R221 ;  /* 0x8000000510047c23 */ /* 0x000fe200080100dd */
[C---:B------:R-:W-:Y:S04]  /*48a0*/  HMMA.16816.F32.BF16 R48, R104.reuse, R6, R48 ;  /* 0x000000066830723c */ /* 0x040fe80000041830 */
[----:B------:R-:W-:Y:S01]  /*48b0*/  ISETP.GE.AND P5, PT, R13, RZ, PT ;  /* 0x000000ff0d00720c */ /* 0x000fe20003fa6270 */
[----:B------:R-:W-:Y:S01]  /*48c0*/  FMUL.FTZ R36, R36, UR6 ;  /* 0x0000000624247c20 */ /* 0x000fe20008410000 */
[----:B-1----:R-:W-:Y:S01]  /*48d0*/  @P2 IADD3 R15, R12, 0x10, RZ ;  /* 0x000000100c0f2810 */ /* 0x002fe20007ffe0ff */
[----:B------:R-:W-:Y:S01]  /*48e0*/  FMUL.FTZ R38, R38, UR6 ;  /* 0x0000000626267c20 */ /* 0x000fe20008410000 */
[----:B------:R-:W-:Y:S01]  /*48f0*/  PLOP3.LUT P2, PT, PT, PT, UP0, 0x80, 0x0 ;  /* 0x000000000000781c */ /* 0x000fe20003f4f008 */
[----:B------:R-:W-:Y:S02]  /*4900*/  MUFU.TANH R83, R36 ;  /* 0x0000002400537308 */ /* 0x000fe40000002400 */
[----:B------:R-:W-:Y:S01]  /*4910*/  @!P6 IADD3 R14, -R0, 0x10, RZ ;  /* 0x00000010000ee810 */ /* 0x000fe20007ffe1ff */
[----:B------:R-:W-:Y:S01]  /*4920*/  FMUL.FTZ R37, R37, UR6 ;  /* 0x0000000625257c20 */ /* 0x000fe20008410000 */
[----:B------:R-:W-:Y:S01]  /*4930*/  FMUL.FTZ R40, R40, UR6 ;  /* 0x0000000628287c20 */ /* 0x000fe20008410000 */
[----:B------:R-:W-:Y:S01]  /*4940*/  FMUL.FTZ R42, R42, UR6 ;  /* 0x000000062a2a7c20 */ /* 0x000fe20008410000 */
[----:B------:R-:W-:Y:S01]  /*4950*/  I2FP.F32.S32 R21, R14 ;  /* 0x0000000e00157245 */ /* 0x000fe20000201400 */
[----:B------:R-:W-:Y:S03]  /*4960*/  FMUL.FTZ R43, R43, UR6 ;  /* 0x000000062b2b7c20 */ /* 0x000fe60008410000 */
[----:B------:R-:W1:Y:S01]  /*4970*/  MUFU.TANH R196, R38 ;  /* 0x0000002600c47308 */ /* 0x000e620000002400 */
[----:B------:R-:W-:Y:S01]  /*4980*/  @!P5 IADD3 R13, -R0, 0x11, RZ ;  /* 0x00000011000dd810 */ /* 0x000fe20007ffe1ff */
[----:B------:R-:W-:Y:S01]  /*4990*/  FMUL.FTZ R39, R39, UR6 ;  /* 0x0000000627277c20 */ /* 0x000fe20008410000 */
[----:B------:R-:W-:Y:S01]  /*49a0*/  @P1 ISETP.GE.AND P5, PT, R15, UR7, PT ;  /* 0x000000070f001c0c */ /* 0x000fe2000bfa6270 */
[----:B------:R-:W-:Y:S01]  /*49b0*/  @P4 VIADD R15, R12, 0x11 ;  /* 0x000000110c0f4836 */ /* 0x000fe20000000000 */
[----:B------:R-:W-:Y:S01]  /*49c0*/  I2FP.F32.S32 R20, R13 ;  /* 0x0000000d00147245 */ /* 0x000fe20000201400 */
[----:B------:R-:W-:Y:S01]  /*49d0*/  FFMA.FTZ R13, R21, -UR5, R91 ;  /* 0x80000005150d7c23 */ /* 0x000fe2000801005b */
[----:B------:R-:W-:Y:S03]  /*49e0*/  @P2 FSEL R5, R5, -INF , !P5 ;  /* 0xff80000005052808 */ /* 0x000fe60006800000 */
[----:B------:R-:W2:Y:S01]  /*49f0*/  MUFU.TANH R195, R39 ;  /* 0x0000002700c37308 */ /* 0x000ea20000002400 */
[----:B------:R-:W-:Y:S01]  /*4a00*/  PLOP3.LUT P1, PT, PT, PT, UP0, 0x80, 0x0 ;  /* 0x000000000000781c */ /* 0x000fe20003f2f008 */
[----:B------:R-:W-:Y:S01]  /*4a10*/  FFMA.FTZ R14, R20, -UR5, R90 ;  /* 0x80000005140e7c23 */ /* 0x000fe2000801005a */
[----:B------:R-:W-:Y:S01]  /*4a20*/  @P0 FSEL R13, R13, -INF , !P5 ;  /* 0xff8000000d0d0808 */ /* 0x000fe20006800000 */
[--C-:B------:R-:W-:Y:S01]  /*4a30*/  FFMA.FTZ R5, R5, UR8, -R10.reuse ;  /* 0x0000000805057c23 */ /* 0x100fe2000801080a */
[----:B------:R-:W-:Y:S01]  /*4a40*/  PLOP3.LUT P0, PT, PT, PT, UP0, 0x80, 0x0 ;  /* 0x000000000000781c */ /* 0x000fe20003f0f008 */
[----:B------:R-:W-:Y:S01]  /*4a50*/  FMUL.FTZ R48, R48, UR6 ;  /* 0x0000000630307c20 */ /* 0x000fe20008410000 */
[----:B------:R-:W-:Y:S03]  /*4a60*/  FMUL.FTZ R49, R49, UR6 ;  /* 0x0000000631317c20 */ /* 0x000fe60008410000 */
[----:B------:R3:W-:Y:S01]  /*4a70*/  MUFU.EX2 R184, R5 ;  /* 0x0000000500b87308 */ /* 0x0007e20000000800 */
[----:B------:R-:W-:Y:S01]  /*4a80*/  @P3 ISETP.GE.AND P3, PT, R15, UR7, PT ;  /* 0x000000070f003c0c */ /* 0x000fe2000bf66270 */
[--C-:B------:R-:W-:Y:S01]  /*4a90*/  FFMA.FTZ R13, R13, UR8, -R11.reuse ;  /* 0x000000080d0d7c23 */ /* 0x100fe2000801080b */
[----:B------:R-:W-:Y:S01]  /*4aa0*/  PLOP3.LUT P2, PT, PT, PT, UP0, 0x80, 0x0 ;  /* 0x000000000000781c */ /* 0x000fe20003f4f008 */
[----:B------:R-:W-:Y:S01]  /*4ab0*/  FMUL.FTZ R41, R41, UR6 ;  /* 0x0000000629297c20 */ /* 0x000fe20008410000 */
[----:B------:R-:W-:Y:S01]  /*4ac0*/  FMUL.FTZ R44, R44, UR6 ;  /* 0x000000062c2c7c20 */ /* 0x000fe20008410000 */
[----:B------:R-:W-:Y:S01]  /*4ad0*/  @P1 FSEL R14, R14, -INF , !P3 ;  /* 0xff8000000e0e1808 */ /* 0x000fe20005800000 */
[----:B------:R-:W-:Y:S03]  /*4ae0*/  FMUL.FTZ R45, R45, UR6 ;  /* 0x000000062d2d7c20 */ /* 0x000fe60008410000 */
[----:B------:R-:W2:Y:S01]  /*4af0*/  MUFU.TANH R82, R37 ;  /* 0x0000002500527308 */ /* 0x000ea20000002400 */
[----:B------:R-:W-:Y:S01]  /*4b00*/  FMUL.FTZ R46, R46, UR6 ;  /* 0x000000062e2e7c20 */ /* 0x000fe20008410000 */
[----:B------:R-:W-:Y:S01]  /*4b10*/  @P0 FSEL R4, R4, -INF , !P3 ;  /* 0xff80000004040808 */ /* 0x000fe20005800000 */
[----:B------:R-:W-:Y:S01]  /*4b20*/  FFMA.FTZ R14, R14, UR8, -R11 ;  /* 0x000000080e0e7c23 */ /* 0x000fe2000801080b */
[----:B------:R-:W-:Y:S01]  /*4b30*/  FMUL.FTZ R47, R47, UR6 ;  /* 0x000000062f2f7c20 */ /* 0x000fe20008410000 */
[----:B------:R-:W-:Y:S01]  /*4b40*/  PLOP3.LUT P4, PT, PT, PT, UP0, 0x80, 0x0 ;  /* 0x000000000000781c */ /* 0x000fe20003f8f008 */
[----:B------:R-:W-:Y:S01]  /*4b50*/  FMUL.FTZ R51, R51, UR6 ;  /* 0x0000000633337c20 */ /* 0x000fe20008410000 */
[----:B------:R-:W-:Y:S03]  /*4b60*/  FFMA.FTZ R4, R4, UR8, -R10 ;  /* 0x0000000804047c23 */ /* 0x000fe6000801080a */
[----:B------:R1:W-:Y:S01]  /*4b70*/  MUFU.EX2 R94, R14 ;  /* 0x0000000e005e7308 */ /* 0x0003e20000000800 */
[----:B------:R-:W-:Y:S01]  /*4b80*/  FMUL.FTZ R50, R50, UR6 ;  /* 0x0000000632327c20 */ /* 0x000fe20008410000 */
[C---:B---3--:R-:W-:Y:S05]  /*4b90*/  VIADD R5, R0.reuse, 0x30 ;  /* 0x0000003000057836 */ /* 0x048fea0000000000 */
[----:B------:R-:W-:Y:S03]  /*4ba0*/  ISETP.GE.AND P1, PT, R5, RZ, PT ;  /* 0x000000ff0500720c */ /* 0x000fe60003f26270 */
[----:B------:R-:W3:Y:S10]  /*4bb0*/  MUFU.TANH R220, R40 ;  /* 0x0000002800dc7308 */ /* 0x000ef40000002400 */
[----:B------:R2:W-:Y:S01]  /*4bc0*/  MUFU.EX2 R183, R4 ;  /* 0x0000000400b77308 */ /* 0x0005e20000000800 */
[----:B------:R-:W-:Y:S02]  /*4bd0*/  @!P1 IADD3 R5, -R0, -0x30, RZ ;  /* 0xffffffd000059810 */ /* 0x000fe40007ffe1ff */
[----:B------:R-:W-:Y:S07]  /*4be0*/  PLOP3.LUT P1, PT, PT, PT, UP0, 0x80, 0x0 ;  /* 0x000000000000781c */ /* 0x000fee0003f2f008 */
[----:B------:R-:W3:Y:S01]  /*4bf0*/  MUFU.TANH R240, R42 ;  /* 0x0000002a00f07308 */ /* 0x000ee20000002400 */
[----:B-1----:R-:W-:Y:S05]  /*4c00*/  I2FP.F32.S32 R14, R5 ;  /* 0x00000005000e7245 */ /* 0x002fea0000201400 */
[C---:B------:R-:W-:Y:S01]  /*4c10*/  FFMA.FTZ R5, R14.reuse, -UR5, R239 ;  /* 0x800000050e057c23 */ /* 0x040fe200080100ef */
[----:B------:R-:W-:Y:S03]  /*4c20*/  FFMA.FTZ R14, R14, -UR5, R24 ;  /* 0x800000050e0e7c23 */ /* 0x000fe60008010018 */
[----:B------:R1:W-:Y:S01]  /*4c30*/  MUFU.EX2 R95, R13 ;  /* 0x0000000d005f7308 */ /* 0x0003e20000000800 */
[----:B--2---:R-:W-:Y:S01]  /*4c40*/  VIADD R4, R0, 0x2f ;  /* 0x0000002f00047836 */ /* 0x004fe20000000000 */
[----:B------:R-:W-:Y:S02]  /*4c50*/  @P1 FSEL R5, R5, -INF , !P5 ;  /* 0xff80000005051808 */ /* 0x000fe40006800000 */
[----:B------:R-:W-:Y:S02]  /*4c60*/  PLOP3.LUT P1, PT, PT, PT, UP0, 0x80, 0x0 ;  /* 0x000000000000781c */ /* 0x000fe40003f2f008 */
[----:B------:R-:W-:Y:S04]  /*4c70*/  ISETP.GE.AND P0, PT, R4, RZ, PT ;  /* 0x000000ff0400720c */ /* 0x000fe80003f06270 */
[----:B------:R-:W-:Y:S10]  /*4c80*/  MUFU.TANH R237, R43 ;  /* 0x0000002b00ed7308 */ /* 0x000ff40000002400 */
[----:B------:R-:W-:Y:S01]  /*4c90*/  MUFU.TANH R78, R49 ;  /* 0x00000031004e7308 */ /* 0x000fe20000002400 */
[----:B------:R-:W-:Y:S02]  /*4ca0*/  @!P0 IADD3 R4, -R0, -0x2f, RZ ;  /* 0xffffffd100048810 */ /* 0x000fe40007ffe1ff */
[----:B------:R-:W-:Y:S07]  /*4cb0*/  PLOP3.LUT P0, PT, PT, PT, UP0, 0x80, 0x0 ;  /* 0x000000000000781c */ /* 0x000fee0003f0f008 */
[----:B------:R-:W2:Y:S01]  /*4cc0*/  MUFU.TANH R219, R41 ;  /* 0x0000002900db7308 */ /* 0x000ea20000002400 */
[----:B------:R-:W-:Y:S01]  /*4cd0*/  I2FP.F32.S32 R15, R4 ;  /* 0x00000004000f7245 */ /* 0x000fe20000201400 */
[--C-:B------:R-:W-:Y:S01]  /*4ce0*/  FFMA.FTZ R4, R5, UR8, -R9.reuse ;  /* 0x0000000805047c23 */ /* 0x100fe20008010809 */
[----:B------:R-:W-:Y:S03]  /*4cf0*/  FFMA.FTZ R5, R19, -UR5, R26 ;  /* 0x8000000513057c23 */ /* 0x000fe6000801001a */
[----:B-1----:R-:W-:Y:S04]  /*4d00*/  FFMA.FTZ R13, R15, -UR5, R238 ;  /* 0x800000050f0d7c23 */ /* 0x002fe800080100ee */
[----:B------:R1:W-:Y:S01]  /*4d10*/  MUFU.EX2 R204, R4 ;  /* 0x0000000400cc7308 */ /* 0x0003e20000000800 */
[----:B------:R-:W-:Y:S02]  /*4d20*/  @P2 FSEL R5, R5, -INF , !P5 ;  /* 0xff80000005052808 */ /* 0x000fe40006800000 */
[----:B------:R-:W-:Y:S02]  /*4d30*/  @P0 FSEL R13, R13, -INF , !P3 ;  /* 0xff8000000d0d0808 */ /* 0x000fe40005800000 */
[----:B------:R-:W-:Y:S01]  /*4d40*/  PLOP3.LUT P2, PT, PT, PT, UP0, 0x80, 0x0 ;  /* 0x000000000000781c */ /* 0x000fe20003f4f008 */
[--C-:B------:R-:W-:Y:S01]  /*4d50*/  FFMA.FTZ R5, R5, UR8, -R8.reuse ;  /* 0x0000000805057c23 */ /* 0x100fe20008010808 */
[----:B------:R-:W-:Y:S03]  /*4d60*/  PLOP3.LUT P5, PT, PT, PT, UP0, 0x80, 0x0 ;  /* 0x000000000000781c */ /* 0x000fe60003faf008 */
[----:B------:R-:W2:Y:S01]  /*4d70*/  MUFU.TANH R208, R44 ;  /* 0x0000002c00d07308 */ /* 0x000ea20000002400 */
[----:B------:R-:W-:Y:S09]  /*4d80*/  FFMA.FTZ R13, R13, UR8, -R9 ;  /* 0x000000080d0d7c23 */ /* 0x000ff20008010809 */
[----:B------:R4:W-:Y:S01]  /*4d90*/  MUFU.EX2 R230, R5 ;  /* 0x0000000500e67308 */ /* 0x0009e20000000800 */
[----:B-1----:R-:W-:Y:S05]  /*4da0*/  FFMA.FTZ R4, R18, -UR5, R25 ;  /* 0x8000000512047c23 */ /* 0x002fea0008010019 */
[----:B------:R-:W-:Y:S04]  /*4db0*/  @P1 FSEL R4, R4, -INF , !P3 ;  /* 0xff80000004041808 */ /* 0x000fe80005800000 */
[----:B------:R-:W1:Y:S01]  /*4dc0*/  MUFU.TANH R207, R45 ;  /* 0x0000002d00cf7308 */ /* 0x000e620000002400 */
[----:B------:R-:W-:Y:S02]  /*4dd0*/  PLOP3.LUT P1, PT, PT, PT, UP0, 0x80, 0x0 ;  /* 0x000000000000781c */ /* 0x000fe40003f2f008 */
[----:B------:R-:W-:Y:S07]  /*4de0*/  PLOP3.LUT P3, PT, PT, PT, UP0, 0x80, 0x0 ;  /* 0x000000000000781c */ /* 0x000fee0003f6f008 */
[----:B------:R3:W-:Y:S01]  /*4df0*/  MUFU.EX2 R203, R13 ;  /* 0x0000000d00cb7308 */ /* 0x0007e20000000800 */
[----:B----4-:R-:W-:Y:S01]  /*4e00*/  FFMA.FTZ R5, R4, UR8, -R8 ;  /* 0x0000000804057c23 */ /* 0x010fe20008010808 */
[----:B------:R-:W-:Y:S05]  /*4e10*/  VIADD R4, R0, 0x28 ;  /* 0x0000002800047836 */ /* 0x000fea0000000000 */
[----:B------:R-:W-:Y:S03]  /*4e20*/  ISETP.GE.AND P0, PT, R4, RZ, PT ;  /* 0x000000ff0400720c */ /* 0x000fe60003f06270 */
[----:B------:R-:W4:Y:S10]  /*4e30*/  MUFU.TANH R236, R46 ;  /* 0x0000002e00ec7308 */ /* 0x000f340000002400 */
[----:B------:R2:W-:Y:S01]  /*4e40*/  MUFU.EX2 R229, R5 ;  /* 0x0000000500e57308 */ /* 0x0005e20000000800 */
[----:B---3--:R-:W-:Y:S01]  /*4e50*/  @P3 VIADD R13, R12, 0x18 ;  /* 0x000000180c0d3836 */ /* 0x008fe20000000000 */
[----:B------:R-:W-:Y:S02]  /*4e60*/  PLOP3.LUT P3, PT, PT, PT, UP0, 0x80, 0x0 ;  /* 0x000000000000781c */ /* 0x000fe40003f6f008 */
[----:B------:R-:W-:Y:S02]  /*4e70*/  @!P0 IADD3 R4, -R0, -0x28, RZ ;  /* 0xffffffd800048810 */ /* 0x000fe40007ffe1ff */
[----:B------:R-:W-:Y:S04]  /*4e80*/  @P2 ISETP.GE.AND P2, PT, R13, UR7, PT ;  /* 0x000000070d002c0c */ /* 0x000fe8000bf46270 */
[----:B------:R-:W3:Y:S01]  /*4e90*/  MUFU.TANH R233, R47 ;  /* 0x0000002f00e97308 */ /* 0x000ee20000002400 */
[----:B------:R-:W-:Y:S02]  /*4ea0*/  I2FP.F32.S32 R19, R4 ;  /* 0x0000000400137245 */ /* 0x000fe40000201400 */
[----:B------:R-:W-:Y:S02]  /*4eb0*/  @P5 IADD3 R13, R12, 0x19, RZ ;  /* 0x000000190c0d5810 */ /* 0x000fe40007ffe0ff */
[----:B------:R-:W-:Y:S01]  /*4ec0*/  PLOP3.LUT P0, PT, PT, PT, UP0, 0x80, 0x0 ;  /* 0x000000000000781c */ /* 0x000fe20003f0f008 */
[----:B------:R-:W-:Y:S01]  /*4ed0*/  FFMA.FTZ R4, R19, -UR5, R235 ;  /* 0x8000000513047c23 */ /* 0x000fe200080100eb */
[----:B------:R-:W-:Y:S03]  /*4ee0*/  @P4 ISETP.GE.AND P4, PT, R13, UR7, PT ;  /* 0x000000070d004c0c */ /* 0x000fe6000bf86270 */
[----:B------:R-:W3:Y:S01]  /*4ef0*/  MUFU.TANH R79, R48 ;  /* 0x00000030004f7308 */ /* 0x000ee20000002400 */
[----:B------:R-:W-:Y:S01]  /*4f00*/  FFMA.FTZ R13, R15, -UR5, R22 ;  /* 0x800000050f0d7c23 */ /* 0x000fe20008010016 */
[----:B------:R-:W-:Y:S01]  /*4f10*/  VIADD R15, R0, 0xffffffe8 ;  /* 0xffffffe8000f7836 */ /* 0x000fe20000000000 */
[----:B------:R-:W-:Y:S01]  /*4f20*/  @P1 FSEL R4, R4, -INF , !P2 ;  /* 0xff80000004041808 */ /* 0x000fe20005000000 */
[----:B--2---:R-:W-:Y:S01]  /*4f30*/  VIADD R5, R0, 0x27 ;  /* 0x0000002700057836 */ /* 0x004fe20000000000 */
[----:B------:R-:W-:Y:S02]  /*4f40*/  PLOP3.LUT P1, PT, PT, PT, UP0, 0x80, 0x0 ;  /* 0x000000000000781c */ /* 0x000fe40003f2f008 */
[----:B------:R-:W-:Y:S03]  /*4f50*/  @P3 FSEL R13, R13, -INF , !P4 ;  /* 0xff8000000d0d3808 */ /* 0x000fe60006000000 */
[----:B------:R-:W2:Y:S01]  /*4f60*/  MUFU.TANH R178, R51 ;  /* 0x0000003300b27308 */ /* 0x000ea20000002400 */
[----:B------:R-:W-:Y:S01]  /*4f70*/  ISETP.GE.AND P6, PT, R5, RZ, PT ;  /* 0x000000ff0500720c */ /* 0x000fe20003fc6270 */
[----:B------:R-:W-:Y:S01]  /*4f80*/  FFMA.FTZ R4, R4, UR8, -R9 ;  /* 0x0000000804047c23 */ /* 0x000fe20008010809 */
[----:B------:R-:W-:Y:S01]  /*4f90*/  PLOP3.LUT P3, PT, PT, PT, UP0, 0x80, 0x0 ;  /* 0x000000000000781c */ /* 0x000fe20003f6f008 */
[--C-:B------:R-:W-:Y:S06]  /*4fa0*/  FFMA.FTZ R13, R13, UR8, -R8.reuse ;  /* 0x000000080d0d7c23 */ /* 0x100fec0008010808 */
[----:B------:R1:W-:Y:S01]  /*4fb0*/  MUFU.EX2 R225, R13 ;  /* 0x0000000d00e17308 */ /* 0x0003e20000000800 */
[----:B------:R-:W-:Y:S02]  /*4fc0*/  @P1 FSEL R14, R14, -INF , !P2 ;  /* 0xff8000000e0e1808 */ /* 0x000fe40005000000 */
[----:B------:R-:W-:Y:S02]  /*4fd0*/  ISETP.GE.AND P1, PT, R15, RZ, PT ;  /* 0x000000ff0f00720c */ /* 0x000fe40003f26270 */
[----:B------:R-:W-:Y:S01]  /*4fe0*/  @!P6 IADD3 R5, -R0, -0x27, RZ ;  /* 0xffffffd90005e810 */ /* 0x000fe20007ffe1ff */
[----:B------:R-:W-:Y:S04]  /*4ff0*/  FFMA.FTZ R14, R14, UR8, -R8 ;  /* 0x000000080e0e7c23 */ /* 0x000fe80008010808 */
[----:B------:R-:W2:Y:S01]  /*5000*/  MUFU.TANH R179, R50 ;  /* 0x0000003200b37308 */ /* 0x000ea20000002400 */
[----:B------:R-:W-:Y:S05]  /*5010*/  I2FP.F32.S32 R18, R5 ;  /* 0x0000000500127245 */ /* 0x000fea0000201400 */
[----:B------:R-:W-:Y:S04]  /*5020*/  FFMA.FTZ R5, R18, -UR5, R234 ;  /* 0x8000000512057c23 */ /* 0x000fe800080100ea */
[----:B------:R4:W-:Y:S01]  /*5030*/  MUFU.EX2 R226, R14 ;  /* 0x0000000e00e27308 */ /* 0x0009e20000000800 */
[C---:B------:R-:W-:Y:S02]  /*5040*/  @!P1 IADD3 R15, -R0.reuse, 0x18, RZ ;  /* 0x00000018000f9810 */ /* 0x040fe40007ffe1ff */
[----:B------:R-:W-:Y:S02]  /*5050*/  PLOP3.LUT P1, PT, PT, PT, UP0, 0x80, 0x0 ;  /* 0x000000000000781c */ /* 0x000fe40003f2f008 */
[----:B------:R-:W-:Y:S02]  /*5060*/  I2FP.F32.S32 R17, R15 ;  /* 0x0000000f00117245 */ /* 0x000fe40000201400 */
[----:B------:R-:W-:Y:S03]  /*5070*/  @P0 FSEL R5, R5, -INF , !P4 ;  /* 0xff80000005050808 */ /* 0x000fe60006000000 */
[----:B------:R-:W-:Y:S01]  /*5080*/  MUFU.EX2 R198, R4 ;  /* 0x0000000400c67308 */ /* 0x000fe20000000800 */
[----:B-1----:R-:W-:Y:S01]  /*5090*/  FFMA.FTZ R13, R17, -UR5, R87 ;  /* 0x80000005110d7c23 */ /* 0x002fe20008010057 */
[----:B------:R-:W-:Y:S08]  /*50a0*/  FFMA.FTZ R5, R5, UR8, -R9 ;  /* 0x0000000805057c23 */ /* 0x000ff00008010809 */
[----:B------:R1:W-:Y:S01]  /*50b0*/  MUFU.EX2 R197, R5 ;  /* 0x0000000500c57308 */ /* 0x0003e20000000800 */
[----:B----4-:R-:W-:Y:S01]  /*50c0*/  VIADD R14, R0, 0xffffffe7 ;  /* 0xffffffe7000e7836 */ /* 0x010fe20000000000 */
[----:B------:R-:W-:Y:S02]  /*50d0*/  @P1 FSEL R13, R13, -INF , !P2 ;  /* 0xff8000000d0d1808 */ /* 0x000fe40005000000 */
[----:B------:R-:W-:Y:S02]  /*50e0*/  PLOP3.LUT P1, PT, PT, PT, UP0, 0x80, 0x0 ;  /* 0x000000000000781c */ /* 0x000fe40003f2f008 */
[----:B------:R-:W-:Y:S01]  /*50f0*/  ISETP.GE.AND P0, PT, R14, RZ, PT ;  /* 0x000000ff0e00720c */ /* 0x000fe20003f06270 */
[----:B------:R-:W-:Y:S04]  /*5100*/  FFMA.FTZ R13, R13, UR8, -R11 ;  /* 0x000000080d0d7c23 */ /* 0x000fe8000801080b */
[----:B------:R4:W-:Y:S01]  /*5110*/  MUFU.EX2 R89, R13 ;  /* 0x0000000d00597308 */ /* 0x0009e20000000800 */
[----:B-1----:R-:W1:Y:S07]  /*5120*/  LDSM.16.M88.4 R4, [R150+0x6c00] ;  /* 0x006c00009604783b */ /* 0x002e6e0000000200 */
[----:B------:R-:W-:Y:S02]  /*5130*/  @!P0 IADD3 R14, -R0, 0x19, RZ ;  /* 0x00000019000e8810 */ /* 0x000fe40007ffe1ff */
[----:B------:R-:W-:Y:S02]  /*5140*/  PLOP3.LUT P0, PT, PT, PT, UP0, 0x80, 0x0 ;  /* 0x000000000000781c */ /* 0x000fe40003f0f008 */
[----:B------:R-:W-:Y:S01]  /*5150*/  I2FP.F32.S32 R16, R14 ;  /* 0x0000000e00107245 */ /* 0x000fe20000201400 */
[----:B------:R-:W-:Y:S01]  /*5160*/  FFMA.FTZ R14, R21, -UR5, R200 ;  /* 0x80000005150e7c23 */ /* 0x000fe200080100c8 */
[----:B----4-:R-:W-:Y:S04]  /*5170*/  FFMA.FTZ R13, R20, -UR5, R199 ;  /* 0x80000005140d7c23 */ /* 0x010fe800080100c7 */
[----:B------:R-:W-:Y:S01]  /*5180*/  @P3 FSEL R14, R14, -INF , !P2 ;  /* 0xff8000000e0e3808 */ /* 0x000fe20005000000 */
[----:B------:R-:W-:Y:S01]  /*5190*/  FFMA.FTZ R15, R16, -UR5, R86 ;  /* 0x80000005100f7c23 */ /* 0x000fe20008010056 */
[----:B------:R-:W-:Y:S02]  /*51a0*/  PLOP3.LUT P2, PT, PT, PT, UP0, 0x80, 0x0 ;  /* 0x000000000000781c */ /* 0x000fe40003f4f008 */
[----:B------:R-:W-:Y:S01]  /*51b0*/  @P1 FSEL R13, R13, -INF , !P4 ;  /* 0xff8000000d0d1808 */ /* 0x000fe20006000000 */
[--C-:B------:R-:W-:Y:S01]  /*51c0*/  FFMA.FTZ R14, R14, UR8, -R10.reuse ;  /* 0x000000080e0e7c23 */ /* 0x100fe2000801080a */
[----:B------:R-:W-:Y:S02]  /*51d0*/  @P0 FSEL R15, R15, -INF , !P4 ;  /* 0xff8000000f0f0808 */ /* 0x000fe40006000000 */
[----:B------:R-:W-:Y:S01]  /*51e0*/  PLOP3.LUT P0, PT, PT, PT, UP0, 0x80, 0x0 ;  /* 0x000000000000781c */ /* 0x000fe20003f0f008 */
[----:B------:R4:W-:Y:S01]  /*51f0*/  MUFU.EX2 R172, R14 ;  /* 0x0000000e00ac7308 */ /* 0x0009e20000000800 */
[----:B------:R-:W-:Y:S01]  /*5200*/  FFMA.FTZ R13, R13, UR8, -R10 ;  /* 0x000000080d0d7c23 */ /* 0x000fe2000801080a */
[----:B------:R-:W-:Y:S01]  /*5210*/  FFMA.FTZ R15, R15, UR8, -R11 ;  /* 0x000000080f0f7c23 */ /* 0x000fe2000801080b */
[----:B------:R-:W-:Y:S02]  /*5220*/  PLOP3.LUT P1, PT, PT, PT, UP0, 0x80, 0x0 ;  /* 0x000000000000781c */ /* 0x000fe40003f2f008 */
[----:B------:R-:W-:Y:S02]  /*5230*/  PLOP3.LUT P4, PT, PT, PT, UP0, 0x80, 0x0 ;  /* 0x000000000000781c */ /* 0x000fe40003f8f008 */
[----:B------:R-:W-:Y:S03]  /*5240*/  PLOP3.LUT P3, PT, PT, PT, UP0, 0x80, 0x0 ;  /* 0x000000000000781c */ /* 0x000fe60003f6f008 */
[----:B------:R3:W-:Y:S10]  /*5250*/  MUFU.EX2 R171, R13 ;  /* 0x0000000d00ab7308 */ /* 0x0007f40000000800 */
[----:B------:R2:W-:Y:S01]  /*5260*/  MUFU.EX2 R88, R15 ;  /* 0x0000000f00587308 */ /* 0x0005e20000000800 */
[----:B----4-:R-:W-:Y:S01]  /*5270*/  VIADD R14, R0, 0xffffffe0 ;  /* 0xffffffe0000e7836 */ /* 0x010fe20000000000 */
[-C--:B-1----:R-:W-:Y:S04]  /*5280*/  HMMA.16816.F32.BF16 R52, R104, R4.reuse, R52 ;  /* 0x000000046834723c */ /* 0x082fe80000041834 */
[----:B------:R-:W-:Y:S01]  /*5290*/  ISETP.GE.AND P6, PT, R14, RZ, PT ;  /* 0x000000ff0e00720c */ /* 0x000fe20003fc6270 */
[C---:B---3--:R-:W-:Y:S01]  /*52a0*/  VIADD R13, R0.reuse, 0xffffffdf ;  /* 0xffffffdf000d7836 */ /* 0x048fe20000000000 */
[C---:B------:R-:W-:Y:S04]  /*52b0*/  HMMA.16816.F32.BF16 R56, R112.reuse, R4, R56 ;  /* 0x000000047038723c */ /* 0x040fe80000041838 */
[----:B------:R-:W-:Y:S02]  /*52c0*/  ISETP.GE.AND P5, PT, R13, RZ, PT ;  /* 0x000000ff0d00720c */ /* 0x000fe40003fa6270 */
[-C--:B------:R-:W-:Y:S05]  /*52d0*/  HMMA.16816.F32.BF16 R60, R112, R6.reuse, R60 ;  /* 0x00000006703c723c */ /* 0x080fea000004183c */
[----:B------:R-:W-:Y:S01]  /*52e0*/  @!P6 IADD3 R14, -R0, 0x20, RZ ;  /* 0x00000020000ee810 */ /* 0x000fe20007ffe1ff */
[----:B--2---:R-:W-:Y:S01]  /*52f0*/  @P2 VIADD R15, R12, 0x20 ;  /* 0x000000200c0f2836 */ /* 0x004fe20000000000 */
[----:B------:R-:W-:Y:S01]  /*5300*/  PLOP3.LUT P2, PT, PT, PT, UP0, 0x80, 0x0 ;  /* 0x000000000000781c */ /* 0x000fe20003f4f008 */
[----:B------:R-:W-:Y:S01]  /*5310*/  FFMA.FTZ R5, R17, -UR5, R196 ;  /* 0x8000000511057c23 */ /* 0x000fe200080100c4 */
[----:B------:R-:W-:Y:S01]  /*5320*/  PLOP3.LUT P6, PT, PT, PT, UP0, 0x80, 0x0 ;  /* 0x000000000000781c */ /* 0x000fe20003fcf008 */
[----:B------:R-:W-:Y:S04]  /*5330*/  HMMA.16816.F32.BF16 R64, R104, R6, R64 ;  /* 0x000000066840723c */ /* 0x000fe80000041840 */
[----:B------:R-:W-:Y:S01]  /*5340*/  @!P5 IADD3 R13, -R0, 0x21, RZ ;  /* 0x00000021000dd810 */ /* 0x000fe20007ffe1ff */
[----:B------:R-:W-:Y:S01]  /*5350*/  FFMA.FTZ R4, R16, -UR5, R195 ;  /* 0x8000000510047c23 */ /* 0x000fe200080100c3 */
[----:B------:R-:W-:Y:S01]  /*5360*/  I2FP.F32.S32 R22, R14 ;  /* 0x0000000e00167245 */ /* 0x000fe20000201400 */
[----:B------:R-:W-:Y:S01]  /*5370*/  VIADD R7, R0, 0xffffffcf ;  /* 0xffffffcf00077836 */ /* 0x000fe20000000000 */
[----:B------:R-:W-:Y:S02]  /*5380*/  I2FP.F32.S32 R21, R13 ;  /* 0x0000000d00157245 */ /* 0x000fe40000201400 */
[----:B------:R-:W-:Y:S01]  /*5390*/  @P1 ISETP.GE.AND P5, PT, R15, UR7, PT ;  /* 0x000000070f001c0c */ /* 0x000fe2000bfa6270 */
[----:B------:R-:W-:Y:S01]  /*53a0*/  FFMA.FTZ R13, R22, -UR5, R83 ;  /* 0x80000005160d7c23 */ /* 0x000fe20008010053 */
[----:B------:R-:W-:Y:S01]  /*53b0*/  @P4 VIADD R15, R12, 0x21 ;  /* 0x000000210c0f4836 */ /* 0x000fe20000000000 */
[----:B------:R-:W-:Y:S01]  /*53c0*/  PLOP3.LUT P1, PT, PT, PT, UP0, 0x80, 0x0 ;  /* 0x000000000000781c */ /* 0x000fe20003f2f008 */
[----:B------:R-:W-:Y:S01]  /*53d0*/  FFMA.FTZ R14, R21, -UR5, R82 ;  /* 0x80000005150e7c23 */ /* 0x000fe20008010052 */
[----:B------:R-:W-:Y:S01]  /*53e0*/  @P2 FSEL R5, R5, -INF , !P5 ;  /* 0xff80000005052808 */ /* 0x000fe20006800000 */
[C---:B------:R-:W-:Y:S01]  /*53f0*/  VIADD R16, R0.reuse, 0xffffffc8 ;  /* 0xffffffc800107836 */ /* 0x040fe20000000000 */
[----:B------:R-:W-:Y:S01]  /*5400*/  @P0 FSEL R13, R13, -INF , !P5 ;  /* 0xff8000000d0d0808 */ /* 0x000fe20006800000 */
[----:B------:R-:W-:Y:S01]  /*5410*/  VIADD R17, R0, 0xffffffc7 ;  /* 0xffffffc700117836 */ /* 0x000fe20000000000 */
[----:B------:R-:W-:Y:S01]  /*5420*/  PLOP3.LUT P0, PT, PT, PT, UP0, 0x80, 0x0 ;  /* 0x000000000000781c */ /* 0x000fe20003f0f008 */
[--C-:B------:R-:W-:Y:S01]  /*5430*/  FFMA.FTZ R5, R5, UR8, -R10.reuse ;  /* 0x0000000805057c23 */ /* 0x100fe2000801080a */
[----:B------:R-:W-:Y:S01]  /*5440*/  FMUL.FTZ R60, R60, UR6 ;  /* 0x000000063c3c7c20 */ /* 0x000fe20008410000 */
[----:B------:R-:W-:Y:S01]  /*5450*/  FMUL.FTZ R62, R62, UR6 ;  /* 0x000000063e3e7c20 */ /* 0x000fe20008410000 */
[----:B------:R-:W-:Y:S01]  /*5460*/  FMUL.FTZ R61, R61, UR6 ;  /* 0x000000063d3d7c20 */ /* 0x000fe20008410000 */
[----:B------:R1:W-:Y:S01]  /*5470*/  MUFU.EX2 R168, R5 ;  /* 0x0000000500a87308 */ /* 0x0003e20000000800 */
[----:B------:R-:W-:Y:S01]  /*5480*/  @P3 ISETP.GE.AND P3, PT, R15, UR7, PT ;  /* 0x000000070f003c0c */ /* 0x000fe2000bf66270 */
[--C-:B------:R-:W-:Y:S01]  /*5490*/  FFMA.FTZ R13, R13, UR8, -R11.reuse ;  /* 0x000000080d0d7c23 */ /* 0x100fe2000801080b */
[----:B------:R-:W-:Y:S01]  /*54a0*/  PLOP3.LUT P2, PT, PT, PT, UP0, 0x80, 0x0 ;  /* 0x000000000000781c */ /* 0x000fe20003f4f008 */
[----:B------:R-:W-:Y:S01]  /*54b0*/  FMUL.FTZ R64, R64, UR6 ;  /* 0x0000000640407c20 */ /* 0x000fe20008410000 */
[----:B------:R-:W-:Y:S01]  /*54c0*/  @P1 FSEL R14, R14, -INF , !P3 ;  /* 0xff8000000e0e1808 */ /* 0x000fe20005800000 */
[----:B------:R-:W-:Y:S01]  /*54d0*/  FMUL.FTZ R65, R65, UR6 ;  /* 0x0000000641417c20 */ /* 0x000fe20008410000 */
[----:B------:R-:W-:Y:S03]  /*54e0*/  FMUL.FTZ R67, R67, UR6 ;  /* 0x0000000643437c20 */ /* 0x000fe60008410000 */
[----:B------:R-:W-:Y:S01]  /*54f0*/  MUFU.EX2 R85, R13 ;  /* 0x0000000d00557308 */ /* 0x000fe20000000800 */
[----:B------:R-:W-:Y:S01]  /*5500*/  @P0 FSEL R4, R4, -INF , !P3 ;  /* 0xff80000004040808 */ /* 0x000fe20005800000 */
[----:B------:R-:W-:Y:S01]  /*5510*/  FFMA.FTZ R14, R14, UR8, -R11 ;  /* 0x000000080e0e7c23 */ /* 0x000fe2000801080b */
[----:B------:R-:W-:Y:S01]  /*5520*/  FMUL.FTZ R66, R66, UR6 ;  /* 0x0000000642427c20 */ /* 0x000fe20008410000 */
[----:B------:R-:W-:Y:S01]  /*5530*/  FMUL.FTZ R63, R63, UR6 ;  /* 0x000000063f3f7c20 */ /* 0x000fe20008410000 */
[----:B------:R-:W-:Y:S01]  /*5540*/  FMUL.FTZ R53, R53, UR6 ;  /* 0x0000000635357c20 */ /* 0x000fe20008410000 */
[----:B------:R-:W-:Y:S01]  /*5550*/  FFMA.FTZ R4, R4, UR8, -R10 ;  /* 0x0000000804047c23 */ /* 0x000fe2000801080a */
[----:B------:R-:W-:Y:S03]  /*5560*/  FMUL.FTZ R52, R52, UR6 ;  /* 0x0000000634347c20 */ /* 0x000fe60008410000 */
[----:B------:R2:W-:Y:S01]  /*5570*/  MUFU.EX2 R84, R14 ;  /* 0x0000000e00547308 */ /* 0x0005e20000000800 */
[----:B------:R-:W-:Y:S02]  /*5580*/  IMAD.U32 R104, RZ, RZ, UR4 ;  /* 0x00000004ff687e24 */ /* 0x000fe4000f8e00ff */
[----:B------:R-:W-:Y:S01]  /*5590*/  FMUL.FTZ R56, R56, UR6 ;  /* 0x0000000638387c20 */ /* 0x000fe20008410000 */
[----:B------:R-:W-:Y:S01]  /*55a0*/  FMUL.FTZ R58, R58, UR6 ;  /* 0x000000063a3a7c20 */ /* 0x000fe20008410000 */
[----:B------:R-:W-:Y:S01]  /*55b0*/  FMUL.FTZ R57, R57, UR6 ;  /* 0x0000000639397c20 */ /* 0x000fe20008410000 */
[----:B------:R-:W-:Y:S01]  /*55c0*/  FMUL.FTZ R59, R59, UR6 ;  /* 0x000000063b3b7c20 */ /* 0x000fe20008410000 */
[----:B------:R-:W-:Y:S01]  /*55d0*/  IADD3 R104, R154, 0x4000, R104 ;  /* 0x000040009a687810 */ /* 0x000fe20007ffe068 */
[----:B------:R-:W-:Y:S02]  /*55e0*/  FMUL.FTZ R55, R55, UR6 ;  /* 0x0000000637377c20 */ /* 0x000fe40008410000 */
[----:B------:R-:W3:Y:S01]  /*55f0*/  MUFU.TANH R72, R53 ;  /* 0x0000003500487308 */ /* 0x000ee20000002400 */
[----:B------:R-:W-:Y:S01]  /*5600*/  FMUL.FTZ R54, R54, UR6 ;  /* 0x0000000636367c20 */ /* 0x000fe20008410000 */
[----:B-1----:R-:W-:Y:S01]  /*5610*/  IADD3 R5, R0, 0x20, RZ ;  /* 0x0000002000057810 */ /* 0x002fe20007ffe0ff */
[----:B------:R-:W-:Y:S01]  /*5620*/  IMAD.IADD R104, R104, 0x1, R155 ;  /* 0x0000000168687824 */ /* 0x000fe200078e029b */
[----:B------:R-:W-:Y:S02]  /*5630*/  PLOP3.LUT P4, PT, PT, PT, UP0, 0x80, 0x0 ;  /* 0x000000000000781c */ /* 0x000fe40003f8f008 */
[----:B------:R-:W-:Y:S04]  /*5640*/  ISETP.GE.AND P1, PT, R5, RZ, PT ;  /* 0x000000ff0500720c */ /* 0x000fe80003f26270 */
[----:B------:R1:W-:Y:S10]  /*5650*/  MUFU.EX2 R167, R4 ;  /* 0x0000000400a77308 */ /* 0x0003f40000000800 */
[----:B------:R-:W-:Y:S01]  /*5660*/  MUFU.TANH R175, R55 ;  /* 0x0000003700af7308 */ /* 0x000fe20000002400 */
[C---:B------:R-:W-:Y:S02]  /*5670*/  @!P1 IADD3 R5, -R0.reuse, -0x20, RZ ;  /* 0xffffffe000059810 */ /* 0x040fe40007ffe1ff */
[----:B------:R-:W-:Y:S02]  /*5680*/  PLOP3.LUT P1, PT, PT, PT, UP0, 0x80, 0x0 ;  /* 0x000000000000781c */ /* 0x000fe40003f2f008 */
[----:B--2---:R-:W-:Y:S05]  /*5690*/  I2FP.F32.S32 R14, R5 ;  /* 0x00000005000e7245 */ /* 0x004fea0000201400 */
[----:B------:R-:W-:Y:S01]  /*56a0*/  MUFU.TANH R188, R60 ;  /* 0x0000003c00bc7308 */ /* 0x000fe20000002400 */
[----:B-1----:R-:W-:Y:S02]  /*56b0*/  VIADD R4, R0, 0x1f ;  /* 0x0000001f00047836 */ /* 0x002fe40000000000 */
[----:B------:R-:W-:Y:S03]  /*56c0*/  FFMA.FTZ R5, R14, -UR5, R220 ;  /* 0x800000050e057c23 */ /* 0x000fe600080100dc */
[----:B------:R-:W-:Y:S04]  /*56d0*/  ISETP.GE.AND P0, PT, R4, RZ, PT ;  /* 0x000000ff0400720c */ /* 0x000fe80003f06270 */
[----:B------:R-:W1:Y:S01]  /*56e0*/  MUFU.TANH R73, R52 ;  /* 0x0000003400497308 */ /* 0x000e620000002400 */
[----:B------:R-:W-:Y:S02]  /*56f0*/  @P1 FSEL R5, R5, -INF , !P5 ;  /* 0xff80000005051808 */ /* 0x000fe40006800000 */
[----:B------:R-:W-:Y:S07]  /*5700*/  PLOP3.LUT P1, PT, PT, PT, UP0, 0x80, 0x0 ;  /* 0x000000000000781c */ /* 0x000fee0003f2f008 */
[----:B------:R-:W2:Y:S01]  /*5710*/  MUFU.TANH R176, R54 ;  /* 0x0000003600b07308 */ /* 0x000ea20000002400 */
[----:B------:R-:W-:Y:S02]  /*5720*/  @!P0 IADD3 R4, -R0, -0x1f, RZ ;  /* 0xffffffe100048810 */ /* 0x000fe40007ffe1ff */
[----:B------:R-:W-:Y:S02]  /*5730*/  PLOP3.LUT P0, PT, PT, PT, UP0, 0x80, 0x0 ;  /* 0x000000000000781c */ /* 0x000fe40003f0f008 */
[----:B------:R-:W-:Y:S01]  /*5740*/  I2FP.F32.S32 R15, R4 ;  /* 0x00000004000f7245 */ /* 0x000fe20000201400 */
[----:B------:R-:W-:Y:S01]  /*5750*/  FFMA.FTZ R4, R5, UR8, -R9 ;  /* 0x0000000805047c23 */ /* 0x000fe20008010809 */
[----:B------:R-:W-:Y:S03]  /*5760*/  FFMA.FTZ R5, R19, -UR5, R240 ;  /* 0x8000000513057c23 */ /* 0x000fe600080100f0 */
[----:B------:R-:W-:Y:S01]  /*5770*/  MUFU.TANH R191, R56 ;  /* 0x0000003800bf7308 */ /* 0x000fe20000002400 */
[----:B------:R-:W-:Y:S01]  /*5780*/  FFMA.FTZ R13, R15, -UR5, R219 ;  /* 0x800000050f0d7c23 */ /* 0x000fe200080100db */
[----:B------:R-:W-:Y:S02]  /*5790*/  @P2 FSEL R5, R5, -INF , !P5 ;  /* 0xff80000005052808 */ /* 0x000fe40006800000 */
[----:B------:R-:W-:Y:S06]  /*57a0*/  PLOP3.LUT P2, PT, PT, PT, UP0, 0x80, 0x0 ;  /* 0x000000000000781c */ /* 0x000fec0003f4f008 */
[----:B------:R4:W-:Y:S01]  /*57b0*/  MUFU.EX2 R182, R4 ;  /* 0x0000000400b67308 */ /* 0x0009e20000000800 */
[--C-:B------:R-:W-:Y:S01]  /*57c0*/  FFMA.FTZ R5, R5, UR8, -R8.reuse ;  /* 0x0000000805057c23 */ /* 0x100fe20008010808 */
[----:B------:R-:W-:Y:S05]  /*57d0*/  @P0 FSEL R13, R13, -INF , !P3 ;  /* 0xff8000000d0d0808 */ /* 0x000fea0005800000 */
[----:B------:R-:W-:Y:S03]  /*57e0*/  FFMA.FTZ R13, R13, UR8, -R9 ;  /* 0x000000080d0d7c23 */ /* 0x000fe60008010809 */
[----:B------:R3:W-:Y:S10]  /*57f0*/  MUFU.EX2 R202, R5 ;  /* 0x0000000500ca7308 */ /* 0x0007f40000000800 */
[----:B------:R1:W-:Y:S01]  /*5800*/  MUFU.EX2 R181, R13 ;  /* 0x0000000d00b57308 */ /* 0x0003e20000000800 */
[----:B----4-:R-:W-:Y:S05]  /*5810*/  FFMA.FTZ R4, R18, -UR5, R237 ;  /* 0x8000000512047c23 */ /* 0x010fea00080100ed */
[----:B------:R-:W-:Y:S02]  /*5820*/  @P1 FSEL R4, R4, -INF , !P3 ;  /* 0xff80000004041808 */ /* 0x000fe40005800000 */
[----:B------:R-:W-:Y:S02]  /*5830*/  PLOP3.LUT P1, PT, PT, PT, UP0, 0x80, 0x0 ;  /* 0x000000000000781c */ /* 0x000fe40003f2f008 */
[----:B------:R-:W-:Y:S01]  /*5840*/  MUFU.TANH R210, R58 ;  /* 0x0000003a00d27308 */ /* 0x000fe20000002400 */
[----:B------:R-:W-:Y:S01]  /*5850*/  PLOP3.LUT P3, PT, PT, PT, UP0, 0x80, 0x0 ;  /* 0x000000000000781c */ /* 0x000fe20003f6f008 */
[----:B---3--:R-:W-:Y:S01]  /*5860*/  FFMA.FTZ R5, R4, UR8, -R8 ;  /* 0x0000000804057c23 */ /* 0x008fe20008010808 */
[----:B------:R-:W-:Y:S07]  /*5870*/  VIADD R4, R0, 0x18 ;  /* 0x0000001800047836 */ /* 0x000fee0000000000 */
[----:B------:R3:W-:Y:S01]  /*5880*/  MUFU.EX2 R201, R5 ;  /* 0x0000000500c97308 */ /* 0x0007e20000000800 */
[----:B------:R-:W-:Y:S01]  /*5890*/  ISETP.GE.AND P0, PT, R4, RZ, PT ;  /* 0x000000ff0400720c */ /* 0x000fe20003f06270 */
[----:B-1----:R-:W-:Y:S01]  /*58a0*/  @P4 VIADD R13, R12, 0x28 ;  /* 0x000000280c0d4836 */ /* 0x002fe20000000000 */
[----:B------:R-:W-:Y:S04]  /*58b0*/  ISETP.GE.AND P4, PT, R7, RZ, PT ;  /* 0x000000ff0700720c */ /* 0x000fe80003f86270 */
[----:B------:R-:W-:Y:S03]  /*58c0*/  @P6 ISETP.GE.AND P6, PT, R13, UR7, PT ;  /* 0x000000070d006c0c */ /* 0x000fe6000bfc6270 */
[----:B------:R-:W1:Y:S04]  /*58d0*/  MUFU.TANH R192, R57 ;  /* 0x0000003900c07308 */ /* 0x000e680000002400 */
[C---:B------:R-:W-:Y:S02]  /*58e0*/  @!P0 IADD3 R4, -R0.reuse, -0x18, RZ ;  /* 0xffffffe800048810 */ /* 0x040fe40007ffe1ff */
[----:B------:R-:W-:Y:S01]  /*58f0*/  PLOP3.LUT P0, PT, PT, PT, UP0, 0x80, 0x0 ;  /* 0x000000000000781c */ /* 0x000fe20003f0f008 */
[C---:B---3--:R-:W-:Y:S01]  /*5900*/  VIADD R5, R0.reuse, 0x17 ;  /* 0x0000001700057836 */ /* 0x048fe20000000000 */
[----:B------:R-:W-:Y:S02]  /*5910*/  I2FP.F32.S32 R19, R4 ;  /* 0x0000000400137245 */ /* 0x000fe40000201400 */
[----:B------:R-:W3:Y:S01]  /*5920*/  MUFU.TANH R209, R59 ;  /* 0x0000003b00d17308 */ /* 0x000ee20000002400 */
[----:B------:R-:W-:Y:S02]  /*5930*/  @!P4 IADD3 R7, -R0, 0x31, RZ ;  /* 0x000000310007c810 */ /* 0x000fe40007ffe1ff */
[----:B------:R-:W-:Y:S01]  /*5940*/  ISETP.GE.AND P5, PT, R5, RZ, PT ;  /* 0x000000ff0500720c */ /* 0x000fe20003fa6270 */
[----:B------:R-:W-:Y:S01]  /*5950*/  FFMA.FTZ R4, R19, -UR5, R208 ;  /* 0x8000000513047c23 */ /* 0x000fe200080100d0 */
[----:B------:R-:W-:Y:S02]  /*5960*/  ISETP.GE.AND P4, PT, R17, RZ, PT ;  /* 0x000000ff1100720c */ /* 0x000fe40003f86270 */
[----:B------:R-:W-:Y:S03]  /*5970*/  I2FP.F32.S32 R7, R7 ;  /* 0x0000000700077245 */ /* 0x000fe60000201400 */
[----:B------:R-:W-:Y:S01]  /*5980*/  MUFU.TANH R206, R62 ;  /* 0x0000003e00ce7308 */ /* 0x000fe20000002400 */
[----:B------:R-:W-:Y:S02]  /*5990*/  @P1 FSEL R4, R4, -INF , !P6 ;  /* 0xff80000004041808 */ /* 0x000fe40007000000 */
[----:B------:R-:W-:Y:S03]  /*59a0*/  PLOP3.LUT P1, PT, PT, PT, UP0, 0x80, 0x0 ;  /* 0x000000000000781c */ /* 0x000fe60003f2f008 */
[----:B------:R-:W-:Y:S01]  /*59b0*/  FFMA.FTZ R4, R4, UR8, -R9 ;  /* 0x0000000804047c23 */ /* 0x000fe20008010809 */
[C---:B------:R-:W-:Y:S03]  /*59c0*/  @!P5 IADD3 R5, -R0.reuse, -0x17, RZ ;  /* 0xffffffe90005d810 */ /* 0x040fe60007ffe1ff */
[----:B------:R-:W4:Y:S01]  /*59d0*/  MUFU.TANH R187, R61 ;  /* 0x0000003d00bb7308 */ /* 0x000f220000002400 */
[----:B------:R-:W-:Y:S02]  /*59e0*/  @!P4 IADD3 R17, -R0, 0x39, RZ ;  /* 0x000000390011c810 */ /* 0x000fe40007ffe1ff */
[----:B------:R-:W-:Y:S01]  /*59f0*/  I2FP.F32.S32 R20, R5 ;  /* 0x0000000500147245 */ /* 0x000fe20000201400 */
[----:B------:R-:W-:Y:S01]  /*5a00*/  @P3 VIADD R5, R12, 0x29 ;  /* 0x000000290c053836 */ /* 0x000fe20000000000 */
[----:B------:R-:W-:Y:S02]  /*5a10*/  PLOP3.LUT P3, PT, PT, PT, UP0, 0x80, 0x0 ;  /* 0x000000000000781c */ /* 0x000fe40003f6f008 */
[----:B------:R-:W-:Y:S01]  /*5a20*/  PLOP3.LUT P4, PT, PT, PT, UP0, 0x80, 0x0 ;  /* 0x000000000000781c */ /* 0x000fe20003f8f008 */
[----:B------:R-:W-:Y:S01]  /*5a30*/  FFMA.FTZ R13, R20, -UR5, R207 ;  /* 0x80000005140d7c23 */ /* 0x000fe200080100cf */
[----:B------:R-:W-:Y:S01]  /*5a40*/  @P2 ISETP.GE.AND P2, PT, R5, UR7, PT ;  /* 0x0000000705002c0c */ /* 0x000fe2000bf46270 */
[----:B------:R-:W-:Y:S01]  /*5a50*/  FFMA.FTZ R5, R14, -UR5, R236 ;  /* 0x800000050e057c23 */ /* 0x000fe200080100ec */
[----:B------:R2:W-:Y:S01]  /*5a60*/  MUFU.EX2 R177, R4 ;  /* 0x0000000400b17308 */ /* 0x0005e20000000800 */
[----:B------:R-:W-:Y:S01]  /*5a70*/  VIADD R14, R0, 0x10 ;  /* 0x00000010000e7836 */ /* 0x000fe20000000000 */
[----:B------:R-:W-:Y:S02]  /*5a80*/  @P0 FSEL R13, R13, -INF , !P2 ;  /* 0xff8000000d0d0808 */ /* 0x000fe40005000000 */
[----:B------:R-:W-:Y:S02]  /*5a90*/  @P1 FSEL R5, R5, -INF , !P6 ;  /* 0xff80000005051808 */ /* 0x000fe40007000000 */
[----:B------:R-:W-:Y:S01]  /*5aa0*/  ISETP.GE.AND P1, PT, R14, RZ, PT ;  /* 0x000000ff0e00720c */ /* 0x000fe20003f26270 */
[----:B------:R-:W-:Y:S03]  /*5ab0*/  FFMA.FTZ R13, R13, UR8, -R9 ;  /* 0x000000080d0d7c23 */ /* 0x000fe60008010809 */
[----:B------:R-:W4:Y:S01]  /*5ac0*/  MUFU.TANH R71, R64 ;  /* 0x0000004000477308 */ /* 0x000f220000002400 */
[--C-:B------:R-:W-:Y:S01]  /*5ad0*/  FFMA.FTZ R6, R5, UR8, -R8.reuse ;  /* 0x0000000805067c23 */ /* 0x100fe20008010808 */
[C---:B------:R-:W-:Y:S05]  /*5ae0*/  VIADD R5, R0.reuse, 0xffffffd8 ;  /* 0xffffffd800057836 */ /* 0x040fea0000000000 */
[----:B------:R-:W-:Y:S03]  /*5af0*/  ISETP.GE.AND P0, PT, R5, RZ, PT ;  /* 0x000000ff0500720c */ /* 0x000fe60003f06270 */
[----:B------:R1:W-:Y:S01]  /*5b00*/  MUFU.EX2 R173, R13 ;  /* 0x0000000d00ad7308 */ /* 0x0003e20000000800 */
[----:B--2---:R-:W-:Y:S01]  /*5b10*/  FFMA.FTZ R4, R15, -UR5, R233 ;  /* 0x800000050f047c23 */ /* 0x004fe200080100e9 */
[C---:B------:R-:W-:Y:S01]  /*5b20*/  VIADD R15, R0.reuse, 0xf ;  /* 0x0000000f000f7836 */ /* 0x040fe20000000000 */
[----:B------:R-:W-:Y:S02]  /*5b30*/  @!P1 IADD3 R14, -R0, -0x10, RZ ;  /* 0xfffffff0000e9810 */ /* 0x000fe40007ffe1ff */
[----:B------:R-:W-:Y:S02]  /*5b40*/  PLOP3.LUT P1, PT, PT, PT, UP0, 0x80, 0x0 ;  /* 0x000000000000781c */ /* 0x000fe40003f2f008 */
[----:B------:R-:W-:Y:S03]  /*5b50*/  @P3 FSEL R4, R4, -INF , !P2 ;  /* 0xff80000004043808 */ /* 0x000fe60005000000 */
[----:B------:R2:W-:Y:S01]  /*5b60*/  MUFU.EX2 R194, R6 ;  /* 0x0000000600c27308 */ /* 0x0005e20000000800 */
[----:B------:R-:W-:Y:S01]  /*5b70*/  I2FP.F32.S32 R14, R14 ;  /* 0x0000000e000e7245 */ /* 0x000fe20000201400 */
[----:B------:R-:W-:Y:S01]  /*5b80*/  FFMA.FTZ R4, R4, UR8, -R8 ;  /* 0x0000000804047c23 */ /* 0x000fe20008010808 */
[C---:B------:R-:W-:Y:S02]  /*5b90*/  @!P0 IADD3 R5, -R0.reuse, 0x28, RZ ;  /* 0x0000002800058810 */ /* 0x040fe40007ffe1ff */
[----:B------:R-:W-:Y:S05]  /*5ba0*/  ISETP.GE.AND P0, PT, R15, RZ, PT ;  /* 0x000000ff0f00720c */ /* 0x000fea0003f06270 */
[----:B------:R3:W-:Y:S01]  /*5bb0*/  MUFU.EX2 R193, R4 ;  /* 0x0000000400c17308 */ /* 0x0007e20000000800 */
[C---:B-1----:R-:W-:Y:S01]  /*5bc0*/  VIADD R13, R0.reuse, 0xffffffd0 ;  /* 0xffffffd0000d7836 */ /* 0x042fe20000000000 */
[----:B------:R-:W-:Y:S04]  /*5bd0*/  I2FP.F32.S32 R18, R5 ;  /* 0x0000000500127245 */ /* 0x000fe80000201400 */
[----:B------:R-:W-:Y:S04]  /*5be0*/  ISETP.GE.AND P3, PT, R13, RZ, PT ;  /* 0x000000ff0d00720c */ /* 0x000fe80003f66270 */
[----:B------:R-:W1:Y:S01]  /*5bf0*/  MUFU.TANH R70, R65 ;  /* 0x0000004100467308 */ /* 0x000e620000002400 */
[C---:B--2---:R-:W-:Y:S02]  /*5c00*/  IADD3 R6, R0.reuse, -0x29, RZ ;  /* 0xffffffd700067810 */ /* 0x044fe40007ffe0ff */
[----:B------:R-:W-:Y:S02]  /*5c10*/  @!P0 IADD3 R15, -R0, -0xf, RZ ;  /* 0xfffffff1000f8810 */ /* 0x000fe40007ffe1ff */
[----:B------:R-:W-:Y:S02]  /*5c20*/  ISETP.GE.AND P5, PT, R6, RZ, PT ;  /* 0x000000ff0600720c */ /* 0x000fe40003fa6270 */
[----:B------:R-:W-:Y:S01]  /*5c30*/  PLOP3.LUT P0, PT, PT, PT, UP0, 0x80, 0x0 ;  /* 0x000000000000781c */ /* 0x000fe20003f0f008 */
[----:B---3--:R-:W-:Y:S01]  /*5c40*/  FFMA.FTZ R4, R18, -UR5, R79 ;  /* 0x8000000512047c23 */ /* 0x008fe2000801004f */
[----:B------:R-:W-:Y:S01]  /*5c50*/  I2FP.F32.S32 R15, R15 ;  /* 0x0000000f000f7245 */ /* 0x000fe20000201400 */
[----:B------:R-:W-:Y:S01]  /*5c60*/  MUFU.TANH R163, R67 ;  /* 0x0000004300a37308 */ /* 0x000fe20000002400 */
[C---:B------:R-:W-:Y:S02]  /*5c70*/  @!P3 IADD3 R13, -R0.reuse, 0x30, RZ ;  /* 0x00000030000db810 */ /* 0x040fe40007ffe1ff */
[----:B------:R-:W-:Y:S02]  /*5c80*/  PLOP3.LUT P3, PT, PT, PT, UP0, 0x80, 0x0 ;  /* 0x000000000000781c */ /* 0x000fe40003f6f008 */
[----:B------:R-:W-:Y:S03]  /*5c90*/  I2FP.F32.S32 R13, R13 ;  /* 0x0000000d000d7245 */ /* 0x000fe60000201400 */
[----:B------:R-:W-:Y:S02]  /*5ca0*/  @!P5 IADD3 R6, -R0, 0x29, RZ ;  /* 0x000000290006d810 */ /* 0x000fe40007ffe1ff */
[----:B------:R-:W2:Y:S01]  /*5cb0*/  MUFU.TANH R164, R66 ;  /* 0x0000004200a47308 */ /* 0x000ea20000002400 */
[----:B------:R-:W-:Y:S02]  /*5cc0*/  ISETP.GE.AND P5, PT, R16, RZ, PT ;  /* 0x000000ff1000720c */ /* 0x000fe40003fa6270 */
[----:B------:R-:W-:Y:S03]  /*5cd0*/  I2FP.F32.S32 R6, R6 ;  /* 0x0000000600067245 */ /* 0x000fe60000201400 */
[----:B------:R-:W-:Y:S02]  /*5ce0*/  @P3 FSEL R4, R4, -INF , !P6 ;  /* 0xff80000004043808 */ /* 0x000fe40007000000 */
[----:B------:R-:W-:Y:S01]  /*5cf0*/  FFMA.FTZ R5, R6, -UR5, R78 ;  /* 0x8000000506057c23 */ /* 0x000fe2000801004e */
[----:B------:R-:W-:Y:S01]  /*5d00*/  PLOP3.LUT P3, PT, PT, PT, UP0, 0x80, 0x0 ;  /* 0x000000000000781c */ /* 0x000fe20003f6f008 */
[----:B------:R-:W3:Y:S01]  /*5d10*/  MUFU.TANH R205, R63 ;  /* 0x0000003f00cd7308 */ /* 0x000ee20000002400 */
[--C-:B------:R-:W-:Y:S02]  /*5d20*/  FFMA.FTZ R4, R4, UR8, -R11.reuse ;  /* 0x0000000804047c23 */ /* 0x100fe4000801080b */
[----:B------:R-:W-:Y:S02]  /*5d30*/  @P0 FSEL R5, R5, -INF , !P2 ;  /* 0xff80000005050808 */ /* 0x000fe40005000000 */
[----:B------:R-:W-:Y:S02]  /*5d40*/  @!P5 IADD3 R16, -R0, 0x38, RZ ;  /* 0x000000380010d810 */ /* 0x000fe40007ffe1ff */
[----:B------:R-:W-:Y:S03]  /*5d50*/  PLOP3.LUT P5, PT, PT, PT, UP0, 0x80, 0x0 ;  /* 0x000000000000781c */ /* 0x000fe60003faf008 */
[----:B------:R4:W-:Y:S01]  /*5d60*/  MUFU.EX2 R81, R4 ;  /* 0x0000000400517308 */ /* 0x0009e20000000800 */
[----:B------:R-:W-:Y:S01]  /*5d70*/  PLOP3.LUT P0, PT, PT, PT, UP0, 0x80, 0x0 ;  /* 0x000000000000781c */ /* 0x000fe20003f0f008 */
[----:B------:R-:W-:Y:S01]  /*5d80*/  FFMA.FTZ R5, R5, UR8, -R11 ;  /* 0x0000000805057c23 */ /* 0x000fe2000801080b */
[----:B------:R-:W-:Y:S02]  /*5d90*/  @P1 IADD3 R0, R12, 0x30, RZ ;  /* 0x000000300c001810 */ /* 0x000fe40007ffe0ff */
[----:B------:R-:W-:Y:S05]  /*5da0*/  PLOP3.LUT P1, PT, PT, PT, UP0, 0x80, 0x0 ;  /* 0x000000000000781c */ /* 0x000fea0003f2f008 */
[----:B------:R1:W3:Y:S01]  /*5db0*/  MUFU.EX2 R80, R5 ;  /* 0x0000000500507308 */ /* 0x0002e20000000800 */
[----:B------:R-:W-:Y:S01]  /*5dc0*/  @P5 ISETP.GE.AND P5, PT, R0, UR7, PT ;  /* 0x0000000700005c0c */ /* 0x000fe2000bfa6270 */
[----:B------:R-:W-:Y:S01]  /*5dd0*/  FFMA.FTZ R0, R21, -UR5, R178 ;  /* 0x8000000515007c23 */ /* 0x000fe200080100b2 */
[----:B----4-:R-:W-:Y:S04]  /*5de0*/  FFMA.FTZ R4, R22, -UR5, R179 ;  /* 0x8000000516047c23 */ /* 0x010fe800080100b3 */
[----:B------:R-:W-:Y:S02]  /*5df0*/  @P0 FSEL R0, R0, -INF , !P2 ;  /* 0xff80000000000808 */ /* 0x000fe40005000000 */
[----:B------:R-:W-:Y:S02]  /*5e00*/  PLOP3.LUT P2, PT, PT, PT, UP0, 0x80, 0x0 ;  /* 0x000000000000781c */ /* 0x000fe40003f4f008 */
[----:B------:R-:W-:Y:S01]  /*5e10*/  @P3 FSEL R4, R4, -INF , !P6 ;  /* 0xff80000004043808 */ /* 0x000fe20007000000 */
[--C-:B------:R-:W-:Y:S01]  /*5e20*/  FFMA.FTZ R0, R0, UR8, -R10.reuse ;  /* 0x0000000800007c23 */ /* 0x100fe2000801080a */
[----:B------:R-:W-:Y:S01]  /*5e30*/  PLOP3.LUT P6, PT, PT, PT, UP0, 0x80, 0x0 ;  /* 0x000000000000781c */ /* 0x000fe20003fcf008 */
[----:B-1----:R-:W-:Y:S01]  /*5e40*/  @P4 VIADD R5, R12, 0x31 ;  /* 0x000000310c054836 */ /* 0x002fe20000000000 */
[----:B------:R-:W-:Y:S01]  /*5e50*/  PLOP3.LUT P3, PT, PT, PT, UP0, 0x80, 0x0 ;  /* 0x000000000000781c */ /* 0x000fe20003f6f008 */
[----:B------:R1:W-:Y:S01]  /*5e60*/  MUFU.EX2 R114, R0 ;  /* 0x0000000000727308 */ /* 0x0003e20000000800 */
[----:B------:R-:W-:Y:S01]  /*5e70*/  PLOP3.LUT P0, PT, PT, PT, UP0, 0x80, 0x0 ;  /* 0x000000000000781c */ /* 0x000fe20003f0f008 */
[----:B------:R-:W-:Y:S01]  /*5e80*/  FFMA.FTZ R4, R4, UR8, -R10 ;  /* 0x0000000804047c23 */ /* 0x000fe2000801080a */
[----:B------:R-:W-:Y:S07]  /*5e90*/  PLOP3.LUT P4, PT, PT, PT, UP0, 0x80, 0x0 ;  /* 0x000000000000781c */ /* 0x000fee0003f8f008 */
[----:B------:R4:W3:Y:S01]  /*5ea0*/  MUFU.EX2 R115, R4 ;  /* 0x0000000400737308 */ /* 0x0008e20000000800 */
[----:B------:R-:W-:Y:S01]  /*5eb0*/  @P6 ISETP.GE.AND P6, PT, R5, UR7, PT ;  /* 0x0000000705006c0c */ /* 0x000fe2000bfc6270 */
[C---:B------:R-:W-:Y:S01]  /*5ec0*/  @P3 VIADD R5, R12.reuse, 0x38 ;  /* 0x000000380c053836 */ /* 0x040fe20000000000 */
[----:B------:R-:W-:Y:S03]  /*5ed0*/  PLOP3.LUT P3, PT, PT, PT, UP0, 0x80, 0x0 ;  /* 0x000000000000781c */ /* 0x000fe60003f6f008 */
[----:B------:R-:W-:Y:S02]  /*5ee0*/  @P4 VIADD R12, R12, 0x39 ;  /* 0x000000390c0c4836 */ /* 0x000fe40000000000 */
[----:B-1----:R-:W-:Y:S01]  /*5ef0*/  FFMA.FTZ R0, R7, -UR5, R72 ;  /* 0x8000000507007c23 */ /* 0x002fe20008010048 */
[----:B------:R-:W-:Y:S02]  /*5f00*/  @P2 ISETP.GE.AND P2, PT, R5, UR7, PT ;  /* 0x0000000705002c0c */ /* 0x000fe4000bf46270 */
[----:B------:R-:W-:Y:S02]  /*5f10*/  F2FP.BF16.F32.PACK_AB R5, R98, R99 ;  /* 0x000000636205723e */ /* 0x000fe400000010ff */
[----:B------:R-:W-:Y:S02]  /*5f20*/  @P0 FSEL R0, R0, -INF , !P6 ;  /* 0xff80000000000808 */ /* 0x000fe40007000000 */
[----:B------:R-:W-:Y:S01]  /*5f30*/  PLOP3.LUT P4, PT, PT, PT, UP0, 0x80, 0x0 ;  /* 0x000000000000781c */ /* 0x000fe20003f8f008 */
[----:B------:R1:W-:Y:S01]  /*5f40*/  STS [R216+0x10000], R5 ;  /* 0x01000005d8007388 */ /* 0x0003e20000000800 */
[----:B----4-:R-:W-:Y:S01]  /*5f50*/  FFMA.FTZ R4, R13, -UR5, R73 ;  /* 0x800000050d047c23 */ /* 0x010fe20008010049 */
[--C-:B------:R-:W-:Y:S01]  /*5f60*/  FFMA.FTZ R0, R0, UR8, -R11.reuse ;  /* 0x0000000800007c23 */ /* 0x100fe2000801080b */
[----:B------:R-:W-:Y:S02]  /*5f70*/  PLOP3.LUT P0, PT, PT, PT, UP0, 0x80, 0x0 ;  /* 0x000000000000781c */ /* 0x000fe40003f0f008 */
[----:B------:R-:W-:Y:S01]  /*5f80*/  @P3 ISETP.GE.AND P3, PT, R12, UR7, PT ;  /* 0x000000070c003c0c */ /* 0x000fe2000bf66270 */
[----:B------:R4:W-:Y:S01]  /*5f90*/  MUFU.EX2 R76, R0 ;  /* 0x00000000004c7308 */ /* 0x0009e20000000800 */
[----:B------:R-:W-:Y:S02]  /*5fa0*/  @P1 FSEL R4, R4, -INF , !P5 ;  /* 0xff80000004041808 */ /* 0x000fe40006800000 */
[----:B------:R-:W-:Y:S03]  /*5fb0*/  PLOP3.LUT P1, PT, PT, PT, UP0, 0x80, 0x0 ;  /* 0x000000000000781c */ /* 0x000fe60003f2f008 */
[----:B------:R-:W-:Y:S04]  /*5fc0*/  FFMA.FTZ R4, R4, UR8, -R11 ;  /* 0x0000000804047c23 */ /* 0x000fe8000801080b */
[----:B------:R2:W3:Y:S01]  /*5fd0*/  MUFU.EX2 R77, R4 ;  /* 0x00000004004d7308 */ /* 0x0004e20000000800 */
[----:B----4-:R-:W-:Y:S01]  /*5fe0*/  FFMA.FTZ R0, R6, -UR5, R175 ;  /* 0x8000000506007c23 */ /* 0x010fe200080100af */
[----:B------:R-:W-:Y:S02]  /*5ff0*/  F2FP.BF16.F32.PACK_AB R6, R2, R3 ;  /* 0x000000030206723e */ /* 0x000fe400000010ff */
[----:B-1----:R-:W-:Y:S02]  /*6000*/  F2FP.BF16.F32.PACK_AB R5, R96, R97 ;  /* 0x000000616005723e */ /* 0x002fe400000010ff */
[----:B------:R-:W-:Y:S01]  /*6010*/  @P0 FSEL R0, R0, -INF , !P6 ;  /* 0xff80000000000808 */ /* 0x000fe20007000000 */
[----:B------:R1:W-:Y:S01]  /*6020*/  STS [R216+0x10400], R6 ;  /* 0x01040006d8007388 */ /* 0x0003e20000000800 */
[----:B------:R-:W-:Y:S03]  /*6030*/  PLOP3.LUT P0, PT, PT, PT, UP0, 0x80, 0x0 ;  /* 0x000000000000781c */ /* 0x000fe60003f0f008 */
[----:B------:R4:W-:Y:S01]  /*6040*/  STS [R217+0x10000], R5 ;  /* 0x01000005d9007388 */ /* 0x0009e20000000800 */
[----:B--2---:R-:W-:Y:S01]  /*6050*/  FFMA.FTZ R4, R18, -UR5, R176 ;  /* 0x8000000512047c23 */ /* 0x004fe200080100b0 */
[--C-:B------:R-:W-:Y:S04]  /*6060*/  FFMA.FTZ R0, R0, UR8, -R10.reuse ;  /* 0x0000000800007c23 */ /* 0x100fe8000801080a */
[----:B------:R-:W-:Y:S01]  /*6070*/  @P1 FSEL R4, R4, -INF , !P5 ;  /* 0xff80000004041808 */ /* 0x000fe20006800000 */
[----:B------:R2:W-:Y:S01]  /*6080*/  MUFU.EX2 R112, R0 ;  /* 0x0000000000707308 */ /* 0x0005e20000000800 */
[----:B------:R-:W-:Y:S03]  /*6090*/  PLOP3.LUT P1, PT, PT, PT, UP0, 0x80, 0x0 ;  /* 0x000000000000781c */ /* 0x000fe60003f2f008 */
[----:B------:R-:W-:Y:S06]  /*60a0*/  FFMA.FTZ R4, R4, UR8, -R10 ;  /* 0x0000000804047c23 */ /* 0x000fec000801080a */
[----:B------:R3:W3:Y:S01]  /*60b0*/  MUFU.EX2 R113, R4 ;  /* 0x0000000400717308 */ /* 0x0006e20000000800 */
[----:B-1----:R-:W-:Y:S01]  /*60c0*/  F2FP.BF16.F32.PACK_AB R6, R231, R232 ;  /* 0x000000e8e706723e */ /* 0x002fe200000010ff */
[----:B--2---:R-:W-:Y:S01]  /*60d0*/  FFMA.FTZ R0, R15, -UR5, R192 ;  /* 0x800000050f007c23 */ /* 0x004fe200080100c0 */
[----:B----4-:R-:W-:Y:S04]  /*60e0*/  F2FP.BF16.F32.PACK_AB R5, R189, R190 ;  /* 0x000000bebd05723e */ /* 0x010fe800000010ff */
[----:B------:R-:W-:Y:S01]  /*60f0*/  @P0 FSEL R0, R0, -INF , !P6 ;  /* 0xff80000000000808 */ /* 0x000fe20007000000 */
[----:B------:R1:W-:Y:S01]  /*6100*/  STS [R217+0x10400], R5 ;  /* 0x01040005d9007388 */ /* 0x0003e20000000800 */
[----:B------:R-:W-:Y:S01]  /*6110*/  PLOP3.LUT P0, PT, PT, PT, UP0, 0x80, 0x0 ;  /* 0x000000000000781c */ /* 0x000fe20003f0f008 */
[----:B---3--:R-:W-:Y:S02]  /*6120*/  FFMA.FTZ R4, R14, -UR5, R191 ;  /* 0x800000050e047c23 */ /* 0x008fe400080100bf */
[----:B------:R2:W-:Y:S01]  /*6130*/  STS [R216+0x12000], R6 ;  /* 0x01200006d8007388 */ /* 0x0005e20000000800 */
[--C-:B------:R-:W-:Y:S02]  /*6140*/  FFMA.FTZ R0, R0, UR8, -R9.reuse ;  /* 0x0000000800007c23 */ /* 0x100fe40008010809 */
[----:B------:R-:W-:Y:S02]  /*6150*/  @P4 FSEL R4, R4, -INF , !P5 ;  /* 0xff80000004044808 */ /* 0x000fe40006800000 */
[----:B------:R3:W-:Y:S03]  /*6160*/  MUFU.EX2 R169, R0 ;  /* 0x0000000000a97308 */ /* 0x0007e60000000800 */
[----:B------:R-:W-:Y:S07]  /*6170*/  FFMA.FTZ R4, R4, UR8, -R9 ;  /* 0x0000000804047c23 */ /* 0x000fee0008010809 */
[----:B------:R4:W-:Y:S01]  /*6180*/  MUFU.EX2 R170, R4 ;  /* 0x0000000400aa7308 */ /* 0x0009e20000000800 */
[----:B-1----:R-:W-:Y:S01]  /*6190*/  F2FP.BF16.F32.PACK_AB R5, R248, R249 ;  /* 0x000000f9f805723e */ /* 0x002fe200000010ff */
[----:B---3--:R-:W-:Y:S01]  /*61a0*/  FFMA.FTZ R0, R20, -UR5, R209 ;  /* 0x8000000514007c23 */ /* 0x008fe200080100d1 */
[----:B--2---:R-:W-:Y:S03]  /*61b0*/  F2FP.BF16.F32.PACK_AB R6, R241, R246 ;  /* 0x000000f6f106723e */ /* 0x004fe600000010ff */
[----:B------:R1:W-:Y:S01]  /*61c0*/  STS [R216+0x12400], R5 ;  /* 0x01240005d8007388 */ /* 0x0003e20000000800 */
[----:B------:R-:W-:Y:S02]  /*61d0*/  @P0 FSEL R0, R0, -INF , !P6 ;  /* 0xff80000000000808 */ /* 0x000fe40007000000 */
[----:B------:R-:W-:Y:S01]  /*61e0*/  PLOP3.LUT P0, PT, PT, PT, UP0, 0x80, 0x0 ;  /* 0x000000000000781c */ /* 0x000fe20003f0f008 */
[----:B------:R-:W-:Y:S01]  /*61f0*/  STS [R217+0x12400], R6 ;  /* 0x01240006d9007388 */ /* 0x000fe20000000800 */
[----:B----4-:R-:W-:Y:S01]  /*6200*/  FFMA.FTZ R4, R19, -UR5, R210 ;  /* 0x8000000513047c23 */ /* 0x010fe200080100d2 */
[--C-:B------:R-:W-:Y:S04]  /*6210*/  FFMA.FTZ R0, R0, UR8, -R8.reuse ;  /* 0x0000000800007c23 */ /* 0x100fe80008010808 */
[----:B------:R-:W-:Y:S01]  /*6220*/  @P1 FSEL R4, R4, -INF , !P5 ;  /* 0xff80000004041808 */ /* 0x000fe20006800000 */
[----:B------:R2:W-:Y:S01]  /*6230*/  MUFU.EX2 R185, R0 ;  /* 0x0000000000b97308 */ /* 0x0005e20000000800 */
[----:B------:R-:W-:Y:S03]  /*6240*/  PLOP3.LUT P1, PT, PT, PT, UP0, 0x80, 0x0 ;  /* 0x000000000000781c */ /* 0x000fe60003f2f008 */
[----:B------:R-:W-:Y:S06]  /*6250*/  FFMA.FTZ R4, R4, UR8, -R8 ;  /* 0x0000000804047c23 */ /* 0x000fec0008010808 */
[----:B------:R3:W-:Y:S01]  /*6260*/  MUFU.EX2 R186, R4 ;  /* 0x0000000400ba7308 */ /* 0x0007e20000000800 */
[----:B-1----:R-:W-:Y:S01]  /*6270*/  F2FP.BF16.F32.PACK_AB R5, R224, R227 ;  /* 0x000000e3e005723e */ /* 0x002fe200000010ff */
[----:B--2---:R-:W-:Y:S04]  /*6280*/  FFMA.FTZ R0, R100, -UR5, R187 ;  /* 0x8000000564007c23 */ /* 0x004fe800080100bb */
[----:B------:R1:W-:Y:S01]  /*6290*/  STS [R217+0x12000], R5 ;  /* 0x01200005d9007388 */ /* 0x0003e20000000800 */
[----:B------:R-:W-:Y:S02]  /*62a0*/  @P0 FSEL R0, R0, -INF , !P3 ;  /* 0xff80000000000808 */ /* 0x000fe40005800000 */
[----:B------:R-:W-:Y:S01]  /*62b0*/  PLOP3.LUT P0, PT, PT, PT, UP0, 0x80, 0x0 ;  /* 0x000000000000781c */ /* 0x000fe20003f0f008 */
[----:B---3--:R-:W-:Y:S05]  /*62c0*/  FFMA.FTZ R4, R23, -UR5, R188 ;  /* 0x8000000517047c23 */ /* 0x008fea00080100bc */
[----:B------:R-:W-:Y:S02]  /*62d0*/  @P1 FSEL R4, R4, -INF , !P2 ;  /* 0xff80000004041808 */ /* 0x000fe40005000000 */
[----:B------:R-:W-:Y:S03]  /*62e0*/  PLOP3.LUT P1, PT, PT, PT, UP0, 0x80, 0x0 ;  /* 0x000000000000781c */ /* 0x000fe60003f2f008 */
[--C-:B------:R-:W-:Y:S01]  /*62f0*/  FFMA.FTZ R4, R4, UR8, -R9.reuse ;  /* 0x0000000804047c23 */ /* 0x100fe20008010809 */
[----:B------:R-:W-:Y:S01]  /*6300*/  FFMA.FTZ R9, R0, UR8, -R9 ;  /* 0x0000000800097c23 */ /* 0x000fe20008010809 */
[----:B------:R-:W-:Y:S02]  /*6310*/  I2FP.F32.S32 R0, R16 ;  /* 0x0000001000007245 */ /* 0x000fe40000201400 */
[----:B------:R2:W-:Y:S03]  /*6320*/  MUFU.EX2 R166, R4 ;  /* 0x0000000400a67308 */ /* 0x0005e60000000800 */
[----:B------:R-:W-:Y:S01]  /*6330*/  FFMA.FTZ R0, R0, -UR5, R71 ;  /* 0x8000000500007c23 */ /* 0x000fe20008010047 */
[----:B-1----:R-:W-:Y:S06]  /*6340*/  F2FP.BF16.F32.PACK_AB R5, R94, R95 ;  /* 0x0000005f5e05723e */ /* 0x002fec00000010ff */
[----:B------:R-:W-:Y:S01]  /*6350*/  MUFU.EX2 R165, R9 ;  /* 0x0000000900a57308 */ /* 0x000fe20000000800 */
[----:B------:R-:W-:Y:S01]  /*6360*/  @P0 FSEL R0, R0, -INF , !P2 ;  /* 0xff80000000000808 */ /* 0x000fe20005000000 */
[----:B------:R1:W-:Y:S01]  /*6370*/  STS [R218+0x10000], R5 ;  /* 0x01000005da007388 */ /* 0x0003e20000000800 */
[----:B------:R-:W-:Y:S03]  /*6380*/  PLOP3.LUT P0, PT, PT, PT, UP0, 0x80, 0x0 ;  /* 0x000000000000781c */ /* 0x000fe60003f0f008 */
[--C-:B------:R-:W-:Y:S01]  /*6390*/  FFMA.FTZ R0, R0, UR8, -R11.reuse ;  /* 0x0000000800007c23 */ /* 0x100fe2000801080b */
[----:B--2---:R-:W-:Y:S03]  /*63a0*/  FFMA.FTZ R4, R14, -UR5, R206 ;  /* 0x800000050e047c23 */ /* 0x004fe600080100ce */
[----:B------:R2:W-:Y:S02]  /*63b0*/  MUFU.EX2 R75, R0 ;  /* 0x00000000004b7308 */ /* 0x0005e40000000800 */
[----:B------:R-:W-:Y:S02]  /*63c0*/  @P1 FSEL R4, R4, -INF , !P2 ;  /* 0xff80000004041808 */ /* 0x000fe40005000000 */
[----:B------:R-:W-:Y:S03]  /*63d0*/  PLOP3.LUT P1, PT, PT, PT, UP0, 0x80, 0x0 ;  /* 0x000000000000781c */ /* 0x000fe60003f2f008 */
[----:B------:R-:W-:Y:S01]  /*63e0*/  FFMA.FTZ R6, R4, UR8, -R8 ;  /* 0x0000000804067c23 */ /* 0x000fe20008010808 */
[----:B------:R-:W-:Y:S03]  /*63f0*/  I2FP.F32.S32 R4, R17 ;  /* 0x0000001100047245 */ /* 0x000fe60000201400 */
[----:B------:R3:W-:Y:S02]  /*6400*/  MUFU.EX2 R180, R6 ;  /* 0x0000000600b47308 */ /* 0x0007e40000000800 */
[----:B------:R-:W-:Y:S01]  /*6410*/  FFMA.FTZ R4, R4, -UR5, R70 ;  /* 0x8000000504047c23 */ /* 0x000fe20008010046 */
[----:B-1----:R-:W-:Y:S01]  /*6420*/  F2FP.BF16.F32.PACK_AB R5, R183, R184 ;  /* 0x000000b8b705723e */ /* 0x002fe200000010ff */
[----:B--2---:R-:W-:Y:S03]  /*6430*/  FFMA.FTZ R0, R13, -UR5, R164 ;  /* 0x800000050d007c23 */ /* 0x004fe600080100a4 */
[----:B------:R-:W-:Y:S01]  /*6440*/  @P1 FSEL R4, R4, -INF , !P3 ;  /* 0xff80000004041808 */ /* 0x000fe20005800000 */
[----:B------:R1:W-:Y:S01]  /*6450*/  STS [R218+0x10400], R5 ;  /* 0x01040005da007388 */ /* 0x0003e20000000800 */
[----:B------:R-:W-:Y:S03]  /*6460*/  @P0 FSEL R0, R0, -INF , !P2 ;  /* 0xff80000000000808 */ /* 0x000fe60005000000 */
[----:B------:R-:W-:Y:S01]  /*6470*/  FFMA.FTZ R11, R4, UR8, -R11 ;  /* 0x00000008040b7c23 */ /* 0x000fe2000801080b */
[----:B------:R-:W-:Y:S01]  /*6480*/  FFMA.FTZ R4, R7, -UR5, R163 ;  /* 0x8000000507047c23 */ /* 0x000fe200080100a3 */
[----:B------:R-:W-:Y:S01]  /*6490*/  F2FP.BF16.F32.PACK_AB R7, R225, R226 ;  /* 0x000000e2e107723e */ /* 0x000fe200000010ff */
[--C-:B------:R-:W-:Y:S01]  /*64a0*/  FFMA.FTZ R0, R0, UR8, -R10.reuse ;  /* 0x0000000800007c23 */ /* 0x100fe2000801080a */
[----:B------:R-:W-:Y:S01]  /*64b0*/  PLOP3.LUT P1, PT, PT, PT, UP0, 0x80, 0x0 ;  /* 0x000000000000781c */ /* 0x000fe20003f2f008 */
[----:B------:R-:W2:Y:S01]  /*64c0*/  MUFU.EX2 R74, R11 ;  /* 0x0000000b004a7308 */ /* 0x000ea20000000800 */
[----:B---3--:R-:W-:Y:S02]  /*64d0*/  F2FP.BF16.F32.PACK_AB R6, R203, R204 ;  /* 0x000000cccb06723e */ /* 0x008fe400000010ff */
[----:B------:R-:W-:Y:S01]  /*64e0*/  PLOP3.LUT P0, PT, PT, PT, UP0, 0x80, 0x0 ;  /* 0x000000000000781c */ /* 0x000fe20003f0f008 */
[----:B------:R-:W-:Y:S06]  /*64f0*/  UISETP.GE.AND UP0, UPT, UR9, 0x1, UPT ;  /* 0x000000010900788c */ /* 0x000fec000bf06270 */
[----:B------:R3:W-:Y:S02]  /*6500*/  MUFU.EX2 R111, R0 ;  /* 0x00000000006f7308 */ /* 0x0007e40000000800 */
[----:B------:R-:W-:Y:S02]  /*6510*/  @P1 FSEL R4, R4, -INF , !P3 ;  /* 0xff80000004041808 */ /* 0x000fe40005800000 */
[----:B------:R-:W-:Y:S02]  /*6520*/  PLOP3.LUT P1, PT, PT, PT, UP0, 0x80, 0x0 ;  /* 0x000000000000781c */ /* 0x000fe40003f2f008 */
[----:B-1----:R-:W-:Y:S01]  /*6530*/  F2FP.BF16.F32.PACK_AB R5, R88, R89 ;  /* 0x000000595805723e */ /* 0x002fe200000010ff */
[----:B------:R-:W-:Y:S01]  /*6540*/  FFMA.FTZ R10, R4, UR8, -R10 ;  /* 0x00000008040a7c23 */ /* 0x000fe2000801080a */
[----:B------:R-:W-:Y:S03]  /*6550*/  F2FP.BF16.F32.PACK_AB R4, R181, R182 ;  /* 0x000000b6b504723e */ /* 0x000fe600000010ff */
[----:B------:R1:W-:Y:S01]  /*6560*/  STS [R215+0x10000], R5 ;  /* 0x01000005d7007388 */ /* 0x0003e20000000800 */
[----:B------:R-:W4:Y:S01]  /*6570*/  MUFU.EX2 R110, R10 ;  /* 0x0000000a006e7308 */ /* 0x000f220000000800 */
[----:B---3--:R-:W-:Y:S05]  /*6580*/  FFMA.FTZ R0, R15, -UR5, R205 ;  /* 0x800000050f007c23 */ /* 0x008fea00080100cd */
[----:B------:R-:W-:Y:S02]  /*6590*/  @P0 FSEL R0, R0, -INF , !P3 ;  /* 0xff80000000000808 */ /* 0x000fe40005800000 */
[----:B------:R-:W-:Y:S03]  /*65a0*/  IADD3 R108, P0, R108, UR16, RZ ;  /* 0x000000106c6c7c10 */ /* 0x000fe6000ff1e0ff */
[----:B------:R-:W-:Y:S01]  /*65b0*/  FFMA.FTZ R8, R0, UR8, -R8 ;  /* 0x0000000800087c23 */ /* 0x000fe20008010808 */
[----:B------:R-:W-:Y:S03]  /*65c0*/  F2FP.BF16.F32.PACK_AB R0, R201, R202 ;  /* 0x000000cac900723e */ /* 0x000fe600000010ff */
[----:B------:R-:W3:Y:S01]  /*65d0*/  MUFU.EX2 R174, R8 ;  /* 0x0000000800ae7308 */ /* 0x000ee20000000800 */
[----:B-1----:R-:W-:Y:S05]  /*65e0*/  F2FP.BF16.F32.PACK_AB R5, R171, R172 ;  /* 0x000000acab05723e */ /* 0x002fea00000010ff */
[----:B------:R1:W-:Y:S04]  /*65f0*/  STS [R215+0x10400], R5 ;  /* 0x01040005d7007388 */ /* 0x0003e80000000800 */
[----:B------:R2:W-:Y:S01]  /*6600*/  STS [R218+0x12000], R6 ;  /* 0x01200006da007388 */ /* 0x0005e20000000800 */
[----:B-1----:R-:W-:Y:S02]  /*6610*/  F2FP.BF16.F32.PACK_AB R5, R229, R230 ;  /* 0x000000e6e505723e */ /* 0x002fe400000010ff */
[----:B--2---:R-:W-:Y:S03]  /*6620*/  F2FP.BF16.F32.PACK_AB R6, R84, R85 ;  /* 0x000000555406723e */ /* 0x004fe600000010ff */
        /* <DEDUP_REMOVED lines=13> */
[----:B------:R2:W-:Y:S04]  /*6700*/  STS [R211+0x12000], R4 ;  /* 0x01200004d3007388 */ /* 0x0005e80000000800 */
[----:B------:R4:W-:Y:S04]  /*6710*/  STS [R211+0x12400], R0 ;  /* 0x01240000d3007388 */ /* 0x0009e80000000800 */
[----:B------:R3:W-:Y:S04]  /*6720*/  STS [R212+0x12000], R7 ;  /* 0x01200007d4007388 */ /* 0x0007e80000000800 */
[----:B------:R3:W-:Y:S01]  /*6730*/  STS [R212+0x12400], R6 ;  /* 0x01240006d4007388 */ /* 0x0007e20000000800 */
[----:B-1----:R-:W-:Y:S02]  /*6740*/  F2FP.BF16.F32.PACK_AB R5, R76, R77 ;  /* 0x0000004d4c05723e */ /* 0x002fe400000010ff */
[----:B--2---:R-:W-:Y:S03]  /*6750*/  F2FP.BF16.F32.PACK_AB R4, R112, R113 ;  /* 0x000000717004723e */ /* 0x004fe600000010ff */
[----:B------:R1:W-:Y:S01]  /*6760*/  STS [R214+0x10000], R5 ;  /* 0x01000005d6007388 */ /* 0x0003e20000000800 */
[----:B----4-:R-:W-:Y:S03]  /*6770*/  F2FP.BF16.F32.PACK_AB R0, R74, R75 ;  /* 0x0000004b4a00723e */ /* 0x010fe600000010ff */
[----:B------:R2:W-:Y:S01]  /*6780*/  STS [R214+0x10400], R4 ;  /* 0x01040004d6007388 */ /* 0x0005e20000000800 */
[----:B---3--:R-:W-:Y:S03]  /*6790*/  F2FP.BF16.F32.PACK_AB R7, R169, R170 ;  /* 0x000000aaa907723e */ /* 0x008fe600000010ff */
[----:B------:R3:W-:Y:S01]  /*67a0*/  STS [R213+0x10000], R0 ;  /* 0x01000000d5007388 */ /* 0x0007e20000000800 */
[----:B------:R-:W-:Y:S02]  /*67b0*/  F2FP.BF16.F32.PACK_AB R6, R185, R186 ;  /* 0x000000bab906723e */ /* 0x000fe400000010ff */
[----:B-1----:R-:W-:Y:S02]  /*67c0*/  F2FP.BF16.F32.PACK_AB R5, R110, R111 ;  /* 0x0000006f6e05723e */ /* 0x002fe400000010ff */
[----:B--2---:R-:W-:Y:S03]  /*67d0*/  F2FP.BF16.F32.PACK_AB R4, R165, R166 ;  /* 0x000000a6a504723e */ /* 0x004fe600000010ff */
[----:B------:R-:W-:Y:S01]  /*67e0*/  STS [R213+0x10400], R5 ;  /* 0x01040005d5007388 */ /* 0x000fe20000000800 */
[----:B---3--:R-:W-:Y:S03]  /*67f0*/  F2FP.BF16.F32.PACK_AB R0, R174, R180 ;  /* 0x000000b4ae00723e */ /* 0x008fe600000010ff */
[----:B------:R-:W-:Y:S04]  /*6800*/  STS [R214+0x12000], R7 ;  /* 0x01200007d6007388 */ /* 0x000fe80000000800 */
[----:B------:R-:W-:Y:S04]  /*6810*/  STS [R214+0x12400], R6 ;  /* 0x01240006d6007388 */ /* 0x000fe80000000800 */
[----:B------:R1:W-:Y:S04]  /*6820*/  STS [R213+0x12400], R0 ;  /* 0x01240000d5007388 */ /* 0x0003e80000000800 */
[----:B------:R-:W-:Y:S04]  /*6830*/  STS [R213+0x12000], R4 ;  /* 0x01200004d5007388 */ /* 0x000fe80000000800 */
        /* <DEDUP_REMOVED lines=42> */
[----:B--2---:R-:W-:Y:S01]  /*6ae0*/  FADD.FTZ R107, -R106, R4 ;  /* 0x000000046a6b7221 */ /* 0x004fe20000010100 */
        /* <DEDUP_REMOVED lines=74> */
[----:B------:R-:W-:Y:S01]  /*6f90*/  FMUL.FTZ R101, R101, UR6 ;  /* 0x0000000665657c20 */ /* 0x000fe20008410000 */
[----:B------:R-:W-:Y:S01]  /*6fa0*/  FFMA.FTZ R21, -R73, R73, 1 ;  /* 0x3f80000049157423 */ /* 0x000fe20000010149 */
[----:B------:R-:W-:Y:S01]  /*6fb0*/  FMUL.FTZ R37, R37, R20 ;  /* 0x0000001425257220 */ /* 0x000fe20000410000 */
[----:B------:R1:W5:Y:S01]  /*6fc0*/  LDL.LU R83, [R1+0xb4] ;  /* 0x0000b40001537983 */ /* 0x0003620000300800 */
[----:B------:R-:W-:Y:S01]  /*6fd0*/  FMUL.FTZ R101, R101, R4 ;  /* 0x0000000465657220 */ /* 0x000fe20000410000 */
[----:B------:R-:W-:Y:S01]  /*6fe0*/  FMUL.FTZ R100, R100, UR6 ;  /* 0x0000000664647c20 */ /* 0x000fe20008410000 */
[C---:B------:R-:W-:Y:S01]  /*6ff0*/  FADD.FTZ R4, -R106.reuse, R48 ;  /* 0x000000306a047221 */ /* 0x040fe20000010100 */
[----:B------:R1:W5:Y:S01]  /*7000*/  LDL.LU R82, [R1+0xb0] ;  /* 0x0000b00001527983 */ /* 0x0003620000300800 */
[----:B------:R-:W-:Y:S01]  /*7010*/  FADD.FTZ R48, -R106, R64 ;  /* 0x000000406a307221 */ /* 0x000fe20000010100 */
[----:B------:R-:W-:Y:S01]  /*7020*/  FMUL.FTZ R100, R100, R5 ;  /* 0x0000000564647220 */ /* 0x000fe20000410000 */
[----:B------:R-:W-:Y:S01]  /*7030*/  FMUL.FTZ R4, R81, R4 ;  /* 0x0000000451047220 */ /* 0x000fe20000410000 */
[C---:B------:R-:W-:Y:S01]  /*7040*/  FADD.FTZ R5, -R106.reuse, R49 ;  /* 0x000000316a057221 */ /* 0x040fe20000010100 */
[----:B------:R1:W5:Y:S01]  /*7050*/  LDL.LU R81, [R1+0xac] ;  /* 0x0000ac0001517983 */ /* 0x0003620000300800 */
[----:B------:R-:W-:Y:S01]  /*7060*/  FADD.FTZ R49, -R106, R65 ;  /* 0x000000416a317221 */ /* 0x000fe20000010100 */
[----:B------:R-:W-:Y:S01]  /*7070*/  FMUL.FTZ R48, R75, R48 ;  /* 0x000000304b307220 */ /* 0x000fe20000410000 */
[----:B------:R-:W-:Y:S01]  /*7080*/  FMUL.FTZ R5, R80, R5 ;  /* 0x0000000550057220 */ /* 0x000fe20000410000 */
[----:B------:R-:W-:Y:S01]  /*7090*/  FFMA.FTZ R20, -R72, R72, 1 ;  /* 0x3f80000048147423 */ /* 0x000fe20000010148 */
[----:B------:R1:W5:Y:S01]  /*70a0*/  LDL.LU R80, [R1+0xa8] ;  /* 0x0000a80001507983 */ /* 0x0003620000300800 */
[----:B------:R-:W-:Y:S01]  /*70b0*/  FMUL.FTZ R49, R74, R49 ;  /* 0x000000314a317220 */ /* 0x000fe20000410000 */
[----:B------:R-:W-:Y:S01]  /*70c0*/  FMUL.FTZ R33, R33, R4 ;  /* 0x0000000421217220 */ /* 0x000fe20000410000 */
[----:B------:R-:W-:Y:S01]  /*70d0*/  FFMA.FTZ R4, -R70, R70, 1 ;  /* 0x3f80000046047423 */ /* 0x000fe20000010146 */
[----:B------:R1:W5:Y:S01]  /*70e0*/  LDL.LU R79, [R1+0xa4] ;  /* 0x0000a400014f7983 */ /* 0x0003620000300800 */
[----:B------:R-:W-:Y:S01]  /*70f0*/  FMUL.FTZ R32, R32, UR6 ;  /* 0x0000000620207c20 */ /* 0x000fe20008410000 */
[----:B------:R-:W-:Y:S01]  /*7100*/  FMUL.FTZ R21, R21, UR6 ;  /* 0x0000000615157c20 */ /* 0x000fe20008410000 */
        /* <DEDUP_REMOVED lines=8> */
[----:B------:R-:W-:Y:S01]  /*7190*/  FMUL.FTZ R20, R20, UR6 ;  /* 0x0000000614147c20 */ /* 0x000fe20008410000 */
[----:B------:R1:W5:Y:S01]  /*71a0*/  LDL.LU R76, [R1+0x98] ;  /* 0x00009800014c7983 */ /* 0x0003620000300800 */
[----:B------:R-:W-:Y:S01]  /*71b0*/  F2FP.BF16.F32.PACK_AB R49, R36, R37 ;  /* 0x000000252431723e */ /* 0x000fe200000010ff */
[----:B------:R-:W-:Y:S01]  /*71c0*/  FMUL.FTZ R5, R5, R48 ;  /* 0x0000003005057220 */ /* 0x000fe20000410000 */
[----:B------:R-:W-:Y:S01]  /*71d0*/  FMUL.FTZ R20, R20, R53 ;  /* 0x0000003514147220 */ /* 0x000fe20000410000 */
[----:B------:R1:W5:Y:S01]  /*71e0*/  LDL.LU R75, [R1+0x94] ;  /* 0x00009400014b7983 */ /* 0x0003620000300800 */
[----:B------:R-:W-:Y:S02]  /*71f0*/  F2FP.BF16.F32.PACK_AB R100, R100, R101 ;  /* 0x000000656464723e */ /* 0x000fe400000010ff */
[----:B------:R-:W-:Y:S01]  /*7200*/  F2FP.BF16.F32.PACK_AB R36, R4, R5 ;  /* 0x000000050424723e */ /* 0x000fe200000010ff */
[----:B------:R1:W5:Y:S01]  /*7210*/  LDL.LU R74, [R1+0x90] ;  /* 0x00009000014a7983 */ /* 0x0003620000300800 */
[----:B------:R-:W-:Y:S01]  /*7220*/  FFMA.FTZ R4, -R69, R69, 1 ;  /* 0x3f80000045047423 */ /* 0x000fe20000010145 */
[----:B------:R-:W-:Y:S01]  /*7230*/  FFMA.FTZ R5, -R68, R68, 1 ;  /* 0x3f80000044057423 */ /* 0x000fe20000010144 */
[----:B------:R-:W-:Y:S01]  /*7240*/  F2FP.BF16.F32.PACK_AB R37, R20, R21 ;  /* 0x000000151425723e */ /* 0x000fe200000010ff */
[----:B------:R1:W5:Y:S01]  /*7250*/  LDL.LU R73, [R1+0x8c] ;  /* 0x00008c0001497983 */ /* 0x0003620000300800 */
[----:B------:R-:W-:Y:S01]  /*7260*/  FMUL.FTZ R21, R3, R6 ;  /* 0x0000000603157220 */ /* 0x000fe20000410000 */
[----:B------:R-:W-:Y:S01]  /*7270*/  FMUL.FTZ R20, R2, R7 ;  /* 0x0000000702147220 */ /* 0x000fe20000410000 */
[----:B------:R-:W-:Y:S01]  /*7280*/  F2FP.BF16.F32.PACK_AB R48, R32, R33 ;  /* 0x000000212030723e */ /* 0x000fe200000010ff */
[----:B------:R1:W5:Y:S01]  /*7290*/  LDL.LU R72, [R1+0x88] ;  /* 0x0000880001487983 */ /* 0x0003620000300800 */
[----:B------:R-:W-:Y:S01]  /*72a0*/  FMUL.FTZ R7, R4, UR6 ;  /* 0x0000000604077c20 */ /* 0x000fe20008410000 */
[----:B------:R-:W-:Y:S02]  /*72b0*/  FMUL.FTZ R6, R5, UR6 ;  /* 0x0000000605067c20 */ /* 0x000fe40008410000 */
[----:B------:R1:W5:Y:S04]  /*72c0*/  LDL.LU R71, [R1+0x84] ;  /* 0x0000840001477983 */ /* 0x0003680000300800 */
[----:B------:R1:W5:Y:S04]  /*72d0*/  LDL.LU R70, [R1+0x80] ;  /* 0x0000800001467983 */ /* 0x0003680000300800 */
[----:B------:R1:W5:Y:S06]  /*72e0*/  LDL.64 R64, [R1+0x30] ;  /* 0x0000300001407983 */ /* 0x00036c0000100a00 */
[----:B------:R1:W5:Y:S04]  /*72f0*/  LDL.LU R69, [R1+0x7c] ;  /* 0x00007c0001457983 */ /* 0x0003680000300800 */
[----:B------:R1:W5:Y:S04]  /*7300*/  LDL.LU R68, [R1+0x78] ;  /* 0x0000780001447983 */ /* 0x0003680000300800 */
[----:B------:R1:W5:Y:S04]  /*7310*/  LDL.LU R3, [R1+0x74] ;  /* 0x0000740001037983 */ /* 0x0003680000300800 */
[----:B------:R1:W5:Y:S01]  /*7320*/  LDL.LU R2, [R1+0x70] ;  /* 0x0000700001027983 */ /* 0x0003620000300800 */
[----:B------:R-:W-:Y:S05]  /*7330*/  @!P1 BRA `(.L_x_604) ;  /* 0x00000000008c9947 */ /* 0x000fea0003800000 */
[----:B------:R-:W2:Y:S01]  /*7340*/  LDL.LU R103, [R1+0x28] ;  /* 0x0000280001677983 */ /* 0x000ea20000300800 */
[----:B------:R-:W3:Y:S01]  /*7350*/  LDC R33, c[0x0][0x240] ;  /* 0x00009000ff217b82 */ /* 0x000ee20000000800 */
[----:B-----5:R-:W-:Y:S01]  /*7360*/  ISETP.GE.AND P2, PT, R64, UR35, PT ;  /* 0x0000002340007c0c */ /* 0x020fe2000bf46270 */
[----:B------:R-:W-:Y:S04]  /*7370*/  ULOP3.LUT UR12, UR9, 0x1, URZ, 0xc0, !UPT ;  /* 0x00000001090c7892 */ /* 0x000fe8000f8ec03f */
[----:B------:R-:W-:Y:S04]  /*7380*/  UISETP.NE.U32.AND UP1, UPT, UR12, 0x1, UPT ;  /* 0x000000010c00788c */ /* 0x000fe8000bf25070 */
[----:B------:R-:W-:Y:S04]  /*7390*/  USEL UR12, UR60, 0x2000, !UP1 ;  /* 0x000020003c0c7887 */ /* 0x000fe8000c800000 */
[----:B------:R-:W4:Y:S02]  /*73a0*/  @!P2 LDC R32, c[0x0][0x244] ;  /* 0x00009100ff20ab82 */ /* 0x000f240000000800 */
[----:B------:R-:W-:Y:S01]  /*73b0*/  VIADD R162, R162, UR12 ;  /* 0x0000000ca2a27c36 */ /* 0x000fe20008000000 */
[----:B------:R-:W-:Y:S04]  /*73c0*/  IADD3 R148, R148, UR12, RZ ;  /* 0x0000000c94947c10 */ /* 0x000fe8000fffe0ff */
[----:B------:R1:W-:Y:S04]  /*73d0*/  @P2 STS [R162], RZ ;  /* 0x000000ffa2002388 */ /* 0x0003e80000000800 */
[----:B------:R1:W-:Y:S04]  /*73e0*/  @P2 STS [R162+0x4], RZ ;  /* 0x000004ffa2002388 */ /* 0x0003e80000000800 */
[----:B------:R1:W-:Y:S04]  /*73f0*/  @P2 STS [R162+0x8], RZ ;  /* 0x000008ffa2002388 */ /* 0x0003e80000000800 */
[----:B------:R1:W-:Y:S01]  /*7400*/  @P2 STS [R162+0xc], RZ ;  /* 0x00000cffa2002388 */ /* 0x0003e20000000800 */
[----:B--2---:R-:W-:Y:S02]  /*7410*/  VIADD R103, R103, UR12 ;  /* 0x0000000c67677c36 */ /* 0x004fe40008000000 */
[C---:B---3--:R-:W-:Y:S03]  /*7420*/  IMAD.U32 R4, R33.reuse, -0x80, RZ ;  /* 0xffffff8021047824 */ /* 0x048fe600078e00ff */
[----:B------:R1:W-:Y:S02]  /*7430*/  STL [R1+0x28], R103 ;  /* 0x0000286701007387 */ /* 0x0003e40000100800 */
        /* <DEDUP_REMOVED lines=9> */
[----:B----4-:R-:W-:Y:S03]  /*74d0*/  @!P2 LEA.HI.X R5, R33, R245, R32, 0x7, P0 ;  /* 0x000000f52105a211 */ /* 0x010fe600000f3c20 */
        /* <DEDUP_REMOVED lines=9> */
.L_x_604:
[----:B------:R-:W2:Y:S01]  /*7570*/  LDL.LU R109, [R1+0x1c] ;  /* 0x00001c00016d7983 */ /* 0x000ea20000300800 */
[----:B------:R-:W-:Y:S01]  /*7580*/  FMUL.FTZ R20, R6, R20 ;  /* 0x0000001406147220 */ /* 0x000fe20000410000 */
[----:B------:R-:W-:Y:S01]  /*7590*/  FMUL.FTZ R21, R7, R21 ;  /* 0x0000001507157220 */ /* 0x000fe20000410000 */
[C---:B-----5:R-:W-:Y:S01]  /*75a0*/  FADD.FTZ R28, -R104.reuse, R28 ;  /* 0x0000001c681c7221 */ /* 0x060fe20000010100 */
[----:B------:R-:W3:Y:S01]  /*75b0*/  LDL.LU R108, [R1+0x18] ;  /* 0x00001800016c7983 */ /* 0x000ee20000300800 */
[----:B------:R-:W-:Y:S01]  /*75c0*/  FADD.FTZ R25, -R104, R25 ;  /* 0x0000001968197221 */ /* 0x000fe20000010100 */
[----:B------:R-:W-:Y:S01]  /*75d0*/  FADD.FTZ R15, -R0, R15 ;  /* 0x0000000f000f7221 */ /* 0x000fe20000010100 */
[----:B------:R-:W-:Y:S01]  /*75e0*/  FMUL.FTZ R28, R198, R28 ;  /* 0x0000001cc61c7220 */ /* 0x000fe20000410000 */
[----:B------:R-:W4:Y:S01]  /*75f0*/  LDL.LU R107, [R1+0x14] ;  /* 0x00001400016b7983 */ /* 0x000f220000300800 */
[----:B------:R-:W-:Y:S01]  /*7600*/  FMUL.FTZ R25, R203, R25 ;  /* 0x00000019cb197220 */ /* 0x000fe20000410000 */
[----:B------:R-:W-:Y:S01]  /*7610*/  FMUL.FTZ R15, R241, R15 ;  /* 0x0000000ff10f7220 */ /* 0x000fe20000410000 */
[----:B------:R-:W-:Y:S01]  /*7620*/  FADD.FTZ R27, -R0, R27 ;  /* 0x0000001b001b7221 */ /* 0x000fe20000010100 */
[----:B------:R-:W4:Y:S01]  /*7630*/  LDL.LU R106, [R1+0x10] ;  /* 0x00001000016a7983 */ /* 0x000f220000300800 */
[----:B-1----:R-:W-:Y:S01]  /*7640*/  FADD.FTZ R4, -R105, R23 ;  /* 0x0000001769047221 */ /* 0x002fe20000010100 */
[----:B------:R-:W-:Y:S01]  /*7650*/  FFMA.FTZ R5, -R221, R221, 1 ;  /* 0x3f800000dd057423 */ /* 0x000fe200000101dd */
[----:B------:R-:W-:Y:S01]  /*7660*/  FMUL.FTZ R27, R229, R27 ;  /* 0x0000001be51b7220 */ /* 0x000fe20000410000 */
[----:B------:R-:W4:Y:S01]  /*7670*/  LDL.LU R103, [R1+0xc] ;  /* 0x00000c0001677983 */ /* 0x000f220000300800 */
[----:B------:R-:W-:Y:S01]  /*7680*/  FMUL.FTZ R4, R183, R4 ;  /* 0x00000004b7047220 */ /* 0x000fe20000410000 */
[----:B------:R-:W-:Y:S01]  /*7690*/  FMUL.FTZ R5, R5, UR6 ;  /* 0x0000000605057c20 */ /* 0x000fe20008410000 */
[C---:B------:R-:W-:Y:S01]  /*76a0*/  FADD.FTZ R34, -R105.reuse, R34 ;  /* 0x0000002269227221 */ /* 0x040fe20000010100 */
[----:B------:R-:W4:Y:S01]  /*76b0*/  LDL.LU R101, [R1+0x8] ;  /* 0x0000080001657983 */ /* 0x000f220000300800 */
[----:B------:R-:W-:Y:S01]  /*76c0*/  FADD.FTZ R24, -R104, R24 ;  /* 0x0000001868187221 */ /* 0x000fe20000010100 */
[----:B------:R-:W-:Y:S01]  /*76d0*/  FADD.FTZ R26, -R0, R26 ;  /* 0x0000001a001a7221 */ /* 0x000fe20000010100 */
[----:B------:R-:W-:Y:S01]  /*76e0*/  FMUL.FTZ R34, R172, R34 ;  /* 0x00000022ac227220 */ /* 0x000fe20000410000 */
[----:B------:R-:W4:Y:S01]  /*76f0*/  LDL.LU R53, [R1+0x4] ;  /* 0x0000040001357983 */ /* 0x000f220000300800 */
[----:B------:R-:W-:Y:S01]  /*7700*/  FMUL.FTZ R24, R204, R24 ;  /* 0x00000018cc187220 */ /* 0x000fe20000410000 */
[----:B------:R-:W-:Y:S01]  /*7710*/  FMUL.FTZ R26, R230, R26 ;  /* 0x0000001ae61a7220 */ /* 0x000fe20000410000 */
[C---:B------:R-:W-:Y:S01]  /*7720*/  FADD.FTZ R22, -R105.reuse, R22 ;  /* 0x0000001669167221 */ /* 0x040fe20000010100 */
[----:B------:R-:W4:Y:S01]  /*7730*/  LDL.LU R52, [R1] ;  /* 0x0000000001347983 */ /* 0x000f220000300800 */
[----:B------:R-:W-:Y:S01]  /*7740*/  FFMA.FTZ R6, -R222, R222, 1 ;  /* 0x3f800000de067423 */ /* 0x000fe200000101de */
[C---:B------:R-:W-:Y:S01]  /*7750*/  FADD.FTZ R18, -R105.reuse, R18 ;  /* 0x0000001269127221 */ /* 0x040fe20000010100 */
[----:B------:R-:W-:Y:S01]  /*7760*/  FMUL.FTZ R22, R184, R22 ;  /* 0x00000016b8167220 */ /* 0x000fe20000410000 */
[----:B------:R1:W-:Y:S01]  /*7770*/  STS [R216+0x8000], R17 ;  /* 0x00800011d8007388 */ /* 0x0003e20000000800 */
[----:B------:R-:W-:Y:S01]  /*7780*/  FADD.FTZ R19, -R105, R19 ;  /* 0x0000001369137221 */ /* 0x000fe20000010100 */
[----:B------:R-:W-:Y:S01]  /*7790*/  FFMA.FTZ R7, -R223, R223, 1 ;  /* 0x3f800000df077423 */ /* 0x000fe200000101df */
[----:B------:R-:W-:Y:S01]  /*77a0*/  FMUL.FTZ R6, R6, UR6 ;  /* 0x0000000606067c20 */ /* 0x000fe20008410000 */
[----:B------:R-:W-:Y:S01]  /*77b0*/  FMUL.FTZ R18, R190, R18 ;  /* 0x00000012be127220 */ /* 0x000fe20000410000 */
[----:B------:R-:W-:Y:S01]  /*77c0*/  FMUL.FTZ R19, R189, R19 ;  /* 0x00000013bd137220 */ /* 0x000fe20000410000 */
[----:B------:R-:W-:Y:S01]  /*77d0*/  FMUL.FTZ R7, R7, UR6 ;  /* 0x0000000607077c20 */ /* 0x000fe20008410000 */
[----:B------:R-:W-:Y:S01]  /*77e0*/  FMUL.FTZ R22, R6, R22 ;  /* 0x0000001606167220 */ /* 0x000fe20000410000 */
[----:B------:R-:W-:Y:S01]  /*77f0*/  FMUL.FTZ R6, R5, R4 ;  /* 0x0000000405067220 */ /* 0x000fe20000410000 */
[----:B------:R-:W-:Y:S01]  /*7800*/  FADD.FTZ R38, -R105, R38 ;  /* 0x0000002669267221 */ /* 0x000fe20000010100 */
[----:B------:R-:W-:Y:S01]  /*7810*/  FMUL.FTZ R19, R7, R19 ;  /* 0x0000001307137220 */ /* 0x000fe20000410000 */
[----:B------:R-:W-:Y:S01]  /*7820*/  FFMA.FTZ R7, -R200, R200, 1 ;  /* 0x3f800000c8077423 */ /* 0x000fe200000101c8 */
[----:B------:R-:W-:Y:S01]  /*7830*/  F2FP.BF16.F32.PACK_AB R5, R20, R21 ;  /* 0x000000151405723e */ /* 0x000fe200000010ff */
[----:B------:R-:W-:Y:S01]  /*7840*/  FMUL.FTZ R38, R168, R38 ;  /* 0x00000026a8267220 */ /* 0x000fe20000410000 */
[----:B------:R-:W-:Y:S01]  /*7850*/  F2FP.BF16.F32.PACK_AB R33, R6, R22 ;  /* 0x000000160621723e */ /* 0x000fe200000010ff */
[----:B------:R-:W-:Y:S01]  /*7860*/  FFMA.FTZ R6, -R199, R199, 1 ;  /* 0x3f800000c7067423 */ /* 0x000fe200000101c7 */
[C---:B------:R-:W-:Y:S01]  /*7870*/  FADD.FTZ R39, -R105.reuse, R39 ;  /* 0x0000002769277221 */ /* 0x040fe20000010100 */
[----:B------:R1:W-:Y:S01]  /*7880*/  STS [R216+0x8400], R5 ;  /* 0x00840005d8007388 */ /* 0x0003e20000000800 */
[C---:B------:R-:W-:Y:S01]  /*7890*/  FADD.FTZ R35, -R105.reuse, R35 ;  /* 0x0000002369237221 */ /* 0x040fe20000010100 */
[----:B------:R-:W-:Y:S01]  /*78a0*/  FADD.FTZ R50, -R105, R50 ;  /* 0x0000003269327221 */ /* 0x000fe20000010100 */
[----:B------:R-:W-:Y:S01]  /*78b0*/  FMUL.FTZ R39, R167, R39 ;  /* 0x00000027a7277220 */ /* 0x000fe20000410000 */
[----:B------:R1:W-:Y:S01]  /*78c0*/  STS [R217+0x8000], R16 ;  /* 0x00800010d9007388 */ /* 0x0003e20000000800 */
[----:B------:R-:W-:Y:S01]  /*78d0*/  FMUL.FTZ R35, R171, R35 ;  /* 0x00000023ab237220 */ /* 0x000fe20000410000 */
[----:B------:R-:W-:Y:S01]  /*78e0*/  FMUL.FTZ R50, R115, R50 ;  /* 0x0000003273327220 */ /* 0x000fe20000410000 */
[C---:B------:R-:W-:Y:S01]  /*78f0*/  FADD.FTZ R66, -R105.reuse, R66 ;  /* 0x0000004269427221 */ /* 0x040fe20000010100 */
[----:B-1----:R-:W-:Y:S01]  /*7900*/  FFMA.FTZ R17, -R228, R228, 1 ;  /* 0x3f800000e4117423 */ /* 0x002fe200000101e4 */
[----:B------:R-:W-:Y:S01]  /*7910*/  FADD.FTZ R54, -R105, R54 ;  /* 0x0000003669367221 */ /* 0x000fe20000010100 */
[C---:B------:R-:W-:Y:S01]  /*7920*/  FADD.FTZ R12, -R104.reuse, R12 ;  /* 0x0000000c680c7221 */ /* 0x040fe20000010100 */
[----:B------:R-:W-:Y:S01]  /*7930*/  FMUL.FTZ R66, R111, R66 ;  /* 0x000000426f427220 */ /* 0x000fe20000410000 */
[----:B------:R-:W-:Y:S01]  /*7940*/  FMUL.FTZ R17, R17, UR6 ;  /* 0x0000000611117c20 */ /* 0x000fe20008410000 */
[----:B------:R-:W-:Y:S01]  /*7950*/  FMUL.FTZ R54, R113, R54 ;  /* 0x0000003671367220 */ /* 0x000fe20000410000 */
[----:B------:R-:W-:Y:S01]  /*7960*/  FMUL.FTZ R12, R227, R12 ;  /* 0x0000000ce30c7220 */ /* 0x000fe20000410000 */
[----:B------:R-:W-:Y:S01]  /*7970*/  FADD.FTZ R8, -R104, R8 ;  /* 0x0000000868087221 */ /* 0x000fe20000010100 */
[----:B------:R-:W-:Y:S01]  /*7980*/  FMUL.FTZ R18, R17, R18 ;  /* 0x0000001211127220 */ /* 0x000fe20000410000 */
[----:B------:R-:W-:Y:S01]  /*7990*/  FMUL.FTZ R17, R6, UR6 ;  /* 0x0000000606117c20 */ /* 0x000fe20008410000 */
[----:B------:R-:W-:Y:S01]  /*79a0*/  FFMA.FTZ R6, -R195, R195, 1 ;  /* 0x3f800000c3067423 */ /* 0x000fe200000101c3 */
[----:B------:R-:W-:Y:S01]  /*79b0*/  FADD.FTZ R9, -R104, R9 ;  /* 0x0000000968097221 */ /* 0x000fe20000010100 */
[----:B------:R-:W-:Y:S01]  /*79c0*/  FADD.FTZ R55, -R105, R55 ;  /* 0x0000003769377221 */ /* 0x000fe20000010100 */
[----:B------:R-:W-:Y:S01]  /*79d0*/  F2FP.BF16.F32.PACK_AB R4, R19, R18 ;  /* 0x000000121304723e */ /* 0x000fe200000010ff */
[----:B------:R-:W-:Y:S01]  /*79e0*/  FMUL.FTZ R18, R7, UR6 ;  /* 0x0000000607127c20 */ /* 0x000fe20008410000 */
[----:B------:R-:W-:Y:S01]  /*79f0*/  FFMA.FTZ R7, -R196, R196, 1 ;  /* 0x3f800000c4077423 */ /* 0x000fe200000101c4 */
[----:B------:R-:W-:Y:S01]  /*7a00*/  FMUL.FTZ R6, R6, UR6 ;  /* 0x0000000606067c20 */ /* 0x000fe20008410000 */
[----:B------:R-:W-:Y:S01]  /*7a10*/  FMUL.FTZ R32, R17, R35 ;  /* 0x0000002311207220 */ /* 0x000fe20000410000 */
[----:B------:R1:W-:Y:S01]  /*7a20*/  STS [R217+0x8400], R4 ;  /* 0x00840004d9007388 */ /* 0x0003e20000000800 */
[----:B------:R-:W-:Y:S01]  /*7a30*/  FMUL.FTZ R7, R7, UR6 ;  /* 0x0000000607077c20 */ /* 0x000fe20008410000 */
[----:B------:R-:W-:Y:S01]  /*7a40*/  FMUL.FTZ R23, R6, R39 ;  /* 0x0000002706177220 */ /* 0x000fe20000410000 */
[----:B------:R-:W-:Y:S01]  /*7a50*/  FFMA.FTZ R6, -R178, R178, 1 ;  /* 0x3f800000b2067423 */ /* 0x000fe200000101b2 */
[----:B------:R-:W-:Y:S01]  /*7a60*/  FFMA.FTZ R17, -R164, R164, 1 ;  /* 0x3f800000a4117423 */ /* 0x000fe200000101a4 */
[----:B------:R-:W-:Y:S01]  /*7a70*/  FMUL.FTZ R38, R7, R38 ;  /* 0x0000002607267220 */ /* 0x000fe20000410000 */
[----:B------:R-:W-:Y:S01]  /*7a80*/  FFMA.FTZ R7, -R179, R179, 1 ;  /* 0x3f800000b3077423 */ /* 0x000fe200000101b3 */
[----:B------:R-:W-:Y:S01]  /*7a90*/  FMUL.FTZ R22, R6, UR6 ;  /* 0x0000000606167c20 */ /* 0x000fe20008410000 */
[----:B------:R-:W-:Y:S01]  /*7aa0*/  FADD.FTZ R6, -R105, R67 ;  /* 0x0000004369067221 */ /* 0x000fe20000010100 */
[----:B------:R-:W-:Y:S01]  /*7ab0*/  FMUL.FTZ R17, R17, UR6 ;  /* 0x0000000611117c20 */ /* 0x000fe20008410000 */
[----:B------:R-:W-:Y:S01]  /*7ac0*/  FMUL.FTZ R7, R7, UR6 ;  /* 0x0000000607077c20 */ /* 0x000fe20008410000 */
[----:B------:R-:W-:Y:S01]  /*7ad0*/  FFMA.FTZ R19, -R176, R176, 1 ;  /* 0x3f800000b0137423 */ /* 0x000fe200000101b0 */
[----:B------:R-:W-:Y:S01]  /*7ae0*/  FMUL.FTZ R6, R110, R6 ;  /* 0x000000066e067220 */ /* 0x000fe20000410000 */
[----:B------:R-:W-:Y:S01]  /*7af0*/  FMUL.FTZ R20, R17, R66 ;  /* 0x0000004211147220 */ /* 0x000fe20000410000 */
[----:B------:R-:W-:Y:S01]  /*7b00*/  FMUL.FTZ R50, R7, R50 ;  /* 0x0000003207327220 */ /* 0x000fe20000410000 */
[----:B------:R-:W-:Y:S01]  /*7b10*/  FFMA.FTZ R7, -R163, R163, 1 ;  /* 0x3f800000a3077423 */ /* 0x000fe200000101a3 */
[----:B------:R-:W-:Y:S01]  /*7b20*/  FADD.FTZ R5, -R104, R13 ;  /* 0x0000000d68057221 */ /* 0x000fe20000010100 */
[----:B------:R-:W-:Y:S01]  /*7b30*/  FMUL.FTZ R19, R19, UR6 ;  /* 0x0000000613137c20 */ /* 0x000fe20008410000 */
[----:B------:R-:W-:Y:S01]  /*7b40*/  FMUL.FTZ R16, R232, R8 ;  /* 0x00000008e8107220 */ /* 0x000fe20000410000 */
[----:B------:R-:W-:Y:S01]  /*7b50*/  FMUL.FTZ R7, R7, UR6 ;  /* 0x0000000607077c20 */ /* 0x000fe20008410000 */
[----:B------:R-:W-:Y:S01]  /*7b60*/  FMUL.FTZ R5, R224, R5 ;  /* 0x00000005e0057220 */ /* 0x000fe20000410000 */
[----:B------:R-:W-:Y:S01]  /*7b70*/  FMUL.FTZ R54, R19, R54 ;  /* 0x0000003613367220 */ /* 0x000fe20000410000 */
[----:B------:R-:W-:Y:S01]  /*7b80*/  FFMA.FTZ R8, -R251, R251, 1 ;  /* 0x3f800000fb087423 */ /* 0x000fe200000101fb */
[----:B------:R-:W-:Y:S01]  /*7b90*/  FMUL.FTZ R6, R7, R6 ;  /* 0x0000000607067220 */ /* 0x000fe20000410000 */
[----:B------:R-:W-:Y:S01]  /*7ba0*/  FFMA.FTZ R7, -R250, R250, 1 ;  /* 0x3f800000fa077423 */ /* 0x000fe200000101fa */
[----:B------:R-:W-:Y:S01]  /*7bb0*/  FMUL.FTZ R13, R231, R9 ;  /* 0x00000009e70d7220 */ /* 0x000fe20000410000 */
[----:B------:R-:W-:Y:S01]  /*7bc0*/  FMUL.FTZ R8, R8, UR6 ;  /* 0x0000000608087c20 */ /* 0x000fe20008410000 */
[----:B------:R-:W-:Y:S01]  /*7bd0*/  FFMA.FTZ R9, -R252, R252, 1 ;  /* 0x3f800000fc097423 */ /* 0x000fe200000101fc */
[----:B------:R-:W-:Y:S01]  /*7be0*/  F2FP.BF16.F32.PACK_AB R20, R6, R20 ;  /* 0x000000140614723e */ /* 0x000fe200000010ff */
        /* <DEDUP_REMOVED lines=9> */
[----:B------:R-:W-:Y:S01]  /*7c80*/  FADD.FTZ R5, -R104, R29 ;  /* 0x0000001d68057221 */ /* 0x000fe20000010100 */
[----:B------:R-:W-:Y:S01]  /*7c90*/  FFMA.FTZ R6, -R234, R234, 1 ;  /* 0x3f800000ea067423 */ /* 0x000fe200000101ea */
[----:B------:R-:W-:Y:S01]  /*7ca0*/  FMUL.FTZ R7, R7, UR6 ;  /* 0x0000000607077c20 */ /* 0x000fe20008410000 */
[----:B------:R-:W-:Y:S01]  /*7cb0*/  FFMA.FTZ R8, -R238, R238, 1 ;  /* 0x3f800000ee087423 */ /* 0x000fe200000101ee */
[----:B------:R-:W-:Y:S01]  /*7cc0*/  FMUL.FTZ R5, R197, R5 ;  /* 0x00000005c5057220 */ /* 0x000fe20000410000 */
[----:B------:R-:W-:Y:S01]  /*7cd0*/  FMUL.FTZ R6, R6, UR6 ;  /* 0x0000000606067c20 */ /* 0x000fe20008410000 */
[----:B------:R-:W-:Y:S01]  /*7ce0*/  FMUL.FTZ R17, R7, R28 ;  /* 0x0000001c07117220 */ /* 0x000fe20000410000 */
[----:B------:R-:W-:Y:S01]  /*7cf0*/  FMUL.FTZ R9, R9, UR6 ;  /* 0x0000000609097c20 */ /* 0x000fe20008410000 */
[----:B------:R-:W-:Y:S01]  /*7d00*/  FMUL.FTZ R18, R18, UR6 ;  /* 0x0000000612127c20 */ /* 0x000fe20008410000 */
[----:B------:R-:W-:Y:S01]  /*7d10*/  FMUL.FTZ R5, R6, R5 ;  /* 0x0000000506057220 */ /* 0x000fe20000410000 */
[----:B------:R-:W-:Y:S01]  /*7d20*/  FMUL.FTZ R55, R112, R55 ;  /* 0x0000003770377220 */ /* 0x000fe20000410000 */
[----:B------:R-:W-:Y:S01]  /*7d30*/  FMUL.FTZ R8, R8, UR6 ;  /* 0x0000000608087c20 */ /* 0x000fe20008410000 */
[----:B------:R-:W-:Y:S01]  /*7d40*/  FMUL.FTZ R16, R9, R16 ;  /* 0x0000001009107220 */ /* 0x000fe20000410000 */
[----:B------:R-:W-:Y:S01]  /*7d50*/  FFMA.FTZ R6, -R207, R207, 1 ;  /* 0x3f800000cf067423 */ /* 0x000fe200000101cf */
[----:B------:R-:W-:Y:S01]  /*7d60*/  F2FP.BF16.F32.PACK_AB R17, R5, R17 ;  /* 0x000000110511723e */ /* 0x000fe200000010ff */
[----:B------:R-:W-:Y:S01]  /*7d70*/  FADD.FTZ R5, -R104, R45 ;  /* 0x0000002d68057221 */ /* 0x000fe20000010100 */
[----:B------:R-:W-:Y:S01]  /*7d80*/  FMUL.FTZ R21, R18, R55 ;  /* 0x0000003712157220 */ /* 0x000fe20000410000 */
[----:B------:R-:W-:Y:S01]  /*7d90*/  FMUL.FTZ R18, R8, R25 ;  /* 0x0000001908127220 */ /* 0x000fe20000410000 */
[----:B------:R-:W-:Y:S01]  /*7da0*/  FMUL.FTZ R6, R6, UR6 ;  /* 0x0000000606067c20 */ /* 0x000fe20008410000 */
[----:B------:R-:W-:Y:S01]  /*7db0*/  FMUL.FTZ R5, R173, R5 ;  /* 0x00000005ad057220 */ /* 0x000fe20000410000 */
[----:B------:R-:W-:Y:S01]  /*7dc0*/  FADD.FTZ R41, -R104, R41 ;  /* 0x0000002968297221 */ /* 0x000fe20000010100 */
[----:B------:R-:W-:Y:S01]  /*7dd0*/  FFMA.FTZ R8, -R219, R219, 1 ;  /* 0x3f800000db087423 */ /* 0x000fe200000101db */
[----:B-1----:R-:W-:Y:S01]  /*7de0*/  F2FP.BF16.F32.PACK_AB R4, R13, R16 ;  /* 0x000000100d04723e */ /* 0x002fe200000010ff */
[----:B------:R-:W-:Y:S01]  /*7df0*/  FMUL.FTZ R13, R6, R5 ;  /* 0x00000005060d7220 */ /* 0x000fe20000410000 */
[----:B------:R-:W-:Y:S01]  /*7e00*/  FMUL.FTZ R41, R181, R41 ;  /* 0x00000029b5297220 */ /* 0x000fe20000410000 */
[----:B------:R-:W-:Y:S01]  /*7e10*/  FMUL.FTZ R8, R8, UR6 ;  /* 0x0000000608087c20 */ /* 0x000fe20008410000 */
[----:B------:R-:W-:Y:S01]  /*7e20*/  FFMA.FTZ R5, -R191, R191, 1 ;  /* 0x3f800000bf057423 */ /* 0x000fe200000101bf */
[----:B------:R3:W-:Y:S01]  /*7e30*/  STS [R216+0xa000], R4 ;  /* 0x00a00004d8007388 */ /* 0x0007e20000000800 */
[----:B------:R-:W-:Y:S01]  /*7e40*/  FADD.FTZ R61, -R104, R61 ;  /* 0x0000003d683d7221 */ /* 0x000fe20000010100 */
[----:B------:R-:W-:Y:S01]  /*7e50*/  FMUL.FTZ R16, R8, R41 ;  /* 0x0000002908107220 */ /* 0x000fe20000410000 */
[----:B------:R-:W-:Y:S01]  /*7e60*/  FMUL.FTZ R8, R5, UR6 ;  /* 0x0000000605087c20 */ /* 0x000fe20008410000 */
[----:B------:R-:W-:Y:S01]  /*7e70*/  FFMA.FTZ R5, -R187, R187, 1 ;  /* 0x3f800000bb057423 */ /* 0x000fe200000101bb */
[----:B------:R-:W-:Y:S01]  /*7e80*/  FMUL.FTZ R61, R165, R61 ;  /* 0x0000003da53d7220 */ /* 0x000fe20000410000 */
[----:B------:R-:W-:Y:S01]  /*7e90*/  FADD.FTZ R60, -R104, R60 ;  /* 0x0000003c683c7221 */ /* 0x000fe20000010100 */
[----:B------:R-:W-:Y:S01]  /*7ea0*/  FFMA.FTZ R6, -R188, R188, 1 ;  /* 0x3f800000bc067423 */ /* 0x000fe200000101bc */
[----:B------:R-:W-:Y:S01]  /*7eb0*/  FMUL.FTZ R5, R5, UR6 ;  /* 0x0000000605057c20 */ /* 0x000fe20008410000 */
[----:B------:R-:W-:Y:S01]  /*7ec0*/  FADD.FTZ R44, -R104, R44 ;  /* 0x0000002c682c7221 */ /* 0x000fe20000010100 */
[----:B------:R-:W-:Y:S01]  /*7ed0*/  FFMA.FTZ R7, -R208, R208, 1 ;  /* 0x3f800000d0077423 */ /* 0x000fe200000101d0 */
[----:B------:R-:W-:Y:S01]  /*7ee0*/  FMUL.FTZ R60, R166, R60 ;  /* 0x0000003ca63c7220 */ /* 0x000fe20000410000 */
[----:B------:R-:W-:Y:S01]  /*7ef0*/  FMUL.FTZ R61, R5, R61 ;  /* 0x0000003d053d7220 */ /* 0x000fe20000410000 */
[----:B------:R-:W-:Y:S01]  /*7f00*/  FMUL.FTZ R6, R6, UR6 ;  /* 0x0000000606067c20 */ /* 0x000fe20008410000 */
[----:B------:R-:W-:Y:S01]  /*7f10*/  FADD.FTZ R5, -R0, R11 ;  /* 0x0000000b00057221 */ /* 0x000fe20000010100 */
[----:B------:R-:W-:Y:S01]  /*7f20*/  FADD.FTZ R56, -R104, R56 ;  /* 0x0000003868387221 */ /* 0x000fe20000010100 */
[----:B------:R-:W-:Y:S01]  /*7f30*/  FFMA.FTZ R9, -R239, R239, 1 ;  /* 0x3f800000ef097423 */ /* 0x000fe200000101ef */
[----:B------:R-:W-:Y:S01]  /*7f40*/  FMUL.FTZ R44, R177, R44 ;  /* 0x0000002cb12c7220 */ /* 0x000fe20000410000 */
[----:B------:R-:W-:Y:S01]  /*7f50*/  FMUL.FTZ R7, R7, UR6 ;  /* 0x0000000607077c20 */ /* 0x000fe20008410000 */
[----:B------:R-:W-:Y:S01]  /*7f60*/  FMUL.FTZ R60, R6, R60 ;  /* 0x0000003c063c7220 */ /* 0x000fe20000410000 */
[----:B------:R-:W-:Y:S01]  /*7f70*/  FMUL.FTZ R56, R170, R56 ;  /* 0x00000038aa387220 */ /* 0x000fe20000410000 */
[----:B------:R-:W-:Y:S01]  /*7f80*/  FMUL.FTZ R6, R248, R5 ;  /* 0x00000005f8067220 */ /* 0x000fe20000410000 */
[----:B------:R-:W-:Y:S01]  /*7f90*/  FMUL.FTZ R9, R9, UR6 ;  /* 0x0000000609097c20 */ /* 0x000fe20008410000 */
[----:B------:R-:W-:Y:S01]  /*7fa0*/  FMUL.FTZ R44, R7, R44 ;  /* 0x0000002c072c7220 */ /* 0x000fe20000410000 */
[----:B------:R-:W-:Y:S01]  /*7fb0*/  FADD.FTZ R57, -R104, R57 ;  /* 0x0000003968397221 */ /* 0x000fe20000010100 */
[----:B------:R-:W-:Y:S01]  /*7fc0*/  FFMA.FTZ R7, -R192, R192, 1 ;  /* 0x3f800000c0077423 */ /* 0x000fe200000101c0 */
[----:B------:R-:W-:Y:S01]  /*7fd0*/  FMUL.FTZ R56, R8, R56 ;  /* 0x0000003808387220 */ /* 0x000fe20000410000 */
[----:B------:R-:W-:Y:S01]  /*7fe0*/  FMUL.FTZ R24, R9, R24 ;  /* 0x0000001809187220 */ /* 0x000fe20000410000 */
[----:B------:R-:W-:Y:S01]  /*7ff0*/  FADD.FTZ R14, -R0, R14 ;  /* 0x0000000e000e7221 */ /* 0x000fe20000010100 */
[----:B------:R-:W-:Y:S01]  /*8000*/  FMUL.FTZ R57, R169, R57 ;  /* 0x00000039a9397220 */ /* 0x000fe20000410000 */
[----:B------:R-:W-:Y:S01]  /*8010*/  FMUL.FTZ R7, R7, UR6 ;  /* 0x0000000607077c20 */ /* 0x000fe20008410000 */
[----:B------:R-:W-:Y:S01]  /*8020*/  FADD.FTZ R40, -R104, R40 ;  /* 0x0000002868287221 */ /* 0x000fe20000010100 */
[----:B------:R-:W-:Y:S01]  /*8030*/  FFMA.FTZ R9, -R220, R220, 1 ;  /* 0x3f800000dc097423 */ /* 0x000fe200000101dc */
[----:B------:R-:W-:Y:S01]  /*8040*/  FADD.FTZ R10, -R0, R10 ;  /* 0x0000000a000a7221 */ /* 0x000fe20000010100 */
[----:B------:R-:W-:Y:S01]  /*8050*/  F2FP.BF16.F32.PACK_AB R19, R19, R12 ;  /* 0x0000000c1313723e */ /* 0x000fe200000010ff */
[----:B------:R-:W-:Y:S01]  /*8060*/  FMUL.FTZ R14, R246, R14 ;  /* 0x0000000ef60e7220 */ /* 0x000fe20000410000 */
[----:B------:R-:W-:Y:S01]  /*8070*/  FMUL.FTZ R12, R7, R57 ;  /* 0x00000039070c7220 */ /* 0x000fe20000410000 */
[----:B------:R-:W-:Y:S01]  /*8080*/  FMUL.FTZ R40, R182, R40 ;  /* 0x00000028b6287220 */ /* 0x000fe20000410000 */
[----:B------:R-:W-:Y:S01]  /*8090*/  FMUL.FTZ R9, R9, UR6 ;  /* 0x0000000609097c20 */ /* 0x000fe20008410000 */
[----:B------:R-:W-:Y:S01]  /*80a0*/  FMUL.FTZ R10, R249, R10 ;  /* 0x0000000af90a7220 */ /* 0x000fe20000410000 */
[C---:B------:R-:W-:Y:S01]  /*80b0*/  FADD.FTZ R46, -R0.reuse, R46 ;  /* 0x0000002e002e7221 */ /* 0x040fe20000010100 */
[C---:B------:R-:W-:Y:S01]  /*80c0*/  FADD.FTZ R30, -R0.reuse, R30 ;  /* 0x0000001e001e7221 */ /* 0x040fe20000010100 */
[----:B------:R-:W-:Y:S01]  /*80d0*/  FMUL.FTZ R9, R9, R40 ;  /* 0x0000002809097220 */ /* 0x000fe20000410000 */
[----:B------:R-:W-:Y:S01]  /*80e0*/  FADD.FTZ R31, -R0, R31 ;  /* 0x0000001f001f7221 */ /* 0x000fe20000010100 */
[----:B------:R-:W-:Y:S01]  /*80f0*/  FMUL.FTZ R46, R194, R46 ;  /* 0x0000002ec22e7220 */ /* 0x000fe20000410000 */
[----:B------:R-:W-:Y:S01]  /*8100*/  FMUL.FTZ R30, R226, R30 ;  /* 0x0000001ee21e7220 */ /* 0x000fe20000410000 */
[----:B------:R-:W-:Y:S01]  /*8110*/  FADD.FTZ R59, -R0, R59 ;  /* 0x0000003b003b7221 */ /* 0x000fe20000010100 */
[----:B------:R-:W-:Y:S01]  /*8120*/  F2FP.BF16.F32.PACK_AB R16, R16, R9 ;  /* 0x000000091010723e */ /* 0x000fe200000010ff */
[----:B------:R-:W-:Y:S01]  /*8130*/  FMUL.FTZ R31, R225, R31 ;  /* 0x0000001fe11f7220 */ /* 0x000fe20000410000 */
[----:B------:R-:W-:Y:S01]  /*8140*/  F2FP.BF16.F32.PACK_AB R32, R32, R34 ;  /* 0x000000222020723e */ /* 0x000fe200000010ff */
[----:B------:R-:W-:Y:S01]  /*8150*/  FADD.FTZ R42, -R0, R42 ;  /* 0x0000002a002a7221 */ /* 0x000fe20000010100 */
[----:B------:R-:W4:Y:S01]  /*8160*/  LDL R34, [R1+0x60] ;  /* 0x0000600001227983 */ /* 0x000f220000100800 */
[----:B------:R-:W-:Y:S01]  /*8170*/  FMUL.FTZ R59, R185, R59 ;  /* 0x0000003bb93b7220 */ /* 0x000fe20000410000 */
[----:B------:R-:W-:Y:S01]  /*8180*/  FADD.FTZ R51, -R105, R51 ;  /* 0x0000003369337221 */ /* 0x000fe20000010100 */
[----:B------:R-:W-:Y:S01]  /*8190*/  F2FP.BF16.F32.PACK_AB R18, R18, R24 ;  /* 0x000000181212723e */ /* 0x000fe200000010ff */
[----:B------:R-:W4:Y:S01]  /*81a0*/  LDL.LU R29, [R1+0x20] ;  /* 0x00002000011d7983 */ /* 0x000f220000300800 */
[----:B------:R-:W-:Y:S01]  /*81b0*/  FMUL.FTZ R42, R202, R42 ;  /* 0x0000002aca2a7220 */ /* 0x000fe20000410000 */
[----:B------:R-:W-:Y:S01]  /*81c0*/  FADD.FTZ R43, -R0, R43 ;  /* 0x0000002b002b7221 */ /* 0x000fe20000010100 */
[----:B------:R-:W-:Y:S01]  /*81d0*/  FMUL.FTZ R51, R114, R51 ;  /* 0x0000003372337220 */ /* 0x000fe20000410000 */
[----:B------:R-:W4:Y:S01]  /*81e0*/  LDL.LU R28, [R1+0x24] ;  /* 0x00002400011c7983 */ /* 0x000f220000300800 */
[----:B------:R-:W-:Y:S01]  /*81f0*/  FADD.FTZ R62, -R0, R62 ;  /* 0x0000003e003e7221 */ /* 0x000fe20000010100 */
[----:B------:R-:W-:Y:S01]  /*8200*/  FMUL.FTZ R43, R201, R43 ;  /* 0x0000002bc92b7220 */ /* 0x000fe20000410000 */
[----:B------:R-:W-:Y:S01]  /*8210*/  FMUL.FTZ R22, R22, R51 ;  /* 0x0000003316167220 */ /* 0x000fe20000410000 */
[----:B------:R-:W-:Y:S01]  /*8220*/  F2FP.BF16.F32.PACK_AB R23, R23, R38 ;  /* 0x000000261717723e */ /* 0x000fe200000010ff */
[----:B------:R-:W-:Y:S01]  /*8230*/  FADD.FTZ R58, -R0, R58 ;  /* 0x0000003a003a7221 */ /* 0x000fe20000010100 */
[----:B------:R-:W-:Y:S01]  /*8240*/  FMUL.FTZ R62, R180, R62 ;  /* 0x0000003eb43e7220 */ /* 0x000fe20000410000 */
[----:B------:R-:W-:Y:S02]  /*8250*/  F2FP.BF16.F32.PACK_AB R13, R13, R44 ;  /* 0x0000002c0d0d723e */ /* 0x000fe400000010ff */
[----:B------:R-:W-:Y:S01]  /*8260*/  F2FP.BF16.F32.PACK_AB R22, R22, R50 ;  /* 0x000000321616723e */ /* 0x000fe200000010ff */
[----:B------:R-:W-:Y:S01]  /*8270*/  FMUL.FTZ R58, R186, R58 ;  /* 0x0000003aba3a7220 */ /* 0x000fe20000410000 */
[----:B------:R-:W-:Y:S02]  /*8280*/  F2FP.BF16.F32.PACK_AB R21, R21, R54 ;  /* 0x000000361515723e */ /* 0x000fe400000010ff */
[----:B------:R-:W-:Y:S02]  /*8290*/  F2FP.BF16.F32.PACK_AB R12, R12, R56 ;  /* 0x000000380c0c723e */ /* 0x000fe400000010ff */
[----:B------:R-:W-:Y:S01]  /*82a0*/  F2FP.BF16.F32.PACK_AB R11, R61, R60 ;  /* 0x0000003c3d0b723e */ /* 0x000fe200000010ff */
[----:B--2---:R-:W-:Y:S04]  /*82b0*/  FFMA.FTZ R5, -R109, R109, 1 ;  /* 0x3f8000006d057423 */ /* 0x004fe8000001016d */
[----:B------:R-:W-:Y:S01]  /*82c0*/  FMUL.FTZ R8, R5, UR6 ;  /* 0x0000000605087c20 */ /* 0x000fe20008410000 */
[----:B---3--:R-:W-:Y:S01]  /*82d0*/  FFMA.FTZ R4, -R108, R108, 1 ;  /* 0x3f8000006c047423 */ /* 0x008fe2000001016c */
[----:B----4-:R-:W-:Y:S03]  /*82e0*/  FFMA.FTZ R5, -R107, R107, 1 ;  /* 0x3f8000006b057423 */ /* 0x010fe6000001016b */
[----:B------:R-:W-:Y:S01]  /*82f0*/  FMUL.FTZ R7, R4, UR6 ;  /* 0x0000000604077c20 */ /* 0x000fe20008410000 */
[----:B------:R-:W-:Y:S01]  /*8300*/  FMUL.FTZ R10, R8, R10 ;  /* 0x0000000a080a7220 */ /* 0x000fe20000410000 */
[----:B------:R-:W-:Y:S01]  /*8310*/  FMUL.FTZ R5, R5, UR6 ;  /* 0x0000000605057c20 */ /* 0x000fe20008410000 */
[----:B------:R-:W-:Y:S01]  /*8320*/  FFMA.FTZ R4, -R106, R106, 1 ;  /* 0x3f8000006a047423 */ /* 0x000fe2000001016a */
[----:B------:R-:W-:Y:S02]  /*8330*/  FMUL.FTZ R7, R7, R6 ;  /* 0x0000000607077220 */ /* 0x000fe40000410000 */
[----:B------:R-:W-:Y:S01]  /*8340*/  FMUL.FTZ R14, R5, R14 ;  /* 0x0000000e050e7220 */ /* 0x000fe20000410000 */
[----:B------:R-:W-:Y:S01]  /*8350*/  FFMA.FTZ R5, -R103, R103, 1 ;  /* 0x3f80000067057423 */ /* 0x000fe20000010167 */
[----:B------:R-:W-:Y:S01]  /*8360*/  FMUL.FTZ R4, R4, UR6 ;  /* 0x0000000604047c20 */ /* 0x000fe20008410000 */
[----:B------:R-:W-:Y:S01]  /*8370*/  F2FP.BF16.F32.PACK_AB R10, R7, R10 ;  /* 0x0000000a070a723e */ /* 0x000fe200000010ff */
[----:B------:R-:W-:Y:S01]  /*8380*/  FFMA.FTZ R7, -R237, R237, 1 ;  /* 0x3f800000ed077423 */ /* 0x000fe200000101ed */
[----:B------:R-:W-:Y:S01]  /*8390*/  FMUL.FTZ R6, R5, UR6 ;  /* 0x0000000605067c20 */ /* 0x000fe20008410000 */
[----:B------:R-:W-:Y:S01]  /*83a0*/  FMUL.FTZ R9, R4, R15 ;  /* 0x0000000f04097220 */ /* 0x000fe20000410000 */
[----:B------:R-:W-:Y:S01]  /*83b0*/  FFMA.FTZ R4, -R101, R101, 1 ;  /* 0x3f80000065047423 */ /* 0x000fe20000010165 */
[----:B------:R-:W-:Y:S01]  /*83c0*/  STS [R216+0xa400], R10 ;  /* 0x00a4000ad8007388 */ /* 0x000fe20000000800 */
[----:B------:R-:W-:Y:S01]  /*83d0*/  FMUL.FTZ R26, R6, R26 ;  /* 0x0000001a061a7220 */ /* 0x000fe20000410000 */
[----:B------:R-:W-:Y:S01]  /*83e0*/  FFMA.FTZ R6, -R236, R236, 1 ;  /* 0x3f800000ec067423 */ /* 0x000fe200000101ec */
[----:B------:R-:W-:Y:S01]  /*83f0*/  F2FP.BF16.F32.PACK_AB R9, R9, R14 ;  /* 0x0000000e0909723e */ /* 0x000fe200000010ff */
[----:B------:R-:W-:Y:S01]  /*8400*/  STS [R217+0xa000], R19 ;  /* 0x00a00013d9007388 */ /* 0x000fe20000000800 */
[----:B------:R-:W-:Y:S01]  /*8410*/  FMUL.FTZ R8, R4, UR6 ;  /* 0x0000000604087c20 */ /* 0x000fe20008410000 */
[----:B------:R-:W-:Y:S01]  /*8420*/  FFMA.FTZ R5, -R53, R53, 1 ;  /* 0x3f80000035057423 */ /* 0x000fe20000010135 */
[----:B------:R-:W-:Y:S01]  /*8430*/  FFMA.FTZ R4, -R52, R52, 1 ;  /* 0x3f80000034047423 */ /* 0x000fe20000010134 */
[----:B------:R-:W-:Y:S01]  /*8440*/  STS [R217+0xa400], R9 ;  /* 0x00a40009d9007388 */ /* 0x000fe20000000800 */
[----:B------:R-:W-:Y:S01]  /*8450*/  FMUL.FTZ R6, R6, UR6 ;  /* 0x0000000606067c20 */ /* 0x000fe20008410000 */
[----:B------:R-:W-:Y:S01]  /*8460*/  FMUL.FTZ R5, R5, UR6 ;  /* 0x0000000605057c20 */ /* 0x000fe20008410000 */
[----:B------:R-:W-:Y:S01]  /*8470*/  FMUL.FTZ R4, R4, UR6 ;  /* 0x0000000604047c20 */ /* 0x000fe20008410000 */
[----:B------:R-:W-:Y:S01]  /*8480*/  STS [R218+0x8000], R102 ;  /* 0x00800066da007388 */ /* 0x000fe20000000800 */
[----:B------:R-:W-:Y:S01]  /*8490*/  FMUL.FTZ R46, R6, R46 ;  /* 0x0000002e062e7220 */ /* 0x000fe20000410000 */
[----:B------:R-:W-:Y:S01]  /*84a0*/  FMUL.FTZ R8, R8, R27 ;  /* 0x0000001b08087220 */ /* 0x000fe20000410000 */
[----:B------:R-:W-:Y:S01]  /*84b0*/  FFMA.FTZ R6, -R209, R209, 1 ;  /* 0x3f800000d1067423 */ /* 0x000fe200000101d1 */
[----:B------:R-:W-:Y:S01]  /*84c0*/  STS [R218+0x8400], R33 ;  /* 0x00840021da007388 */ /* 0x000fe20000000800 */
[----:B------:R-:W-:Y:S01]  /*84d0*/  FMUL.FTZ R30, R5, R30 ;  /* 0x0000001e051e7220 */ /* 0x000fe20000410000 */
[----:B------:R-:W-:Y:S01]  /*84e0*/  FMUL.FTZ R31, R4, R31 ;  /* 0x0000001f041f7220 */ /* 0x000fe20000410000 */
[----:B------:R-:W-:Y:S01]  /*84f0*/  FFMA.FTZ R14, -R240, R240, 1 ;  /* 0x3f800000f00e7423 */ /* 0x000fe200000101f0 */
[----:B------:R-:W-:Y:S01]  /*8500*/  STS [R215+0x8000], R100 ;  /* 0x00800064d7007388 */ /* 0x000fe20000000800 */
[----:B------:R-:W-:Y:S01]  /*8510*/  FADD.FTZ R4, -R0, R47 ;  /* 0x0000002f00047221 */ /* 0x000fe20000010100 */
[----:B------:R-:W-:Y:S01]  /*8520*/  FFMA.FTZ R5, -R233, R233, 1 ;  /* 0x3f800000e9057423 */ /* 0x000fe200000101e9 */
[----:B------:R-:W-:Y:S01]  /*8530*/  FMUL.FTZ R6, R6, UR6 ;  /* 0x0000000606067c20 */ /* 0x000fe20008410000 */
[----:B------:R-:W-:Y:S01]  /*8540*/  STS [R215+0x8400], R32 ;  /* 0x00840020d7007388 */ /* 0x000fe20000000800 */
[----:B------:R-:W-:Y:S01]  /*8550*/  F2FP.BF16.F32.PACK_AB R8, R8, R26 ;  /* 0x0000001a0808723e */ /* 0x000fe200000010ff */
[----:B------:R-:W-:Y:S01]  /*8560*/  FMUL.FTZ R14, R14, UR6 ;  /* 0x000000060e0e7c20 */ /* 0x000fe20008410000 */
[----:B------:R-:W-:Y:S01]  /*8570*/  FMUL.FTZ R4, R193, R4 ;  /* 0x00000004c1047220 */ /* 0x000fe20000410000 */
[----:B------:R-:W-:Y:S01]  /*8580*/  FMUL.FTZ R5, R5, UR6 ;  /* 0x0000000605057c20 */ /* 0x000fe20008410000 */
[----:B------:R-:W-:Y:S01]  /*8590*/  FMUL.FTZ R59, R6, R59 ;  /* 0x0000003b063b7220 */ /* 0x000fe20000410000 */
[----:B------:R-:W-:Y:S01]  /*85a0*/  F2FP.BF16.F32.PACK_AB R6, R31, R30 ;  /* 0x0000001e1f06723e */ /* 0x000fe200000010ff */
[----:B------:R-:W-:Y:S01]  /*85b0*/  STS [R218+0xa000], R18 ;  /* 0x00a00012da007388 */ /* 0x000fe20000000800 */
[----:B------:R-:W-:Y:S01]  /*85c0*/  FMUL.FTZ R42, R14, R42 ;  /* 0x0000002a0e2a7220 */ /* 0x000fe20000410000 */
[----:B------:R-:W-:Y:S01]  /*85d0*/  FMUL.FTZ R7, R7, UR6 ;  /* 0x0000000607077c20 */ /* 0x000fe20008410000 */
[----:B------:R-:W-:Y:S01]  /*85e0*/  FMUL.FTZ R14, R5, R4 ;  /* 0x00000004050e7220 */ /* 0x000fe20000410000 */
[----:B------:R-:W-:Y:S01]  /*85f0*/  STS [R218+0xa400], R8 ;  /* 0x00a40008da007388 */ /* 0x000fe20000000800 */
[----:B------:R-:W-:Y:S01]  /*8600*/  FFMA.FTZ R5, -R206, R206, 1 ;  /* 0x3f800000ce057423 */ /* 0x000fe200000101ce */
[----:B------:R-:W-:Y:S01]  /*8610*/  FMUL.FTZ R43, R7, R43 ;  /* 0x0000002b072b7220 */ /* 0x000fe20000410000 */
[----:B------:R-:W-:Y:S01]  /*8620*/  FFMA.FTZ R7, -R210, R210, 1 ;  /* 0x3f800000d2077423 */ /* 0x000fe200000101d2 */
[----:B------:R-:W-:Y:S01]  /*8630*/  STS [R215+0xa000], R17 ;  /* 0x00a00011d7007388 */ /* 0x000fe20000000800 */
[----:B------:R-:W-:Y:S01]  /*8640*/  FMUL.FTZ R5, R5, UR6 ;  /* 0x0000000605057c20 */ /* 0x000fe20008410000 */
[----:B------:R-:W-:Y:S01]  /*8650*/  FADD.FTZ R0, -R0, R63 ;  /* 0x0000003f00007221 */ /* 0x000fe20000010100 */
[----:B------:R-:W-:Y:S01]  /*8660*/  FFMA.FTZ R4, -R205, R205, 1 ;  /* 0x3f800000cd047423 */ /* 0x000fe200000101cd */
[----:B------:R-:W-:Y:S01]  /*8670*/  STS [R215+0xa400], R6 ;  /* 0x00a40006d7007388 */ /* 0x000fe20000000800 */
[----:B------:R-:W-:Y:S01]  /*8680*/  FMUL.FTZ R7, R7, UR6 ;  /* 0x0000000607077c20 */ /* 0x000fe20008410000 */
[----:B------:R-:W-:Y:S01]  /*8690*/  FMUL.FTZ R0, R174, R0 ;  /* 0x00000000ae007220 */ /* 0x000fe20000410000 */
[----:B------:R-:W-:Y:S01]  /*86a0*/  FMUL.FTZ R4, R4, UR6 ;  /* 0x0000000604047c20 */ /* 0x000fe20008410000 */
[----:B------:R-:W-:Y:S01]  /*86b0*/  STS [R211+0x8000], R49 ;  /* 0x00800031d3007388 */ /* 0x000fe20000000800 */
[----:B------:R-:W-:Y:S01]  /*86c0*/  FMUL.FTZ R62, R5, R62 ;  /* 0x0000003e053e7220 */ /* 0x000fe20000410000 */
        /* <DEDUP_REMOVED lines=110> */
.L_x_605:
[----:B------:R-:W3:Y:S01]  /*8db0*/  LDL R60, [R1+0x50] ;  /* 0x00005000013c7983 */ /* 0x000ee20000100800 */
        /* <DEDUP_REMOVED lines=96> */
[----:B------:R-:W-:Y:S03]  /*93c0*/  @UP0 UIADD3 UR14, UP2, UR14, -0x200, URZ ;  /* 0xfffffe000e0e0890 */ /* 0x000fe6000ff5e03f */
[----:B----4-:R-:W-:Y:S01]  /*93d0*/  @P1 IADD3.X R21, R58, UR13, RZ, P2, !PT ;  /* 0x0000000d3a151c10 */ /* 0x010fe200097fe4ff */
[----:B------:R-:W-:Y:S01]  /*93e0*/  IMAD.U32 R58, RZ, RZ, UR25 ;  /* 0x00000019ff3a7e24 */ /* 0x000fe2000f8e00ff */
[----:B------:R-:W-:Y:S03]  /*93f0*/  @UP0 UIADD3.X UR13, UR13, -0x1, URZ, UP2, !UPT ;  /* 0xffffffff0d0d0890 */ /* 0x000fe600097fe43f */
[----:B-----5:R-:W3:Y:S04]  /*9400*/  @P1 LDG.E R57, desc[UR10][R20.64] ;  /* 0x0000000a14391981 */ /* 0x020ee8000c1e1900 */
[----:B------:R-:W4:Y:S04]  /*9410*/  @P1 LDG.E R56, desc[UR10][R20.64+0x20] ;  /* 0x0000200a14381981 */ /* 0x000f28000c1e1900 */
[----:B------:R-:W5:Y:S04]  /*9420*/  @P1 LDG.E R55, desc[UR10][R20.64+0x100] ;  /* 0x0001000a14371981 */ /* 0x000f68000c1e1900 */
[----:B------:R1:W2:Y:S02]  /*9430*/  @P1 LDG.E R54, desc[UR10][R20.64+0x120] ;  /* 0x0001200a14361981 */ /* 0x0002a4000c1e1900 */
        /* <DEDUP_REMOVED lines=37> */
[----:B---3--:R1:W-:Y:S04]  /*9690*/  @P1 STL [R1+0x40], R57 ;  /* 0x0000403901001387 */ /* 0x0083e80000100800 */
[----:B----4-:R3:W-:Y:S04]  /*96a0*/  @P1 STL [R1+0x44], R56 ;  /* 0x0000443801001387 */ /* 0x0107e80000100800 */
[----:B-----5:R4:W-:Y:S04]  /*96b0*/  @P1 STL [R1+0x38], R55 ;  /* 0x0000383701001387 */ /* 0x0209e80000100800 */
[----:B--2---:R2:W-:Y:S01]  /*96c0*/  @P1 STL [R1+0x3c], R54 ;  /* 0x00003c3601001387 */ /* 0x0045e20000100800 */
        /* <DEDUP_REMOVED lines=9> */
[----:B---3--:R-:W-:Y:S01]  /*9760*/  IMAD.U32 R56, RZ, RZ, UR23 ;  /* 0x00000017ff387e24 */ /* 0x008fe2000f8e00ff */
[-C--:B------:R-:W-:Y:S01]  /*9770*/  LEA.HI.X.SX32 R33, R57, R21.reuse, 0x2, P5 ;  /* 0x0000001539217211 */ /* 0x080fe200028f16ff */
[----:B------:R-:W-:Y:S01]  /*9780*/  REDG.E.ADD.F32.FTZ.RN.STRONG.GPU desc[UR10][R34.64], R17 ;  /* 0x00000011220079a6 */ /* 0x000fe2000c10f38a */
[----:B----4-:R-:W-:Y:S02]  /*9790*/  MOV R55, UR22 ;  /* 0x0000001600377c02 */ /* 0x010fe40008000f00 */
[-C--:B------:R-:W-:Y:S01]  /*97a0*/  LEA.HI.X.SX32 R31, R56, R21.reuse, 0x2, P4 ;  /* 0x00000015381f7211 */ /* 0x080fe200020f16ff */
[----:B------:R-:W-:Y:S01]  /*97b0*/  REDG.E.ADD.F32.FTZ.RN.STRONG.GPU desc[UR10][R32.64], R18 ;  /* 0x00000012200079a6 */ /* 0x000fe2000c10f38a */
[----:B--2---:R-:W-:Y:S01]  /*97c0*/  IMAD.U32 R54, RZ, RZ, UR21 ;  /* 0x00000015ff367e24 */ /* 0x004fe2000f8e00ff */
        /* <DEDUP_REMOVED lines=142> */
.L_x_607:
        /* <DEDUP_REMOVED lines=19> */
.L_x_608:
        /* <DEDUP_REMOVED lines=43> */
.L_x_610:
[----:B------:R-:W-:Y:S05]  /*a490*/  BSYNC B0 ;  /* 0x0000000000007941 */ /* 0x000fea0003800000 */
.L_x_609:
        /* <DEDUP_REMOVED lines=13> */
.L_x_612:
[----:B------:R-:W-:Y:S05]  /*a570*/  BSYNC B0 ;  /* 0x0000000000007941 */ /* 0x000fea0003800000 */
.L_x_611:
        /* <DEDUP_REMOVED lines=27> */
.L_x_614:
[----:B------:R-:W-:Y:S05]  /*a730*/  BSYNC B0 ;  /* 0x0000000000007941 */ /* 0x000fea0003800000 */
.L_x_613:
        /* <DEDUP_REMOVED lines=14> */
.L_x_587:
        /* <DEDUP_REMOVED lines=24> */
.L_x_616:
        /* <DEDUP_REMOVED lines=23> */
.L_x_617:
        /* <DEDUP_REMOVED lines=35> */
.L_x_619:
[----:B------:R-:W-:Y:S05]  /*ad40*/  BSYNC B0 ;  /* 0x0000000000007941 */ /* 0x000fea0003800000 */
.L_x_618:
        /* <DEDUP_REMOVED lines=14> */
.L_x_621:
[----:B------:R-:W-:Y:S05]  /*ae30*/  BSYNC B0 ;  /* 0x0000000000007941 */ /* 0x000fea0003800000 */
.L_x_620:
        /* <DEDUP_REMOVED lines=26> */
.L_x_623:
[----:B------:R-:W-:Y:S05]  /*afe0*/  BSYNC B0 ;  /* 0x0000000000007941 */ /* 0x000fea0003800000 */
.L_x_622:
        /* <DEDUP_REMOVED lines=13> */
.L_x_615:
[----:B------:R-:W-:Y:S05]  /*b0c0*/  BSYNC B1 ;  /* 0x0000000000017941 */ /* 0x000fea0003800000 */
.L_x_582:
        /* <DEDUP_REMOVED lines=11> */
.L_x_624:
[----:B------:R-:W-:Y:S05]  /*b180*/  EXIT ;  /* 0x000000000000794d */ /* 0x000fea0003800000 */
.L_x_626:
        /* <DEDUP_REMOVED lines=15> */
.L_x_1345:


//--------------------- .text._ZN5flash44flash_bwd_dq_dk_dv_loop_seqk_parallel_kernelI23Flash_bwd_kernel_traitsILi32ELi128ELi128ELi8ELi4ELi4ELi4ELb1ELb0EN7cutlass10bfloat16_tE19Flash_kernel_traitsILi32ELi128ELi128ELi8ES3_EELb1ELb0ELb1ELb0ELb0ELb1ELb0EEEvNS_16Flash_bwd_paramsE --------------------------
	.section	.text._ZN5flash44flash_bwd_dq_dk_dv_loop_seqk_parallel_kernelI23Flash_bwd_kernel_traitsILi32ELi128ELi128ELi8ELi4ELi4ELi4ELb1ELb0EN7cutlass10bfloat16_tE19Flash_kernel_traitsILi32ELi128ELi128ELi8ES3_EELb1ELb0ELb1ELb0ELb0ELb1ELb0EEEvNS_16Flash_bwd_paramsE,"ax",@progbits
	.align	128
        .global         _ZN5flash44flash_bwd_dq_dk_dv_loop_seqk_parallel_kernelI23Flash_bwd_kernel_traitsILi32ELi128ELi128ELi8ELi4ELi4ELi4ELb1ELb0EN7cutlass10bfloat16_tE19Flash_kernel_traitsILi32ELi128ELi128ELi8ES3_EELb1ELb0ELb1ELb0ELb0ELb1ELb0EEEvNS_16Flash_bwd_paramsE
        .type           _ZN5flash44flash_bwd_dq_dk_dv_loop_seqk_parallel_kernelI23Flash_bwd_kernel_traitsILi32ELi128ELi128ELi8ELi4ELi4ELi4ELb1ELb0EN7cutlass10bfloat16_tE19Flash_kernel_traitsILi32ELi128ELi128ELi8ES3_EELb1ELb0ELb1ELb0ELb0ELb1ELb0EEEvNS_16Flash_bwd_paramsE,@function
        .size           _ZN5flash44flash_bwd_dq_dk_dv_loop_seqk_parallel_kernelI23Flash_bwd_kernel_traitsILi32ELi128ELi128ELi8ELi4ELi4ELi4ELb1ELb0EN7cutlass10bfloat16_tE19Flash_kernel_traitsILi32ELi128ELi128ELi8ES3_EELb1ELb0ELb1ELb0ELb0ELb1ELb0EEEvNS_16Flash_bwd_paramsE,(.L_x_1346 - _ZN5flash44flash_bwd_dq_dk_dv_loop_seqk_parallel_kernelI23Flash_bwd_kernel_traitsILi32ELi128ELi128ELi8ELi4ELi4ELi4ELb1ELb0EN7cutlass10bfloat16_tE19Flash_kernel_traitsILi32ELi128ELi128ELi8ES3_EELb1ELb0ELb1ELb0ELb0ELb1ELb0EEEvNS_16Flash_bwd_paramsE)
        .other          _ZN5flash44flash_bwd_dq_dk_dv_loop_seqk_parallel_kernelI23Flash_bwd_kernel_traitsILi32ELi128ELi128ELi8ELi4ELi4ELi4ELb1ELb0EN7cutlass10bfloat16_tE19Flash_kernel_traitsILi32ELi128ELi128ELi8ES3_EELb1ELb0ELb1ELb0ELb0ELb1ELb0EEEvNS_16Flash_bwd_paramsE,@"STO_CUDA_ENTRY STV_DEFAULT"
_ZN5flash44flash_bwd_dq_dk_dv_loop_seqk_parallel_kernelI23Flash_bwd_kernel_traitsILi32ELi128ELi128ELi8ELi4ELi4ELi4ELb1ELb0EN7cutlass10bfloat16_tE19Flash_kernel_traitsILi32ELi128ELi128ELi8ES3_EELb1ELb0ELb1ELb0ELb0ELb1ELb0EEEvNS_16Flash_bwd_paramsE:
.text._ZN5flash44flash_bwd_dq_dk_dv_loop_seqk_parallel_kernelI23Flash_bwd_kernel_traitsILi32ELi128ELi128ELi8ELi4ELi4ELi4ELb1ELb0EN7cutlass10bfloat16_tE19Flash_kernel_traitsILi32ELi128ELi128ELi8ES3_EELb1ELb0ELb1ELb0ELb0ELb1ELb0EEEvNS_16Flash_bwd_paramsE:
[----:B------:R-:W-:Y:S08]  /*0000*/  LDC R1, c[0x0][0x28] ;  /* 0x00000a00ff017b82 */ /* 0x000ff00000000800 */
[----:B------:R-:W1:Y:S01]  /*0010*/  S2UR UR16, SR_CTAID.X ;  /* 0x00000000001079c3 */ /* 0x000e620000002500 */
[----:B------:R-:W-:Y:S02]  /*0020*/  ULDC UR4, c[0x0][0x2c8] ;  /* 0x0000b20000047ab9 */ /* 0x000fe40000000800 */
[----:B------:R-:W-:-:S04]  /*0030*/  UIADD3 UR5, UR4, 0x7f, URZ ;  /* 0x0000007f04057890 */ /* 0x000fc8000fffe03f */
[----:B------:R-:W-:-:S04]  /*0040*/  USHF.R.S32.HI UR4, URZ, 0x1f, UR5 ;  /* 0x0000001f3f047899 */ /* 0x000fc80008011405 */
[----:B------:R-:W-:-:S04]  /*0050*/  ULEA.HI UR4, UR4, UR5, URZ, 0x7 ;  /* 0x0000000504047291 */ /* 0x000fc8000f8f383f */
[----:B------:R-:W-:-:S06]  /*0060*/  USHF.R.S32.HI UR6, URZ, 0x7, UR4 ;  /* 0x000000073f067899 */ /* 0x000fcc0008011404 */
[----:B------:R-:W-:Y:S01]  /*0070*/  MOV R176, UR6 ;  /* 0x0000000600b07c02 */ /* 0x000fe20008000f00 */
[----:B-1----:R-:W-:-:S06]  /*0080*/  UISETP.GE.AND UP0, UPT, UR16, UR6, UPT ;  /* 0x000000061000728c */ /* 0x002fcc000bf06270 */
[----:B------:R-:W-:-:S13]  /*0090*/  PLOP3.LUT P0, PT, PT, PT, UP0, 0x80, 0x0 ;  /* 0x000000000000781c */ /* 0x000fda0003f0f008 */
[----:B------:R-:W-:Y:S05]  /*00a0*/  @P0 EXIT ;  /* 0x000000000000094d */ /* 0x000fea0003800000 */
[----:B------:R-:W1:Y:S01]  /*00b0*/  S2R R4, SR_TID.X ;  /* 0x0000000000047919 */ /* 0x000e620000002100 */
[----:B------:R-:W2:Y:S01]  /*00c0*/  S2UR UR58, SR_CTAID.Z ;  /* 0x00000000003a79c3 */ /* 0x000ea20000002700 */
[----:B------:R-:W-:Y:S01]  /*00d0*/  IMAD.MOV.U32 R167, RZ, RZ, 0x20 ;  /* 0x00000020ffa77424 */ /* 0x000fe200078e00ff */
[----:B------:R-:W-:Y:S01]  /*00e0*/  UMOV UR5, 0x400 ;  /* 0x0000040000057882 */ /* 0x000fe20000000000 */
[----:B------:R-:W-:Y:S01]  /*00f0*/  IMAD.MOV.U32 R187, RZ, RZ, -0x10 ;  /* 0xfffffff0ffbb7424 */ /* 0x000fe200078e00ff */
[----:B------:R-:W-:Y:S01]  /*0100*/  ULDC.64 UR12, c[0x0][0x208] ;  /* 0x00008200000c7ab9 */ /* 0x000fe20000000a00 */
[----:B------:R-:W-:-:S03]  /*0110*/  ULDC UR61, c[0x0][0x394] ;  /* 0x0000e500003d7ab9 */ /* 0x000fc60000000800 */
[----:B------:R-:W3:Y:S08]  /*0120*/  S2UR UR4, SR_CgaCtaId ;  /* 0x00000000000479c3 */ /* 0x000ef00000008800 */
[----:B------:R-:W4:Y:S01]  /*0130*/  S2UR UR56, SR_CTAID.Y ;  /* 0x00000000003879c3 */ /* 0x000f220000002600 */
[----:B--2---:R-:W-:-:S06]  /*0140*/  USHF.R.S32.HI UR6, URZ, 0x1f, UR58 ;  /* 0x0000001f3f067899 */ /* 0x004fcc000801143a */
[----:B------:R-:W-:Y:S01]  /*0150*/  IMAD.U32 R181, RZ, RZ, UR6 ;  /* 0x00000006ffb57e24 */ /* 0x000fe2000f8e00ff */
[----:B-1----:R-:W-:Y:S01]  /*0160*/  SHF.R.S32.HI R169, RZ, 0x1f, R4 ;  /* 0x0000001fffa97819 */ /* 0x002fe20000011404 */
[----:B---3--:R-:W-:-:S03]  /*0170*/  ULEA UR4, UR4, UR5, 0x18 ;  /* 0x0000000504047291 */ /* 0x008fc6000f8ec03f */
[CC--:B------:R-:W-:Y:S01]  /*0180*/  LEA.HI R2, R169.reuse, R4.reuse, RZ, 0x2 ;  /* 0x00000004a9027211 */ /* 0x0c0fe200078f10ff */
[----:B------:R-:W-:Y:S01]  /*0190*/  UIADD3 UR5, UR4, 0x8000, URZ ;  /* 0x0000800004057890 */ /* 0x000fe2000fffe03f */
[CC--:B------:R-:W-:Y:S02]  /*01a0*/  LEA.HI R9, R169.reuse, R4.reuse, RZ, 0x3 ;  /* 0x00000004a9097211 */ /* 0x0c0fe400078f18ff */
[--C-:B------:R-:W-:Y:S01]  /*01b0*/  SHF.R.S32.HI R0, RZ, 0x2, R2.reuse ;  /* 0x00000002ff007819 */ /* 0x100fe20000011402 */
[----:B----4-:R-:W-:Y:S01]  /*01c0*/  USHF.R.S32.HI UR6, URZ, 0x1f, UR56 ;  /* 0x0000001f3f067899 */ /* 0x010fe20008011438 */
[----:B------:R-:W-:Y:S01]  /*01d0*/  SHF.R.S32.HI R10, RZ, 0x1f, R2 ;  /* 0x0000001fff0a7819 */ /* 0x000fe20000011402 */
[----:B------:R-:W-:Y:S01]  /*01e0*/  USHF.L.U32 UR7, UR56, 0x7, URZ ;  /* 0x0000000738077899 */ /* 0x000fe2000800063f */
[CC--:B------:R-:W-:Y:S02]  /*01f0*/  LEA.HI R174, R169.reuse, R4.reuse, RZ, 0x5 ;  /* 0x00000004a9ae7211 */ /* 0x0c0fe400078f28ff */
[CC--:B------:R-:W-:Y:S01]  /*0200*/  LEA.HI R173, R169.reuse, R4.reuse, RZ, 0x7 ;  /* 0x00000004a9ad7211 */ /* 0x0c0fe200078f38ff */
[----:B------:R-:W-:Y:S01]  /*0210*/  IMAD.U32 R179, RZ, RZ, UR6 ;  /* 0x00000006ffb37e24 */ /* 0x000fe2000f8e00ff */
[----:B------:R-:W-:Y:S01]  /*0220*/  LEA.HI R169, R169, R4, RZ, 0x4 ;  /* 0x00000004a9a97211 */ /* 0x000fe200078f20ff */
[----:B------:R-:W-:Y:S01]  /*0230*/  UIADD3 UR6, UR4, 0x6000, URZ ;  /* 0x0000600004067890 */ /* 0x000fe2000fffe03f */
[C---:B------:R-:W-:Y:S01]  /*0240*/  LOP3.LUT R189, R2.reuse, 0xfffffffc, RZ, 0xc0, !PT ;  /* 0xfffffffc02bd7812 */ /* 0x040fe200078ec0ff */
[----:B------:R-:W-:Y:S01]  /*0250*/  IMAD.U32 R180, RZ, RZ, UR7 ;  /* 0x00000007ffb47e24 */ /* 0x000fe2000f8e00ff */
[-C--:B------:R-:W-:Y:S01]  /*0260*/  LEA.HI R2, R2, R0.reuse, RZ, 0x1 ;  /* 0x0000000002027211 */ /* 0x080fe200078f08ff */
[----:B------:R-:W-:Y:S01]  /*0270*/  USHF.R.S32.HI UR7, URZ, 0x1f, UR58 ;  /* 0x0000001f3f077899 */ /* 0x000fe2000801143a */
[----:B------:R-:W-:Y:S01]  /*0280*/  LEA.HI R10, R10, R0, RZ, 0x3 ;  /* 0x000000000a0a7211 */ /* 0x000fe200078f18ff */
[----:B------:R-:W-:Y:S01]  /*0290*/  IMAD.IADD R189, R4, 0x1, -R189 ;  /* 0x0000000104bd7824 */ /* 0x000fe200078e0abd */
[----:B------:R-:W-:-:S02]  /*02a0*/  SHF.R.S32.HI R6, RZ, 0x3, R9 ;  /* 0x00000003ff067819 */ /* 0x000fc40000011409 */
[----:B------:R-:W-:Y:S01]  /*02b0*/  LOP3.LUT R5, R174, 0xffffffe0, RZ, 0xc0, !PT ;  /* 0xffffffe0ae057812 */ /* 0x000fe200078ec0ff */
[----:B------:R-:W-:Y:S01]  /*02c0*/  IMAD.U32 R178, RZ, RZ, UR7 ;  /* 0x00000007ffb27e24 */ /* 0x000fe2000f8e00ff */
[----:B------:R-:W-:Y:S01]  /*02d0*/  LOP3.LUT R8, R169, 0xfffffff0, RZ, 0xc0, !PT ;  /* 0xfffffff0a9087812 */ /* 0x000fe200078ec0ff */
[----:B------:R-:W-:Y:S01]  /*02e0*/  IMAD.SHL.U32 R6, R6, 0x40, RZ ;  /* 0x0000004006067824 */ /* 0x000fe200078e00ff */
[----:B------:R-:W-:Y:S01]  /*02f0*/  LOP3.LUT R3, R9, 0xfffffff8, RZ, 0xc0, !PT ;  /* 0xfffffff809037812 */ /* 0x000fe200078ec0ff */
[----:B------:R-:W-:Y:S01]  /*0300*/  IMAD.IADD R5, R4, 0x1, -R5 ;  /* 0x0000000104057824 */ /* 0x000fe200078e0a05 */
[----:B------:R-:W-:Y:S01]  /*0310*/  LOP3.LUT R2, R2, 0x7fffffe, RZ, 0xc0, !PT ;  /* 0x07fffffe02027812 */ /* 0x000fe200078ec0ff */
[----:B------:R-:W-:Y:S01]  /*0320*/  IMAD.IADD R8, R4, 0x1, -R8 ;  /* 0x0000000104087824 */ /* 0x000fe200078e0a08 */
[----:B------:R-:W-:Y:S01]  /*0330*/  LOP3.LUT R10, R10, 0xfffffff8, RZ, 0xc0, !PT ;  /* 0xfffffff80a0a7812 */ /* 0x000fe200078ec0ff */
[----:B------:R-:W-:Y:S01]  /*0340*/  IMAD.IADD R4, R4, 0x1, -R3 ;  /* 0x0000000104047824 */ /* 0x000fe200078e0a03 */
[----:B------:R-:W-:Y:S01]  /*0350*/  SHF.R.S32.HI R3, RZ, 0x4, R169 ;  /* 0x00000004ff037819 */ /* 0x000fe200000114a9 */
[C---:B------:R-:W-:Y:S01]  /*0360*/  IMAD.IADD R2, R0.reuse, 0x1, -R2 ;  /* 0x0000000100027824 */ /* 0x040fe200078e0a02 */
[----:B------:R-:W-:Y:S01]  /*0370*/  SHF.R.S32.HI R175, RZ, 0x5, R174 ;  /* 0x00000005ffaf7819 */ /* 0x000fe200000114ae */
[----:B------:R-:W-:Y:S01]  /*0380*/  IMAD.IADD R10, R0, 0x1, -R10 ;  /* 0x00000001000a7824 */ /* 0x000fe200078e0a0a */
[----:B------:R-:W-:Y:S01]  /*0390*/  SHF.R.S32.HI R174, RZ, 0x1f, R174 ;  /* 0x0000001fffae7819 */ /* 0x000fe200000114ae */
[----:B------:R-:W-:Y:S01]  /*03a0*/  IMAD.SHL.U32 R0, R189, 0x8, RZ ;  /* 0x00000008bd007824 */ /* 0x000fe200078e00ff */
[----:B------:R-:W-:Y:S01]  /*03b0*/  LOP3.LUT R6, R6, 0xc0, RZ, 0xc0, !PT ;  /* 0x000000c006067812 */ /* 0x000fe200078ec0ff */
[----:B------:R-:W-:Y:S01]  /*03c0*/  IMAD.SHL.U32 R166, R4, 0x40, RZ ;  /* 0x0000004004a67824 */ /* 0x000fe200078e00ff */
[----:B------:R-:W-:Y:S01]  /*03d0*/  LEA.HI R169, R169, R3, RZ, 0x1 ;  /* 0x00000003a9a97211 */ /* 0x000fe200078f08ff */
[----:B------:R-:W-:Y:S01]  /*03e0*/  IMAD.SHL.U32 R189, R189, 0x2, RZ ;  /* 0x00000002bdbd7824 */ /* 0x000fe200078e00ff */
[----:B------:R-:W-:-:S02]  /*03f0*/  LEA.HI R174, R174, R175, RZ, 0x2 ;  /* 0x000000afaeae7211 */ /* 0x000fc400078f10ff */
[----:B------:R-:W-:Y:S02]  /*0400*/  LOP3.LUT R0, R6, 0x18, R0, 0xf8, !PT ;  /* 0x0000001806007812 */ /* 0x000fe400078ef800 */
[----:B------:R-:W-:Y:S02]  /*0410*/  SHF.R.U32.HI R6, RZ, 0x3, R6 ;  /* 0x00000003ff067819 */ /* 0x000fe40000011606 */
[----:B------:R-:W-:Y:S02]  /*0420*/  LOP3.LUT R169, R169, 0xfffffffe, RZ, 0xc0, !PT ;  /* 0xfffffffea9a97812 */ /* 0x000fe400078ec0ff */
[----:B------:R-:W-:Y:S02]  /*0430*/  LOP3.LUT R174, R174, 0xfffffffc, RZ, 0xc0, !PT ;  /* 0xfffffffcaeae7812 */ /* 0x000fe400078ec0ff */
[----:B------:R-:W-:Y:S01]  /*0440*/  LOP3.LUT R6, R0, R6, RZ, 0x3c, !PT ;  /* 0x0000000600067212 */ /* 0x000fe200078e3cff */
[----:B------:R-:W-:Y:S01]  /*0450*/  IMAD.IADD R169, R3, 0x1, -R169 ;  /* 0x0000000103a97824 */ /* 0x000fe200078e0aa9 */
[----:B------:R-:W-:Y:S01]  /*0460*/  LEA.HI R0, R4, R4, RZ, 0x1 ;  /* 0x0000000404007211 */ /* 0x000fe200078f08ff */
[C---:B------:R-:W-:Y:S01]  /*0470*/  IMAD.IADD R174, R175.reuse, 0x1, -R174 ;  /* 0x00000001afae7824 */ /* 0x040fe200078e0aae */
[----:B------:R-:W-:Y:S01]  /*0480*/  SHF.R.S32.HI R172, RZ, 0x1f, R5 ;  /* 0x0000001fffac7819 */ /* 0x000fe20000011405 */
[----:B------:R-:W-:Y:S01]  /*0490*/  IMAD R175, R175, 0x8, R2 ;  /* 0x00000008afaf7824 */ /* 0x000fe200078e0202 */
[----:B------:R-:W-:Y:S01]  /*04a0*/  LEA.HI R3, R8, R8, RZ, 0x1 ;  /* 0x0000000808037211 */ /* 0x000fe200078f08ff */
[----:B------:R-:W-:Y:S01]  /*04b0*/  IMAD.SHL.U32 R171, R169, 0x8, RZ ;  /* 0x00000008a9ab7824 */ /* 0x000fe200078e00ff */
[----:B------:R-:W-:Y:S01]  /*04c0*/  LOP3.LUT R2, R0, 0x7fffffe, RZ, 0xc0, !PT ;  /* 0x07fffffe00027812 */ /* 0x000fe200078ec0ff */
[----:B------:R-:W-:Y:S01]  /*04d0*/  IMAD.U32 R175, R175, 0x20, R6 ;  /* 0x00000020afaf7824 */ /* 0x000fe200078e0006 */
[----:B------:R-:W-:-:S02]  /*04e0*/  SHF.R.S32.HI R173, RZ, 0x7, R173 ;  /* 0x00000007ffad7819 */ /* 0x000fc400000114ad */
[----:B------:R-:W-:Y:S01]  /*04f0*/  LEA.HI R172, R172, R5, RZ, 0x2 ;  /* 0x00000005acac7211 */ /* 0x000fe200078f10ff */
[----:B------:R-:W-:Y:S01]  /*0500*/  IMAD.IADD R2, R4, 0x1, -R2 ;  /* 0x0000000104027824 */ /* 0x000fe200078e0a02 */
[----:B------:R-:W-:Y:S01]  /*0510*/  SHF.R.S32.HI R7, RZ, 0x1, R3 ;  /* 0x00000001ff077819 */ /* 0x000fe20000011403 */
[C---:B------:R-:W-:Y:S01]  /*0520*/  IMAD R170, R173.reuse, 0x8, R169 ;  /* 0x00000008adaa7824 */ /* 0x040fe200078e02a9 */
[----:B------:R-:W-:Y:S01]  /*0530*/  SHF.R.S32.HI R5, RZ, 0x1f, R3 ;  /* 0x0000001fff057819 */ /* 0x000fe20000011403 */
[--C-:B------:R-:W-:Y:S01]  /*0540*/  IMAD R177, R173, 0x2000, R189.reuse ;  /* 0x00002000adb17824 */ /* 0x100fe200078e02bd */
[----:B------:R-:W-:Y:S01]  /*0550*/  SHF.R.S32.HI R165, RZ, 0x1f, R8 ;  /* 0x0000001fffa57819 */ /* 0x000fe20000011408 */
[----:B------:R-:W-:Y:S01]  /*0560*/  IMAD R170, R170, 0x8, R2 ;  /* 0x00000008aaaa7824 */ /* 0x000fe200078e0202 */
[----:B------:R-:W-:Y:S01]  /*0570*/  LEA.HI R5, R5, R7, RZ, 0x2 ;  /* 0x0000000705057211 */ /* 0x000fe200078f10ff */
[----:B------:R-:W-:Y:S01]  /*0580*/  IMAD R189, R174, 0x200, R189 ;  /* 0x00000200aebd7824 */ /* 0x000fe200078e02bd */
[----:B------:R-:W-:-:S02]  /*0590*/  LOP3.LUT R2, R10, 0x1, RZ, 0xc0, !PT ;  /* 0x000000010a027812 */ /* 0x000fc400078ec0ff */
[----:B------:R-:W-:Y:S02]  /*05a0*/  LOP3.LUT R5, R5, 0xfffffffc, RZ, 0xc0, !PT ;  /* 0xfffffffc05057812 */ /* 0x000fe400078ec0ff */
[----:B------:R-:W-:Y:S02]  /*05b0*/  SHF.R.S32.HI R0, RZ, 0x1, R0 ;  /* 0x00000001ff007819 */ /* 0x000fe40000011400 */
[----:B------:R-:W-:Y:S01]  /*05c0*/  ISETP.NE.U32.AND P6, PT, R2, 0x1, PT ;  /* 0x000000010200780c */ /* 0x000fe20003fc5070 */
[----:B------:R-:W-:Y:S01]  /*05d0*/  IMAD.IADD R2, R7, 0x1, -R5 ;  /* 0x0000000107027824 */ /* 0x000fe200078e0a05 */
[----:B------:R-:W-:Y:S01]  /*05e0*/  LEA.HI R165, R165, R8, RZ, 0x3 ;  /* 0x00000008a5a57211 */ /* 0x000fe200078f18ff */
[----:B------:R-:W-:Y:S01]  /*05f0*/  IMAD.SHL.U32 R5, R174, 0x10, RZ ;  /* 0x00000010ae057824 */ /* 0x000fe200078e00ff */
[C---:B------:R-:W-:Y:S01]  /*0600*/  LOP3.LUT P0, RZ, R0.reuse, 0x2, RZ, 0xc0, !PT ;  /* 0x0000000200ff7812 */ /* 0x040fe2000780c0ff */
[----:B------:R-:W-:Y:S01]  /*0610*/  IMAD.SHL.U32 R0, R0, 0x40, RZ ;  /* 0x0000004000007824 */ /* 0x000fe200078e00ff */
[----:B------:R-:W-:-:S02]  /*0620*/  LOP3.LUT R166, R166, 0x1c0, RZ, 0xc0, !PT ;  /* 0x000001c0a6a67812 */ /* 0x000fc400078ec0ff */
[----:B------:R-:W-:Y:S02]  /*0630*/  LOP3.LUT R3, R3, 0x7fffffe, RZ, 0xc0, !PT ;  /* 0x07fffffe03037812 */ /* 0x000fe400078ec0ff */
[----:B------:R-:W-:Y:S02]  /*0640*/  LOP3.LUT R6, R165, 0xfffffff8, RZ, 0xc0, !PT ;  /* 0xfffffff8a5067812 */ /* 0x000fe400078ec0ff */
[----:B------:R-:W-:Y:S01]  /*0650*/  LEA.HI.SX32 R172, R172, R5, 0x1e ;  /* 0x00000005acac7211 */ /* 0x000fe200078ff2ff */
[----:B------:R-:W-:Y:S01]  /*0660*/  IMAD.IADD R3, R8, 0x1, -R3 ;  /* 0x0000000108037824 */ /* 0x000fe200078e0a03 */
[----:B------:R-:W-:Y:S01]  /*0670*/  LOP3.LUT R5, R166, 0x30, R5, 0xf8, !PT ;  /* 0x00000030a6057812 */ /* 0x000fe200078ef805 */
[----:B------:R-:W-:Y:S01]  /*0680*/  IMAD.IADD R6, R8, 0x1, -R6 ;  /* 0x0000000108067824 */ /* 0x000fe200078e0a06 */
[----:B------:R-:W-:Y:S01]  /*0690*/  LOP3.LUT R0, R0, 0xc0, RZ, 0xc0, !PT ;  /* 0x000000c000007812 */ /* 0x000fe200078ec0ff */
[C---:B------:R-:W-:Y:S01]  /*06a0*/  IMAD.SHL.U32 R8, R10.reuse, 0x40, RZ ;  /* 0x000000400a087824 */ /* 0x040fe200078e00ff */
[----:B------:R-:W-:-:S02]  /*06b0*/  LEA.HI R7, R10, R10, RZ, 0x1 ;  /* 0x0000000a0a077211 */ /* 0x000fc400078f08ff */
[--C-:B------:R-:W-:Y:S02]  /*06c0*/  LOP3.LUT R5, R5, 0x8, R9.reuse, 0xf8, !PT ;  /* 0x0000000805057812 */ /* 0x100fe400078ef809 */
[----:B------:R-:W-:Y:S02]  /*06d0*/  LOP3.LUT P5, RZ, R10, 0x2, RZ, 0xc0, !PT ;  /* 0x000000020aff7812 */ /* 0x000fe400078ac0ff */
[----:B------:R-:W-:Y:S02]  /*06e0*/  LOP3.LUT R9, R0, 0x8, R9, 0xf8, !PT ;  /* 0x0000000800097812 */ /* 0x000fe400078ef809 */
[----:B------:R-:W-:Y:S02]  /*06f0*/  LOP3.LUT P4, RZ, R10, 0x4, RZ, 0xc0, !PT ;  /* 0x000000040aff7812 */ /* 0x000fe4000788c0ff */
[----:B------:R-:W-:Y:S02]  /*0700*/  SHF.R.U32.HI R0, RZ, 0x3, R0 ;  /* 0x00000003ff007819 */ /* 0x000fe40000011600 */
[----:B------:R-:W-:-:S02]  /*0710*/  LOP3.LUT R4, R7, 0x3fffffe, RZ, 0xc0, !PT ;  /* 0x03fffffe07047812 */ /* 0x000fc400078ec0ff */
[----:B------:R-:W-:Y:S02]  /*0720*/  LOP3.LUT R8, R8, 0x1c0, RZ, 0xc0, !PT ;  /* 0x000001c008087812 */ /* 0x000fe400078ec0ff */
[----:B------:R-:W-:Y:S01]  /*0730*/  SHF.R.S32.HI R7, RZ, 0x1, R7 ;  /* 0x00000001ff077819 */ /* 0x000fe20000011407 */
[----:B------:R-:W-:Y:S01]  /*0740*/  IMAD.IADD R4, R10, 0x1, -R4 ;  /* 0x000000010a047824 */ /* 0x000fe200078e0a04 */
[C---:B------:R-:W-:Y:S01]  /*0750*/  R2P PR, R6.reuse, 0x6 ;  /* 0x0000000606007804 */ /* 0x040fe20000000000 */
[----:B------:R-:W-:Y:S01]  /*0760*/  IMAD.SHL.U32 R6, R6, 0x40, RZ ;  /* 0x0000004006067824 */ /* 0x000fe200078e00ff */
[----:B------:R-:W-:Y:S01]  /*0770*/  LOP3.LUT R0, R9, R0, RZ, 0x3c, !PT ;  /* 0x0000000009007212 */ /* 0x000fe200078e3cff */
[----:B------:R-:W-:Y:S01]  /*0780*/  IMAD.SHL.U32 R9, R174, 0x400, RZ ;  /* 0x00000400ae097824 */ /* 0x000fe200078e00ff */
[----:B------:R-:W-:Y:S01]  /*0790*/  SHF.R.U32.HI R166, RZ, 0x3, R166 ;  /* 0x00000003ffa67819 */ /* 0x000fe200000116a6 */
[----:B------:R-:W-:Y:S01]  /*07a0*/  IMAD R189, R4, 0x20, R189 ;  /* 0x0000002004bd7824 */ /* 0x000fe200078e02bd */
[----:B------:R-:W-:Y:S01]  /*07b0*/  LEA.HI R8, R8, R8, RZ, 0x1d ;  /* 0x0000000808087211 */ /* 0x000fe200078fe8ff */
[----:B------:R-:W-:Y:S01]  /*07c0*/  IMAD.U32 R170, R170, 0x20, R0 ;  /* 0x00000020aaaa7824 */ /* 0x000fe200078e0000 */
[C---:B------:R-:W-:Y:S01]  /*07d0*/  LOP3.LUT P3, RZ, R7.reuse, 0x2, RZ, 0xc0, !PT ;  /* 0x0000000207ff7812 */ /* 0x040fe2000786c0ff */
[----:B------:R-:W-:Y:S01]  /*07e0*/  IMAD.SHL.U32 R7, R7, 0x40, RZ ;  /* 0x0000004007077824 */ /* 0x000fe200078e00ff */
[----:B------:R-:W-:-:S02]  /*07f0*/  LOP3.LUT R166, R5, R166, RZ, 0x3c, !PT ;  /* 0x000000a605a67212 */ /* 0x000fc400078e3cff */
[----:B------:R-:W-:Y:S02]  /*0800*/  SEL R168, R167, 0xffffffe0, !P0 ;  /* 0xffffffe0a7a87807 */ /* 0x000fe40004000000 */
[----:B------:R-:W-:Y:S01]  /*0810*/  LOP3.LUT R6, R6, 0x1c0, RZ, 0xc0, !PT ;  /* 0x000001c006067812 */ /* 0x000fe200078ec0ff */
[----:B------:R-:W-:Y:S01]  /*0820*/  IMAD R166, R169, 0x200, R166 ;  /* 0x00000200a9a67824 */ /* 0x000fe200078e02a6 */
[----:B------:R-:W-:Y:S01]  /*0830*/  IADD3 R177, R8, R177, R9 ;  /* 0x000000b108b17210 */ /* 0x000fe20007ffe009 */
[----:B------:R-:W-:Y:S01]  /*0840*/  IMAD.SHL.U32 R8, R173, 0x8, RZ ;  /* 0x00000008ad087824 */ /* 0x000fe200078e00ff */
[C---:B------:R-:W-:Y:S01]  /*0850*/  LOP3.LUT P0, RZ, R2.reuse, 0x2, RZ, 0xc0, !PT ;  /* 0x0000000202ff7812 */ /* 0x040fe2000780c0ff */
[----:B------:R-:W-:Y:S01]  /*0860*/  IMAD.SHL.U32 R2, R2, 0x40, RZ ;  /* 0x0000004002027824 */ /* 0x000fe200078e00ff */
[----:B------:R-:W-:Y:S01]  /*0870*/  SHF.R.S32.HI R165, RZ, 0x3, R165 ;  /* 0x00000003ffa57819 */ /* 0x000fe200000114a5 */
[----:B------:R-:W-:Y:S01]  /*0880*/  IMAD.SHL.U32 R169, R169, 0x10, RZ ;  /* 0x00000010a9a97824 */ /* 0x000fe200078e00ff */
[----:B------:R-:W-:-:S02]  /*0890*/  LOP3.LUT R7, R7, 0xc0, RZ, 0xc0, !PT ;  /* 0x000000c007077812 */ /* 0x000fc400078ec0ff */
[----:B------:R-:W-:Y:S01]  /*08a0*/  LOP3.LUT R171, R171, 0x8, RZ, 0xc0, !PT ;  /* 0x00000008abab7812 */ /* 0x000fe200078ec0ff */
[C---:B------:R-:W-:Y:S01]  /*08b0*/  IMAD R3, R165.reuse, 0x8, R3 ;  /* 0x00000008a5037824 */ /* 0x040fe200078e0203 */
[----:B------:R-:W-:Y:S01]  /*08c0*/  SHF.R.U32.HI R5, RZ, 0x3, R6 ;  /* 0x00000003ff057819 */ /* 0x000fe20000011606 */
[----:B------:R-:W-:Y:S01]  /*08d0*/  IMAD R165, R165, 0x200, R9 ;  /* 0x00000200a5a57824 */ /* 0x000fe200078e0209 */
[----:B------:R-:W-:Y:S02]  /*08e0*/  LOP3.LUT R8, R8, 0x8, RZ, 0xc0, !PT ;  /* 0x0000000808087812 */ /* 0x000fe400078ec0ff */
[----:B------:R-:W-:Y:S02]  /*08f0*/  LOP3.LUT R2, R2, 0xc0, RZ, 0xc0, !PT ;  /* 0x000000c002027812 */ /* 0x000fe400078ec0ff */
[----:B------:R-:W-:Y:S02]  /*0900*/  SHF.R.U32.HI R4, RZ, 0x3, R7 ;  /* 0x00000003ff047819 */ /* 0x000fe40000011607 */
[----:B------:R-:W-:-:S02]  /*0910*/  LOP3.LUT R5, R5, R6, R171, 0x1e, !PT ;  /* 0x0000000605057212 */ /* 0x000fc400078e1eab */
[----:B------:R-:W-:Y:S02]  /*0920*/  SHF.R.U32.HI R0, RZ, 0x3, R2 ;  /* 0x00000003ff007819 */ /* 0x000fe40000011602 */
[----:B------:R-:W-:Y:S01]  /*0930*/  LOP3.LUT R169, R8, 0x10, R169, 0xf8, !PT ;  /* 0x0000001008a97812 */ /* 0x000fe200078ef8a9 */
[----:B------:R-:W-:Y:S01]  /*0940*/  IMAD.IADD R165, R165, 0x1, R5 ;  /* 0x00000001a5a57824 */ /* 0x000fe200078e0205 */
[----:B------:R-:W-:Y:S02]  /*0950*/  LOP3.LUT R4, R4, R7, R8, 0x1e, !PT ;  /* 0x0000000704047212 */ /* 0x000fe400078e1e08 */
[----:B------:R-:W-:Y:S02]  /*0960*/  LEA R177, R177, UR4, 0x1 ;  /* 0x00000004b1b17c11 */ /* 0x000fe4000f8e08ff */
[----:B------:R-:W-:Y:S01]  /*0970*/  LOP3.LUT R171, R0, R2, R171, 0x1e, !PT ;  /* 0x0000000200ab7212 */ /* 0x000fe200078e1eab */
[----:B------:R-:W-:Y:S01]  /*0980*/  IMAD.IADD R189, R4, 0x1, R189 ;  /* 0x0000000104bd7824 */ /* 0x000fe200078e02bd */
[----:B------:R-:W-:Y:S01]  /*0990*/  LOP3.LUT R169, R0, R169, R2, 0x1e, !PT ;  /* 0x000000a900a97212 */ /* 0x000fe200078e1e02 */
[----:B------:R-:W-:Y:S01]  /*09a0*/  IMAD.SHL.U32 R0, R3, 0x20, RZ ;  /* 0x0000002003007824 */ /* 0x000fe200078e00ff */
[----:B------:R-:W-:Y:S01]  /*09b0*/  LEA R2, R170, UR5, 0x1 ;  /* 0x00000005aa027c11 */ /* 0x000fe2000f8e08ff */
[----:B------:R-:W-:Y:S01]  /*09c0*/  IMAD.MOV.U32 R3, RZ, RZ, 0x40 ;  /* 0x00000040ff037424 */ /* 0x000fe200078e00ff */
[----:B------:R-:W-:Y:S01]  /*09d0*/  SEL R187, R187, 0x10, !P6 ;  /* 0x00000010bbbb7807 */ /* 0x000fe20007000000 */
[----:B------:R-:W-:Y:S01]  /*09e0*/  VIADD R182, R177, 0x40 ;  /* 0x00000040b1b67836 */ /* 0x000fe20000000000 */
[----:B------:R-:W-:Y:S01]  /*09f0*/  LEA R165, R165, UR5, 0x1 ;  /* 0x00000005a5a57c11 */ /* 0x000fe2000f8e08ff */
[----:B------:R-:W-:Y:S01]  /*0a00*/  @P4 VIADD R182, R177, 0xffffffc0 ;  /* 0xffffffc0b1b64836 */ /* 0x000fe20000000000 */
[----:B------:R-:W-:Y:S01]  /*0a10*/  SEL R185, R167, 0xffffffe0, !P5 ;  /* 0xffffffe0a7b97807 */ /* 0x000fe20006800000 */
[----:B------:R-:W-:Y:S01]  /*0a20*/  IMAD.IADD R168, R2, 0x1, R168 ;  /* 0x0000000102a87824 */ /* 0x000fe200078e02a8 */
[----:B------:R-:W-:Y:S01]  /*0a30*/  SEL R3, R3, 0xffffffc0, !P2 ;  /* 0xffffffc003037807 */ /* 0x000fe20005000000 */
[----:B------:R-:W-:Y:S01]  /*0a40*/  IMAD R2, R174, 0x200, R0 ;  /* 0x00000200ae027824 */ /* 0x000fe200078e0200 */
[----:B------:R-:W-:Y:S01]  /*0a50*/  LEA R189, R189, UR6, 0x1 ;  /* 0x00000006bdbd7c11 */ /* 0x000fe2000f8e08ff */
[----:B------:R-:W-:Y:S01]  /*0a60*/  IMAD.IADD R184, R177, 0x1, R187 ;  /* 0x00000001b1b87824 */ /* 0x000fe200078e02bb */
[----:B------:R-:W-:Y:S01]  /*0a70*/  SEL R167, R167, 0xffffffe0, !P0 ;  /* 0xffffffe0a7a77807 */ /* 0x000fe20004000000 */
[----:B------:R-:W-:Y:S01]  /*0a80*/  VIADD R164, R165, 0x20 ;  /* 0x00000020a5a47836 */ /* 0x000fe20000000000 */
[----:B------:R-:W-:Y:S01]  /*0a90*/  LEA R166, R166, UR4, 0x1 ;  /* 0x00000004a6a67c11 */ /* 0x000fe2000f8e08ff */
[----:B------:R-:W-:-:S02]  /*0aa0*/  IMAD.IADD R187, R187, 0x1, R182 ;  /* 0x00000001bbbb7824 */ /* 0x000fc400078e02b6 */
[----:B------:R-:W-:Y:S02]  /*0ab0*/  @P1 VIADD R164, R165, 0xffffffe0 ;  /* 0xffffffe0a5a41836 */ /* 0x000fe40000000000 */
[----:B------:R-:W-:Y:S02]  /*0ac0*/  IMAD.IADD R171, R2, 0x1, R171 ;  /* 0x0000000102ab7824 */ /* 0x000fe400078e02ab */
[----:B------:R-:W-:Y:S02]  /*0ad0*/  IMAD.IADD R169, R0, 0x1, R169 ;  /* 0x0000000100a97824 */ /* 0x000fe400078e02a9 */
[--C-:B------:R-:W-:Y:S02]  /*0ae0*/  IMAD.IADD R183, R177, 0x1, R185.reuse ;  /* 0x00000001b1b77824 */ /* 0x100fe400078e02b9 */
[----:B------:R-:W-:Y:S02]  /*0af0*/  IMAD.IADD R190, R184, 0x1, R185 ;  /* 0x00000001b8be7824 */ /* 0x000fe400078e02b9 */
[----:B------:R-:W-:-:S02]  /*0b00*/  IMAD.IADD R186, R185, 0x1, R182 ;  /* 0x00000001b9ba7824 */ /* 0x000fc400078e02b6 */
[----:B------:R-:W-:Y:S02]  /*0b10*/  VIADD R188, R189, 0x20 ;  /* 0x00000020bdbc7836 */ /* 0x000fe40000000000 */
[----:B------:R-:W-:Y:S02]  /*0b20*/  IMAD.IADD R163, R165, 0x1, R3 ;  /* 0x00000001a5a37824 */ /* 0x000fe400078e0203 */
[----:B------:R-:W-:Y:S02]  /*0b30*/  IMAD.IADD R185, R185, 0x1, R187 ;  /* 0x00000001b9b97824 */ /* 0x000fe400078e02bb */
[----:B------:R-:W-:Y:S02]  /*0b40*/  @P3 VIADD R188, R189, 0xffffffe0 ;  /* 0xffffffe0bdbc3836 */ /* 0x000fe40000000000 */
[----:B------:R-:W-:Y:S02]  /*0b50*/  IMAD.IADD R3, R3, 0x1, R164 ;  /* 0x0000000103037824 */ /* 0x000fe400078e02a4 */
[----:B------:R-:W-:-:S02]  /*0b60*/  VIADD R160, R164, 0x2000 ;  /* 0x00002000a4a07836 */ /* 0x000fc40000000000 */
[C---:B------:R-:W-:Y:S02]  /*0b70*/  VIADD R2, R164.reuse, 0x4000 ;  /* 0x00004000a4027836 */ /* 0x040fe40000000000 */
[----:B------:R-:W-:-:S07]  /*0b80*/  VIADD R0, R164, 0x6000 ;  /* 0x00006000a4007836 */ /* 0x000fce0000000000 */
.L_x_657:
        /* <DEDUP_REMOVED lines=16> */
[----:B-12---:R-:W-:Y:S01]  /*0c90*/  IMAD.U32 R4, RZ, RZ, UR8 ;  /* 0x00000008ff047e24 */ /* 0x006fe2000f8e00ff */
        /* <DEDUP_REMOVED lines=14> */
[----:B------:R-:W-:Y:S01]  /*0d80*/  UIADD3 UR8, UP1, UR18, UR6, URZ ;  /* 0x0000000612087290 */ /* 0x000fe2000ff3e03f */
[----:B---3--:R-:W3:Y:S01]  /*0d90*/  @P1 LDG.E R6, desc[UR12][R6.64] ;  /* 0x0000000c06061981 */ /* 0x008ee2000c1e1900 */
        /* <DEDUP_REMOVED lines=9> */
[----:B------:R-:W-:-:S04]  /*0e30*/  @!UP3 ULDC.64 UR8, c[0x0][0x318] ;  /* 0x0000c6000008bab9 */ /* 0x000fc80000000a00 */
[----:B------:R-:W5:Y:S01]  /*0e40*/  @!P2 LDG.E R7, desc[UR12][R10.64] ;  /* 0x0000000c0a07a981 */ /* 0x000f62000c1e1900 */
[----:B------:R-:W-:-:S04]  /*0e50*/  @!UP3 UISETP.NE.U32.AND UP1, UPT, UR8, URZ, UPT ;  /* 0x0000003f0800b28c */ /* 0x000fc8000bf25070 */
[----:B------:R-:W-:Y:S01]  /*0e60*/  @!UP3 UISETP.NE.AND.EX UP1, UPT, UR9, URZ, UPT, UP1 ;  /* 0x0000003f0900b28c */ /* 0x000fe2000bf25310 */
[----:B------:R-:W-:Y:S01]  /*0e70*/  UMOV UR5, 0xffffffff ;  /* 0xffffffff00057882 */ /* 0x000fe20000000000 */
[----:B------:R-:W-:Y:S01]  /*0e80*/  UMOV UR54, 0xffffffff ;  /* 0xffffffff00367882 */ /* 0x000fe20000000000 */
[----:B------:R-:W-:Y:S01]  /*0e90*/  USHF.L.U32 UR26, UR16, 0x7, URZ ;  /* 0x00000007101a7899 */ /* 0x000fe2000800063f */
[----:B--2---:R-:W-:Y:S02]  /*0ea0*/  @P0 R2UR UR10, R4 ;  /* 0x00000000040a02ca */ /* 0x004fe400000e0000 */
[----:B------:R-:W-:Y:S01]  /*0eb0*/  ISETP.NE.U32.AND P0, PT, RZ, UR6, PT ;  /* 0x00000006ff007c0c */ /* 0x000fe2000bf05070 */
[----:B------:R-:W-:Y:S01]  /*0ec0*/  @!UP3 ULDC UR6, c[0x0][0x2cc] ;  /* 0x0000b3000006bab9 */ /* 0x000fe20000000800 */
[----:B---3--:R-:W-:Y:S02]  /*0ed0*/  @P1 R2UR UR53, R6 ;  /* 0x00000000063512ca */ /* 0x008fe400000e0000 */
[----:B------:R-:W-:Y:S01]  /*0ee0*/  ISETP.NE.AND.EX P0, PT, RZ, UR7, PT, P0 ;  /* 0x00000007ff007c0c */ /* 0x000fe2000bf05300 */
[----:B------:R-:W-:-:S03]  /*0ef0*/  @!UP3 USEL UR8, UR6, URZ, UP1 ;  /* 0x0000003f0608b287 */ /* 0x000fc60008800000 */
[----:B------:R-:W-:Y:S01]  /*0f00*/  ULDC UR6, c[0x0][0x2c8] ;  /* 0x0000b20000067ab9 */ /* 0x000fe20000000800 */
[----:B----4-:R-:W-:-:S06]  /*0f10*/  @P3 R2UR UR5, R8 ;  /* 0x00000000080532ca */ /* 0x010fcc00000e0000 */
[----:B------:R-:W-:Y:S01]  /*0f20*/  @UP3 UIADD3 UR7, UR10, -UR53, URZ ;  /* 0x800000350a073290 */ /* 0x000fe2000fffe03f */
        /* <DEDUP_REMOVED lines=9> */
.L_x_627:
        /* <DEDUP_REMOVED lines=14> */
[----:B------:R-:W-:Y:S01]  /*10a0*/  UIMAD UR22, UR56, UR9, UR8 ;  /* 0x00000009381672a4 */ /* 0x000fe2000f8e0208 */
[----:B------:R-:W-:-:S02]  /*10b0*/  ULDC UR11, c[0x0][0x394] ;  /* 0x0000e500000b7ab9 */ /* 0x000fc40000000800 */
[----:B------:R-:W-:Y:S01]  /*10c0*/  @!UP2 ULDC.64 UR8, c[0x0][0x418] ;  /* 0x000106000008aab9 */ /* 0x000fe20000000a00 */
[----:B------:R-:W-:Y:S01]  /*10d0*/  ULDC UR60, c[0x0][0x2d4] ;  /* 0x0000b500003c7ab9 */ /* 0x000fe20000000800 */
[----:B------:R-:W-:Y:S02]  /*10e0*/  @!UP2 UIMAD.WIDE.U32 UR40, UR56, UR8, URZ ;  /* 0x000000083828a2a5 */ /* 0x000fe4000f8e003f */
[----:B------:R-:W-:Y:S02]  /*10f0*/  USHF.R.S32.HI UR30, URZ, 0x1f, UR60 ;  /* 0x0000001f3f1e7899 */ /* 0x000fe4000801143c */
[----:B------:R-:W-:Y:S01]  /*1100*/  @UP1 ULDC.64 UR32, c[0x0][0x248] ;  /* 0x0000920000201ab9 */ /* 0x000fe20000000a00 */
[----:B------:R-:W-:Y:S01]  /*1110*/  UIADD3 UR47, UR21, UR22, URZ ;  /* 0x00000016152f7290 */ /* 0x000fe2000fffe03f */
[----:B------:R-:W-:Y:S01]  /*1120*/  ULDC.U8 UR31, c[0x0][0x3d8] ;  /* 0x0000f600001f7ab9 */ /* 0x000fe20000000000 */
[----:B-1----:R-:W-:Y:S01]  /*1130*/  IABS R7, R4 ;  /* 0x0000000400077213 */ /* 0x002fe20000000000 */
[----:B------:R-:W-:Y:S01]  /*1140*/  UISETP.NE.AND UP3, UPT, UR31, URZ, UPT ;  /* 0x0000003f1f00728c */ /* 0x000fe2000bf65270 */
[----:B------:R-:W-:Y:S01]  /*1150*/  ISETP.NE.AND P3, PT, R4, RZ, PT ;  /* 0x000000ff0400720c */ /* 0x000fe20003f65270 */
[----:B------:R-:W-:Y:S01]  /*1160*/  USHF.L.U32 UR17, UR56, 0x7, URZ ;  /* 0x0000000738117899 */ /* 0x000fe2000800063f */
[----:B------:R-:W1:Y:S01]  /*1170*/  I2F.RP R8, R7 ;  /* 0x0000000700087306 */ /* 0x000e620000209400 */
[----:B------:R-:W-:Y:S01]  /*1180*/  ULDC.64 UR38, c[0x0][0x240] ;  /* 0x0000900000267ab9 */ /* 0x000fe20000000a00 */
[----:B------:R-:W-:-:S02]  /*1190*/  USHF.L.U64.HI UR23, UR56, 0x7, UR59 ;  /* 0x0000000738177899 */ /* 0x000fc4000801023b */
[----:B--2---:R-:W-:Y:S02]  /*11a0*/  UIMAD.WIDE.U32 UR28, UR6, UR14, URZ ;  /* 0x0000000e061c72a5 */ /* 0x004fe4000f8e003f */
[----:B------:R-:W-:Y:S02]  /*11b0*/  UIMAD.WIDE.U32 UR18, UR5, UR38, URZ ;  /* 0x00000026051272a5 */ /* 0x000fe4000f8e003f */
[----:B------:R-:W-:Y:S02]  /*11c0*/  UIMAD UR36, UR6, UR15, UR29 ;  /* 0x0000000f062472a4 */ /* 0x000fe4000f8e021d */
[----:B------:R-:W-:Y:S02]  /*11d0*/  @!UP2 UIMAD UR6, UR59, UR8, URZ ;  /* 0x000000083b06a2a4 */ /* 0x000fe4000f8e023f */
[----:B------:R-:W-:Y:S02]  /*11e0*/  UIADD3 UR8, UR10, 0x80, UR26 ;  /* 0x000000800a087890 */ /* 0x000fe4000fffe01a */
[----:B------:R-:W-:Y:S01]  /*11f0*/  @!UP2 UIMAD UR24, UR56, UR9, UR6 ;  /* 0x000000093818a2a4 */ /* 0x000fe2000f8e0206 */
[----:B-1----:R-:W1:Y:S01]  /*1200*/  MUFU.RCP R8, R8 ;  /* 0x0000000800087308 */ /* 0x002e620000001000 */
[----:B------:R-:W-:-:S02]  /*1210*/  UIADD3 UR6, UR10, 0x7f, URZ ;  /* 0x0000007f0a067890 */ /* 0x000fc4000fffe03f */
[----:B------:R-:W-:Y:S02]  /*1220*/  UIADD3 UR8, UR8, UR11, -UR7 ;  /* 0x0000000b08087290 */ /* 0x000fe4000fffe807 */
[----:B------:R-:W-:Y:S02]  /*1230*/  USHF.R.S32.HI UR9, URZ, 0x1f, UR6 ;  /* 0x0000001f3f097899 */ /* 0x000fe40008011406 */
[----:B------:R-:W-:Y:S02]  /*1240*/  @UP1 UIADD3 UR11, UR53, UR54, URZ ;  /* 0x00000036350b1290 */ /* 0x000fe4000fffe03f */
[----:B------:R-:W-:Y:S02]  /*1250*/  ULEA.HI UR27, UR9, UR6, URZ, 0x7 ;  /* 0x00000006091b7291 */ /* 0x000fe4000f8f383f */
[----:B------:R-:W-:Y:S02]  /*1260*/  UIADD3 UR6, UR8, 0x7f, URZ ;  /* 0x0000007f08067890 */ /* 0x000fe4000fffe03f */
[----:B------:R-:W-:-:S02]  /*1270*/  @UP1 UIMAD.WIDE.U32 UR8, UR11, UR32, URZ ;  /* 0x000000200b0812a5 */ /* 0x000fc4000f8e003f */
[----:B------:R-:W-:Y:S01]  /*1280*/  @UP1 UIMAD UR11, UR11, UR33, URZ ;  /* 0x000000210b0b12a4 */ /* 0x000fe2000f8e023f */
[----:B-1----:R-:W-:Y:S01]  /*1290*/  VIADD R8, R8, 0xffffffe ;  /* 0x0ffffffe08087836 */ /* 0x002fe20000000000 */
[----:B------:R-:W-:Y:S02]  /*12a0*/  @UP2 ULDC.64 UR14, c[0x0][0x420] ;  /* 0x00010800000e2ab9 */ /* 0x000fe40000000a00 */
[----:B------:R-:W-:Y:S01]  /*12b0*/  @UP1 UIADD3 UR51, UR9, UR11, URZ ;  /* 0x0000000b09331290 */ /* 0x000fe2000fffe03f */
[----:B------:R-:W1:Y:S01]  /*12c0*/  F2I.FTZ.U32.TRUNC.NTZ R9, R8 ;  /* 0x0000000800097305 */ /* 0x000e62000021f000 */
[----:B------:R-:W-:Y:S02]  /*12d0*/  USHF.R.S32.HI UR11, URZ, 0x1f, UR6 ;  /* 0x0000001f3f0b7899 */ /* 0x000fe40008011406 */
[----:B------:R-:W-:Y:S02]  /*12e0*/  @UP2 UIMAD.WIDE.U32 UR42, UR5, UR14, URZ ;  /* 0x0000000e052a22a5 */ /* 0x000fe4000f8e003f */
[----:B------:R-:W-:-:S02]  /*12f0*/  ULEA.HI UR21, UR11, UR6, URZ, 0x7 ;  /* 0x000000060b157291 */ /* 0x000fc4000f8f383f */
[----:B------:R-:W-:Y:S01]  /*1300*/  UIMAD UR6, UR30, UR56, URZ ;  /* 0x000000381e0672a4 */ /* 0x000fe2000f8e023f */
[----:B------:R-:W-:Y:S01]  /*1310*/  ULDC.U8 UR14, c[0x0][0x480] ;  /* 0x00012000000e7ab9 */ /* 0x000fe20000000000 */
[----:B------:R-:W-:Y:S02]  /*1320*/  @UP2 UIMAD UR48, UR5, UR15, UR43 ;  /* 0x0000000f053022a4 */ /* 0x000fe4000f8e022b */
[----:B------:R-:W-:Y:S02]  /*1330*/  UISETP.NE.AND UP4, UPT, UR14, URZ, UPT ;  /* 0x0000003f0e00728c */ /* 0x000fe4000bf85270 */
[----:B------:R-:W-:Y:S01]  /*1340*/  UIMAD.WIDE.U32 UR14, UR56, UR60, URZ ;  /* 0x0000003c380e72a5 */ /* 0x000fe2000f8e003f */
[----:B-1----:R-:W-:Y:S01]  /*1350*/  IMAD.MOV R5, RZ, RZ, -R9 ;  /* 0x000000ffff057224 */ /* 0x002fe200078e0a09 */
[----:B------:R-:W-:Y:S01]  /*1360*/  UIMAD UR6, UR59, UR60, UR6 ;  /* 0x0000003c3b0672a4 */ /* 0x000fe2000f8e0206 */
[----:B------:R-:W-:Y:S01]  /*1370*/  IMAD.MOV.U32 R8, RZ, RZ, RZ ;  /* 0x000000ffff087224 */ /* 0x000fe200078e00ff */
[----:B------:R-:W-:Y:S01]  /*1380*/  USEL UR29, UR17, URZ, UP0 ;  /* 0x0000003f111d7287 */ /* 0x000fe20008000000 */
[----:B------:R-:W-:Y:S01]  /*1390*/  IMAD R6, R5, R7, RZ ;  /* 0x0000000705067224 */ /* 0x000fe200078e02ff */
[----:B------:R-:W-:Y:S01]  /*13a0*/  IABS R5, UR58 ;  /* 0x0000003a00057c13 */ /* 0x000fe20008000000 */
[----:B------:R-:W-:-:S02]  /*13b0*/  UIMAD UR17, UR5, UR39, URZ ;  /* 0x00000027051172a4 */ /* 0x000fc4000f8e023f */
[----:B------:R-:W-:Y:S01]  /*13c0*/  IMAD.HI.U32 R8, R9, R6, R8 ;  /* 0x0000000609087227 */ /* 0x000fe200078e0008 */
[----:B------:R-:W-:Y:S01]  /*13d0*/  MOV R6, R5 ;  /* 0x0000000500067202 */ /* 0x000fe20000000f00 */
[----:B------:R-:W-:Y:S02]  /*13e0*/  UIADD3 UR15, UR15, UR6, URZ ;  /* 0x000000060f0f7290 */ /* 0x000fe4000fffe03f */
[----:B------:R-:W-:Y:S02]  /*13f0*/  USHF.R.S32.HI UR11, URZ, 0x7, UR27 ;  /* 0x000000073f0b7899 */ /* 0x000fe4000801141b */
[----:B------:R-:W-:Y:S01]  /*1400*/  IMAD.HI.U32 R20, R8, R6, RZ ;  /* 0x0000000608147227 */ /* 0x000fe200078e00ff */
[----:B------:R-:W-:Y:S01]  /*1410*/  USHF.R.S32.HI UR6, URZ, 0x7, UR21 ;  /* 0x000000073f067899 */ /* 0x000fe20008011415 */
[----:B------:R-:W-:Y:S02]  /*1420*/  ULDC UR37, c[0x0][0x2c4] ;  /* 0x0000b10000257ab9 */ /* 0x000fe40000000800 */
[----:B------:R-:W-:Y:S01]  /*1430*/  IMAD.MOV R5, RZ, RZ, -R20 ;  /* 0x000000ffff057224 */ /* 0x000fe200078e0a14 */
[----:B------:R-:W-:Y:S01]  /*1440*/  ULDC UR34, c[0x0][0x2dc] ;  /* 0x0000b70000227ab9 */ /* 0x000fe20000000800 */
[----:B------:R-:W-:Y:S01]  /*1450*/  ULDC UR35, c[0x0][0x270] ;  /* 0x00009c0000237ab9 */ /* 0x000fe20000000800 */
[----:B------:R-:W-:Y:S01]  /*1460*/  @UP2 UIADD3 UR47, UR19, UR17, URZ ;  /* 0x00000011132f2290 */ /* 0x000fe2000fffe03f */
[----:B------:R-:W-:Y:S01]  /*1470*/  IMAD R5, R7, R5, R6 ;  /* 0x0000000507057224 */ /* 0x000fe200078e0206 */
[----:B------:R-:W-:Y:S01]  /*1480*/  @UP1 UMOV UR49, UR8 ;  /* 0x0000000800311c82 */ /* 0x000fe20008000000 */
[----:B------:R-:W-:-:S02]  /*1490*/  USEL UR22, UR23, URZ, UP0 ;  /* 0x0000003f17167287 */ /* 0x000fc40008000000 */
[----:B------:R-:W-:Y:S01]  /*14a0*/  @UP3 UIMAD UR17, UR56, UR37, URZ ;  /* 0x00000025381132a4 */ /* 0x000fe2000f8e023f */
[----:B------:R-:W-:Y:S01]  /*14b0*/  ISETP.GT.U32.AND P1, PT, R7, R5, PT ;  /* 0x000000050700720c */ /* 0x000fe20003f24070 */
[----:B------:R-:W-:Y:S02]  /*14c0*/  UIMAD.WIDE UR8, UR34, UR35, URZ ;  /* 0x00000023220872a5 */ /* 0x000fe4000f8e023f */
[----:B------:R-:W-:Y:S02]  /*14d0*/  UISETP.LT.AND UP0, UPT, UR11, UR6, UPT ;  /* 0x000000060b00728c */ /* 0x000fe4000bf01270 */
[----:B------:R-:W-:Y:S02]  /*14e0*/  USEL UR57, UR20, UR18, !UP2 ;  /* 0x0000001214397287 */ /* 0x000fe4000d000000 */
[----:B------:R-:W-:Y:S02]  /*14f0*/  @UP3 USEL UR17, UR17, UR5, !UP2 ;  /* 0x0000000511113287 */ /* 0x000fe4000d000000 */
[----:B------:R-:W-:-:S02]  /*1500*/  @!UP3 UIMAD UR21, UR56, UR35, UR58 ;  /* 0x000000233815b2a4 */ /* 0x000fc4000f8e023a */
[----:B------:R-:W-:Y:S02]  /*1510*/  UIMAD.WIDE.U32 UR18, UR8, UR14, URZ ;  /* 0x0000000e081272a5 */ /* 0x000fe4000f8e003f */
[----:B------:R-:W-:Y:S01]  /*1520*/  UIMAD UR20, UR9, UR14, URZ ;  /* 0x0000000e091472a4 */ /* 0x000fe2000f8e023f */
[----:B------:R-:W-:Y:S01]  /*1530*/  @!P1 IMAD.IADD R5, R5, 0x1, -R7 ;  /* 0x0000000105059824 */ /* 0x000fe200078e0a07 */
[----:B------:R-:W-:Y:S01]  /*1540*/  USEL UR35, UR11, UR6, UP0 ;  /* 0x000000060b237287 */ /* 0x000fe20008000000 */
[----:B------:R-:W-:Y:S01]  /*1550*/  @!P1 IADD3 R20, R20, 0x1, RZ ;  /* 0x0000000114149810 */ /* 0x000fe20007ffe0ff */
[----:B------:R-:W-:Y:S01]  /*1560*/  @UP3 ULDC UR14, c[0x0][0x2e4] ;  /* 0x0000b900000e3ab9 */ /* 0x000fe20000000800 */
[----:B------:R-:W-:Y:S01]  /*1570*/  UIMAD UR20, UR8, UR15, UR20 ;  /* 0x0000000f081472a4 */ /* 0x000fe2000f8e0214 */
[----:B------:R-:W-:Y:S01]  /*1580*/  ISETP.GE.U32.AND P0, PT, R5, R7, PT ;  /* 0x000000070500720c */ /* 0x000fe20003f06070 */
[----:B------:R-:W-:Y:S01]  /*1590*/  @UP3 UIMAD UR31, UR58, UR14, UR17 ;  /* 0x0000000e3a1f32a4 */ /* 0x000fe2000f8e0211 */
[----:B------:R-:W-:Y:S01]  /*15a0*/  LOP3.LUT R5, R4, UR58, RZ, 0x3c, !PT ;  /* 0x0000003a04057c12 */ /* 0x000fe2000f8e3cff */
[----:B------:R-:W-:Y:S01]  /*15b0*/  ULEA UR17, UR35, 0xffffff80, 0x7 ;  /* 0xffffff8023117891 */ /* 0x000fe2000f8e383f */
[----:B------:R-:W-:Y:S01]  /*15c0*/  PLOP3.LUT P1, PT, PT, PT, UP1, 0x80, 0x0 ;  /* 0x000000000000781c */ /* 0x000fe20003f2f018 */
[----:B------:R-:W-:Y:S01]  /*15d0*/  UIMAD.WIDE.U32 UR14, UR8, UR5, URZ ;  /* 0x00000005080e72a5 */ /* 0x000fe2000f8e003f */
[----:B------:R-:W-:Y:S01]  /*15e0*/  ISETP.GE.AND P2, PT, R5, RZ, PT ;  /* 0x000000ff0500720c */ /* 0x000fe20003f46270 */
[----:B------:R-:W-:-:S02]  /*15f0*/  USHF.R.S32.HI UR23, URZ, 0x1f, UR17 ;  /* 0x0000001f3f177899 */ /* 0x000fc40008011411 */
[----:B------:R-:W-:Y:S02]  /*1600*/  UIADD3 UR6, UP0, UR17, UR29, URZ ;  /* 0x0000001d11067290 */ /* 0x000fe4000ff1e03f */
[----:B------:R-:W-:Y:S02]  /*1610*/  USEL UR55, UR18, UR14, !UP2 ;  /* 0x0000000e12377287 */ /* 0x000fe4000d000000 */
[----:B------:R-:W-:Y:S01]  /*1620*/  UIMAD UR11, UR9, UR5, URZ ;  /* 0x00000005090b72a4 */ /* 0x000fe2000f8e023f */
[----:B------:R-:W-:Y:S01]  /*1630*/  @P0 VIADD R20, R20, 0x1 ;  /* 0x0000000114140836 */ /* 0x000fe20000000000 */
[----:B------:R-:W-:Y:S01]  /*1640*/  UIADD3.X UR14, UR23, UR22, URZ, UP0, !UPT ;  /* 0x00000016170e7290 */ /* 0x000fe200087fe43f */
[----:B------:R-:W-:Y:S01]  /*1650*/  PLOP3.LUT P0, PT, PT, PT, UP3, 0x80, 0x0 ;  /* 0x000000000000781c */ /* 0x000fe20003f0f038 */
[----:B------:R-:W-:Y:S02]  /*1660*/  UIMAD UR9, UR9, UR6, URZ ;  /* 0x00000006090972a4 */ /* 0x000fe4000f8e023f */
[----:B------:R-:W-:Y:S01]  /*1670*/  @UP1 UIADD3 UR25, UR53, UR54, URZ ;  /* 0x0000003635191290 */ /* 0x000fe2000fffe03f */
[----:B------:R-:W-:Y:S01]  /*1680*/  @!P2 IADD3 R20, -R20, RZ, RZ ;  /* 0x000000ff1414a210 */ /* 0x000fe20007ffe1ff */
[----:B------:R-:W-:Y:S01]  /*1690*/  @!UP3 UIMAD UR31, UR21, UR37, URZ ;  /* 0x00000025151fb2a4 */ /* 0x000fe2000f8e023f */
[----:B------:R-:W-:Y:S01]  /*16a0*/  @!P3 LOP3.LUT R20, RZ, R4, RZ, 0x33, !PT ;  /* 0x00000004ff14b212 */ /* 0x000fe200078e33ff */
[----:B------:R-:W-:-:S02]  /*16b0*/  UIADD3 UR46, UR19, UR20, URZ ;  /* 0x00000014132e7290 */ /* 0x000fc4000fffe03f */
[----:B------:R-:W-:Y:S01]  /*16c0*/  UIMAD.WIDE.U32 UR18, UR8, UR6, URZ ;  /* 0x00000006081272a5 */ /* 0x000fe2000f8e003f */
[----:B------:R-:W-:Y:S01]  /*16d0*/  @UP1 ULDC.64 UR20, c[0x0][0x250] ;  /* 0x0000940000141ab9 */ /* 0x000fe20000000a00 */
[----:B------:R-:W-:Y:S02]  /*16e0*/  UIMAD UR6, UR8, UR14, UR9 ;  /* 0x0000000e080672a4 */ /* 0x000fe4000f8e0209 */
[----:B------:R-:W-:Y:S02]  /*16f0*/  @UP1 UIMAD.WIDE.U32 UR8, UR25, UR20, URZ ;  /* 0x00000014190812a5 */ /* 0x000fe4000f8e003f */
[----:B------:R-:W-:Y:S02]  /*1700*/  @UP2 UIADD3 UR46, UR15, UR11, URZ ;  /* 0x0000000b0f2e2290 */ /* 0x000fe4000fffe03f */
[----:B------:R-:W-:Y:S02]  /*1710*/  UIMAD UR34, UR58, UR34, URZ ;  /* 0x000000223a2272a4 */ /* 0x000fe4000f8e023f */
[----:B------:R-:W-:-:S02]  /*1720*/  @UP1 UIMAD UR11, UR25, UR21, URZ ;  /* 0x00000015190b12a4 */ /* 0x000fc4000f8e023f */
[----:B------:R-:W-:Y:S02]  /*1730*/  @!UP2 UIADD3 UR48, UR41, UR24, URZ ;  /* 0x000000182930a290 */ /* 0x000fe4000fffe03f */
[----:B------:R-:W-:Y:S02]  /*1740*/  USHF.R.S32.HI UR45, URZ, 0x1f, UR26 ;  /* 0x0000001f3f2d7899 */ /* 0x000fe4000801141a */
[----:B------:R-:W-:Y:S02]  /*1750*/  USHF.R.S32.HI UR24, URZ, 0x1f, UR34 ;  /* 0x0000001f3f187899 */ /* 0x000fe40008011422 */
[----:B------:R-:W-:Y:S02]  /*1760*/  USEL UR50, UR28, URZ, UP4 ;  /* 0x0000003f1c327287 */ /* 0x000fe4000a000000 */
[----:B------:R-:W-:Y:S02]  /*1770*/  @UP1 UIADD3 UR44, UR9, UR11, URZ ;  /* 0x0000000b092c1290 */ /* 0x000fe4000fffe03f */
[----:B------:R-:W-:-:S02]  /*1780*/  USEL UR52, UR36, URZ, UP4 ;  /* 0x0000003f24347287 */ /* 0x000fc4000a000000 */
        /* <DEDUP_REMOVED lines=15> */
.L_x_629:
        /* <DEDUP_REMOVED lines=13> */
.L_x_630:
        /* <DEDUP_REMOVED lines=11> */
.L_x_631:
[----:B------:R-:W-:Y:S02]  /*1a00*/  ULDC UR5, c[0x0][0x270] ;  /* 0x00009c0000057ab9 */ /* 0x000fe40000000800 */
[----:B------:R-:W-:-:S04]  /*1a10*/  UIMAD UR5, UR56, UR5, UR58 ;  /* 0x00000005380572a4 */ /* 0x000fc8000f8e023a */
[----:B------:R-:W-:-:S12]  /*1a20*/  UIMAD UR5, UR5, UR60, URZ ;  /* 0x0000003c050572a4 */ /* 0x000fd8000f8e023f */
.L_x_632:
[----:B------:R-:W1:Y:S01]  /*1a30*/  S2R R12, SR_TID.X ;  /* 0x00000000000c7919 */ /* 0x000e620000002100 */
[----:B------:R-:W-:Y:S01]  /*1a40*/  ULDC UR8, c[0x0][0x2dc] ;  /* 0x0000b70000087ab9 */ /* 0x000fe20000000800 */
[----:B------:R-:W-:Y:S01]  /*1a50*/  ULDC UR9, c[0x0][0x270] ;  /* 0x00009c0000097ab9 */ /* 0x000fe20000000800 */
[----:B------:R-:W-:Y:S01]  /*1a60*/  UIADD3 UR30, UR17, UR5, URZ ;  /* 0x00000005111e7290 */ /* 0x000fe2000fffe03f */
[----:B------:R-:W2:Y:S01]  /*1a70*/  LDC.64 R4, c[0x0][0x420] ;  /* 0x00010800ff047b82 */ /* 0x000ea20000000a00 */
[----:B------:R-:W-:Y:S01]  /*1a80*/  UIMAD UR5, UR8, UR9, URZ ;  /* 0x00000009080572a4 */ /* 0x000fe2000f8e023f */
[----:B------:R-:W-:Y:S01]  /*1a90*/  BSSY B1, `(.L_x_628) ;  /* 0x0000890000017945 */ /* 0x000fe20003800000 */
[----:B------:R-:W-:Y:S02]  /*1aa0*/  UIADD3 UR11, -UR7, UR10, UR26 ;  /* 0x0000000a070b7290 */ /* 0x000fe4000fffe11a */
[----:B------:R-:W-:Y:S02]  /*1ab0*/  USHF.L.U32 UR36, UR5, 0x7, URZ ;  /* 0x0000000705247899 */ /* 0x000fe4000800063f */
[----:B------:R-:W-:-:S02]  /*1ac0*/  USHF.R.S32.HI UR25, URZ, 0x1f, UR58 ;  /* 0x0000001f3f197899 */ /* 0x000fc4000801143a */
[----:B------:R-:W-:Y:S01]  /*1ad0*/  UIADD3 UR22, UP2, UP0, UR18, UR36, UR34 ;  /* 0x0000002412167290 */ /* 0x000fe2000f85e022 */
[----:B------:R-:W-:Y:S02]  /*1ae0*/  ULDC.64 UR14, c[0x0][0x428] ;  /* 0x00010a00000e7ab9 */ /* 0x000fe40000000a00 */
[----:B------:R-:W-:Y:S01]  /*1af0*/  ULDC.64 UR18, c[0x0][0x258] ;  /* 0x0000960000127ab9 */ /* 0x000fe20000000a00 */
[----:B------:R-:W-:Y:S01]  /*1b00*/  UIMAD UR9, UR25, UR14, URZ ;  /* 0x0000000e190972a4 */ /* 0x000fe2000f8e023f */
[----:B------:R-:W-:Y:S01]  /*1b10*/  IMAD.U32 R16, RZ, RZ, UR18 ;  /* 0x00000012ff107e24 */ /* 0x000fe2000f8e00ff */
[----:B------:R-:W-:Y:S01]  /*1b20*/  ULDC.64 UR40, c[0x0][0x478] ;  /* 0x00011e0000287ab9 */ /* 0x000fe20000000a00 */
[----:B------:R-:W-:Y:S01]  /*1b30*/  ULDC.64 UR28, c[0x0][0x210] ;  /* 0x00008400001c7ab9 */ /* 0x000fe20000000a00 */
[----:B------:R-:W-:Y:S02]  /*1b40*/  UIMAD UR15, UR58, UR15, UR9 ;  /* 0x0000000f3a0f72a4 */ /* 0x000fe4000f8e0209 */
[----:B------:R-:W-:-:S02]  /*1b50*/  UIMAD UR9, UR25, UR18, URZ ;  /* 0x00000012190972a4 */ /* 0x000fc4000f8e023f */
[----:B------:R-:W-:Y:S01]  /*1b60*/  UIADD3 UR31, UR17, UR31, URZ ;  /* 0x0000001f111f7290 */ /* 0x000fe2000fffe03f */
[----:B------:R-:W-:Y:S01]  /*1b70*/  ULDC.64 UR42, c[0x0][0x2b0] ;  /* 0x0000ac00002a7ab9 */ /* 0x000fe20000000a00 */
[----:B------:R-:W-:Y:S01]  /*1b80*/  UIADD3 UR8, UR35, -0x1, URZ ;  /* 0xffffffff23087890 */ /* 0x000fe2000fffe03f */
        /* <DEDUP_REMOVED lines=9> */
[----:B------:R-:W-:Y:S01]  /*1c20*/  IMAD.SHL.U32 R14, R14, 0x8, RZ ;  /* 0x000000080e0e7824 */ /* 0x000fe200078e00ff */
[----:B------:R-:W-:Y:S01]  /*1c30*/  SHF.R.S32.HI R204, RZ, 0x5, R204 ;  /* 0x00000005ffcc7819 */ /* 0x000fe200000114cc */
[----:B------:R-:W-:Y:S01]  /*1c40*/  IMAD.IADD R192, R12, 0x1, -R192 ;  /* 0x000000010cc07824 */ /* 0x000fe200078e0ac0 */
[----:B------:R-:W-:Y:S02]  /*1c50*/  IADD3.X R8, R6, UR23, RZ, P0, !PT ;  /* 0x0000001706087c10 */ /* 0x000fe400087fe4ff */
[----:B------:R-:W-:Y:S01]  /*1c60*/  SHF.R.S32.HI R15, RZ, 0x1f, R14 ;  /* 0x0000001fff0f7819 */ /* 0x000fe2000001140e */
[----:B------:R-:W-:Y:S02]  /*1c70*/  IMAD R204, R204, UR5, R192 ;  /* 0x00000005cccc7c24 */ /* 0x000fe4000f8e02c0 */
[----:B------:R-:W-:Y:S02]  /*1c80*/  IMAD R8, R8, UR38, RZ ;  /* 0x0000002608087c24 */ /* 0x000fe4000f8e02ff */
[----:B------:R-:W-:-:S04]  /*1c90*/  IMAD.WIDE.U32 R10, R9, UR38, R14 ;  /* 0x00000026090a7c25 */ /* 0x000fc8000f8e000e */
[----:B------:R-:W-:Y:S01]  /*1ca0*/  IMAD R8, R9, UR39, R8 ;  /* 0x0000002709087c24 */ /* 0x000fe2000f8e0208 */
[----:B------:R-:W-:Y:S01]  /*1cb0*/  IADD3 R10, P0, R10, UR57, RZ ;  /* 0x000000390a0a7c10 */ /* 0x000fe2000ff1e0ff */
[----:B------:R-:W-:Y:S01]  /*1cc0*/  ULDC UR57, c[0x0][0x398] ;  /* 0x0000e60000397ab9 */ /* 0x000fe20000000800 */
[----:B--2---:R-:W-:Y:S02]  /*1cd0*/  IMAD R9, R4, UR23, RZ ;  /* 0x0000001704097c24 */ /* 0x004fe4000f8e02ff */
[----:B------:R-:W-:Y:S01]  /*1ce0*/  IADD3.X R11, R11, UR47, R8, P0, !PT ;  /* 0x0000002f0b0b7c10 */ /* 0x000fe200087fe408 */
[----:B------:R-:W-:Y:S01]  /*1cf0*/  IMAD.U32 R8, RZ, RZ, UR14 ;  /* 0x0000000eff087e24 */ /* 0x000fe2000f8e00ff */
[----:B------:R-:W-:Y:S01]  /*1d00*/  IADD3 R22, P0, R14, UR6, RZ ;  /* 0x000000060e167c10 */ /* 0x000fe2000ff1e0ff */
[----:B------:R-:W-:Y:S01]  /*1d10*/  USHF.R.S32.HI UR6, URZ, 0x1f, UR36 ;  /* 0x0000001f3f067899 */ /* 0x000fe20008011424 */
[----:B------:R-:W-:Y:S02]  /*1d20*/  IMAD R9, R5, UR17, R9 ;  /* 0x0000001105097c24 */ /* 0x000fe4000f8e0209 */
[----:B------:R-:W-:Y:S01]  /*1d30*/  IADD3.X R23, R15, UR48, RZ, P0, !PT ;  /* 0x000000300f177c10 */ /* 0x000fe200087fe4ff */
[----:B------:R-:W-:Y:S01]  /*1d40*/  UIADD3.X UR27, UR27, UR6, UR24, UP2, UP0 ;  /* 0x000000061b1b7290 */ /* 0x000fe200097e0418 */
[----:B------:R-:W-:Y:S01]  /*1d50*/  IMAD.WIDE.U32 R16, R16, UR58, R10 ;  /* 0x0000003a10107c25 */ /* 0x000fe2000f8e000a */
[----:B------:R-:W-:-:S02]  /*1d60*/  UIADD3 UR6, UR11, -UR57, URZ ;  /* 0x800000390b067290 */ /* 0x000fc4000fffe03f */
[----:B------:R-:W-:Y:S01]  /*1d70*/  UIMAD UR11, UR58, UR19, UR9 ;  /* 0x000000133a0b72a4 */ /* 0x000fe2000f8e0209 */
[----:B------:R-:W-:Y:S01]  /*1d80*/  IMAD.WIDE.U32 R22, R4, UR17, R22 ;  /* 0x0000001104167c25 */ /* 0x000fe2000f8e0016 */
[----:B------:R-:W-:Y:S01]  /*1d90*/  USHF.R.S32.HI UR34, URZ, 0x1f, UR6 ;  /* 0x0000001f3f227899 */ /* 0x000fe20008011406 */
[----:B------:R-:W-:Y:S01]  /*1da0*/  LEA R202, P4, R16, UR28, 0x1 ;  /* 0x0000001c10ca7c11 */ /* 0x000fe2000f8808ff */
[----:B------:R-:W-:Y:S01]  /*1db0*/  UIADD3 UR9, UP3, UP2, UR50, UR22, UR55 ;  /* 0x0000001632097290 */ /* 0x000fe2000fa7e037 */
[----:B------:R-:W-:Y:S01]  /*1dc0*/  IMAD.IADD R23, R23, 0x1, R9 ;  /* 0x0000000117177824 */ /* 0x000fe200078e0209 */
[----:B------:R-:W-:Y:S02]  /*1dd0*/  ULEA.HI UR34, UR34, UR6, URZ, 0x7 ;  /* 0x0000000622227291 */ /* 0x000fe4000f8f383f */
[----:B------:R-:W-:Y:S01]  /*1de0*/  UIADD3.X UR6, UR52, UR27, UR46, UP3, UP2 ;  /* 0x0000001b34067290 */ /* 0x000fe20009fe442e */
[----:B------:R-:W-:Y:S01]  /*1df0*/  IMAD.WIDE.U32 R8, R8, UR58, R22 ;  /* 0x0000003a08087c25 */ /* 0x000fe2000f8e0016 */
[----:B------:R-:W-:Y:S01]  /*1e00*/  USHF.R.S32.HI UR34, URZ, 0x7, UR34 ;  /* 0x000000073f227899 */ /* 0x000fe20008011422 */
[----:B------:R-:W-:Y:S01]  /*1e10*/  IADD3 R10, P0, R204, UR9, RZ ;  /* 0x00000009cc0a7c10 */ /* 0x000fe2000ff1e0ff */
[----:B------:R-:W-:Y:S01]  /*1e20*/  UIMAD.WIDE UR18, UR30, 0x4, UR40 ;  /* 0x000000041e1278a5 */ /* 0x000fe2000f8e0228 */
[----:B------:R-:W-:Y:S01]  /*1e30*/  VIADD R13, R9, UR15 ;  /* 0x0000000f090d7c36 */ /* 0x000fe20008000000 */
[----:B------:R-:W-:Y:S01]  /*1e40*/  UISETP.LT.AND UP0, UPT, URZ, UR34, UPT ;  /* 0x000000223f00728c */ /* 0x000fe2000bf01270 */
[-C--:B------:R-:W-:Y:S01]  /*1e50*/  IMAD R9, R6, R4.reuse, RZ ;  /* 0x0000000406097224 */ /* 0x080fe200078e02ff */
[----:B------:R-:W-:Y:S01]  /*1e60*/  LEA.HI.X.SX32 R204, R204, UR6, 0x1, P0 ;  /* 0x00000006cccc7c11 */ /* 0x000fe200080f0eff */
[----:B------:R-:W-:Y:S01]  /*1e70*/  IMAD.MOV.U32 R12, RZ, RZ, R8 ;  /* 0x000000ffff0c7224 */ /* 0x000fe200078e0008 */
[----:B------:R-:W-:Y:S01]  /*1e80*/  USEL UR34, URZ, UR34, !UP0 ;  /* 0x000000223f227287 */ /* 0x000fe2000c000000 */
[C---:B------:R-:W-:Y:S01]  /*1e90*/  IMAD R9, R7.reuse, R5, R9 ;  /* 0x0000000507097224 */ /* 0x040fe200078e0209 */
[----:B------:R-:W-:Y:S01]  /*1ea0*/  ULDC.64 UR24, c[0x0][0x3e0] ;  /* 0x0000f80000187ab9 */ /* 0x000fe20000000a00 */
[----:B------:R-:W-:Y:S01]  /*1eb0*/  IMAD.WIDE.U32 R12, R7, R4, R12 ;  /* 0x00000004070c7225 */ /* 0x000fe200078e000c */
[----:B------:R-:W-:Y:S01]  /*1ec0*/  UISETP.GT.AND UP0, UPT, UR35, UR34, UPT ;  /* 0x000000222300728c */ /* 0x000fe2000bf04270 */
[----:B------:R-:W-:-:S02]  /*1ed0*/  ULDC.64 UR22, c[0x0][0x400] ;  /* 0x0001000000167ab9 */ /* 0x000fc40000000a00 */
[----:B------:R-:W-:Y:S01]  /*1ee0*/  VIADD R8, R17, UR11 ;  /* 0x0000000b11087c36 */ /* 0x000fe20008000000 */
[----:B------:R-:W-:Y:S01]  /*1ef0*/  LEA R199, P2, R10, UR22, 0x2 ;  /* 0x000000160ac77c11 */ /* 0x000fe2000f8410ff */
[----:B------:R-:W-:Y:S01]  /*1f00*/  IMAD.IADD R9, R13, 0x1, R9 ;  /* 0x000000010d097824 */ /* 0x000fe200078e0209 */
[----:B------:R-:W-:Y:S01]  /*1f10*/  PLOP3.LUT P0, PT, PT, PT, UP0, 0x80, 0x0 ;  /* 0x000000000000781c */ /* 0x000fe20003f0f008 */
[----:B------:R-:W-:Y:S01]  /*1f20*/  UIMAD.WIDE UR14, UR31, 0x4, UR42 ;  /* 0x000000041f0e78a5 */ /* 0x000fe2000f8e022a */
[----:B------:R-:W-:Y:S01]  /*1f30*/  LEA R200, P3, R12, UR24, 0x1 ;  /* 0x000000180cc87c11 */ /* 0x000fe2000f8608ff */
[----:B------:R-:W-:Y:S01]  /*1f40*/  UMOV UR30, UR18 ;  /* 0x00000012001e7c82 */ /* 0x000fe20008000000 */
[----:B------:R-:W-:Y:S01]  /*1f50*/  LEA.HI.X R203, R16, UR29, R8, 0x1, P4 ;  /* 0x0000001d10cb7c11 */ /* 0x000fe2000a0f0c08 */
[----:B------:R-:W-:Y:S01]  /*1f60*/  UMOV UR29, UR19 ;  /* 0x00000013001d7c82 */ /* 0x000fe20008000000 */
[----:B------:R-:W-:Y:S02]  /*1f70*/  LEA.HI.X R201, R12, UR25, R9, 0x1, P3 ;  /* 0x000000190cc97c11 */ /* 0x000fe400098f0c09 */
[----:B------:R-:W-:-:S05]  /*1f80*/  LEA.HI.X R204, R10, UR23, R204, 0x2, P2 ;  /* 0x000000170acc7c11 */ /* 0x000fca00090f14cc */
        /* <DEDUP_REMOVED lines=20> */
.L_x_634:
[----:B------:R-:W-:Y:S01]  /*20d0*/  @UP1 UIADD3 UR5, UR53, UR54, URZ ;  /* 0x0000003635051290 */ /* 0x000fe2000fffe03f */
[----:B------:R-:W-:-:S03]  /*20e0*/  @UP1 ULDC.64 UR10, c[0x0][0x458] ;  /* 0x00011600000a1ab9 */ /* 0x000fc60000000a00 */
[----:B------:R-:W-:Y:S02]  /*20f0*/  @UP1 UIMAD.WIDE.U32 UR14, UR5, UR10, URZ ;  /* 0x0000000a050e12a5 */ /* 0x000fe4000f8e003f */
[----:B------:R-:W-:-:S04]  /*2100*/  @UP1 UIMAD UR5, UR5, UR11, URZ ;  /* 0x0000000b050512a4 */ /* 0x000fc8000f8e023f */
[----:B------:R-:W-:-:S03]  /*2110*/  @UP1 UIADD3 UR17, UR15, UR5, URZ ;  /* 0x000000050f111290 */ /* 0x000fc6000fffe03f */
[----:B------:R-:W-:Y:S01]  /*2120*/  @UP1 UMOV UR5, UR14 ;  /* 0x0000000e00051c82 */ /* 0x000fe20008000000 */
[----:B------:R-:W-:Y:S08]  /*2130*/  @P1 BRA `(.L_x_635) ;  /* 0x0000000000301947 */ /* 0x000ff00003800000 */
        /* <DEDUP_REMOVED lines=10> */
[----:B------:R-:W-:-:S03]  /*21e0*/  UIADD3 UR17, UR15, UR5, URZ ;  /* 0x000000050f117290 */ /* 0x000fc6000fffe03f */
[----:B------:R-:W-:-:S09]  /*21f0*/  UMOV UR5, UR14 ;  /* 0x0000000e00057c82 */ /* 0x000fd20008000000 */
.L_x_635:
        /* <DEDUP_REMOVED lines=30> */
.L_x_637:
[----:B------:R-:W-:Y:S05]  /*23e0*/  BSYNC B0 ;  /* 0x0000000000007941 */ /* 0x000fea0003800000 */
.L_x_636:
        /* <DEDUP_REMOVED lines=14> */
.L_x_639:
[----:B------:R-:W-:Y:S05]  /*24d0*/  BSYNC B0 ;  /* 0x0000000000007941 */ /* 0x000fea0003800000 */
.L_x_638:
[----:B--2---:R-:W-:Y:S01]  /*24e0*/  IMAD.U32 R4, RZ, RZ, UR10 ;  /* 0x0000000aff047e24 */ /* 0x004fe2000f8e00ff */
[----:B------:R-:W-:Y:S01]  /*24f0*/  UIMAD UR6, UR45, UR10, URZ ;  /* 0x0000000a2d0672a4 */ /* 0x000fe2000f8e023f */
[----:B------:R-:W-:Y:S01]  /*2500*/  BSSY B0, `(.L_x_640) ;  /* 0x0000018000007945 */ /* 0x000fe20003800000 */
[----:B------:R-:W-:Y:S01]  /*2510*/  USHF.R.S32.HI UR8, URZ, 0x1f, UR58 ;  /* 0x0000001f3f087899 */ /* 0x000fe2000801143a */
[----:B------:R-:W-:Y:S01]  /*2520*/  IMAD.WIDE.U32 R4, R4, UR26, R14 ;  /* 0x0000001a04047c25 */ /* 0x000fe2000f8e000e */
[----:B------:R-:W-:Y:S02]  /*2530*/  UIMAD UR6, UR26, UR11, UR6 ;  /* 0x0000000b1a0672a4 */ /* 0x000fe4000f8e0206 */
[----:B------:R-:W-:-:S04]  /*2540*/  IADD3 R10, P2, R4, UR5, RZ ;  /* 0x00000005040a7c10 */ /* 0x000fc8000ff5e0ff */
[----:B------:R-:W-:Y:S01]  /*2550*/  IMAD.U32 R4, RZ, RZ, UR6 ;  /* 0x00000006ff047e24 */ /* 0x000fe2000f8e00ff */
[----:B------:R-:W-:Y:S02]  /*2560*/  ULDC.64 UR6, c[0x0][0x470] ;  /* 0x00011c0000067ab9 */ /* 0x000fe40000000a00 */
        /* <DEDUP_REMOVED lines=17> */
.L_x_641:
[----:B------:R-:W-:Y:S05]  /*2680*/  BSYNC B0 ;  /* 0x0000000000007941 */ /* 0x000fea0003800000 */
.L_x_640:
        /* <DEDUP_REMOVED lines=14> */
.L_x_633:
[----:B------:R-:W-:Y:S01]  /*2770*/  UIMAD UR11, UR45, UR20, URZ ;  /* 0x000000142d0b72a4 */ /* 0x000fe2000f8e023f */
[----:B------:R-:W-:Y:S01]  /*2780*/  IMAD.U32 R12, RZ, RZ, UR20 ;  /* 0x00000014ff0c7e24 */ /* 0x000fe2000f8e00ff */
[----:B------:R-:W-:Y:S01]  /*2790*/  UIMAD UR17, UR45, UR32, URZ ;  /* 0x000000202d1172a4 */ /* 0x000fe2000f8e023f */
[----:B------:R-:W-:Y:S01]  /*27a0*/  IMAD.U32 R10, RZ, RZ, UR32 ;  /* 0x00000020ff0a7e24 */ /* 0x000fe2000f8e00ff */
[----:B------:R-:W-:Y:S01]  /*27b0*/  UIMAD UR6, UR8, -0x80, UR10 ;  /* 0xffffff80080678a4 */ /* 0x000fe2000f8e020a */
[----:B------:R-:W-:Y:S01]  /*27c0*/  VIADD R8, R7, 0x40 ;  /* 0x0000004007087836 */ /* 0x000fe20000000000 */
[----:B------:R-:W-:Y:S01]  /*27d0*/  UIMAD UR9, UR16, -0x80, UR7 ;  /* 0xffffff80100978a4 */ /* 0x000fe2000f8e0207 */
[--C-:B------:R-:W-:Y:S01]  /*27e0*/  IMAD.WIDE.U32 R12, R12, UR26, R14.reuse ;  /* 0x0000001a0c0c7c25 */ /* 0x100fe2000f8e000e */
[----:B------:R-:W-:Y:S02]  /*27f0*/  UIMAD UR11, UR26, UR21, UR11 ;  /* 0x000000151a0b72a4 */ /* 0x000fe4000f8e020b */
[----:B------:R-:W-:Y:S01]  /*2800*/  UIMAD UR17, UR26, UR33, UR17 ;  /* 0x000000211a1172a4 */ /* 0x000fe2000f8e0211 */
[----:B------:R-:W-:Y:S01]  /*2810*/  IMAD.WIDE.U32 R10, R10, UR26, R14 ;  /* 0x0000001a0a0a7c25 */ /* 0x000fe2000f8e000e */
[C---:B------:R-:W-:Y:S01]  /*2820*/  ISETP.GE.AND P1, PT, R8.reuse, UR6, PT ;  /* 0x0000000608007c0c */ /* 0x040fe2000bf26270 */
[----:B------:R-:W-:Y:S01]  /*2830*/  ULDC.64 UR22, c[0x0][0x268] ;  /* 0x00009a0000167ab9 */ /* 0x000fe20000000a00 */
[----:B------:R-:W-:Y:S01]  /*2840*/  ISETP.GE.AND P3, PT, R8, UR9, PT ;  /* 0x0000000908007c0c */ /* 0x000fe2000bf66270 */
[----:B------:R-:W-:Y:S01]  /*2850*/  IMAD.U32 R9, RZ, RZ, UR11 ;  /* 0x0000000bff097e24 */ /* 0x000fe2000f8e00ff */
[----:B------:R-:W-:Y:S01]  /*2860*/  IADD3 R24, P2, R12, UR37, RZ ;  /* 0x000000250c187c10 */ /* 0x000fe2000ff5e0ff */
[----:B------:R-:W-:Y:S01]  /*2870*/  IMAD.U32 R8, RZ, RZ, UR17 ;  /* 0x00000011ff087e24 */ /* 0x000fe2000f8e00ff */
[----:B------:R-:W-:Y:S01]  /*2880*/  IADD3 R10, P0, R10, UR49, RZ ;  /* 0x000000310a0a7c10 */ /* 0x000fe2000ff1e0ff */
[----:B------:R-:W-:Y:S01]  /*2890*/  IMAD.SHL.U32 R5, R5, 0x80, RZ ;  /* 0x0000008005057824 */ /* 0x000fe200078e00ff */
[----:B------:R-:W-:Y:S01]  /*28a0*/  ISETP.GE.AND P4, PT, R7, UR9, PT ;  /* 0x0000000907007c0c */ /* 0x000fe2000bf86270 */
[----:B------:R-:W-:Y:S01]  /*28b0*/  ULDC.64 UR18, c[0x0][0x260] ;  /* 0x0000980000127ab9 */ /* 0x000fe20000000a00 */
[----:B------:R-:W-:Y:S01]  /*28c0*/  IADD3.X R25, R13, UR44, R9, P2, !PT ;  /* 0x0000002c0d197c10 */ /* 0x000fe200097fe409 */
[----:B------:R-:W-:Y:S01]  /*28d0*/  IMAD R22, R18, UR22, RZ ;  /* 0x0000001612167c24 */ /* 0x000fe2000f8e02ff */
[----:B------:R-:W-:Y:S01]  /*28e0*/  IADD3.X R11, R11, UR51, R8, P0, !PT ;  /* 0x000000330b0b7c10 */ /* 0x000fe200087fe408 */
[----:B------:R-:W-:Y:S01]  /*28f0*/  IMAD.WIDE.U32 R8, R4, 0x80, RZ ;  /* 0x0000008004087825 */ /* 0x000fe200078e00ff */
[----:B------:R-:W-:Y:S01]  /*2900*/  ULEA.HI UR9, UR8, UR8, URZ, 0x1 ;  /* 0x0000000808097291 */ /* 0x000fe2000f8f083f */
[----:B------:R-:W-:Y:S01]  /*2910*/  @!P3 IADD3 R16, P0, R7, 0x40, RZ ;  /* 0x000000400710b810 */ /* 0x000fe20007f1e0ff */
[----:B------:R-:W-:Y:S01]  /*2920*/  USHF.L.U32 UR11, UR39, 0x7, URZ ;  /* 0x00000007270b7899 */ /* 0x000fe2000800063f */
[----:B------:R-:W-:Y:S01]  /*2930*/  IMAD R18, R18, UR18, RZ ;  /* 0x0000001212127c24 */ /* 0x000fe2000f8e02ff */
[----:B------:R-:W-:Y:S01]  /*2940*/  @!P1 IADD3 R12, P2, R200, R8, RZ ;  /* 0x00000008c80c9210 */ /* 0x000fe20007f5e0ff */
[C---:B------:R-:W-:Y:S01]  /*2950*/  IMAD R22, R20.reuse, UR23, R22 ;  /* 0x0000001714167c24 */ /* 0x040fe2000f8e0216 */
[----:B------:R-:W-:Y:S01]  /*2960*/  ULOP3.LUT UR9, UR9, 0xfffffffe, URZ, 0xc0, !UPT ;  /* 0xfffffffe09097892 */ /* 0x000fe2000f8ec03f */
[----:B------:R-:W-:Y:S01]  /*2970*/  @!P3 IMAD.X R15, RZ, RZ, R6, P0 ;  /* 0x000000ffff0fb224 */ /* 0x000fe200000e0606 */
[----:B------:R-:W-:Y:S01]  /*2980*/  @!P1 IADD3.X R13, R201, R9, R5, P2, !PT ;  /* 0x00000009c90d9210 */ /* 0x000fe200017fe405 */
[C---:B------:R-:W-:Y:S01]  /*2990*/  IMAD.WIDE.U32 R24, R20.reuse, UR22, R24 ;  /* 0x0000001614187c25 */ /* 0x040fe2000f8e0018 */
[----:B------:R-:W1:Y:S01]  /*29a0*/  @!P4 LDC.64 R4, c[0x0][0x220] ;  /* 0x00008800ff04cb82 */ /* 0x000e620000000a00 */
[C---:B------:R-:W-:Y:S01]  /*29b0*/  @!P3 IADD3 R14, P0, R7.reuse, 0x40, RZ ;  /* 0x00000040070eb810 */ /* 0x040fe20007f1e0ff */
[----:B------:R-:W-:Y:S01]  /*29c0*/  UIADD3 UR9, UR8, -UR9, URZ ;  /* 0x8000000908097290 */ /* 0x000fe2000fffe03f */
[C---:B------:R-:W-:Y:S01]  /*29d0*/  IMAD R18, R20.reuse, UR19, R18 ;  /* 0x0000001314127c24 */ /* 0x040fe2000f8e0212 */
[----:B------:R-:W-:Y:S01]  /*29e0*/  ISETP.GE.AND P2, PT, R7, UR6, PT ;  /* 0x0000000607007c0c */ /* 0x000fe2000bf46270 */
[----:B------:R-:W-:Y:S01]  /*29f0*/  IMAD.WIDE.U32 R20, R20, UR18, R10 ;  /* 0x0000001214147c25 */ /* 0x000fe2000f8e000a */
[----:B------:R-:W-:-:S02]  /*2a00*/  UISETP.NE.AND UP0, UPT, UR9, 0x1, UPT ;  /* 0x000000010900788c */ /* 0x000fc4000bf05270 */
[----:B------:R-:W2:Y:S01]  /*2a10*/  @!P3 LDC.64 R8, c[0x0][0x220] ;  /* 0x00008800ff08bb82 */ /* 0x000ea20000000a00 */
[C---:B------:R-:W-:Y:S01]  /*2a20*/  @!P4 IMAD R11, R6.reuse, UR20, RZ ;  /* 0x00000014060bcc24 */ /* 0x040fe2000f8e02ff */
[----:B------:R-:W-:Y:S01]  /*2a30*/  UIMAD.WIDE.U32 UR18, UR38, 0x80, URZ ;  /* 0x00000080261278a5 */ /* 0x000fe2000f8e003f */
[----:B------:R-:W-:Y:S01]  /*2a40*/  @!P4 IMAD R10, R6, UR32, RZ ;  /* 0x00000020060acc24 */ /* 0x000fe2000f8e02ff */
[----:B------:R-:W-:Y:S01]  /*2a50*/  ULDC UR24, c[0x0][0x270] ;  /* 0x00009c0000187ab9 */ /* 0x000fe20000000800 */
[----:B------:R-:W-:Y:S01]  /*2a60*/  @!P3 IMAD.X R6, RZ, RZ, R6, P0 ;  /* 0x000000ffff06b224 */ /* 0x000fe200000e0606 */
[----:B------:R-:W-:Y:S01]  /*2a70*/  PLOP3.LUT P0, PT, PT, PT, UP4, 0x80, 0x0 ;  /* 0x000000000000781c */ /* 0x000fe20003f0f048 */
[----:B------:R-:W-:Y:S02]  /*2a80*/  IMAD.IADD R23, R25, 0x1, R22 ;  /* 0x0000000119177824 */ /* 0x000fe400078e0216 */
[----:B------:R-:W-:Y:S02]  /*2a90*/  IMAD.MOV.U32 R195, RZ, RZ, 0x7f800000 ;  /* 0x7f800000ffc37424 */ /* 0x000fe400078e00ff */
[----:B------:R-:W-:-:S02]  /*2aa0*/  IMAD.MOV.U32 R196, RZ, RZ, 0x7f800000 ;  /* 0x7f800000ffc47424 */ /* 0x000fc400078e00ff */
[----:B------:R-:W-:Y:S02]  /*2ab0*/  IMAD.MOV.U32 R193, RZ, RZ, 0x7f800000 ;  /* 0x7f800000ffc17424 */ /* 0x000fe400078e00ff */
[----:B------:R-:W-:Y:S01]  /*2ac0*/  IMAD.MOV.U32 R194, RZ, RZ, 0x7f800000 ;  /* 0x7f800000ffc27424 */ /* 0x000fe200078e00ff */
[----:B------:R-:W-:Y:S01]  /*2ad0*/  SHF.R.S32.HI R198, RZ, 0x1f, R192 ;  /* 0x0000001fffc67819 */ /* 0x000fe200000114c0 */
[----:B------:R-:W-:Y:S01]  /*2ae0*/  @!P4 IMAD.MOV.U32 R22, RZ, RZ, R24 ;  /* 0x000000ffff16c224 */ /* 0x000fe200078e0018 */
[----:B------:R-:W-:Y:S01]  /*2af0*/  ULDC UR25, c[0x0][0x394] ;  /* 0x0000e50000197ab9 */ /* 0x000fe20000000800 */
[----:B------:R-:W-:Y:S01]  /*2b00*/  IMAD.IADD R19, R21, 0x1, R18 ;  /* 0x0000000115137824 */ /* 0x000fe200078e0212 */
[----:B------:R-:W-:Y:S01]  /*2b10*/  @P0 BAR.SYNC.DEFER_BLOCKING 0x0 ;  /* 0x0000000000000b1d */ /* 0x000fe20000010000 */
[----:B------:R-:W-:Y:S01]  /*2b20*/  @!P3 IMAD.MOV.U32 R25, RZ, RZ, R23 ;  /* 0x000000ffff19b224 */ /* 0x000fe200078e0017 */
[----:B------:R-:W-:Y:S01]  /*2b30*/  PLOP3.LUT P0, PT, PT, PT, UP0, 0x80, 0x0 ;  /* 0x000000000000781c */ /* 0x000fe20003f0f008 */
[----:B------:R-:W-:-:S02]  /*2b40*/  @!P3 IMAD R15, R15, UR20, RZ ;  /* 0x000000140f0fbc24 */ /* 0x000fc4000f8e02ff */
[----:B------:R-:W-:Y:S01]  /*2b50*/  @!P4 IMAD.MOV.U32 R18, RZ, RZ, R20 ;  /* 0x000000ffff12c224 */ /* 0x000fe200078e0014 */
[----:B------:R-:W-:Y:S01]  /*2b60*/  USHF.L.U32 UR50, UR5, 0x3, URZ ;  /* 0x0000000305327899 */ /* 0x000fe2000800063f */
[C---:B------:R-:W-:Y:S01]  /*2b70*/  @!P4 IMAD R11, R7.reuse, UR21, R11 ;  /* 0x00000015070bcc24 */ /* 0x040fe2000f8e020b */
[----:B------:R-:W-:Y:S01]  /*2b80*/  UIMAD UR48, UR5, 0x18, URZ ;  /* 0x00000018053078a4 */ /* 0x000fe2000f8e023f */
[C---:B------:R-:W-:Y:S01]  /*2b90*/  @!P4 IMAD.WIDE.U32 R22, R7.reuse, UR20, R22 ;  /* 0x000000140716cc25 */ /* 0x040fe2000f8e0016 */
[----:B------:R-:W-:Y:S02]  /*2ba0*/  USHF.L.U32 UR47, UR5, 0x5, URZ ;  /* 0x00000005052f7899 */ /* 0x000fe4000800063f */
[----:B------:R-:W-:Y:S01]  /*2bb0*/  UIMAD UR46, UR5, 0x28, URZ ;  /* 0x00000028052e78a4 */ /* 0x000fe2000f8e023f */
[----:B------:R-:W-:Y:S01]  /*2bc0*/  @!P3 IMAD.MOV.U32 R21, RZ, RZ, R19 ;  /* 0x000000ffff15b224 */ /* 0x000fe200078e0013 */
[----:B------:R-:W-:Y:S01]  /*2bd0*/  USHF.L.U32 UR43, UR5, 0x6, URZ ;  /* 0x00000006052b7899 */ /* 0x000fe2000800063f */
[----:B------:R-:W-:Y:S01]  /*2be0*/  @!P3 IMAD R15, R16, UR21, R15 ;  /* 0x00000015100fbc24 */ /* 0x000fe2000f8e020f */
[----:B------:R-:W-:Y:S01]  /*2bf0*/  UIMAD UR42, UR5, 0x48, URZ ;  /* 0x00000048052a78a4 */ /* 0x000fe2000f8e023f */
[C---:B------:R-:W-:Y:S01]  /*2c00*/  @!P4 IMAD R10, R7.reuse, UR33, R10 ;  /* 0x00000021070acc24 */ /* 0x040fe2000f8e020a */
[----:B------:R-:W-:Y:S01]  /*2c10*/  UIMAD UR41, UR5, 0x50, URZ ;  /* 0x00000050052978a4 */ /* 0x000fe2000f8e023f */
[----:B------:R-:W-:Y:S01]  /*2c20*/  @!P4 IMAD.WIDE.U32 R18, R7, UR32, R18 ;  /* 0x000000200712cc25 */ /* 0x000fe2000f8e0012 */
[----:B------:R-:W-:-:S02]  /*2c30*/  UIMAD UR40, UR5, 0x58, URZ ;  /* 0x00000058052878a4 */ /* 0x000fc4000f8e023f */
[----:B------:R-:W-:Y:S01]  /*2c40*/  UIMAD UR35, UR5, 0x78, URZ ;  /* 0x00000078052378a4 */ /* 0x000fe2000f8e023f */
[----:B------:R-:W-:Y:S01]  /*2c50*/  @!P3 IMAD.WIDE.U32 R16, R16, UR20, R24 ;  /* 0x000000141010bc25 */ /* 0x000fe2000f8e0018 */
[----:B-1----:R-:W-:Y:S01]  /*2c60*/  @!P4 LEA R24, P5, R22, R4, 0x1 ;  /* 0x000000041618c211 */ /* 0x002fe200078a08ff */
[----:B------:R-:W-:Y:S02]  /*2c70*/  UIADD3 UR36, -UR36, URZ, URZ ;  /* 0x0000003f24247290 */ /* 0x000fe4000fffe13f */
[----:B------:R-:W-:Y:S01]  /*2c80*/  @!P3 IMAD R6, R6, UR32, RZ ;  /* 0x000000200606bc24 */ /* 0x000fe2000f8e02ff */
[----:B------:R-:W-:Y:S01]  /*2c90*/  ULDC UR55, c[0x0][0x398] ;  /* 0x0000e60000377ab9 */ /* 0x000fe20000000800 */
[----:B------:R-:W-:Y:S02]  /*2ca0*/  @!P4 IMAD.IADD R7, R23, 0x1, R11 ;  /* 0x000000011707c824 */ /* 0x000fe400078e020b */
[----:B------:R-:W-:Y:S02]  /*2cb0*/  @!P3 IMAD R11, R14, UR33, R6 ;  /* 0x000000210e0bbc24 */ /* 0x000fe4000f8e0206 */
[----:B------:R-:W-:Y:S01]  /*2cc0*/  @!P3 IMAD.IADD R15, R17, 0x1, R15 ;  /* 0x00000001110fb824 */ /* 0x000fe200078e020f */
[----:B------:R-:W-:Y:S01]  /*2cd0*/  @!P4 LEA.HI.X R25, R22, R5, R7, 0x1, P5 ;  /* 0x000000051619c211 */ /* 0x000fe200028f0c07 */
[----:B------:R-:W-:Y:S01]  /*2ce0*/  @!P3 IMAD.WIDE.U32 R20, R14, UR32, R20 ;  /* 0x000000200e14bc25 */ /* 0x000fe2000f8e0014 */
[----:B------:R-:W1:Y:S01]  /*2cf0*/  @!P4 LDC.64 R6, c[0x0][0x218] ;  /* 0x00008600ff06cb82 */ /* 0x000e620000000a00 */
[----:B--2---:R-:W-:-:S02]  /*2d00*/  @!P3 LEA R22, P5, R16, R8, 0x1 ;  /* 0x000000081016b211 */ /* 0x004fc400078a08ff */
[C---:B------:R-:W-:Y:S01]  /*2d10*/  LEA R8, R175.reuse, UR4, 0x1 ;  /* 0x00000004af087c11 */ /* 0x040fe2000f8e08ff */
[----:B------:R-:W-:Y:S01]  /*2d20*/  IMAD.U32 R14, RZ, RZ, UR11 ;  /* 0x0000000bff0e7e24 */ /* 0x000fe2000f8e00ff */
[----:B------:R-:W-:Y:S01]  /*2d30*/  @!P3 LEA.HI.X R23, R16, R9, R15, 0x1, P5 ;  /* 0x000000091017b211 */ /* 0x000fe200028f0c0f */
[----:B------:R-:W-:Y:S01]  /*2d40*/  VIADD R9, R175, 0x1000 ;  /* 0x00001000af097836 */ /* 0x000fe20000000000 */
[----:B------:R-:W-:Y:S01]  /*2d50*/  @!P1 IADD3 R16, P5, R202, UR18, RZ ;  /* 0x00000012ca109c10 */ /* 0x000fe2000ffbe0ff */
[----:B------:R-:W2:Y:S01]  /*2d60*/  @!P3 LDC.64 R4, c[0x0][0x218] ;  /* 0x00008600ff04bb82 */ /* 0x000ea20000000a00 */
[----:B------:R-:W-:Y:S01]  /*2d70*/  @P4 STS [R8+0x8000], RZ ;  /* 0x008000ff08004388 */ /* 0x000fe20000000800 */
[----:B------:R-:W-:Y:S01]  /*2d80*/  @!P4 IMAD.IADD R10, R19, 0x1, R10 ;  /* 0x00000001130ac824 */ /* 0x000fe200078e020a */
[----:B------:R-:W-:Y:S01]  /*2d90*/  SEL R9, R9, R175, !P0 ;  /* 0x000000af09097207 */ /* 0x000fe20004000000 */
[----:B------:R-:W-:Y:S01]  /*2da0*/  @!P3 IMAD.IADD R11, R21, 0x1, R11 ;  /* 0x00000001150bb824 */ /* 0x000fe200078e020b */
[----:B------:R-:W-:Y:S01]  /*2db0*/  @P4 STS [R8+0x8004], RZ ;  /* 0x008004ff08004388 */ /* 0x000fe20000000800 */
[----:B------:R-:W-:-:S02]  /*2dc0*/  @!P1 IADD3.X R17, R203, UR19, R14, P5, !PT ;  /* 0x00000013cb119c10 */ /* 0x000fc4000affe40e */
[----:B------:R-:W-:Y:S01]  /*2dd0*/  LEA R197, R9, UR4, 0x1 ;  /* 0x0000000409c57c11 */ /* 0x000fe2000f8e08ff */
[----:B------:R-:W-:Y:S01]  /*2de0*/  @P4 STS.64 [R8+0x8008], RZ ;  /* 0x008008ff08004388 */ /* 0x000fe20000000a00 */
[----:B------:R-:W-:-:S03]  /*2df0*/  VIADD R9, R172, 0x8 ;  /* 0x00000008ac097836 */ /* 0x000fc60000000000 */
[----:B------:R-:W-:Y:S01]  /*2e00*/  @!PT LDS RZ, [RZ] ;  /* 0x00000000fffff984 */ /* 0x000fe20000000800 */
[----:B------:R-:W-:Y:S01]  /*2e10*/  @!PT LDS RZ, [RZ] ;  /* 0x00000000fffff984 */ /* 0x000fe20000000800 */
[----:B------:R-:W-:Y:S01]  /*2e20*/  @!PT LDS RZ, [RZ] ;  /* 0x00000000fffff984 */ /* 0x000fe20000000800 */
[----:B------:R-:W-:Y:S01]  /*2e30*/  @!P4 LDGSTS.E.BYPASS.LTC128B.128 [R8+0x8000], desc[UR12][R24.64] ;  /* 0x080000001808cfae */ /* 0x000fe2000b901d4c */
[----:B-1----:R-:W-:-:S03]  /*2e40*/  @!P4 LEA R6, P6, R18, R6, 0x1 ;  /* 0x000000061206c211 */ /* 0x002fc600078c08ff */
[----:B------:R-:W-:Y:S01]  /*2e50*/  @P3 STS.128 [R8+0x9000], RZ ;  /* 0x009000ff08003388 */ /* 0x000fe20000000c00 */
[----:B------:R-:W-:-:S03]  /*2e60*/  @!P4 LEA.HI.X R7, R18, R7, R10, 0x1, P6 ;  /* 0x000000071207c211 */ /* 0x000fc600030f0c0a */
[----:B------:R-:W-:Y:S01]  /*2e70*/  @!PT LDS RZ, [RZ] ;  /* 0x00000000fffff984 */ /* 0x000fe20000000800 */
[----:B------:R-:W-:Y:S01]  /*2e80*/  @!PT LDS RZ, [RZ] ;  /* 0x00000000fffff984 */ /* 0x000fe20000000800 */
[----:B------:R-:W-:Y:S01]  /*2e90*/  @!PT LDS RZ, [RZ] ;  /* 0x00000000fffff984 */ /* 0x000fe20000000800 */
[----:B------:R-:W-:Y:S01]  /*2ea0*/  @!P3 LDGSTS.E.BYPASS.LTC128B.128 [R8+0x9000], desc[UR12][R22.64] ;  /* 0x090000001608bfae */ /* 0x000fe2000b901d4c */
[----:B--2---:R-:W-:-:S03]  /*2eb0*/  @!P3 LEA R4, P5, R20, R4, 0x1 ;  /* 0x000000041404b211 */ /* 0x004fc600078a08ff */
[----:B------:R-:W0:Y:S01]  /*2ec0*/  LDGDEPBAR ;  /* 0x00000000000079af */ /* 0x000e220000000000 */
[----:B------:R-:W-:-:S03]  /*2ed0*/  @!P3 LEA.HI.X R5, R20, R5, R11, 0x1, P5 ;  /* 0x000000051405b211 */ /* 0x000fc600028f0c0b */
[----:B------:R-:W-:Y:S01]  /*2ee0*/  @P2 STS [R8+0x4000], RZ ;  /* 0x004000ff08002388 */ /* 0x000fe20000000800 */
[----:B------:R-:W1:Y:S03]  /*2ef0*/  LDC.64 R10, c[0x0][0x3b8] ;  /* 0x0000ee00ff0a7b82 */ /* 0x000e660000000a00 */
[----:B------:R-:W-:Y:S04]  /*2f00*/  @P2 STS [R8+0x4004], RZ ;  /* 0x004004ff08002388 */ /* 0x000fe80000000800 */
[----:B------:R-:W-:Y:S04]  /*2f10*/  @P2 STS.64 [R8+0x4008], RZ ;  /* 0x004008ff08002388 */ /* 0x000fe80000000a00 */
[----:B------:R-:W-:Y:S01]  /*2f20*/  @!PT LDS RZ, [RZ] ;  /* 0x00000000fffff984 */ /* 0x000fe20000000800 */
[----:B------:R-:W-:Y:S01]  /*2f30*/  @!PT LDS RZ, [RZ] ;  /* 0x00000000fffff984 */ /* 0x000fe20000000800 */
[----:B------:R-:W-:Y:S01]  /*2f40*/  @!PT LDS RZ, [RZ] ;  /* 0x00000000fffff984 */ /* 0x000fe20000000800 */
[----:B------:R-:W-:Y:S04]  /*2f50*/  @!P2 LDGSTS.E.BYPASS.LTC128B.128 [R8+0x4000], desc[UR12][R200.64] ;  /* 0x04000000c808afae */ /* 0x000fe8000b901d4c */
[----:B------:R-:W-:Y:S04]  /*2f60*/  @P1 STS.128 [R8+0x5000], RZ ;  /* 0x005000ff08001388 */ /* 0x000fe80000000c00 */
[----:B------:R-:W-:Y:S01]  /*2f70*/  @!PT LDS RZ, [RZ] ;  /* 0x00000000fffff984 */ /* 0x000fe20000000800 */
[----:B------:R-:W-:Y:S01]  /*2f80*/  @!PT LDS RZ, [RZ] ;  /* 0x00000000fffff984 */ /* 0x000fe20000000800 */
[----:B------:R-:W-:Y:S01]  /*2f90*/  @!PT LDS RZ, [RZ] ;  /* 0x00000000fffff984 */ /* 0x000fe20000000800 */
[----:B------:R-:W-:Y:S04]  /*2fa0*/  @!P1 LDGSTS.E.BYPASS.LTC128B.128 [R8+0x5000], desc[UR12][R12.64] ;  /* 0x050000000c089fae */ /* 0x000fe8000b901d4c */
[----:B------:R-:W-:Y:S04]  /*2fb0*/  @P2 STS [R197], RZ ;  /* 0x000000ffc5002388 */ /* 0x000fe80000000800 */
[----:B------:R-:W-:Y:S04]  /*2fc0*/  @P2 STS [R197+0x4], RZ ;  /* 0x000004ffc5002388 */ /* 0x000fe80000000800 */
[----:B------:R-:W-:Y:S04]  /*2fd0*/  @P2 STS [R197+0x8], RZ ;  /* 0x000008ffc5002388 */ /* 0x000fe80000000800 */
[----:B------:R-:W-:Y:S04]  /*2fe0*/  @P2 STS [R197+0xc], RZ ;  /* 0x00000cffc5002388 */ /* 0x000fe80000000800 */
[----:B------:R-:W-:Y:S01]  /*2ff0*/  @!PT LDS RZ, [RZ] ;  /* 0x00000000fffff984 */ /* 0x000fe20000000800 */
[----:B------:R-:W-:Y:S01]  /*3000*/  @!PT LDS RZ, [RZ] ;  /* 0x00000000fffff984 */ /* 0x000fe20000000800 */
[----:B------:R-:W-:Y:S01]  /*3010*/  @!PT LDS RZ, [RZ] ;  /* 0x00000000fffff984 */ /* 0x000fe20000000800 */
[----:B------:R-:W-:Y:S04]  /*3020*/  @!P2 LDGSTS.E.BYPASS.LTC128B.128 [R197], desc[UR12][R202.64] ;  /* 0x00000000cac5afae */ /* 0x000fe8000b901d4c */
[----:B------:R-:W-:Y:S04]  /*3030*/  @P1 STS [R197+0x1000], RZ ;  /* 0x001000ffc5001388 */ /* 0x000fe80000000800 */
[----:B------:R-:W-:Y:S04]  /*3040*/  @P1 STS [R197+0x1004], RZ ;  /* 0x001004ffc5001388 */ /* 0x000fe80000000800 */
[----:B------:R-:W-:Y:S04]  /*3050*/  @P1 STS [R197+0x1008], RZ ;  /* 0x001008ffc5001388 */ /* 0x000fe80000000800 */
[----:B------:R-:W-:Y:S04]  /*3060*/  @P1 STS [R197+0x100c], RZ ;  /* 0x00100cffc5001388 */ /* 0x000fe80000000800 */
[----:B------:R-:W-:Y:S01]  /*3070*/  @!PT LDS RZ, [RZ] ;  /* 0x00000000fffff984 */ /* 0x000fe20000000800 */
[----:B------:R-:W-:Y:S01]  /*3080*/  @!PT LDS RZ, [RZ] ;  /* 0x00000000fffff984 */ /* 0x000fe20000000800 */
[----:B------:R-:W-:Y:S01]  /*3090*/  @!PT LDS RZ, [RZ] ;  /* 0x00000000fffff984 */ /* 0x000fe20000000800 */
[----:B------:R-:W-:Y:S04]  /*30a0*/  @!P1 LDGSTS.E.BYPASS.LTC128B.128 [R197+0x1000], desc[UR12][R16.64] ;  /* 0x0100000010c59fae */ /* 0x000fe8000b901d4c */
        /* <DEDUP_REMOVED lines=13> */
[----:B------:R-:W-:-:S03]  /*3180*/  ISETP.GE.AND P3, PT, R9, UR6, PT ;  /* 0x0000000609007c0c */ /* 0x000fc6000bf66270 */
[----:B------:R-:W0:Y:S01]  /*3190*/  LDGDEPBAR ;  /* 0x00000000000079af */ /* 0x000e220000000000 */
[----:B--2---:R-:W-:-:S05]  /*31a0*/  VIADD R6, R172, 0x48 ;  /* 0x00000048ac067836 */ /* 0x004fca0000000000 */
[----:B------:R-:W-:Y:S01]  /*31b0*/  ISETP.GE.AND P1, PT, R6, UR6, PT ;  /* 0x0000000606007c0c */ /* 0x000fe2000bf26270 */
[----:B----4-:R-:W-:Y:S01]  /*31c0*/  VIADD R4, R172, 0x40 ;  /* 0x00000040ac047836 */ /* 0x010fe20000000000 */
[----:B------:R-:W-:-:S04]  /*31d0*/  DEPBAR.LE SB0, 0x1 ;  /* 0x000080400000791a */ /* 0x000fc80000000000 */
[----:B------:R-:W-:Y:S01]  /*31e0*/  ISETP.GE.AND P2, PT, R4, UR6, PT ;  /* 0x0000000604007c0c */ /* 0x000fe2000bf46270 */
[----:B------:R-:W-:Y:S02]  /*31f0*/  IMAD.MOV.U32 R5, RZ, RZ, 0x4 ;  /* 0x00000004ff057424 */ /* 0x000fe400078e00ff */
[----:B------:R-:W-:Y:S02]  /*3200*/  IMAD.MOV.U32 R4, RZ, RZ, 0x4 ;  /* 0x00000004ff047424 */ /* 0x000fe400078e00ff */
[----:B---3--:R-:W-:-:S04]  /*3210*/  IMAD.WIDE R8, R172, R5, UR14 ;  /* 0x0000000eac087e25 */ /* 0x008fc8000f8e0205 */
[----:B------:R-:W-:Y:S01]  /*3220*/  @!P1 IMAD.WIDE R4, R6, R4, UR14 ;  /* 0x0000000e06049e25 */ /* 0x000fe2000f8e0204 */
[----:B------:R2:W5:Y:S04]  /*3230*/  @!P4 LDG.E R195, desc[UR12][R8.64] ;  /* 0x0000000c08c3c981 */ /* 0x000568000c1e1900 */
[----:B------:R2:W5:Y:S04]  /*3240*/  @!P3 LDG.E R196, desc[UR12][R8.64+0x20] ;  /* 0x0000200c08c4b981 */ /* 0x000568000c1e1900 */
        /* <DEDUP_REMOVED lines=41> */
[----:B------:R-:W-:Y:S01]  /*34e0*/  UMOV UR28, UR25 ;  /* 0x00000019001c7c82 */ /* 0x000fe20008000000 */
[----:B------:R-:W-:Y:S01]  /*34f0*/  LEA R161, R161, UR4, 0x1 ;  /* 0x00000004a1a17c11 */ /* 0x000fe2000f8e08ff */
[----:B------:R-:W-:Y:S02]  /*3500*/  USHF.L.U32 UR49, UR5, 0x4, URZ ;  /* 0x0000000405317899 */ /* 0x000fe4000800063f */
[----:B------:R-:W-:Y:S02]  /*3510*/  UIMAD UR45, UR5, 0x30, URZ ;  /* 0x00000030052d78a4 */ /* 0x000fe4000f8e023f */
[----:B------:R-:W-:-:S02]  /*3520*/  UIMAD UR44, UR5, 0x38, URZ ;  /* 0x00000038052c78a4 */ /* 0x000fc4000f8e023f */
[----:B------:R-:W-:Y:S02]  /*3530*/  UIMAD UR39, UR5, 0x60, URZ ;  /* 0x00000060052778a4 */ /* 0x000fe4000f8e023f */
[----:B------:R-:W-:Y:S02]  /*3540*/  UIMAD UR38, UR5, 0x68, URZ ;  /* 0x00000068052678a4 */ /* 0x000fe4000f8e023f */
[----:B------:R-:W-:Y:S02]  /*3550*/  UIMAD UR37, UR5, 0x70, URZ ;  /* 0x00000070052578a4 */ /* 0x000fe4000f8e023f */
[----:B------:R-:W-:Y:S01]  /*3560*/  UIADD3 UR51, UR51, -UR57, URZ ;  /* 0x8000003933337290 */ /* 0x000fe2000fffe03f */
[----:B------:R-:W-:Y:S01]  /*3570*/  ULDC UR5, c[0x0][0x2ec] ;  /* 0x0000bb0000057ab9 */ /* 0x000fe20000000800 */
[----:B---3--:R-:W-:Y:S02]  /*3580*/  IADD3 R192, P2, P1, R6, UR6, R192 ;  /* 0x0000000606c07c10 */ /* 0x008fe4000f95e0c0 */
[----:B----4-:R-:W-:-:S02]  /*3590*/  R2UR UR6, R4 ;  /* 0x00000000040672ca */ /* 0x010fc400000e0000 */
        /* <DEDUP_REMOVED lines=16> */
.L_x_647:
[----:B------:R-:W0:Y:S01]  /*36a0*/  LDGDEPBAR ;  /* 0x00000000000079af */ /* 0x000e220000000000 */
[----:B------:R-:W-:Y:S01]  /*36b0*/  IMAD.U32 R4, RZ, RZ, UR30 ;  /* 0x0000001eff047e24 */ /* 0x000fe2000f8e00ff */
[----:B------:R-:W-:Y:S01]  /*36c0*/  LEA R20, R170, UR4, 0x1 ;  /* 0x00000004aa147c11 */ /* 0x000fe2000f8e08ff */
[----:B------:R-:W-:Y:S01]  /*36d0*/  IMAD.U32 R5, RZ, RZ, UR29 ;  /* 0x0000001dff057e24 */ /* 0x000fe2000f8e00ff */
[----:B------:R-:W-:Y:S01]  /*36e0*/  IADD3 R112, R167, R162, RZ ;  /* 0x000000a2a7707210 */ /* 0x000fe20007ffe0ff */
[----:B------:R-:W-:Y:S01]  /*36f0*/  USHF.L.U32 UR9, UR8, 0x7, URZ ;  /* 0x0000000708097899 */ /* 0x000fe2000800063f */
[C---:B------:R-:W-:Y:S01]  /*3700*/  LEA R4, P0, R172.reuse, R4, 0x2 ;  /* 0x00000004ac047211 */ /* 0x040fe200078010ff */
[----:B------:R-:W-:Y:S02]  /*3710*/  UMOV UR11, UR61 ;  /* 0x0000003d000b7c82 */ /* 0x000fe40008000000 */
[----:B------:R-:W-:Y:S01]  /*3720*/  UISETP.GE.AND UP0, UPT, UR9, UR51, UPT ;  /* 0x000000330900728c */ /* 0x000fe2000bf06270 */
[----:B------:R-:W-:Y:S05]  /*3730*/  LEA.HI.X.SX32 R5, R172, R5, 0x2, P0 ;  /* 0x00000005ac057211 */ /* 0x000fea00000f16ff */
        /* <DEDUP_REMOVED lines=12> */
[----:B------:R3:W4:Y:S04]  /*3800*/  LDSM.16.M88.4 R100, [R20+0x6c00] ;  /* 0x006c00001464783b */ /* 0x0007280000000200 */
        /* <DEDUP_REMOVED lines=27> */
[----:B------:R-:W-:Y:S01]  /*39c0*/  MOV R109, R204 ;  /* 0x000000cc006d7202 */ /* 0x000fe20000000f00 */
        /* <DEDUP_REMOVED lines=27> */
.L_x_643:
[----:B------:R-:W1:Y:S01]  /*3b80*/  S2R R106, SR_TID.X ;  /* 0x00000000006a7919 */ /* 0x000e620000002100 */
[----:B------:R-:W-:Y:S01]  /*3b90*/  VIADD R110, R172, UR9 ;  /* 0x00000009ac6e7c36 */ /* 0x000fe20008000000 */
[----:B------:R-:W-:Y:S01]  /*3ba0*/  UIADD3 UR9, -UR11, UR7, -UR10 ;  /* 0x000000070b097290 */ /* 0x000fe2000fffe90a */
[----:B------:R-:W-:Y:S02]  /*3bb0*/  UMOV UR28, UR11 ;  /* 0x0000000b001c7c82 */ /* 0x000fe40008000000 */
[C---:B------:R-:W-:Y:S02]  /*3bc0*/  VIADD R105, R110.reuse, 0x8 ;  /* 0x000000086e697836 */ /* 0x040fe40000000000 */
[C---:B------:R-:W-:Y:S01]  /*3bd0*/  VIADD R103, R110.reuse, 0x40 ;  /* 0x000000406e677836 */ /* 0x040fe20000000000 */
[C---:B------:R-:W-:Y:S01]  /*3be0*/  VIADDMNMX R124, R110.reuse, UR9, RZ, !PT ;  /* 0x000000096e7c7c46 */ /* 0x040fe2000f8001ff */
[C---:B------:R-:W-:Y:S01]  /*3bf0*/  VIADD R101, R110.reuse, 0x48 ;  /* 0x000000486e657836 */ /* 0x040fe20000000000 */
        /* <DEDUP_REMOVED lines=8> */
[----:B------:R-:W-:Y:S01]  /*3c80*/  VIADDMNMX R123, R110, R123, UR7, PT ;  /* 0x000000076e7b7e46 */ /* 0x000fe2000b80017b */
[----:B------:R-:W-:Y:S01]  /*3c90*/  IMAD.U32 R100, RZ, RZ, UR9 ;  /* 0x00000009ff647e24 */ /* 0x000fe2000f8e00ff */
[--C-:B------:R-:W-:Y:S01]  /*3ca0*/  IADD3 R104, R104, 0x8, R110.reuse ;  /* 0x0000000868687810 */ /* 0x100fe20007ffe06e */
[----:B-1----:R-:W-:Y:S01]  /*3cb0*/  IMAD.SHL.U32 R106, R106, 0x2, RZ ;  /* 0x000000026a6a7824 */ /* 0x002fe200078e00ff */
[--C-:B------:R-:W-:Y:S02]  /*3cc0*/  IADD3 R102, R102, 0x40, R110.reuse ;  /* 0x0000004066667810 */ /* 0x100fe40007ffe06e */
[----:B------:R-:W-:Y:S02]  /*3cd0*/  IADD3 R100, R100, 0x48, R110 ;  /* 0x0000004864647810 */ /* 0x000fe40007ffe06e */
[----:B------:R-:W-:Y:S01]  /*3ce0*/  LOP3.LUT R107, R106, 0x6, RZ, 0xc0, !PT ;  /* 0x000000066a6b7812 */ /* 0x000fe200078ec0ff */
[----:B------:R-:W-:Y:S01]  /*3cf0*/  IMAD.U32 R106, RZ, RZ, UR16 ;  /* 0x00000010ff6a7e24 */ /* 0x000fe2000f8e00ff */
[----:B------:R-:W-:Y:S02]  /*3d00*/  VIMNMX R104, R104, UR7, PT ;  /* 0x0000000768687c48 */ /* 0x000fe4000bfe0100 */
[----:B------:R-:W-:Y:S01]  /*3d10*/  VIMNMX R102, R102, UR7, PT ;  /* 0x0000000766667c48 */ /* 0x000fe2000bfe0100 */
[----:B------:R-:W-:Y:S01]  /*3d20*/  IMAD R107, R173, 0x40, R107 ;  /* 0x00000040ad6b7824 */ /* 0x000fe200078e026b */
[----:B------:R-:W-:Y:S03]  /*3d30*/  VIMNMX R100, R100, UR7, PT ;  /* 0x0000000764647c48 */ /* 0x000fe6000bfe0100 */
[----:B------:R-:W-:Y:S04]  /*3d40*/  IMAD R106, R106, 0x80, R107 ;  /* 0x000000806a6a7824 */ /* 0x000fe800078e026b */
[C---:B------:R-:W-:Y:S01]  /*3d50*/  VIADD R122, R106.reuse, 0x1 ;  /* 0x000000016a7a7836 */ /* 0x040fe20000000000 */
[CC--:B------:R-:W-:Y:S01]  /*3d60*/  ISETP.GE.AND P0, PT, R106.reuse, R124.reuse, PT ;  /* 0x0000007c6a00720c */ /* 0x0c0fe20003f06270 */
        /* <DEDUP_REMOVED lines=10> */
[----:B------:R-:W-:Y:S01]  /*3e10*/  VIADD R116, R106, 0x19 ;  /* 0x000000196a747836 */ /* 0x000fe20000000000 */
[-C--:B------:R-:W-:Y:S01]  /*3e20*/  ISETP.GE.AND P3, PT, R122, R124.reuse, PT ;  /* 0x0000007c7a00720c */ /* 0x080fe20003f66270 */
[C---:B------:R-:W-:Y:S01]  /*3e30*/  VIADD R115, R106.reuse, 0x20 ;  /* 0x000000206a737836 */ /* 0x040fe20000000000 */
[-C--:B------:R-:W-:Y:S01]  /*3e40*/  ISETP.GE.AND P2, PT, R121, R124.reuse, PT ;  /* 0x0000007c7900720c */ /* 0x080fe20003f46270 */
[----:B------:R-:W-:Y:S01]  /*3e50*/  VIADD R114, R106, 0x21 ;  /* 0x000000216a727836 */ /* 0x000fe20000000000 */
[-C--:B------:R-:W-:Y:S01]  /*3e60*/  ISETP.GE.AND P1, PT, R120, R124.reuse, PT ;  /* 0x0000007c7800720c */ /* 0x080fe20003f26270 */
[C---:B------:R-:W-:Y:S01]  /*3e70*/  VIADD R113, R106.reuse, 0x28 ;  /* 0x000000286a717836 */ /* 0x040fe20000000000 */
[----:B------:R-:W-:Y:S01]  /*3e80*/  ISETP.GE.AND P0, PT, R119, R124, PT ;  /* 0x0000007c7700720c */ /* 0x000fe20003f06270 */
[C---:B------:R-:W-:Y:S01]  /*3e90*/  VIADD R112, R106.reuse, 0x29 ;  /* 0x000000296a707836 */ /* 0x040fe20000000000 */
[C---:B------:R-:W-:Y:S01]  /*3ea0*/  ISETP.GE.OR P6, PT, R106.reuse, R104, !P6 ;  /* 0x000000686a00720c */ /* 0x040fe200077c6670 */
[C---:B------:R-:W-:Y:S01]  /*3eb0*/  VIADD R111, R106.reuse, 0x30 ;  /* 0x000000306a6f7836 */ /* 0x040fe20000000000 */
[C---:B------:R-:W-:Y:S01]  /*3ec0*/  ISETP.GE.OR P5, PT, R106.reuse, R102, !P5 ;  /* 0x000000666a00720c */ /* 0x040fe20006fa6670 */
[C---:B------:R-:W-:Y:S01]  /*3ed0*/  VIADD R110, R106.reuse, 0x31 ;  /* 0x000000316a6e7836 */ /* 0x040fe20000000000 */
[C---:B------:R-:W-:Y:S01]  /*3ee0*/  ISETP.GE.OR P4, PT, R106.reuse, R100, !P4 ;  /* 0x000000646a00720c */ /* 0x040fe20006786670 */
[----:B------:R-:W-:Y:S01]  /*3ef0*/  VIADD R107, R106, 0x38 ;  /* 0x000000386a6b7836 */ /* 0x000fe20000000000 */
        /* <DEDUP_REMOVED lines=39> */
[----:B------:R-:W-:Y:S02]  /*4170*/  ISETP.GE.AND P0, PT, R120, R105, PT ;  /* 0x000000697800720c */ /* 0x000fe40003f06270 */
        /* <DEDUP_REMOVED lines=140> */
.L_x_644:
[C---:B------:R-:W-:Y:S01]  /*4a40*/  FSETP.NEU.FTZ.AND P1, PT, R195.reuse, -INF , PT ;  /* 0xff800000c300780b */ /* 0x040fe20003f3d000 */
[----:B------:R-:W-:Y:S01]  /*4a50*/  FMUL.FTZ R100, R195, 1.4426950216293334961 ;  /* 0x3fb8aa3bc3647820 */ /* 0x000fe20000410000 */
[C---:B------:R-:W-:Y:S01]  /*4a60*/  FSETP.NEU.FTZ.AND P0, PT, R196.reuse, -INF , PT ;  /* 0xff800000c400780b */ /* 0x040fe20003f1d000 */
[----:B------:R-:W-:Y:S01]  /*4a70*/  FMUL.FTZ R101, R196, 1.4426950216293334961 ;  /* 0x3fb8aa3bc4657820 */ /* 0x000fe20000410000 */
[----:B------:R-:W-:Y:S01]  /*4a80*/  IMAD.WIDE.U32 R104, R192, -0x2daee0ad, RZ ;  /* 0xd2511f53c0687825 */ /* 0x000fe200078e00ff */
[----:B------:R-:W-:Y:S02]  /*4a90*/  UISETP.GT.AND UP2, UPT, UR8, UR34, UPT ;  /* 0x000000220800728c */ /* 0x000fe4000bf44270 */
[----:B------:R-:W-:Y:S01]  /*4aa0*/  FSEL R100, R100, RZ, P1 ;  /* 0x000000ff64647208 */ /* 0x000fe20000800000 */
[----:B------:R-:W-:Y:S01]  /*4ab0*/  IMAD.U32 R106, RZ, RZ, UR16 ;  /* 0x00000010ff6a7e24 */ /* 0x000fe2000f8e00ff */
[----:B------:R-:W-:Y:S02]  /*4ac0*/  FSEL R101, R101, RZ, P0 ;  /* 0x000000ff65657208 */ /* 0x000fe40000000000 */
[----:B------:R-:W-:Y:S01]  /*4ad0*/  FSETP.NEU.FTZ.AND P0, PT, R194, -INF , PT ;  /* 0xff800000c200780b */ /* 0x000fe20003f1d000 */
[--C-:B------:R-:W-:Y:S01]  /*4ae0*/  FFMA.FTZ R64, R64, UR5, -R100.reuse ;  /* 0x0000000540407c23 */ /* 0x100fe20008010864 */
[----:B------:R-:W-:Y:S01]  /*4af0*/  LOP3.LUT R102, R104, UR52, RZ, 0x3c, !PT ;  /* 0x0000003468667c12 */ /* 0x000fe2000f8e3cff */
[--C-:B------:R-:W-:Y:S01]  /*4b00*/  FFMA.FTZ R65, R65, UR5, -R100.reuse ;  /* 0x0000000541417c23 */ /* 0x100fe20008010864 */
[----:B------:R-:W-:Y:S01]  /*4b10*/  FSETP.NEU.FTZ.AND P1, PT, R193, -INF , PT ;  /* 0xff800000c100780b */ /* 0x000fe20003f3d000 */
[--C-:B------:R-:W-:Y:S01]  /*4b20*/  FFMA.FTZ R67, R67, UR5, -R101.reuse ;  /* 0x0000000543437c23 */ /* 0x100fe20008010865 */
[--C-:B------:R-:W-:Y:S01]  /*4b30*/  FFMA.FTZ R66, R66, UR5, -R101.reuse ;  /* 0x0000000542427c23 */ /* 0x100fe20008010865 */
        /* <DEDUP_REMOVED lines=23> */
[----:B------:R-:W-:Y:S03]  /*4cb0*/  FFMA.FTZ R53, R53, UR5, -R100 ;  /* 0x0000000535357c23 */ /* 0x000fe60008010864 */
        /* <DEDUP_REMOVED lines=9> */
[----:B------:R-:W-:Y:S02]  /*4d50*/  IMAD.U32 R100, RZ, RZ, UR8 ;  /* 0x00000008ff647e24 */ /* 0x000fe4000f8e00ff */
[----:B------:R-:W-:Y:S02]  /*4d60*/  IMAD R106, R106, 0x2, R173 ;  /* 0x000000026a6a7824 */ /* 0x000fe400078e02ad */
[----:B------:R-:W-:Y:S02]  /*4d70*/  IMAD R100, R100, 0x8, R174 ;  /* 0x0000000864647824 */ /* 0x000fe400078e02ae */
[----:B------:R-:W-:Y:S03]  /*4d80*/  IMAD.SHL.U32 R106, R106, 0x2, RZ ;  /* 0x000000026a6a7824 */ /* 0x000fe600078e00ff */
[----:B------:R1:W2:Y:S01]  /*4d90*/  MUFU.EX2 R116, R16 ;  /* 0x0000001000747308 */ /* 0x0002a20000000800 */
[----:B------:R-:W-:Y:S01]  /*4da0*/  VIADD R104, R106, 0x1 ;  /* 0x000000016a687836 */ /* 0x000fe20000000000 */
[C---:B------:R-:W-:Y:S04]  /*4db0*/  LOP3.LUT R106, R105.reuse, UR33, R106, 0x96, !PT ;  /* 0x00000021696a7c12 */ /* 0x040fe8000f8e966a */
[----:B------:R-:W-:Y:S04]  /*4dc0*/  LOP3.LUT R104, R105, UR33, R104, 0x96, !PT ;  /* 0x0000002169687c12 */ /* 0x000fe8000f8e9668 */
[----:B------:R-:W-:Y:S01]  /*4dd0*/  MUFU.EX2 R122, R34 ;  /* 0x00000022007a7308 */ /* 0x000fe20000000800 */
[----:B------:R-:W-:Y:S04]  /*4de0*/  IMAD.WIDE.U32 R106, R106, -0x326172a9, RZ ;  /* 0xcd9e8d576a6a7825 */ /* 0x000fe800078e00ff */
[----:B------:R-:W-:Y:S04]  /*4df0*/  IMAD.WIDE.U32 R104, R104, -0x326172a9, RZ ;  /* 0xcd9e8d5768687825 */ /* 0x000fe800078e00ff */
[----:B-1----:R-:W-:Y:S01]  /*4e00*/  FMUL.FTZ R16, R194, 1.4426950216293334961 ;  /* 0x3fb8aa3bc2107820 */ /* 0x002fe20000410000 */
[----:B------:R-:W-:Y:S04]  /*4e10*/  MUFU.EX2 R113, R35 ;  /* 0x0000002300717308 */ /* 0x000fe80000000800 */
[----:B------:R-:W-:Y:S06]  /*4e20*/  FSEL R16, R16, RZ, P0 ;  /* 0x000000ff10107208 */ /* 0x000fec0000000000 */
        /* <DEDUP_REMOVED lines=15> */
[--C-:B------:R-:W-:Y:S01]  /*4f20*/  FFMA.FTZ R59, R59, UR5, -R16.reuse ;  /* 0x000000053b3b7c23 */ /* 0x100fe20008010810 */
[--C-:B------:R-:W-:Y:S01]  /*4f30*/  FFMA.FTZ R58, R58, UR5, -R16.reuse ;  /* 0x000000053a3a7c23 */ /* 0x100fe20008010810 */
[----:B------:R-:W-:Y:S01]  /*4f40*/  FFMA.FTZ R16, R62, UR5, -R16 ;  /* 0x000000053e107c23 */ /* 0x000fe20008010810 */
[----:B------:R3:W-:Y:S01]  /*4f50*/  MUFU.EX2 R237, R30 ;  /* 0x0000001e00ed7308 */ /* 0x0007e20000000800 */
[----:B-1----:R-:W-:Y:S05]  /*4f60*/  FMUL.FTZ R19, R193, 1.4426950216293334961 ;  /* 0x3fb8aa3bc1137820 */ /* 0x002fea0000410000 */
[----:B------:R-:W-:Y:S04]  /*4f70*/  FSEL R19, R19, RZ, P1 ;  /* 0x000000ff13137208 */ /* 0x000fe80000800000 */
[----:B------:R1:W-:Y:S01]  /*4f80*/  MUFU.EX2 R115, R31 ;  /* 0x0000001f00737308 */ /* 0x0003e20000000800 */
[--C-:B------:R-:W-:Y:S01]  /*4f90*/  FFMA.FTZ R28, R28, UR5, -R19.reuse ;  /* 0x000000051c1c7c23 */ /* 0x100fe20008010813 */
[--C-:B------:R-:W-:Y:S01]  /*4fa0*/  FFMA.FTZ R24, R24, UR5, -R19.reuse ;  /* 0x0000000518187c23 */ /* 0x100fe20008010813 */
[--C-:B------:R-:W-:Y:S01]  /*4fb0*/  FFMA.FTZ R44, R44, UR5, -R19.reuse ;  /* 0x000000052c2c7c23 */ /* 0x100fe20008010813 */
[--C-:B------:R-:W-:Y:S01]  /*4fc0*/  FFMA.FTZ R60, R60, UR5, -R19.reuse ;  /* 0x000000053c3c7c23 */ /* 0x100fe20008010813 */
[--C-:B------:R-:W-:Y:S05]  /*4fd0*/  FFMA.FTZ R8, R8, UR5, -R19.reuse ;  /* 0x0000000508087c23 */ /* 0x100fea0008010813 */
        /* <DEDUP_REMOVED lines=13> */
[C---:B---3--:R-:W-:Y:S02]  /*50b0*/  VIADD R30, R100.reuse, 0x4 ;  /* 0x00000004641e7836 */ /* 0x048fe40000000000 */
[----:B------:R-:W-:Y:S03]  /*50c0*/  IMAD.WIDE.U32 R100, R100, -0x326172a9, RZ ;  /* 0xcd9e8d5764647825 */ /* 0x000fe600078e00ff */
[----:B------:R-:W-:Y:S01]  /*50d0*/  MUFU.EX2 R229, R24 ;  /* 0x0000001800e57308 */ /* 0x000fe20000000800 */
[----:B-1----:R-:W-:Y:S01]  /*50e0*/  IMAD.WIDE.U32 R30, R30, -0x326172a9, RZ ;  /* 0xcd9e8d571e1e7825 */ /* 0x002fe200078e00ff */
[-C--:B------:R-:W-:Y:S02]  /*50f0*/  LOP3.LUT R230, R101, R198.reuse, RZ, 0x3c, !PT ;  /* 0x000000c665e67212 */ /* 0x080fe400078e3cff */
[----:B------:R-:W-:Y:S02]  /*5100*/  LOP3.LUT R212, R107, UR27, R100, 0x96, !PT ;  /* 0x0000001b6bd47c12 */ /* 0x000fe4000f8e9664 */
[----:B------:R-:W-:Y:S01]  /*5110*/  LOP3.LUT R34, R31, R198, RZ, 0x3c, !PT ;  /* 0x000000c61f227212 */ /* 0x000fe200078e3cff */
[----:B------:R-:W-:Y:S01]  /*5120*/  IMAD.WIDE.U32 R230, R230, -0x2daee0ad, RZ ;  /* 0xd2511f53e6e67825 */ /* 0x000fe200078e00ff */
[--C-:B------:R-:W-:Y:S02]  /*5130*/  LOP3.LUT R26, R107, UR27, R30.reuse, 0x96, !PT ;  /* 0x0000001b6b1a7c12 */ /* 0x100fe4000f8e961e */
[----:B------:R1:W-:Y:S01]  /*5140*/  MUFU.EX2 R234, R27 ;  /* 0x0000001b00ea7308 */ /* 0x0003e20000000800 */
[C---:B------:R-:W-:Y:S01]  /*5150*/  LOP3.LUT R30, R105.reuse, UR27, R30, 0x96, !PT ;  /* 0x0000001b691e7c12 */ /* 0x040fe2000f8e961e */
[----:B------:R-:W-:Y:S01]  /*5160*/  IMAD.WIDE.U32 R212, R212, -0x2daee0ad, RZ ;  /* 0xd2511f53d4d47825 */ /* 0x000fe200078e00ff */
[----:B------:R-:W-:Y:S02]  /*5170*/  LOP3.LUT R126, R102, R231, RZ, 0x3c, !PT ;  /* 0x000000e7667e7212 */ /* 0x000fe400078e3cff */
[----:B------:R-:W-:Y:S01]  /*5180*/  LOP3.LUT R100, R105, UR27, R100, 0x96, !PT ;  /* 0x0000001b69647c12 */ /* 0x000fe2000f8e9664 */
[----:B------:R-:W-:Y:S01]  /*5190*/  IMAD.WIDE.U32 R34, R34, -0x2daee0ad, RZ ;  /* 0xd2511f5322227825 */ /* 0x000fe200078e00ff */
[--C-:B------:R-:W-:Y:S03]  /*51a0*/  LOP3.LUT R214, R213, UR25, R230.reuse, 0x96, !PT ;  /* 0x00000019d5d67c12 */ /* 0x100fe6000f8e96e6 */
[----:B------:R3:W-:Y:S01]  /*51b0*/  MUFU.EX2 R221, R50 ;  /* 0x0000003200dd7308 */ /* 0x0007e20000000800 */
[----:B------:R-:W-:Y:S01]  /*51c0*/  IMAD.WIDE.U32 R30, R30, -0x2daee0ad, RZ ;  /* 0xd2511f531e1e7825 */ /* 0x000fe200078e00ff */
[----:B------:R-:W-:Y:S03]  /*51d0*/  LOP3.LUT R102, R102, R35, RZ, 0x3c, !PT ;  /* 0x0000002366667212 */ /* 0x000fe600078e3cff */
[----:B------:R-:W-:Y:S05]  /*51e0*/  IMAD.WIDE.U32 R100, R100, -0x2daee0ad, RZ ;  /* 0xd2511f5364647825 */ /* 0x000fea00078e00ff */
[----:B------:R-:W-:Y:S01]  /*51f0*/  MUFU.EX2 R213, R66 ;  /* 0x0000004200d57308 */ /* 0x000fe20000000800 */
[----:B------:R-:W-:Y:S01]  /*5200*/  IMAD.WIDE.U32 R102, R102, -0x326172a9, RZ ;  /* 0xcd9e8d5766667825 */ /* 0x000fe200078e00ff */
[----:B------:R-:W-:Y:S03]  /*5210*/  LOP3.LUT R230, R101, UR25, R230, 0x96, !PT ;  /* 0x0000001965e67c12 */ /* 0x000fe6000f8e96e6 */
[----:B-1----:R-:W-:Y:S05]  /*5220*/  IMAD.WIDE.U32 R26, R26, -0x2daee0ad, RZ ;  /* 0xd2511f531a1a7825 */ /* 0x002fea00078e00ff */
[----:B------:R1:W-:Y:S01]  /*5230*/  MUFU.EX2 R111, R51 ;  /* 0x00000033006f7308 */ /* 0x0003e20000000800 */
[--C-:B---3--:R-:W-:Y:S01]  /*5240*/  LOP3.LUT R50, R31, UR25, R34.reuse, 0x96, !PT ;  /* 0x000000191f327c12 */ /* 0x108fe2000f8e9622 */
[----:B------:R-:W-:Y:S01]  /*5250*/  IMAD.WIDE.U32 R230, R230, -0x326172a9, RZ ;  /* 0xcd9e8d57e6e67825 */ /* 0x000fe200078e00ff */
[----:B------:R-:W-:Y:S03]  /*5260*/  LOP3.LUT R218, R27, UR25, R34, 0x96, !PT ;  /* 0x000000191bda7c12 */ /* 0x000fe6000f8e9622 */
[----:B------:R-:W-:Y:S04]  /*5270*/  IMAD.WIDE.U32 R126, R126, -0x326172a9, RZ ;  /* 0xcd9e8d577e7e7825 */ /* 0x000fe800078e00ff */
[----:B------:R-:W-:Y:S01]  /*5280*/  MUFU.EX2 R251, R6 ;  /* 0x0000000600fb7308 */ /* 0x000fe20000000800 */
[----:B------:R-:W-:Y:S01]  /*5290*/  IMAD.WIDE.U32 R218, R218, -0x326172a9, RZ ;  /* 0xcd9e8d57dada7825 */ /* 0x000fe200078e00ff */
[C---:B------:R-:W-:Y:S02]  /*52a0*/  LOP3.LUT R224, R127.reuse, UR26, R106, 0x96, !PT ;  /* 0x0000001a7fe07c12 */ /* 0x040fe4000f8e966a */
[--C-:B------:R-:W-:Y:S01]  /*52b0*/  LOP3.LUT R210, R127, UR26, R104.reuse, 0x96, !PT ;  /* 0x0000001a7fd27c12 */ /* 0x100fe2000f8e9668 */
[----:B------:R-:W-:Y:S01]  /*52c0*/  IMAD.WIDE.U32 R214, R214, -0x326172a9, RZ ;  /* 0xcd9e8d57d6d67825 */ /* 0x000fe200078e00ff */
[C---:B------:R-:W-:Y:S04]  /*52d0*/  LOP3.LUT R104, R103.reuse, UR26, R104, 0x96, !PT ;  /* 0x0000001a67687c12 */ /* 0x040fe8000f8e9668 */
[----:B------:R-:W-:Y:S01]  /*52e0*/  MUFU.EX2 R123, R7 ;  /* 0x00000007007b7308 */ /* 0x000fe20000000800 */
[----:B------:R-:W-:Y:S01]  /*52f0*/  LOP3.LUT R106, R103, UR26, R106, 0x96, !PT ;  /* 0x0000001a676a7c12 */ /* 0x000fe2000f8e966a */
[----:B------:R-:W-:Y:S01]  /*5300*/  IMAD.WIDE.U32 R224, R224, -0x2daee0ad, RZ ;  /* 0xd2511f53e0e07825 */ /* 0x000fe200078e00ff */
[----:B------:R-:W-:Y:S03]  /*5310*/  LOP3.LUT R226, R219, UR24, R102, 0x96, !PT ;  /* 0x00000018dbe27c12 */ /* 0x000fe6000f8e9666 */
[----:B------:R-:W-:Y:S01]  /*5320*/  IMAD.WIDE.U32 R104, R104, -0x2daee0ad, RZ ;  /* 0xd2511f5368687825 */ /* 0x000fe200078e00ff */
[----:B------:R-:W-:Y:S03]  /*5330*/  LOP3.LUT R34, R225, UR23, R212, 0x96, !PT ;  /* 0x00000017e1227c12 */ /* 0x000fe6000f8e96d4 */
[----:B------:R-:W-:Y:S01]  /*5340*/  MUFU.EX2 R124, R4 ;  /* 0x00000004007c7308 */ /* 0x000fe20000000800 */
[----:B------:R-:W-:Y:S01]  /*5350*/  IMAD.WIDE.U32 R106, R106, -0x2daee0ad, RZ ;  /* 0xd2511f536a6a7825 */ /* 0x000fe200078e00ff */
[----:B------:R-:W-:Y:S02]  /*5360*/  LOP3.LUT R61, R105, UR23, R30, 0x96, !PT ;  /* 0x00000017693d7c12 */ /* 0x000fe4000f8e961e */
[--C-:B------:R-:W-:Y:S01]  /*5370*/  LOP3.LUT R30, R215, UR24, R126.reuse, 0x96, !PT ;  /* 0x00000018d71e7c12 */ /* 0x100fe2000f8e967e */
[----:B-1----:R-:W-:Y:S01]  /*5380*/  IMAD.WIDE.U32 R50, R50, -0x326172a9, RZ ;  /* 0xcd9e8d5732327825 */ /* 0x002fe200078e00ff */
[----:B------:R-:W-:Y:S04]  /*5390*/  LOP3.LUT R126, R231, UR24, R126, 0x96, !PT ;  /* 0x00000018e77e7c12 */ /* 0x000fe8000f8e967e */
        /* <DEDUP_REMOVED lines=8> */
[----:B------:R-:W-:Y:S03]  /*5420*/  LOP3.LUT R218, R27, UR22, R218, 0x96, !PT ;  /* 0x000000161bda7c12 */ /* 0x000fe6000f8e96da */
[----:B------:R-:W-:Y:S01]  /*5430*/  IMAD.WIDE.U32 R106, R106, -0x326172a9, RZ ;  /* 0xcd9e8d576a6a7825 */ /* 0x000fe200078e00ff */
[----:B------:R-:W-:Y:S04]  /*5440*/  LOP3.LUT R104, R103, UR21, R104, 0x96, !PT ;  /* 0x0000001567687c12 */ /* 0x000fe8000f8e9668 */
[----:B------:R1:W-:Y:S01]  /*5450*/  MUFU.EX2 R209, R60 ;  /* 0x0000003c00d17308 */ /* 0x0003e20000000800 */
[----:B------:R-:W-:Y:S01]  /*5460*/  IMAD.WIDE.U32 R218, R218, -0x2daee0ad, RZ ;  /* 0xd2511f53dada7825 */ /* 0x000fe200078e00ff */
[----:B------:R-:W-:Y:S03]  /*5470*/  LOP3.LUT R26, R107, UR20, R26, 0x96, !PT ;  /* 0x000000146b1a7c12 */ /* 0x000fe6000f8e961a */
[----:B------:R-:W-:Y:S05]  /*5480*/  IMAD.WIDE.U32 R104, R104, -0x326172a9, RZ ;  /* 0xcd9e8d5768687825 */ /* 0x000fea00078e00ff */
[----:B------:R-:W-:Y:S01]  /*5490*/  MUFU.EX2 R242, R22 ;  /* 0x0000001600f27308 */ /* 0x000fe20000000800 */
[----:B------:R-:W-:Y:S04]  /*54a0*/  IMAD.WIDE.U32 R26, R26, -0x2daee0ad, RZ ;  /* 0xd2511f531a1a7825 */ /* 0x000fe800078e00ff */
[----:B------:R-:W-:Y:S05]  /*54b0*/  IMAD.WIDE.U32 R210, R210, -0x2daee0ad, RZ ;  /* 0xd2511f53d2d27825 */ /* 0x000fea00078e00ff */
[----:B------:R-:W-:Y:S01]  /*54c0*/  MUFU.EX2 R118, R18 ;  /* 0x0000001200767308 */ /* 0x000fe20000000800 */
[----:B-1----:R-:W-:Y:S01]  /*54d0*/  IMAD.WIDE.U32 R60, R61, -0x326172a9, RZ ;  /* 0xcd9e8d573d3c7825 */ /* 0x002fe200078e00ff */
[----:B------:R-:W-:Y:S03]  /*54e0*/  LOP3.LUT R100, R211, UR23, R100, 0x96, !PT ;  /* 0x00000017d3647c12 */ /* 0x000fe6000f8e9664 */
[----:B------:R-:W-:Y:S01]  /*54f0*/  IMAD.WIDE.U32 R34, R34, -0x326172a9, RZ ;  /* 0xcd9e8d5722227825 */ /* 0x000fe200078e00ff */
[----:B------:R-:W-:Y:S04]  /*5500*/  LOP3.LUT R60, R105, UR20, R60, 0x96, !PT ;  /* 0x00000014693c7c12 */ /* 0x000fe8000f8e963c */
[----:B------:R1:W-:Y:S01]  /*5510*/  MUFU.EX2 R250, R8 ;  /* 0x0000000800fa7308 */ /* 0x0003e20000000800 */
[----:B------:R-:W-:Y:S01]  /*5520*/  LOP3.LUT R50, R61, UR22, R50, 0x96, !PT ;  /* 0x000000163d327c12 */ /* 0x000fe2000f8e9632 */
[----:B------:R-:W-:Y:S01]  /*5530*/  IMAD.WIDE.U32 R100, R100, -0x326172a9, RZ ;  /* 0xcd9e8d5764647825 */ /* 0x000fe200078e00ff */
[----:B------:R-:W-:Y:S03]  /*5540*/  LOP3.LUT R214, R35, UR22, R214, 0x96, !PT ;  /* 0x0000001623d67c12 */ /* 0x000fe6000f8e96d6 */
[----:B------:R-:W-:Y:S01]  /*5550*/  IMAD.WIDE.U32 R60, R60, -0x2daee0ad, RZ ;  /* 0xd2511f533c3c7825 */ /* 0x000fe200078e00ff */
[----:B------:R-:W-:Y:S03]  /*5560*/  LOP3.LUT R6, R101, UR22, R230, 0x96, !PT ;  /* 0x0000001665067c12 */ /* 0x000fe6000f8e96e6 */
[----:B------:R3:W-:Y:S01]  /*5570*/  MUFU.EX2 R220, R23 ;  /* 0x0000001700dc7308 */ /* 0x0007e20000000800 */
[----:B------:R-:W-:Y:S04]  /*5580*/  IMAD.WIDE.U32 R50, R50, -0x2daee0ad, RZ ;  /* 0xd2511f5332327825 */ /* 0x000fe800078e00ff */
[----:B------:R-:W-:Y:S01]  /*5590*/  IMAD.WIDE.U32 R6, R6, -0x2daee0ad, RZ ;  /* 0xd2511f5306067825 */ /* 0x000fe200078e00ff */
[----:B------:R-:W-:Y:S04]  /*55a0*/  LOP3.LUT R102, R51, UR19, R102, 0x96, !PT ;  /* 0x0000001333667c12 */ /* 0x000fe8000f8e9666 */
[----:B------:R4:W-:Y:S01]  /*55b0*/  MUFU.EX2 R110, R48 ;  /* 0x00000030006e7308 */ /* 0x0009e20000000800 */
[----:B------:R-:W-:Y:S04]  /*55c0*/  IMAD.WIDE.U32 R30, R30, -0x2daee0ad, RZ ;  /* 0xd2511f531e1e7825 */ /* 0x000fe800078e00ff */
[----:B------:R-:W-:Y:S01]  /*55d0*/  IMAD.WIDE.U32 R102, R102, -0x326172a9, RZ ;  /* 0xcd9e8d5766667825 */ /* 0x000fe200078e00ff */
[----:B------:R-:W-:Y:S04]  /*55e0*/  LOP3.LUT R224, R31, UR21, R224, 0x96, !PT ;  /* 0x000000151fe07c12 */ /* 0x000fe8000f8e96e0 */
[----:B------:R2:W-:Y:S01]  /*55f0*/  MUFU.EX2 R223, R47 ;  /* 0x0000002f00df7308 */ /* 0x0005e20000000800 */
[----:B------:R-:W-:Y:S01]  /*5600*/  IMAD.WIDE.U32 R214, R214, -0x2daee0ad, RZ ;  /* 0xd2511f53d6d67825 */ /* 0x000fe200078e00ff */
[----:B------:R-:W-:Y:S02]  /*5610*/  LOP3.LUT R39, R102, 0xff, RZ, 0xc0, !PT ;  /* 0x000000ff66277812 */ /* 0x000fe400078ec0ff */
[----:B------:R-:W-:Y:S01]  /*5620*/  SHF.R.U32.HI R36, RZ, 0x18, R102 ;  /* 0x00000018ff247819 */ /* 0x000fe20000011666 */
[----:B------:R-:W-:Y:S01]  /*5630*/  IMAD.WIDE.U32 R224, R224, -0x326172a9, RZ ;  /* 0xcd9e8d57e0e07825 */ /* 0x000fe200078e00ff */
[----:B------:R-:W-:Y:S04]  /*5640*/  LOP3.LUT R30, R215, UR19, R30, 0x96, !PT ;  /* 0x00000013d71e7c12 */ /* 0x000fe8000f8e961e */
[----:B------:R2:W-:Y:S01]  /*5650*/  MUFU.EX2 R121, R15 ;  /* 0x0000000f00797308 */ /* 0x0005e20000000800 */
[----:B------:R-:W-:Y:S01]  /*5660*/  SHF.R.U32.HI R28, RZ, 0x10, R102 ;  /* 0x00000010ff1c7819 */ /* 0x000fe20000011666 */
[----:B------:R-:W-:Y:S01]  /*5670*/  IMAD.WIDE.U32 R126, R126, -0x2daee0ad, RZ ;  /* 0xd2511f537e7e7825 */ /* 0x000fe200078e00ff */
[----:B------:R-:W-:Y:S02]  /*5680*/  LOP3.LUT R34, R225, UR20, R34, 0x96, !PT ;  /* 0x00000014e1227c12 */ /* 0x000fe4000f8e9622 */
[----:B------:R-:W-:Y:S01]  /*5690*/  LOP3.LUT R28, R28, 0xff, RZ, 0xc0, !PT ;  /* 0x000000ff1c1c7812 */ /* 0x000fe200078ec0ff */
[----:B------:R-:W-:Y:S01]  /*56a0*/  IMAD.WIDE.U32 R30, R30, -0x326172a9, RZ ;  /* 0xcd9e8d571e1e7825 */ /* 0x000fe200078e00ff */
[----:B------:R-:W-:Y:S03]  /*56b0*/  LOP3.LUT R126, R7, UR19, R126, 0x96, !PT ;  /* 0x00000013077e7c12 */ /* 0x000fe6000f8e967e */
[----:B------:R2:W-:Y:S01]  /*56c0*/  MUFU.EX2 R244, R17 ;  /* 0x0000001100f47308 */ /* 0x0005e20000000800 */
[----:B------:R-:W-:Y:S01]  /*56d0*/  LOP3.LUT R210, R127, UR21, R210, 0x96, !PT ;  /* 0x000000157fd27c12 */ /* 0x000fe2000f8e96d2 */
[----:B------:R-:W-:Y:S01]  /*56e0*/  IMAD.WIDE.U32 R34, R34, -0x2daee0ad, RZ ;  /* 0xd2511f5322227825 */ /* 0x000fe200078e00ff */
[----:B------:R-:W-:Y:S02]  /*56f0*/  LOP3.LUT R4, R30, 0xff, RZ, 0xc0, !PT ;  /* 0x000000ff1e047812 */ /* 0x000fe400078ec0ff */
[----:B-1----:R-:W-:Y:S01]  /*5700*/  SHF.R.U32.HI R8, RZ, 0x18, R30 ;  /* 0x00000018ff087819 */ /* 0x002fe2000001161e */
[----:B------:R-:W-:Y:S01]  /*5710*/  IMAD.WIDE.U32 R126, R126, -0x326172a9, RZ ;  /* 0xcd9e8d577e7e7825 */ /* 0x000fe200078e00ff */
[----:B------:R-:W-:Y:S03]  /*5720*/  ISETP.LE.U32.AND P3, PT, R4, UR6, PT ;  /* 0x0000000604007c0c */ /* 0x000fe6000bf63070 */
[----:B------:R1:W-:Y:S01]  /*5730*/  MUFU.EX2 R247, R11 ;  /* 0x0000000b00f77308 */ /* 0x0003e20000000800 */
[----:B------:R-:W-:Y:S01]  /*5740*/  LOP3.LUT R20, R34, 0xff, RZ, 0xc0, !PT ;  /* 0x000000ff22147812 */ /* 0x000fe200078ec0ff */
[----:B------:R-:W-:Y:S01]  /*5750*/  IMAD.WIDE.U32 R210, R210, -0x326172a9, RZ ;  /* 0xcd9e8d57d2d27825 */ /* 0x000fe200078e00ff */
[----:B------:R-:W-:Y:S02]  /*5760*/  LOP3.LUT R22, R126, 0xff, RZ, 0xc0, !PT ;  /* 0x000000ff7e167812 */ /* 0x000fe400078ec0ff */
[----:B------:R-:W-:Y:S02]  /*5770*/  ISETP.LE.U32.AND P2, PT, R20, UR6, PT ;  /* 0x0000000614007c0c */ /* 0x000fe4000bf43070 */
[----:B------:R-:W-:Y:S03]  /*5780*/  SHF.R.U32.HI R18, RZ, 0x18, R34 ;  /* 0x00000018ff127819 */ /* 0x000fe60000011622 */
[----:B------:R1:W-:Y:S01]  /*5790*/  MUFU.EX2 R222, R49 ;  /* 0x0000003100de7308 */ /* 0x0003e20000000800 */
[----:B------:R-:W-:Y:S02]  /*57a0*/  ISETP.LE.U32.AND P0, PT, R22, UR6, PT ;  /* 0x0000000616007c0c */ /* 0x000fe4000bf03070 */
[----:B------:R-:W-:Y:S02]  /*57b0*/  SHF.R.U32.HI R4, RZ, 0x18, R126 ;  /* 0x00000018ff047819 */ /* 0x000fe4000001167e */
[----:B------:R-:W-:Y:S02]  /*57c0*/  ISETP.LE.U32.AND P4, PT, R8, UR6, PT ;  /* 0x0000000608007c0c */ /* 0x000fe4000bf83070 */
[----:B------:R-:W-:Y:S03]  /*57d0*/  ISETP.LE.U32.AND P1, PT, R18, UR6, PT ;  /* 0x0000000612007c0c */ /* 0x000fe6000bf23070 */
[----:B------:R1:W-:Y:S01]  /*57e0*/  MUFU.EX2 R119, R12 ;  /* 0x0000000c00777308 */ /* 0x0003e20000000800 */
[----:B---3--:R-:W-:Y:S02]  /*57f0*/  LOP3.LUT R23, R31, UR18, R224, 0x96, !PT ;  /* 0x000000121f177c12 */ /* 0x008fe4000f8e96e0 */
[----:B------:R-:W-:Y:S02]  /*5800*/  LOP3.LUT R7, R219, UR19, R226, 0x96, !PT ;  /* 0x00000013db077c12 */ /* 0x000fe4000f8e96e2 */
[----:B----4-:R-:W-:Y:S02]  /*5810*/  SHF.R.U32.HI R48, RZ, 0x10, R30 ;  /* 0x00000010ff307819 */ /* 0x010fe4000001161e */
[----:B------:R-:W-:Y:S03]  /*5820*/  LOP3.LUT R31, R30, 0xffff, RZ, 0xc0, !PT ;  /* 0x0000ffff1e1f7812 */ /* 0x000fe600078ec0ff */
[----:B------:R3:W-:Y:S01]  /*5830*/  MUFU.EX2 R245, R14 ;  /* 0x0000000e00f57308 */ /* 0x0007e20000000800 */
[----:B--2---:R-:W-:Y:S02]  /*5840*/  SHF.R.U32.HI R47, RZ, 0x10, R34 ;  /* 0x00000010ff2f7819 */ /* 0x004fe40000011622 */
[----:B------:R-:W-:Y:S02]  /*5850*/  LOP3.LUT R30, R34, 0xffff, RZ, 0xc0, !PT ;  /* 0x0000ffff221e7812 */ /* 0x000fe400078ec0ff */
[----:B------:R-:W-:Y:S02]  /*5860*/  LOP3.LUT R15, R35, UR17, R214, 0x96, !PT ;  /* 0x00000011230f7c12 */ /* 0x000fe4000f8e96d6 */
[C---:B------:R-:W-:Y:S03]  /*5870*/  LOP3.LUT R17, R26.reuse, 0xff, RZ, 0xc0, !PT ;  /* 0x000000ff1a117812 */ /* 0x040fe600078ec0ff */
[----:B------:R2:W-:Y:S01]  /*5880*/  MUFU.EX2 R238, R33 ;  /* 0x0000002100ee7308 */ /* 0x0005e20000000800 */
[--C-:B-1----:R-:W-:Y:S02]  /*5890*/  SHF.R.U32.HI R11, RZ, 0x18, R26.reuse ;  /* 0x00000018ff0b7819 */ /* 0x102fe4000001161a */
[----:B------:R-:W-:Y:S02]  /*58a0*/  SHF.R.U32.HI R34, RZ, 0x10, R26 ;  /* 0x00000010ff227819 */ /* 0x000fe4000001161a */
[----:B------:R-:W-:Y:S02]  /*58b0*/  LOP3.LUT R49, R23, 0xff, RZ, 0xc0, !PT ;  /* 0x000000ff17317812 */ /* 0x000fe400078ec0ff */
[----:B------:R-:W-:Y:S03]  /*58c0*/  LOP3.LUT R12, R27, UR17, R218, 0x96, !PT ;  /* 0x000000111b0c7c12 */ /* 0x000fe6000f8e96da */
[----:B------:R1:W4:Y:S01]  /*58d0*/  MUFU.EX2 R112, R32 ;  /* 0x0000002000707308 */ /* 0x0003220000000800 */
[----:B------:R-:W-:Y:S02]  /*58e0*/  LOP3.LUT R26, R26, 0xffff, RZ, 0xc0, !PT ;  /* 0x0000ffff1a1a7812 */ /* 0x000fe400078ec0ff */
[----:B---3--:R-:W-:Y:S02]  /*58f0*/  LOP3.LUT R14, R127, UR18, R210, 0x96, !PT ;  /* 0x000000127f0e7c12 */ /* 0x008fe4000f8e96d2 */
[----:B------:R-:W-:Y:S02]  /*5900*/  LOP3.LUT R27, R126, 0xffff, RZ, 0xc0, !PT ;  /* 0x0000ffff7e1b7812 */ /* 0x000fe400078ec0ff */
[----:B------:R-:W-:Y:S03]  /*5910*/  ISETP.LE.U32.AND P5, PT, R11, UR6, PT ;  /* 0x000000060b007c0c */ /* 0x000fe6000bfa3070 */
[----:B------:R3:W-:Y:S01]  /*5920*/  MUFU.EX2 R231, R40 ;  /* 0x0000002800e77308 */ /* 0x0007e20000000800 */
[----:B--2---:R-:W-:Y:S01]  /*5930*/  SHF.R.U32.HI R33, RZ, 0x10, R126 ;  /* 0x00000010ff217819 */ /* 0x004fe2000001167e */
[----:B------:R-:W-:Y:S01]  /*5940*/  IMAD.WIDE.U32 R126, R7, -0x326172a9, RZ ;  /* 0xcd9e8d57077e7825 */ /* 0x000fe200078e00ff */
[C---:B------:R-:W-:Y:S02]  /*5950*/  LOP3.LUT R35, R60.reuse, 0xff, RZ, 0xc0, !PT ;  /* 0x000000ff3c237812 */ /* 0x040fe400078ec0ff */
[--C-:B------:R-:W-:Y:S02]  /*5960*/  SHF.R.U32.HI R20, RZ, 0x10, R60.reuse ;  /* 0x00000010ff147819 */ /* 0x100fe4000001163c */
[----:B------:R-:W-:Y:S03]  /*5970*/  LOP3.LUT R7, R60, 0xffff, RZ, 0xc0, !PT ;  /* 0x0000ffff3c077812 */ /* 0x000fe600078ec0ff */
[----:B------:R2:W-:Y:S01]  /*5980*/  MUFU.EX2 R252, R5 ;  /* 0x0000000500fc7308 */ /* 0x0005e20000000800 */
[----:B-1----:R-:W-:Y:S02]  /*5990*/  SHF.R.U32.HI R32, RZ, 0x18, R60 ;  /* 0x00000018ff207819 */ /* 0x002fe4000001163c */
[----:B------:R-:W-:Y:S02]  /*59a0*/  SHF.R.U32.HI R60, RZ, 0x18, R23 ;  /* 0x00000018ff3c7819 */ /* 0x000fe40000011617 */
[----:B------:R-:W-:Y:S02]  /*59b0*/  LOP3.LUT R48, R48, 0xff, RZ, 0xc0, !PT ;  /* 0x000000ff30307812 */ /* 0x000fe400078ec0ff */
[----:B------:R-:W-:Y:S03]  /*59c0*/  ISETP.LE.U32.AND P6, PT, R17, UR6, PT ;  /* 0x0000000611007c0c */ /* 0x000fe6000bfc3070 */
[----:B------:R1:W-:Y:S01]  /*59d0*/  MUFU.EX2 R239, R29 ;  /* 0x0000001d00ef7308 */ /* 0x0003e20000000800 */
[----:B---3--:R-:W-:Y:S02]  /*59e0*/  LOP3.LUT R40, R15, 0xff, RZ, 0xc0, !PT ;  /* 0x000000ff0f287812 */ /* 0x008fe400078ec0ff */
[----:B------:R-:W-:Y:S02]  /*59f0*/  LOP3.LUT R47, R47, 0xff, RZ, 0xc0, !PT ;  /* 0x000000ff2f2f7812 */ /* 0x000fe400078ec0ff */
[----:B------:R-:W-:Y:S02]  /*5a00*/  LOP3.LUT R100, R211, UR20, R100, 0x96, !PT ;  /* 0x00000014d3647c12 */ /* 0x000fe4000f8e9664 */
[----:B------:R-:W-:Y:S03]  /*5a10*/  LOP3.LUT R51, R126, 0xff, RZ, 0xc0, !PT ;  /* 0x000000ff7e337812 */ /* 0x000fe600078ec0ff */
[----:B------:R3:W-:Y:S01]  /*5a20*/  MUFU.EX2 R248, R10 ;  /* 0x0000000a00f87308 */ /* 0x0007e20000000800 */
[----:B------:R-:W-:Y:S01]  /*5a30*/  LOP3.LUT R33, R33, 0xff, RZ, 0xc0, !PT ;  /* 0x000000ff21217812 */ /* 0x000fe200078ec0ff */
[----:B------:R-:W-:Y:S01]  /*5a40*/  IMAD.WIDE.U32 R100, R100, -0x2daee0ad, RZ ;  /* 0xd2511f5364647825 */ /* 0x000fe200078e00ff */
[----:B------:R-:W-:Y:S02]  /*5a50*/  LOP3.LUT R34, R34, 0xff, RZ, 0xc0, !PT ;  /* 0x000000ff22227812 */ /* 0x000fe400078ec0ff */
[----:B------:R-:W-:Y:S02]  /*5a60*/  LOP3.LUT R11, R127, UR18, R106, 0x96, !PT ;  /* 0x000000127f0b7c12 */ /* 0x000fe4000f8e966a */
[----:B------:R-:W-:Y:S03]  /*5a70*/  LOP3.LUT R44, R100, 0xff, RZ, 0xc0, !PT ;  /* 0x000000ff642c7812 */ /* 0x000fe600078ec0ff */
[----:B------:R-:W4:Y:S01]  /*5a80*/  MUFU.EX2 R240, R240 ;  /* 0x000000f000f07308 */ /* 0x000f220000000800 */
[----:B------:R-:W-:Y:S02]  /*5a90*/  SHF.R.U32.HI R31, RZ, 0x8, R31 ;  /* 0x00000008ff1f7819 */ /* 0x000fe4000001161f */
[----:B--2---:R-:W-:Y:S02]  /*5aa0*/  SHF.R.U32.HI R5, RZ, 0x18, R11 ;  /* 0x00000018ff057819 */ /* 0x004fe4000001160b */
[----:B------:R-:W-:Y:S02]  /*5ab0*/  LOP3.LUT R31, R31, 0xffff, RZ, 0xc0, !PT ;  /* 0x0000ffff1f1f7812 */ /* 0x000fe400078ec0ff */
[----:B------:R-:W-:Y:S03]  /*5ac0*/  SHF.R.U32.HI R38, RZ, 0x18, R100 ;  /* 0x00000018ff267819 */ /* 0x000fe60000011664 */
[----:B------:R-:W2:Y:S01]  /*5ad0*/  MUFU.EX2 R224, R46 ;  /* 0x0000002e00e07308 */ /* 0x000ea20000000800 */
[----:B------:R-:W-:Y:S02]  /*5ae0*/  SHF.R.U32.HI R30, RZ, 0x8, R30 ;  /* 0x00000008ff1e7819 */ /* 0x000fe4000001161e */
[----:B-1----:R-:W-:Y:S02]  /*5af0*/  SHF.R.U32.HI R29, RZ, 0x10, R126 ;  /* 0x00000010ff1d7819 */ /* 0x002fe4000001167e */
[----:B---3--:R-:W-:Y:S02]  /*5b00*/  SHF.R.U32.HI R10, RZ, 0x10, R12 ;  /* 0x00000010ff0a7819 */ /* 0x008fe4000001160c */
[----:B------:R-:W-:Y:S03]  /*5b10*/  SHF.R.U32.HI R26, RZ, 0x8, R26 ;  /* 0x00000008ff1a7819 */ /* 0x000fe6000001161a */
[----:B------:R1:W-:Y:S01]  /*5b20*/  MUFU.EX2 R246, R13 ;  /* 0x0000000d00f67308 */ /* 0x0003e20000000800 */
[----:B------:R-:W-:Y:S02]  /*5b30*/  LOP3.LUT R29, R29, 0xff, RZ, 0xc0, !PT ;  /* 0x000000ff1d1d7812 */ /* 0x000fe400078ec0ff */
[----:B------:R-:W-:Y:S02]  /*5b40*/  LOP3.LUT R10, R10, 0xff, RZ, 0xc0, !PT ;  /* 0x000000ff0a0a7812 */ /* 0x000fe400078ec0ff */
[----:B------:R-:W-:Y:S02]  /*5b50*/  LOP3.LUT R26, R26, 0xffff, RZ, 0xc0, !PT ;  /* 0x0000ffff1a1a7812 */ /* 0x000fe400078ec0ff */
[----:B------:R-:W-:Y:S03]  /*5b60*/  LOP3.LUT R8, R103, UR18, R104, 0x96, !PT ;  /* 0x0000001267087c12 */ /* 0x000fe6000f8e9668 */
[----:B------:R-:W3:Y:S01]  /*5b70*/  MUFU.EX2 R219, R52 ;  /* 0x0000003400db7308 */ /* 0x000ee20000000800 */
[----:B------:R-:W-:Y:S02]  /*5b80*/  SHF.R.U32.HI R27, RZ, 0x8, R27 ;  /* 0x00000008ff1b7819 */ /* 0x000fe4000001161b */
[----:B------:R-:W-:Y:S02]  /*5b90*/  LOP3.LUT R6, R101, UR17, R6, 0x96, !PT ;  /* 0x0000001165067c12 */ /* 0x000fe4000f8e9606 */
[----:B------:R-:W-:Y:S02]  /*5ba0*/  LOP3.LUT R27, R27, 0xffff, RZ, 0xc0, !PT ;  /* 0x0000ffff1b1b7812 */ /* 0x000fe400078ec0ff */
[----:B------:R-:W-:Y:S03]  /*5bb0*/  SHF.R.U32.HI R24, RZ, 0x10, R100 ;  /* 0x00000010ff187819 */ /* 0x000fe60000011664 */
[----:B------:R-:W3:Y:S01]  /*5bc0*/  MUFU.EX2 R243, R21 ;  /* 0x0000001500f37308 */ /* 0x000ee20000000800 */
[----:B-1----:R-:W-:Y:S02]  /*5bd0*/  SHF.R.U32.HI R13, RZ, 0x10, R11 ;  /* 0x00000010ff0d7819 */ /* 0x002fe4000001160b */
[----:B------:R-:W-:Y:S02]  /*5be0*/  LOP3.LUT R24, R24, 0xff, RZ, 0xc0, !PT ;  /* 0x000000ff18187812 */ /* 0x000fe400078ec0ff */
[----:B------:R-:W-:Y:S02]  /*5bf0*/  LOP3.LUT R13, R13, 0xff, RZ, 0xc0, !PT ;  /* 0x000000ff0d0d7812 */ /* 0x000fe400078ec0ff */
[----:B------:R-:W-:Y:S03]  /*5c00*/  LOP3.LUT R17, R102, 0xffff, RZ, 0xc0, !PT ;  /* 0x0000ffff66117812 */ /* 0x000fe600078ec0ff */
[----:B------:R-:W1:Y:S01]  /*5c10*/  MUFU.EX2 R241, R25 ;  /* 0x0000001900f17308 */ /* 0x000e620000000800 */
[----:B------:R-:W-:Y:S02]  /*5c20*/  LOP3.LUT R18, R100, 0xffff, RZ, 0xc0, !PT ;  /* 0x0000ffff64127812 */ /* 0x000fe400078ec0ff */
[----:B------:R-:W-:Y:S02]  /*5c30*/  SHF.R.U32.HI R17, RZ, 0x8, R17 ;  /* 0x00000008ff117819 */ /* 0x000fe40000011611 */
[----:B------:R-:W-:Y:S02]  /*5c40*/  SHF.R.U32.HI R18, RZ, 0x8, R18 ;  /* 0x00000008ff127819 */ /* 0x000fe40000011612 */
[----:B------:R-:W-:Y:S03]  /*5c50*/  LOP3.LUT R17, R17, 0xffff, RZ, 0xc0, !PT ;  /* 0x0000ffff11117812 */ /* 0x000fe600078ec0ff */
[----:B------:R-:W1:Y:S01]  /*5c60*/  MUFU.EX2 R226, R42 ;  /* 0x0000002a00e27308 */ /* 0x000e620000000800 */
[----:B------:R-:W-:Y:S02]  /*5c70*/  LOP3.LUT R18, R18, 0xffff, RZ, 0xc0, !PT ;  /* 0x0000ffff12127812 */ /* 0x000fe400078ec0ff */
[----:B------:R-:W-:Y:S02]  /*5c80*/  LOP3.LUT R22, R126, 0xffff, RZ, 0xc0, !PT ;  /* 0x0000ffff7e167812 */ /* 0x000fe400078ec0ff */
[----:B------:R-:W-:Y:S02]  /*5c90*/  LOP3.LUT R20, R20, 0xff, RZ, 0xc0, !PT ;  /* 0x000000ff14147812 */ /* 0x000fe400078ec0ff */
[----:B------:R-:W-:Y:S03]  /*5ca0*/  SHF.R.U32.HI R22, RZ, 0x8, R22 ;  /* 0x00000008ff167819 */ /* 0x000fe60000011616 */
[----:B------:R-:W1:Y:S01]  /*5cb0*/  MUFU.EX2 R227, R45 ;  /* 0x0000002d00e37308 */ /* 0x000e620000000800 */
[----:B------:R-:W-:Y:S02]  /*5cc0*/  SHF.R.U32.HI R7, RZ, 0x8, R7 ;  /* 0x00000008ff077819 */ /* 0x000fe40000011607 */
[----:B------:R-:W-:Y:S02]  /*5cd0*/  LOP3.LUT R22, R22, 0xffff, RZ, 0xc0, !PT ;  /* 0x0000ffff16167812 */ /* 0x000fe400078ec0ff */
[----:B------:R-:W-:Y:S05]  /*5ce0*/  LOP3.LUT R7, R7, 0xffff, RZ, 0xc0, !PT ;  /* 0x0000ffff07077812 */ /* 0x000fea00078ec0ff */
[----:B------:R-:W1:Y:S10]  /*5cf0*/  MUFU.EX2 R236, R37 ;  /* 0x0000002500ec7308 */ /* 0x000e740000000800 */
[----:B------:R-:W-:Y:S10]  /*5d00*/  MUFU.EX2 R249, R9 ;  /* 0x0000000900f97308 */ /* 0x000ff40000000800 */
[----:B------:R-:W-:Y:S10]  /*5d10*/  MUFU.EX2 R215, R54 ;  /* 0x0000003600d77308 */ /* 0x000ff40000000800 */
[----:B------:R-:W-:Y:S10]  /*5d20*/  MUFU.EX2 R214, R55 ;  /* 0x0000003700d67308 */ /* 0x000ff40000000800 */
[----:B------:R-:W-:Y:S10]  /*5d30*/  MUFU.EX2 R218, R53 ;  /* 0x0000003500da7308 */ /* 0x000ff40000000800 */
[----:B------:R-:W-:Y:S10]  /*5d40*/  MUFU.EX2 R230, R41 ;  /* 0x0000002900e67308 */ /* 0x000ff40000000800 */
[----:B------:R-:W1:Y:S10]  /*5d50*/  MUFU.EX2 R225, R43 ;  /* 0x0000002b00e17308 */ /* 0x000e740000000800 */
[----:B------:R-:W-:Y:S10]  /*5d60*/  MUFU.EX2 R211, R56 ;  /* 0x0000003800d37308 */ /* 0x000ff40000000800 */
[----:B------:R-:W-:Y:S10]  /*5d70*/  MUFU.EX2 R127, R59 ;  /* 0x0000003b007f7308 */ /* 0x000ff40000000800 */
[----:B------:R-:W-:Y:S10]  /*5d80*/  MUFU.EX2 R210, R57 ;  /* 0x0000003900d27308 */ /* 0x000ff40000000800 */
[----:B------:R-:W1:Y:S10]  /*5d90*/  MUFU.EX2 R199, R58 ;  /* 0x0000003a00c77308 */ /* 0x000e740000000800 */
[----:B------:R-:W-:Y:S01]  /*5da0*/  MUFU.EX2 R204, R19 ;  /* 0x0000001300cc7308 */ /* 0x000fe20000000800 */
[----:B------:R-:W-:Y:S01]  /*5db0*/  @!P3 FADD.FTZ R116, -R116, -RZ ;  /* 0x800000ff7474b221 */ /* 0x000fe20000010100 */
[----:B------:R-:W-:Y:S01]  /*5dc0*/  ISETP.LE.U32.AND P3, PT, R4, UR6, PT ;  /* 0x0000000604007c0c */ /* 0x000fe2000bf63070 */
[----:B----4-:R-:W-:Y:S01]  /*5dd0*/  @!P2 FADD.FTZ R112, -R112, -RZ ;  /* 0x800000ff7070a221 */ /* 0x010fe20000010100 */
[----:B------:R-:W-:Y:S01]  /*5de0*/  ISETP.LE.U32.AND P2, PT, R49, UR6, PT ;  /* 0x0000000631007c0c */ /* 0x000fe2000bf43070 */
[----:B------:R-:W-:Y:S01]  /*5df0*/  @!P0 FADD.FTZ R110, -R110, -RZ ;  /* 0x800000ff6e6e8221 */ /* 0x000fe20000010100 */
[----:B------:R-:W-:Y:S01]  /*5e00*/  ISETP.LE.U32.AND P0, PT, R40, UR6, PT ;  /* 0x0000000628007c0c */ /* 0x000fe2000bf03070 */
[----:B------:R-:W-:Y:S01]  /*5e10*/  @!P4 FADD.FTZ R117, -R117, -RZ ;  /* 0x800000ff7575c221 */ /* 0x000fe20000010100 */
[----:B------:R-:W-:Y:S01]  /*5e20*/  ISETP.LE.U32.AND P4, PT, R60, UR6, PT ;  /* 0x000000063c007c0c */ /* 0x000fe2000bf83070 */
[----:B------:R-:W-:Y:S01]  /*5e30*/  @!P1 FADD.FTZ R113, -R113, -RZ ;  /* 0x800000ff71719221 */ /* 0x000fe20000010100 */
[----:B------:R-:W-:Y:S01]  /*5e40*/  ISETP.LE.U32.AND P1, PT, R48, UR6, PT ;  /* 0x0000000630007c0c */ /* 0x000fe2000bf23070 */
[----:B------:R-:W-:Y:S01]  /*5e50*/  @!P5 FADD.FTZ R115, -R115, -RZ ;  /* 0x800000ff7373d221 */ /* 0x000fe20000010100 */
[----:B------:R-:W-:Y:S01]  /*5e60*/  SHF.R.U32.HI R40, RZ, 0x18, R15 ;  /* 0x00000018ff287819 */ /* 0x000fe2000001160f */
[----:B------:R-:W-:Y:S01]  /*5e70*/  @!P6 FADD.FTZ R114, -R114, -RZ ;  /* 0x800000ff7272e221 */ /* 0x000fe20000010100 */
[----:B------:R-:W-:Y:S01]  /*5e80*/  LOP3.LUT R4, R61, UR17, R50, 0x96, !PT ;  /* 0x000000113d047c12 */ /* 0x000fe2000f8e9632 */
[----:B------:R-:W-:Y:S01]  /*5e90*/  @!P3 FADD.FTZ R111, -R111, -RZ ;  /* 0x800000ff6f6fb221 */ /* 0x000fe20000010100 */
[----:B------:R-:W-:Y:S01]  /*5ea0*/  ISETP.LE.U32.AND P3, PT, R40, UR6, PT ;  /* 0x0000000628007c0c */ /* 0x000fe2000bf63070 */
[----:B------:R-:W-:Y:S01]  /*5eb0*/  @!P2 FADD.FTZ R124, -R124, -RZ ;  /* 0x800000ff7c7ca221 */ /* 0x000fe20000010100 */
[----:B------:R-:W-:Y:S01]  /*5ec0*/  SHF.R.U32.HI R50, RZ, 0x18, R126 ;  /* 0x00000018ff327819 */ /* 0x000fe2000001167e */
[----:B------:R-:W-:Y:S01]  /*5ed0*/  @!P0 FADD.FTZ R120, -R120, -RZ ;  /* 0x800000ff78788221 */ /* 0x000fe20000010100 */
[----:B------:R-:W-:Y:S01]  /*5ee0*/  LOP3.LUT R40, R12, 0xff, RZ, 0xc0, !PT ;  /* 0x000000ff0c287812 */ /* 0x000fe200078ec0ff */
[----:B------:R-:W-:Y:S01]  /*5ef0*/  @!P4 FADD.FTZ R123, -R123, -RZ ;  /* 0x800000ff7b7bc221 */ /* 0x000fe20000010100 */
[----:B------:R-:W-:Y:S01]  /*5f00*/  ISETP.LE.U32.AND P5, PT, R50, UR6, PT ;  /* 0x0000000632007c0c */ /* 0x000fe2000bfa3070 */
[----:B------:R-:W-:Y:S01]  /*5f10*/  @!P1 FADD.FTZ R118, -R118, -RZ ;  /* 0x800000ff76769221 */ /* 0x000fe20000010100 */
[----:B------:R-:W-:Y:S01]  /*5f20*/  ISETP.LE.U32.AND P2, PT, R40, UR6, PT ;  /* 0x0000000628007c0c */ /* 0x000fe2000bf43070 */
[----:B------:R-:W4:Y:S01]  /*5f30*/  MUFU.EX2 R126, R16 ;  /* 0x00000010007e7308 */ /* 0x000f220000000800 */
[----:B------:R-:W-:Y:S02]  /*5f40*/  SHF.R.U32.HI R40, RZ, 0x18, R12 ;  /* 0x00000018ff287819 */ /* 0x000fe4000001160c */
[----:B------:R-:W-:Y:S01]  /*5f50*/  ISETP.LE.U32.AND P4, PT, R47, UR6, PT ;  /* 0x000000062f007c0c */ /* 0x000fe2000bf83070 */
[----:B------:R-:W-:Y:S01]  /*5f60*/  @!P3 FADD.FTZ R220, -R220, -RZ ;  /* 0x800000ffdcdcb221 */ /* 0x000fe20000010100 */
[----:B------:R-:W-:Y:S02]  /*5f70*/  ISETP.LE.U32.AND P1, PT, R40, UR6, PT ;  /* 0x0000000628007c0c */ /* 0x000fe4000bf23070 */
[----:B------:R-:W-:Y:S02]  /*5f80*/  ISETP.LE.U32.AND P6, PT, R51, UR6, PT ;  /* 0x0000000633007c0c */ /* 0x000fe4000bfc3070 */
[----:B------:R-:W-:Y:S01]  /*5f90*/  LOP3.LUT R40, R14, 0xff, RZ, 0xc0, !PT ;  /* 0x000000ff0e287812 */ /* 0x000fe200078ec0ff */
[----:B------:R-:W-:Y:S01]  /*5fa0*/  @!P5 FADD.FTZ R121, -R121, -RZ ;  /* 0x800000ff7979d221 */ /* 0x000fe20000010100 */
[----:B------:R-:W-:Y:S01]  /*5fb0*/  ISETP.LE.U32.AND P3, PT, R33, UR6, PT ;  /* 0x0000000621007c0c */ /* 0x000fe2000bf63070 */
[----:B------:R-:W-:Y:S01]  /*5fc0*/  @!P2 FADD.FTZ R229, -R229, -RZ ;  /* 0x800000ffe5e5a221 */ /* 0x000fe20000010100 */
[----:B------:R-:W-:Y:S02]  /*5fd0*/  ISETP.LE.U32.AND P5, PT, R40, UR6, PT ;  /* 0x0000000628007c0c */ /* 0x000fe4000bfa3070 */
[----:B------:R-:W-:Y:S01]  /*5fe0*/  ISETP.LE.U32.AND P2, PT, R36, UR6, PT ;  /* 0x0000000624007c0c */ /* 0x000fe2000bf43070 */
[----:B------:R-:W-:Y:S01]  /*5ff0*/  @!P4 FADD.FTZ R122, -R122, -RZ ;  /* 0x800000ff7a7ac221 */ /* 0x000fe20000010100 */
[----:B------:R-:W-:Y:S01]  /*6000*/  ISETP.LE.U32.AND P4, PT, R39, UR6, PT ;  /* 0x0000000627007c0c */ /* 0x000fe2000bf83070 */
[----:B------:R-:W-:Y:S01]  /*6010*/  @!P1 FADD.FTZ R234, -R234, -RZ ;  /* 0x800000ffeaea9221 */ /* 0x000fe20000010100 */
[----:B------:R-:W-:Y:S01]  /*6020*/  ISETP.LE.U32.AND P1, PT, R44, UR6, PT ;  /* 0x000000062c007c0c */ /* 0x000fe2000bf23070 */
[----:B------:R-:W-:Y:S01]  /*6030*/  @!P6 FADD.FTZ R119, -R119, -RZ ;  /* 0x800000ff7777e221 */ /* 0x000fe20000010100 */
[----:B------:R-:W-:Y:S02]  /*6040*/  ISETP.LE.U32.AND P6, PT, R34, UR6, PT ;  /* 0x0000000622007c0c */ /* 0x000fe4000bfc3070 */
[----:B------:R-:W-:Y:S01]  /*6050*/  SHF.R.U32.HI R33, RZ, 0x10, R23 ;  /* 0x00000010ff217819 */ /* 0x000fe20000011617 */
[----:B------:R-:W-:Y:S01]  /*6060*/  @!P3 FADD.FTZ R221, -R221, -RZ ;  /* 0x800000ffddddb221 */ /* 0x000fe20000010100 */
[----:B------:R-:W-:Y:S01]  /*6070*/  LOP3.LUT R12, R12, 0xffff, RZ, 0xc0, !PT ;  /* 0x0000ffff0c0c7812 */ /* 0x000fe200078ec0ff */
[----:B------:R-:W-:Y:S01]  /*6080*/  @!P5 FADD.FTZ R232, -R232, -RZ ;  /* 0x800000ffe8e8d221 */ /* 0x000fe20000010100 */
[----:B------:R-:W-:Y:S01]  /*6090*/  ISETP.LE.U32.AND P5, PT, R35, UR6, PT ;  /* 0x0000000623007c0c */ /* 0x000fe2000bfa3070 */
[----:B------:R-:W-:Y:S01]  /*60a0*/  @!P2 FADD.FTZ R223, -R223, -RZ ;  /* 0x800000ffdfdfa221 */ /* 0x000fe20000010100 */
        /* <DEDUP_REMOVED lines=8> */
[----:B------:R-:W-:Y:S01]  /*6130*/  SHF.R.U32.HI R5, RZ, 0x10, R15 ;  /* 0x00000010ff057819 */ /* 0x000fe2000001160f */
[----:B------:R-:W-:Y:S01]  /*6140*/  @!P5 FADD.FTZ R209, -R209, -RZ ;  /* 0x800000ffd1d1d221 */ /* 0x000fe20000010100 */
[----:B------:R-:W-:Y:S02]  /*6150*/  ISETP.LE.U32.AND P6, PT, R38, UR6, PT ;  /* 0x0000000626007c0c */ /* 0x000fe4000bfc3070 */
[----:B------:R-:W-:Y:S01]  /*6160*/  ISETP.LE.U32.AND P2, PT, R31, UR6, PT ;  /* 0x000000061f007c0c */ /* 0x000fe2000bf43070 */
[----:B------:R-:W-:Y:S01]  /*6170*/  @!P4 FADD.FTZ R244, -R244, -RZ ;  /* 0x800000fff4f4c221 */ /* 0x000fe20000010100 */
[----:B------:R-:W-:Y:S01]  /*6180*/  LOP3.LUT R5, R5, 0xff, RZ, 0xc0, !PT ;  /* 0x000000ff05057812 */ /* 0x000fe200078ec0ff */
[----:B------:R-:W-:Y:S01]  /*6190*/  @!P3 FADD.FTZ R251, -R251, -RZ ;  /* 0x800000fffbfbb221 */ /* 0x000fe20000010100 */
[----:B------:R-:W-:Y:S01]  /*61a0*/  ISETP.LE.U32.AND P4, PT, R10, UR6, PT ;  /* 0x000000060a007c0c */ /* 0x000fe2000bf83070 */
[----:B------:R-:W-:Y:S01]  /*61b0*/  @!P1 FADD.FTZ R247, -R247, -RZ ;  /* 0x800000fff7f79221 */ /* 0x000fe20000010100 */
[----:B------:R-:W-:Y:S02]  /*61c0*/  ISETP.LE.U32.AND P5, PT, R5, UR6, PT ;  /* 0x0000000605007c0c */ /* 0x000fe4000bfa3070 */
[----:B------:R-:W-:Y:S02]  /*61d0*/  LOP3.LUT R5, R30, 0xffff, RZ, 0xc0, !PT ;  /* 0x0000ffff1e057812 */ /* 0x000fe400078ec0ff */
[----:B------:R-:W-:Y:S01]  /*61e0*/  LOP3.LUT R15, R15, 0xffff, RZ, 0xc0, !PT ;  /* 0x0000ffff0f0f7812 */ /* 0x000fe200078ec0ff */
[----:B------:R-:W-:Y:S01]  /*61f0*/  @!P6 FADD.FTZ R212, -R212, -RZ ;  /* 0x800000ffd4d4e221 */ /* 0x000fe20000010100 */
[----:B------:R-:W-:Y:S01]  /*6200*/  ISETP.LE.U32.AND P3, PT, R5, UR6, PT ;  /* 0x0000000605007c0c */ /* 0x000fe2000bf63070 */
[----:B------:R-:W-:Y:S01]  /*6210*/  @!P2 FADD.FTZ R250, -R250, -RZ ;  /* 0x800000fffafaa221 */ /* 0x000fe20000010100 */
[----:B------:R-:W-:Y:S02]  /*6220*/  SHF.R.U32.HI R5, RZ, 0x10, R14 ;  /* 0x00000010ff057819 */ /* 0x000fe4000001160e */
[----:B------:R-:W-:Y:S01]  /*6230*/  ISETP.LE.U32.AND P6, PT, R29, UR6, PT ;  /* 0x000000061d007c0c */ /* 0x000fe2000bfc3070 */
[----:B------:R-:W-:Y:S01]  /*6240*/  @!P4 FADD.FTZ R240, -R240, -RZ ;  /* 0x800000fff0f0c221 */ /* 0x000fe20000010100 */
[----:B------:R-:W-:Y:S01]  /*6250*/  LOP3.LUT R5, R5, 0xff, RZ, 0xc0, !PT ;  /* 0x000000ff05057812 */ /* 0x000fe200078ec0ff */
[----:B------:R-:W-:Y:S01]  /*6260*/  @!P5 FADD.FTZ R242, -R242, -RZ ;  /* 0x800000fff2f2d221 */ /* 0x000fe20000010100 */
[----:B------:R-:W-:Y:S02]  /*6270*/  ISETP.LE.U32.AND P2, PT, R26, UR6, PT ;  /* 0x000000061a007c0c */ /* 0x000fe4000bf43070 */
[----:B------:R-:W-:Y:S02]  /*6280*/  ISETP.LE.U32.AND P1, PT, R5, UR6, PT ;  /* 0x0000000605007c0c */ /* 0x000fe4000bf23070 */
[----:B------:R-:W-:Y:S01]  /*6290*/  LOP3.LUT R5, R8, 0xff, RZ, 0xc0, !PT ;  /* 0x000000ff08057812 */ /* 0x000fe200078ec0ff */
[----:B------:R-:W-:Y:S01]  /*62a0*/  @!P3 FADD.FTZ R238, -R238, -RZ ;  /* 0x800000ffeeeeb221 */ /* 0x000fe20000010100 */
[----:B------:R-:W-:Y:S02]  /*62b0*/  ISETP.LE.U32.AND P4, PT, R28, UR6, PT ;  /* 0x000000061c007c0c */ /* 0x000fe4000bf83070 */
[----:B------:R-:W-:Y:S01]  /*62c0*/  ISETP.LE.U32.AND P5, PT, R5, UR6, PT ;  /* 0x0000000605007c0c */ /* 0x000fe2000bfa3070 */
[----:B------:R-:W-:Y:S01]  /*62d0*/  @!P6 FADD.FTZ R245, -R245, -RZ ;  /* 0x800000fff5f5e221 */ /* 0x000fe20000010100 */
[----:B------:R-:W-:Y:S02]  /*62e0*/  LOP3.LUT R5, R6, 0xff, RZ, 0xc0, !PT ;  /* 0x000000ff06057812 */ /* 0x000fe400078ec0ff */
[----:B------:R-:W-:Y:S01]  /*62f0*/  ISETP.LE.U32.AND P6, PT, R27, UR6, PT ;  /* 0x000000061b007c0c */ /* 0x000fe2000bfc3070 */
[----:B------:R-:W-:Y:S01]  /*6300*/  @!P2 FADD.FTZ R239, -R239, -RZ ;  /* 0x800000ffefefa221 */ /* 0x000fe20000010100 */
[----:B------:R-:W-:Y:S01]  /*6310*/  ISETP.LE.U32.AND P2, PT, R5, UR6, PT ;  /* 0x0000000605007c0c */ /* 0x000fe2000bf43070 */
[----:B------:R-:W-:Y:S01]  /*6320*/  @!P1 FADD.FTZ R235, -R235, -RZ ;  /* 0x800000ffebeb9221 */ /* 0x000fe20000010100 */
[----:B------:R-:W-:Y:S02]  /*6330*/  LOP3.LUT R5, R23, 0xffff, RZ, 0xc0, !PT ;  /* 0x0000ffff17057812 */ /* 0x000fe400078ec0ff */
[----:B------:R-:W-:Y:S01]  /*6340*/  SHF.R.U32.HI R15, RZ, 0x8, R15 ;  /* 0x00000008ff0f7819 */ /* 0x000fe2000001160f */
[----:B--2---:R-:W-:Y:S01]  /*6350*/  @!P4 FADD.FTZ R224, -R224, -RZ ;  /* 0x800000ffe0e0c221 */ /* 0x004fe20000010100 */
[----:B------:R-:W-:Y:S01]  /*6360*/  SHF.R.U32.HI R5, RZ, 0x8, R5 ;  /* 0x00000008ff057819 */ /* 0x000fe20000011605 */
[----:B------:R-:W-:Y:S01]  /*6370*/  @!P5 FADD.FTZ R231, -R231, -RZ ;  /* 0x800000ffe7e7d221 */ /* 0x000fe20000010100 */
[----:B------:R-:W-:Y:S02]  /*6380*/  SHF.R.U32.HI R12, RZ, 0x8, R12 ;  /* 0x00000008ff0c7819 */ /* 0x000fe4000001160c */
[----:B------:R-:W-:Y:S01]  /*6390*/  LOP3.LUT R5, R5, 0xffff, RZ, 0xc0, !PT ;  /* 0x0000ffff05057812 */ /* 0x000fe200078ec0ff */
[----:B------:R-:W-:Y:S01]  /*63a0*/  @!P6 FADD.FTZ R222, -R222, -RZ ;  /* 0x800000ffdedee221 */ /* 0x000fe20000010100 */
[----:B------:R-:W-:Y:S01]  /*63b0*/  ISETP.LE.U32.AND P6, PT, R24, UR6, PT ;  /* 0x0000000618007c0c */ /* 0x000fe2000bfc3070 */
[----:B---3--:R-:W-:Y:S01]  /*63c0*/  @!P2 FADD.FTZ R219, -R219, -RZ ;  /* 0x800000ffdbdba221 */ /* 0x008fe20000010100 */
[----:B------:R-:W-:Y:S02]  /*63d0*/  ISETP.LE.U32.AND P4, PT, R5, UR6, PT ;  /* 0x0000000605007c0c */ /* 0x000fe4000bf83070 */
[----:B------:R-:W-:Y:S02]  /*63e0*/  LOP3.LUT R15, R15, 0xffff, RZ, 0xc0, !PT ;  /* 0x0000ffff0f0f7812 */ /* 0x000fe400078ec0ff */
[----:B------:R-:W-:Y:S02]  /*63f0*/  LOP3.LUT R12, R12, 0xffff, RZ, 0xc0, !PT ;  /* 0x0000ffff0c0c7812 */ /* 0x000fe400078ec0ff */
[----:B------:R-:W-:Y:S02]  /*6400*/  ISETP.LE.U32.AND P2, PT, R13, UR6, PT ;  /* 0x000000060d007c0c */ /* 0x000fe4000bf43070 */
[----:B------:R-:W-:Y:S02]  /*6410*/  SHF.R.U32.HI R34, RZ, 0x18, R14 ;  /* 0x00000018ff227819 */ /* 0x000fe4000001160e */
[----:B------:R-:W-:Y:S01]  /*6420*/  SHF.R.U32.HI R5, RZ, 0x10, R8 ;  /* 0x00000010ff057819 */ /* 0x000fe20000011608 */
[----:B------:R-:W-:Y:S01]  /*6430*/  @!P6 FADD.FTZ R213, -R213, -RZ ;  /* 0x800000ffd5d5e221 */ /* 0x000fe20000010100 */
[----:B------:R-:W-:Y:S01]  /*6440*/  ISETP.LE.U32.AND P6, PT, R15, UR6, PT ;  /* 0x000000060f007c0c */ /* 0x000fe2000bfc3070 */
[----:B------:R-:W-:Y:S01]  /*6450*/  @!P4 FADD.FTZ R252, -R252, -RZ ;  /* 0x800000fffcfcc221 */ /* 0x000fe20000010100 */
[----:B------:R-:W-:Y:S02]  /*6460*/  ISETP.LE.U32.AND P4, PT, R12, UR6, PT ;  /* 0x000000060c007c0c */ /* 0x000fe4000bf83070 */
[----:B------:R-:W-:Y:S02]  /*6470*/  LOP3.LUT R14, R14, 0xffff, RZ, 0xc0, !PT ;  /* 0x0000ffff0e0e7812 */ /* 0x000fe400078ec0ff */
[----:B------:R-:W-:Y:S01]  /*6480*/  LOP3.LUT R5, R5, 0xff, RZ, 0xc0, !PT ;  /* 0x000000ff05057812 */ /* 0x000fe200078ec0ff */
[----:B------:R-:W-:Y:S01]  /*6490*/  @!P2 FADD.FTZ R248, -R248, -RZ ;  /* 0x800000fff8f8a221 */ /* 0x000fe20000010100 */
[----:B------:R-:W-:Y:S02]  /*64a0*/  SHF.R.U32.HI R14, RZ, 0x8, R14 ;  /* 0x00000008ff0e7819 */ /* 0x000fe4000001160e */
[----:B------:R-:W-:Y:S02]  /*64b0*/  LOP3.LUT R11, R11, 0xffff, RZ, 0xc0, !PT ;  /* 0x0000ffff0b0b7812 */ /* 0x000fe400078ec0ff */
[----:B------:R-:W-:Y:S01]  /*64c0*/  LOP3.LUT R14, R14, 0xffff, RZ, 0xc0, !PT ;  /* 0x0000ffff0e0e7812 */ /* 0x000fe200078ec0ff */
[----:B------:R-:W-:Y:S01]  /*64d0*/  @!P6 FADD.FTZ R243, -R243, -RZ ;  /* 0x800000fff3f3e221 */ /* 0x000fe20000010100 */
[----:B------:R-:W-:Y:S01]  /*64e0*/  ISETP.LE.U32.AND P6, PT, R5, UR6, PT ;  /* 0x0000000605007c0c */ /* 0x000fe2000bfc3070 */
[----:B-1----:R-:W-:Y:S01]  /*64f0*/  @!P4 FADD.FTZ R241, -R241, -RZ ;  /* 0x800000fff1f1c221 */ /* 0x002fe20000010100 */
[----:B------:R-:W-:Y:S02]  /*6500*/  ISETP.LE.U32.AND P4, PT, R17, UR6, PT ;  /* 0x0000000611007c0c */ /* 0x000fe4000bf83070 */
[----:B------:R-:W-:Y:S02]  /*6510*/  ISETP.LE.U32.AND P2, PT, R14, UR6, PT ;  /* 0x000000060e007c0c */ /* 0x000fe4000bf43070 */
[----:B------:R-:W-:Y:S02]  /*6520*/  SHF.R.U32.HI R11, RZ, 0x8, R11 ;  /* 0x00000008ff0b7819 */ /* 0x000fe4000001160b */
[----:B------:R-:W-:Y:S02]  /*6530*/  SHF.R.U32.HI R10, RZ, 0x18, R8 ;  /* 0x00000018ff0a7819 */ /* 0x000fe40000011608 */
[----:B------:R-:W-:Y:S02]  /*6540*/  LOP3.LUT R11, R11, 0xffff, RZ, 0xc0, !PT ;  /* 0x0000ffff0b0b7812 */ /* 0x000fe400078ec0ff */
[--C-:B------:R-:W-:Y:S01]  /*6550*/  SHF.R.U32.HI R5, RZ, 0x10, R6.reuse ;  /* 0x00000010ff057819 */ /* 0x100fe20000011606 */
[----:B------:R-:W-:Y:S01]  /*6560*/  @!P6 FADD.FTZ R226, -R226, -RZ ;  /* 0x800000ffe2e2e221 */ /* 0x000fe20000010100 */
[----:B------:R-:W-:Y:S01]  /*6570*/  ISETP.LE.U32.AND P3, PT, R10, UR6, PT ;  /* 0x000000060a007c0c */ /* 0x000fe2000bf63070 */
[----:B------:R-:W-:Y:S01]  /*6580*/  @!P4 FADD.FTZ R227, -R227, -RZ ;  /* 0x800000ffe3e3c221 */ /* 0x000fe20000010100 */
[----:B------:R-:W-:Y:S01]  /*6590*/  ISETP.LE.U32.AND P6, PT, R18, UR6, PT ;  /* 0x0000000612007c0c */ /* 0x000fe2000bfc3070 */
[----:B------:R-:W-:Y:S01]  /*65a0*/  @!P2 FADD.FTZ R236, -R236, -RZ ;  /* 0x800000ffececa221 */ /* 0x000fe20000010100 */
[----:B------:R-:W-:Y:S02]  /*65b0*/  ISETP.LE.U32.AND P4, PT, R11, UR6, PT ;  /* 0x000000060b007c0c */ /* 0x000fe4000bf83070 */
[----:B------:R-:W-:Y:S02]  /*65c0*/  SHF.R.U32.HI R10, RZ, 0x18, R6 ;  /* 0x00000018ff0a7819 */ /* 0x000fe40000011606 */
[----:B------:R-:W-:Y:S02]  /*65d0*/  LOP3.LUT R5, R5, 0xff, RZ, 0xc0, !PT ;  /* 0x000000ff05057812 */ /* 0x000fe400078ec0ff */
[----:B------:R-:W-:Y:S02]  /*65e0*/  LOP3.LUT R6, R6, 0xffff, RZ, 0xc0, !PT ;  /* 0x0000ffff06067812 */ /* 0x000fe400078ec0ff */
[----:B------:R-:W-:Y:S01]  /*65f0*/  ISETP.LE.U32.AND P2, PT, R5, UR6, PT ;  /* 0x0000000605007c0c */ /* 0x000fe2000bf43070 */
[----:B------:R-:W-:Y:S01]  /*6600*/  @!P3 FADD.FTZ R225, -R225, -RZ ;  /* 0x800000ffe1e1b221 */ /* 0x000fe20000010100 */
[----:B------:R-:W-:Y:S01]  /*6610*/  SHF.R.U32.HI R6, RZ, 0x8, R6 ;  /* 0x00000008ff067819 */ /* 0x000fe20000011606 */
[----:B------:R-:W-:Y:S01]  /*6620*/  @!P6 FADD.FTZ R216, -R216, -RZ ;  /* 0x800000ffd8d8e221 */ /* 0x000fe20000010100 */
[--C-:B------:R-:W-:Y:S01]  /*6630*/  SHF.R.U32.HI R5, RZ, 0x10, R4.reuse ;  /* 0x00000010ff057819 */ /* 0x100fe20000011604 */
[----:B------:R-:W-:Y:S01]  /*6640*/  @!P4 FADD.FTZ R249, -R249, -RZ ;  /* 0x800000fff9f9c221 */ /* 0x000fe20000010100 */
[----:B------:R-:W-:Y:S02]  /*6650*/  LOP3.LUT R6, R6, 0xffff, RZ, 0xc0, !PT ;  /* 0x0000ffff06067812 */ /* 0x000fe400078ec0ff */
[----:B------:R-:W-:Y:S02]  /*6660*/  LOP3.LUT R5, R5, 0xff, RZ, 0xc0, !PT ;  /* 0x000000ff05057812 */ /* 0x000fe400078ec0ff */
[----:B------:R-:W-:Y:S02]  /*6670*/  ISETP.LE.U32.AND P6, PT, R6, UR6, PT ;  /* 0x0000000606007c0c */ /* 0x000fe4000bfc3070 */
[----:B------:R-:W-:Y:S01]  /*6680*/  ISETP.LE.U32.AND P4, PT, R5, UR6, PT ;  /* 0x0000000605007c0c */ /* 0x000fe2000bf83070 */
[----:B------:R-:W-:Y:S01]  /*6690*/  @!P2 FADD.FTZ R215, -R215, -RZ ;  /* 0x800000ffd7d7a221 */ /* 0x000fe20000010100 */
[----:B------:R-:W-:Y:S02]  /*66a0*/  F2FP.RELU.BF16.F32.PACK_AB R5, R123, R251 ;  /* 0x000000fb7b05723e */ /* 0x000fe400000018ff */
[----:B------:R-:W-:Y:S02]  /*66b0*/  ISETP.LE.U32.AND P1, PT, R10, UR6, PT ;  /* 0x000000060a007c0c */ /* 0x000fe4000bf23070 */
[----:B------:R-:W-:Y:S01]  /*66c0*/  LOP3.LUT R10, R4, 0xff, RZ, 0xc0, !PT ;  /* 0x000000ff040a7812 */ /* 0x000fe200078ec0ff */
[----:B------:R1:W-:Y:S01]  /*66d0*/  STS [R177+0x10400], R5 ;  /* 0x01040005b1007388 */ /* 0x0003e20000000800 */
[----:B------:R-:W-:Y:S02]  /*66e0*/  ISETP.LE.U32.AND P0, PT, R34, UR6, PT ;  /* 0x0000000622007c0c */ /* 0x000fe4000bf03070 */
[----:B------:R-:W-:Y:S01]  /*66f0*/  ISETP.LE.U32.AND P5, PT, R10, UR6, PT ;  /* 0x000000060a007c0c */ /* 0x000fe2000bfa3070 */
[----:B------:R-:W-:Y:S01]  /*6700*/  @!P6 FADD.FTZ R218, -R218, -RZ ;  /* 0x800000ffdadae221 */ /* 0x000fe20000010100 */
[----:B------:R-:W-:Y:S01]  /*6710*/  SHF.R.U32.HI R10, RZ, 0x18, R4 ;  /* 0x00000018ff0a7819 */ /* 0x000fe20000011604 */
[----:B------:R-:W-:Y:S01]  /*6720*/  @!P4 FADD.FTZ R199, -R199, -RZ ;  /* 0x800000ffc7c7c221 */ /* 0x000fe20000010100 */
[----:B------:R-:W-:Y:S02]  /*6730*/  LOP3.LUT R4, R4, 0xffff, RZ, 0xc0, !PT ;  /* 0x0000ffff04047812 */ /* 0x000fe400078ec0ff */
[----:B------:R-:W-:Y:S01]  /*6740*/  F2FP.RELU.BF16.F32.PACK_AB R6, R252, R124 ;  /* 0x0000007cfc06723e */ /* 0x000fe200000018ff */
[----:B------:R-:W-:Y:S01]  /*6750*/  @!P1 FADD.FTZ R214, -R214, -RZ ;  /* 0x800000ffd6d69221 */ /* 0x000fe20000010100 */
[----:B------:R-:W-:Y:S02]  /*6760*/  ISETP.LE.U32.AND P1, PT, R22, UR6, PT ;  /* 0x0000000616007c0c */ /* 0x000fe4000bf23070 */
[----:B------:R-:W-:Y:S01]  /*6770*/  SHF.R.U32.HI R4, RZ, 0x8, R4 ;  /* 0x00000008ff047819 */ /* 0x000fe20000011604 */
[----:B------:R2:W-:Y:S01]  /*6780*/  STS [R177+0x10000], R6 ;  /* 0x01000006b1007388 */ /* 0x0005e20000000800 */
[----:B------:R-:W-:Y:S01]  /*6790*/  LOP3.LUT R8, R8, 0xffff, RZ, 0xc0, !PT ;  /* 0x0000ffff08087812 */ /* 0x000fe200078ec0ff */
[----:B------:R-:W-:Y:S01]  /*67a0*/  @!P0 FADD.FTZ R233, -R233, -RZ ;  /* 0x800000ffe9e98221 */ /* 0x000fe20000010100 */
[----:B------:R-:W-:Y:S01]  /*67b0*/  LOP3.LUT R4, R4, 0xffff, RZ, 0xc0, !PT ;  /* 0x0000ffff04047812 */ /* 0x000fe200078ec0ff */
[----:B------:R-:W-:Y:S01]  /*67c0*/  @!P5 FADD.FTZ R211, -R211, -RZ ;  /* 0x800000ffd3d3d221 */ /* 0x000fe20000010100 */
[----:B------:R-:W-:Y:S02]  /*67d0*/  ISETP.LE.U32.AND P0, PT, R32, UR6, PT ;  /* 0x0000000620007c0c */ /* 0x000fe4000bf03070 */
[----:B------:R-:W-:Y:S02]  /*67e0*/  ISETP.LE.U32.AND P6, PT, R4, UR6, PT ;  /* 0x0000000604007c0c */ /* 0x000fe4000bfc3070 */
[----:B------:R-:W-:Y:S01]  /*67f0*/  SHF.R.U32.HI R8, RZ, 0x8, R8 ;  /* 0x00000008ff087819 */ /* 0x000fe20000011608 */
[----:B------:R-:W-:Y:S01]  /*6800*/  @!P1 FADD.FTZ R246, -R246, -RZ ;  /* 0x800000fff6f69221 */ /* 0x000fe20000010100 */
[----:B-1----:R-:W-:Y:S02]  /*6810*/  F2FP.RELU.BF16.F32.PACK_AB R5, R117, R118 ;  /* 0x000000767505723e */ /* 0x002fe400000018ff */
[----:B------:R-:W-:Y:S02]  /*6820*/  ISETP.LE.U32.AND P1, PT, R20, UR6, PT ;  /* 0x0000000614007c0c */ /* 0x000fe4000bf23070 */
[----:B------:R-:W-:Y:S01]  /*6830*/  F2FP.RELU.BF16.F32.PACK_AB R4, R246, R119 ;  /* 0x00000077f604723e */ /* 0x000fe200000018ff */
[----:B------:R1:W-:Y:S01]  /*6840*/  STS [R184+0x10400], R5 ;  /* 0x01040005b8007388 */ /* 0x0003e20000000800 */
[----:B------:R-:W-:Y:S01]  /*6850*/  LOP3.LUT R8, R8, 0xffff, RZ, 0xc0, !PT ;  /* 0x0000ffff08087812 */ /* 0x000fe200078ec0ff */
[----:B------:R-:W-:Y:S01]  /*6860*/  @!P0 FADD.FTZ R125, -R125, -RZ ;  /* 0x800000ff7d7d8221 */ /* 0x000fe20000010100 */
[----:B------:R-:W-:Y:S01]  /*6870*/  FSETP.GE.FTZ.AND P0, PT, R123, RZ, PT ;  /* 0x000000ff7b00720b */ /* 0x000fe20003f16000 */
[----:B------:R-:W-:Y:S01]  /*6880*/  @!P6 FADD.FTZ R210, -R210, -RZ ;  /* 0x800000ffd2d2e221 */ /* 0x000fe20000010100 */
[----:B------:R-:W-:Y:S02]  /*6890*/  ISETP.LE.U32.AND P2, PT, R8, UR6, PT ;  /* 0x0000000608007c0c */ /* 0x000fe4000bf43070 */
[----:B------:R-:W-:Y:S02]  /*68a0*/  F2FP.RELU.BF16.F32.PACK_AB R8, R249, R250 ;  /* 0x000000faf908723e */ /* 0x000fe400000018ff */
[----:B--2---:R-:W-:Y:S01]  /*68b0*/  F2FP.RELU.BF16.F32.PACK_AB R6, R244, R116 ;  /* 0x00000074f406723e */ /* 0x004fe200000018ff */
[----:B----4-:R-:W-:Y:S01]  /*68c0*/  @!P1 FADD.FTZ R126, -R126, -RZ ;  /* 0x800000ff7e7e9221 */ /* 0x010fe20000010100 */
[----:B------:R-:W-:Y:S02]  /*68d0*/  FSETP.GE.FTZ.AND P1, PT, R251, RZ, PT ;  /* 0x000000fffb00720b */ /* 0x000fe40003f36000 */
[----:B------:R-:W-:Y:S01]  /*68e0*/  ISETP.LE.U32.AND P3, PT, R10, UR6, PT ;  /* 0x000000060a007c0c */ /* 0x000fe2000bf63070 */
[----:B------:R2:W-:Y:S04]  /*68f0*/  STS [R184+0x10000], R6 ;  /* 0x01000006b8007388 */ /* 0x0005e80000000800 */
[----:B------:R-:W-:Y:S01]  /*6900*/  @!P2 FADD.FTZ R230, -R230, -RZ ;  /* 0x800000ffe6e6a221 */ /* 0x000fe20000010100 */
[----:B------:R-:W-:Y:S01]  /*6910*/  ISETP.LE.U32.AND P2, PT, R7, UR6, PT ;  /* 0x0000000607007c0c */ /* 0x000fe2000bf43070 */
[----:B------:R3:W-:Y:S01]  /*6920*/  STS [R177+0x12000], R8 ;  /* 0x01200008b1007388 */ /* 0x0007e20000000800 */
[----:B------:R-:W-:Y:S02]  /*6930*/  F2FP.RELU.BF16.F32.PACK_AB R7, R247, R248 ;  /* 0x000000f8f707723e */ /* 0x000fe400000018ff */
[----:B-1----:R-:W-:Y:S03]  /*6940*/  F2FP.RELU.BF16.F32.PACK_AB R5, R238, R112 ;  /* 0x00000070ee05723e */ /* 0x002fe600000018ff */
[----:B------:R1:W-:Y:S01]  /*6950*/  STS [R177+0x12400], R7 ;  /* 0x01240007b1007388 */ /* 0x0003e20000000800 */
[----:B------:R-:W-:Y:S01]  /*6960*/  @!P3 FADD.FTZ R127, -R127, -RZ ;  /* 0x800000ff7f7fb221 */ /* 0x000fe20000010100 */
[----:B------:R-:W-:Y:S02]  /*6970*/  FSETP.GE.FTZ.AND P3, PT, R124, RZ, PT ;  /* 0x000000ff7c00720b */ /* 0x000fe40003f76000 */
[----:B------:R4:W-:Y:S02]  /*6980*/  STS [R184+0x12000], R4 ;  /* 0x01200004b8007388 */ /* 0x0009e40000000800 */
[----:B------:R-:W-:Y:S01]  /*6990*/  @!P2 FADD.FTZ R204, -R204, -RZ ;  /* 0x800000ffcccca221 */ /* 0x000fe20000010100 */
[----:B------:R-:W-:Y:S02]  /*69a0*/  FSETP.GE.FTZ.AND P2, PT, R252, RZ, PT ;  /* 0x000000fffc00720b */ /* 0x000fe40003f56000 */
[----:B--2---:R-:W-:Y:S02]  /*69b0*/  F2FP.RELU.BF16.F32.PACK_AB R6, R220, R242 ;  /* 0x000000f2dc06723e */ /* 0x004fe400000018ff */
[----:B---3--:R-:W-:Y:S05]  /*69c0*/  F2FP.RELU.BF16.F32.PACK_AB R8, R121, R245 ;  /* 0x000000f57908723e */ /* 0x008fea00000018ff */
[----:B------:R2:W-:Y:S01]  /*69d0*/  STS [R184+0x12400], R8 ;  /* 0x01240008b8007388 */ /* 0x0005e20000000800 */
[----:B-1----:R-:W-:Y:S03]  /*69e0*/  F2FP.RELU.BF16.F32.PACK_AB R7, R243, R120 ;  /* 0x00000078f307723e */ /* 0x002fe600000018ff */
[----:B------:R1:W-:Y:S01]  /*69f0*/  STS [R183+0x10400], R6 ;  /* 0x01040006b7007388 */ /* 0x0003e20000000800 */
[----:B----4-:R-:W-:Y:S03]  /*6a00*/  F2FP.RELU.BF16.F32.PACK_AB R4, R113, R122 ;  /* 0x0000007a7104723e */ /* 0x010fe600000018ff */
[----:B------:R3:W-:Y:S04]  /*6a10*/  STS [R183+0x10000], R7 ;  /* 0x01000007b7007388 */ /* 0x0007e80000000800 */
[----:B------:R4:W-:Y:S04]  /*6a20*/  STS [R190+0x10000], R5 ;  /* 0x01000005be007388 */ /* 0x0009e80000000800 */
[----:B------:R4:W-:Y:S01]  /*6a30*/  STS [R190+0x10400], R4 ;  /* 0x01040004be007388 */ /* 0x0009e20000000800 */
[----:B--2---:R-:W-:Y:S02]  /*6a40*/  F2FP.RELU.BF16.F32.PACK_AB R8, R241, R229 ;  /* 0x000000e5f108723e */ /* 0x004fe400000018ff */
[----:B-1----:R-:W-:Y:S03]  /*6a50*/  F2FP.RELU.BF16.F32.PACK_AB R6, R239, R114 ;  /* 0x00000072ef06723e */ /* 0x002fe600000018ff */
[----:B------:R1:W-:Y:S01]  /*6a60*/  STS [R183+0x12000], R8 ;  /* 0x01200008b7007388 */ /* 0x0003e20000000800 */
[----:B---3--:R-:W-:Y:S02]  /*6a70*/  F2FP.RELU.BF16.F32.PACK_AB R7, R234, R240 ;  /* 0x000000f0ea07723e */ /* 0x008fe400000018ff */
[----:B----4-:R-:W-:Y:S03]  /*6a80*/  F2FP.RELU.BF16.F32.PACK_AB R5, R115, R237 ;  /* 0x000000ed7305723e */ /* 0x010fe600000018ff */
[----:B------:R2:W-:Y:S01]  /*6a90*/  STS [R183+0x12400], R7 ;  /* 0x01240007b7007388 */ /* 0x0005e20000000800 */
[----:B------:R-:W-:Y:S03]  /*6aa0*/  F2FP.RELU.BF16.F32.PACK_AB R4, R236, R232 ;  /* 0x000000e8ec04723e */ /* 0x000fe600000018ff */
[----:B------:R3:W-:Y:S04]  /*6ab0*/  STS [R190+0x12000], R6 ;  /* 0x01200006be007388 */ /* 0x0007e80000000800 */
[----:B------:R4:W-:Y:S04]  /*6ac0*/  STS [R190+0x12400], R5 ;  /* 0x01240005be007388 */ /* 0x0009e80000000800 */
[----:B------:R4:W-:Y:S01]  /*6ad0*/  STS [R182+0x10000], R4 ;  /* 0x01000004b6007388 */ /* 0x0009e20000000800 */
[----:B-1----:R-:W-:Y:S05]  /*6ae0*/  F2FP.RELU.BF16.F32.PACK_AB R8, R233, R235 ;  /* 0x000000ebe908723e */ /* 0x002fea00000018ff */
[----:B------:R1:W-:Y:S01]  /*6af0*/  STS [R182+0x10400], R8 ;  /* 0x01040008b6007388 */ /* 0x0003e20000000800 */
[----:B--2---:R-:W-:Y:S02]  /*6b00*/  F2FP.RELU.BF16.F32.PACK_AB R7, R230, R231 ;  /* 0x000000e7e607723e */ /* 0x004fe400000018ff */
[----:B---3--:R-:W-:Y:S02]  /*6b10*/  F2FP.RELU.BF16.F32.PACK_AB R6, R225, R226 ;  /* 0x000000e2e106723e */ /* 0x008fe400000018ff */
[----:B----4-:R-:W-:Y:S02]  /*6b20*/  F2FP.RELU.BF16.F32.PACK_AB R5, R222, R110 ;  /* 0x0000006ede05723e */ /* 0x010fe400000018ff */
[----:B------:R-:W-:Y:S03]  /*6b30*/  F2FP.RELU.BF16.F32.PACK_AB R4, R111, R221 ;  /* 0x000000dd6f04723e */ /* 0x000fe600000018ff */
[----:B------:R2:W-:Y:S04]  /*6b40*/  STS [R187+0x10000], R5 ;  /* 0x01000005bb007388 */ /* 0x0005e80000000800 */
[----:B------:R3:W-:Y:S04]  /*6b50*/  STS [R187+0x10400], R4 ;  /* 0x01040004bb007388 */ /* 0x0007e80000000800 */
[----:B------:R4:W-:Y:S01]  /*6b60*/  STS [R182+0x12000], R7 ;  /* 0x01200007b6007388 */ /* 0x0009e20000000800 */
[----:B-1----:R-:W-:Y:S03]  /*6b70*/  F2FP.RELU.BF16.F32.PACK_AB R8, R227, R228 ;  /* 0x000000e4e308723e */ /* 0x002fe600000018ff */
[----:B------:R1:W-:Y:S04]  /*6b80*/  STS [R182+0x12400], R6 ;  /* 0x01240006b6007388 */ /* 0x0003e80000000800 */
[----:B------:R1:W-:Y:S01]  /*6b90*/  STS [R187+0x12000], R8 ;  /* 0x01200008bb007388 */ /* 0x0003e20000000800 */
[----:B--2---:R-:W-:Y:S02]  /*6ba0*/  F2FP.RELU.BF16.F32.PACK_AB R5, R214, R215 ;  /* 0x000000d7d605723e */ /* 0x004fe400000018ff */
[----:B---3--:R-:W-:Y:S02]  /*6bb0*/  F2FP.RELU.BF16.F32.PACK_AB R4, R216, R217 ;  /* 0x000000d9d804723e */ /* 0x008fe400000018ff */
[----:B----4-:R-:W-:Y:S02]  /*6bc0*/  F2FP.RELU.BF16.F32.PACK_AB R7, R223, R224 ;  /* 0x000000e0df07723e */ /* 0x010fe400000018ff */
[----:B-1----:R-:W-:Y:S03]  /*6bd0*/  F2FP.RELU.BF16.F32.PACK_AB R6, R218, R219 ;  /* 0x000000dbda06723e */ /* 0x002fe600000018ff */
[----:B------:R1:W-:Y:S01]  /*6be0*/  STS [R187+0x12400], R7 ;  /* 0x01240007bb007388 */ /* 0x0003e20000000800 */
[----:B------:R-:W-:Y:S03]  /*6bf0*/  F2FP.RELU.BF16.F32.PACK_AB R8, R210, R211 ;  /* 0x000000d3d208723e */ /* 0x000fe600000018ff */
[----:B------:R2:W-:Y:S04]  /*6c00*/  STS [R186+0x10000], R6 ;  /* 0x01000006ba007388 */ /* 0x0005e80000000800 */
[----:B------:R3:W-:Y:S04]  /*6c10*/  STS [R186+0x10400], R5 ;  /* 0x01040005ba007388 */ /* 0x0007e80000000800 */
[----:B------:R4:W-:Y:S01]  /*6c20*/  STS [R185+0x10000], R4 ;  /* 0x01000004b9007388 */ /* 0x0009e20000000800 */
[----:B-1----:R-:W-:Y:S02]  /*6c30*/  F2FP.RELU.BF16.F32.PACK_AB R7, R127, R199 ;  /* 0x000000c77f07723e */ /* 0x002fe400000018ff */
[----:B--2---:R-:W-:Y:S01]  /*6c40*/  F2FP.RELU.BF16.F32.PACK_AB R6, R204, R209 ;  /* 0x000000d1cc06723e */ /* 0x004fe200000018ff */
[----:B---3--:R-:W-:Y:S01]  /*6c50*/  IMAD.SHL.U32 R5, R171, 0x2, RZ ;  /* 0x00000002ab057824 */ /* 0x008fe200078e00ff */
[----:B----4-:R-:W-:Y:S05]  /*6c60*/  F2FP.RELU.BF16.F32.PACK_AB R4, R212, R213 ;  /* 0x000000d5d404723e */ /* 0x010fea00000018ff */
[----:B------:R1:W-:Y:S04]  /*6c70*/  STS [R185+0x10400], R4 ;  /* 0x01040004b9007388 */ /* 0x0003e80000000800 */
[----:B------:R-:W-:Y:S04]  /*6c80*/  STS [R186+0x12000], R8 ;  /* 0x01200008ba007388 */ /* 0x000fe80000000800 */
[----:B------:R-:W-:Y:S04]  /*6c90*/  STS [R186+0x12400], R7 ;  /* 0x01240007ba007388 */ /* 0x000fe80000000800 */
[----:B------:R-:W-:Y:S01]  /*6ca0*/  STS [R185+0x12000], R6 ;  /* 0x01200006b9007388 */ /* 0x000fe20000000800 */
[----:B-1----:R-:W-:Y:S05]  /*6cb0*/  F2FP.RELU.BF16.F32.PACK_AB R4, R125, R126 ;  /* 0x0000007e7d04723e */ /* 0x002fea00000018ff */
[----:B------:R1:W-:Y:S04]  /*6cc0*/  STS [R185+0x12400], R4 ;  /* 0x01240004b9007388 */ /* 0x0003e80000000800 */
[----:B------:R-:W2:Y:S08]  /*6cd0*/  LDSM.16.M88.4 R64, [R5+UR4+0x4000] ;  /* 0x004000040540783b */ /* 0x000eb00008000200 */
[----:B------:R2:W3:Y:S01]  /*6ce0*/  LDSM.16.M88.4 R60, [R5+UR4+0x5000] ;  /* 0x00500004053c783b */ /* 0x0004e20008000200 */
[----:B-1----:R-:W-:Y:S05]  /*6cf0*/  IMAD.U32 R4, RZ, RZ, UR4 ;  /* 0x00000004ff047e24 */ /* 0x002fea000f8e00ff */
[----:B------:R-:W-:Y:S05]  /*6d00*/  IADD3 R4, R5, 0x4000, R4 ;  /* 0x0000400005047810 */ /* 0x000fea0007ffe004 */
[----:B------:R-:W-:Y:S05]  /*6d10*/  IMAD.IADD R104, R4, 0x1, R167 ;  /* 0x0000000104687824 */ /* 0x000fea00078e02a7 */
        /* <DEDUP_REMOVED lines=22> */
[C---:B-----5:R-:W-:Y:S01]  /*6e80*/  FADD.FTZ R6, -R207.reuse, R6 ;  /* 0x00000006cf067221 */ /* 0x060fe20000010100 */
        /* <DEDUP_REMOVED lines=14> */
[C---:B------:R-:W-:Y:S01]  /*6f70*/  FADD.FTZ R11, -R205.reuse, R11 ;  /* 0x0000000bcd0b7221 */ /* 0x040fe20000010100 */
[----:B------:R-:W-:Y:S01]  /*6f80*/  FSETP.GE.FTZ.AND P3, PT, R250, RZ, PT ;  /* 0x000000fffa00720b */ /* 0x000fe20003f76000 */
[----:B------:R-:W-:Y:S01]  /*6f90*/  FADD.FTZ R14, -R205, R14 ;  /* 0x0000000ecd0e7221 */ /* 0x000fe20000010100 */
[-C--:B------:R-:W-:Y:S03]  /*6fa0*/  HMMA.16816.F32.BF16 R36, R100, R152.reuse, R36 ;  /* 0x000000986424723c */ /* 0x080fe60000041824 */
[-C--:B------:R-:W-:Y:S01]  /*6fb0*/  FSEL R11, R11, R205.reuse, P0 ;  /* 0x000000cd0b0b7208 */ /* 0x080fe20000000000 */
[----:B------:R-:W-:Y:S01]  /*6fc0*/  FADD.FTZ R5, -R208, R5 ;  /* 0x00000005d0057221 */ /* 0x000fe20000010100 */
[----:B------:R-:W-:Y:S01]  /*6fd0*/  FSETP.GE.FTZ.AND P0, PT, R121, RZ, PT ;  /* 0x000000ff7900720b */ /* 0x000fe20003f16000 */
[----:B------:R-:W-:Y:S01]  /*6fe0*/  FADD.FTZ R8, -R206, R8 ;  /* 0x00000008ce087221 */ /* 0x000fe20000010100 */
[-C--:B------:R-:W-:Y:S01]  /*6ff0*/  FSEL R14, R14, R205.reuse, P1 ;  /* 0x000000cd0e0e7208 */ /* 0x080fe20000800000 */
[----:B------:R-:W-:Y:S01]  /*7000*/  FADD.FTZ R15, -R205, R15 ;  /* 0x0000000fcd0f7221 */ /* 0x000fe20000010100 */
[----:B------:R-:W-:Y:S01]  /*7010*/  FSETP.GE.FTZ.AND P1, PT, R118, RZ, PT ;  /* 0x000000ff7600720b */ /* 0x000fe20003f36000 */
[C---:B------:R-:W-:Y:S04]  /*7020*/  HMMA.16816.F32.BF16 R40, R104.reuse, R152, R40 ;  /* 0x000000986828723c */ /* 0x040fe80000041828 */
[----:B------:R-:W-:Y:S01]  /*7030*/  FSEL R5, R5, R208, P2 ;  /* 0x000000d005057208 */ /* 0x000fe20001000000 */
[----:B------:R-:W-:Y:S01]  /*7040*/  FADD.FTZ R18, -R207, R18 ;  /* 0x00000012cf127221 */ /* 0x000fe20000010100 */
[----:B------:R-:W-:Y:S01]  /*7050*/  FSETP.GE.FTZ.AND P2, PT, R249, RZ, PT ;  /* 0x000000fff900720b */ /* 0x000fe20003f56000 */
[----:B------:R-:W-:Y:S01]  /*7060*/  FADD.FTZ R9, -R206, R9 ;  /* 0x00000009ce097221 */ /* 0x000fe20000010100 */
[-C--:B------:R-:W-:Y:S01]  /*7070*/  FSEL R8, R8, R206.reuse, P3 ;  /* 0x000000ce08087208 */ /* 0x080fe20001800000 */
[-C--:B------:R-:W-:Y:S03]  /*7080*/  HMMA.16816.F32.BF16 R44, R104, R154.reuse, R44 ;  /* 0x0000009a682c723c */ /* 0x080fe6000004182c */
[----:B------:R-:W-:Y:S01]  /*7090*/  FSEL R15, R15, R205, P0 ;  /* 0x000000cd0f0f7208 */ /* 0x000fe20000000000 */
[----:B------:R-:W-:Y:S01]  /*70a0*/  FADD.FTZ R12, -R206, R12 ;  /* 0x0000000cce0c7221 */ /* 0x000fe20000010100 */
[----:B------:R-:W-:Y:S01]  /*70b0*/  FSETP.GE.FTZ.AND P3, PT, R119, RZ, PT ;  /* 0x000000ff7700720b */ /* 0x000fe20003f76000 */
[----:B------:R-:W-:Y:S01]  /*70c0*/  FADD.FTZ R19, -R207, R19 ;  /* 0x00000013cf137221 */ /* 0x000fe20000010100 */
[----:B------:R-:W-:Y:S01]  /*70d0*/  FSETP.GE.FTZ.AND P0, PT, R117, RZ, PT ;  /* 0x000000ff7500720b */ /* 0x000fe20003f16000 */
[----:B------:R-:W-:Y:S01]  /*70e0*/  FADD.FTZ R22, -R207, R22 ;  /* 0x00000016cf167221 */ /* 0x000fe20000010100 */
[C---:B------:R-:W-:Y:S04]  /*70f0*/  HMMA.16816.F32.BF16 R48, R100.reuse, R154, R48 ;  /* 0x0000009a6430723c */ /* 0x040fe80000041830 */
[-C--:B------:R-:W-:Y:S01]  /*7100*/  FSEL R18, R18, R207.reuse, P1 ;  /* 0x000000cf12127208 */ /* 0x080fe20000800000 */
[----:B------:R-:W-:Y:S01]  /*7110*/  FADD.FTZ R13, -R206, R13 ;  /* 0x0000000dce0d7221 */ /* 0x000fe20000010100 */
[-C--:B------:R-:W-:Y:S01]  /*7120*/  FSEL R9, R9, R206.reuse, P2 ;  /* 0x000000ce09097208 */ /* 0x080fe20001000000 */
[----:B------:R-:W-:Y:S01]  /*7130*/  FADD.FTZ R16, -R208, R16 ;  /* 0x00000010d0107221 */ /* 0x000fe20000010100 */
[----:B------:R-:W-:Y:S01]  /*7140*/  FSETP.GE.FTZ.AND P1, PT, R242, RZ, PT ;  /* 0x000000fff200720b */ /* 0x000fe20003f36000 */
[-C--:B------:R-:W-:Y:S03]  /*7150*/  HMMA.16816.F32.BF16 R52, R100, R156.reuse, R52 ;  /* 0x0000009c6434723c */ /* 0x080fe60000041834 */
[----:B------:R-:W-:Y:S01]  /*7160*/  FSETP.GE.FTZ.AND P2, PT, R246, RZ, PT ;  /* 0x000000fff600720b */ /* 0x000fe20003f56000 */
[----:B------:R-:W-:Y:S01]  /*7170*/  FADD.FTZ R23, -R207, R23 ;  /* 0x00000017cf177221 */ /* 0x000fe20000010100 */
[-C--:B------:R-:W-:Y:S01]  /*7180*/  FSEL R12, R12, R206.reuse, P3 ;  /* 0x000000ce0c0c7208 */ /* 0x080fe20001800000 */
[----:B------:R-:W-:Y:S01]  /*7190*/  FADD.FTZ R26, -R205, R26 ;  /* 0x0000001acd1a7221 */ /* 0x000fe20000010100 */
[-C--:B------:R-:W-:Y:S01]  /*71a0*/  FSEL R19, R19, R207.reuse, P0 ;  /* 0x000000cf13137208 */ /* 0x080fe20000000000 */
[----:B------:R-:W-:Y:S01]  /*71b0*/  FADD.FTZ R17, -R208, R17 ;  /* 0x00000011d0117221 */ /* 0x000fe20000010100 */
[----:B------:R-:W-:Y:S01]  /*71c0*/  FSETP.GE.FTZ.AND P3, PT, R116, RZ, PT ;  /* 0x000000ff7400720b */ /* 0x000fe20003f76000 */
[C---:B------:R-:W-:Y:S04]  /*71d0*/  HMMA.16816.F32.BF16 R56, R104.reuse, R156, R56 ;  /* 0x0000009c6838723c */ /* 0x040fe80000041838 */
[----:B------:R-:W-:Y:S01]  /*71e0*/  FSETP.GE.FTZ.AND P0, PT, R220, RZ, PT ;  /* 0x000000ffdc00720b */ /* 0x000fe20003f16000 */
[----:B------:R-:W-:Y:S01]  /*71f0*/  FADD.FTZ R20, -R208, R20 ;  /* 0x00000014d0147221 */ /* 0x000fe20000010100 */
[-C--:B------:R-:W-:Y:S01]  /*7200*/  FSEL R22, R22, R207.reuse, P1 ;  /* 0x000000cf16167208 */ /* 0x080fe20000800000 */
[----:B------:R-:W-:Y:S01]  /*7210*/  FADD.FTZ R27, -R205, R27 ;  /* 0x0000001bcd1b7221 */ /* 0x000fe20000010100 */
[----:B------:R-:W-:Y:S01]  /*7220*/  FSEL R13, R13, R206, P2 ;  /* 0x000000ce0d0d7208 */ /* 0x000fe20001000000 */
[-C--:B------:R-:W-:Y:S03]  /*7230*/  HMMA.16816.F32.BF16 R60, R104, R158.reuse, R60 ;  /* 0x0000009e683c723c */ /* 0x080fe6000004183c */
[----:B------:R-:W-:Y:S01]  /*7240*/  FSETP.GE.FTZ.AND P1, PT, R240, RZ, PT ;  /* 0x000000fff000720b */ /* 0x000fe20003f36000 */
[----:B------:R-:W-:Y:S01]  /*7250*/  FADD.FTZ R30, -R205, R30 ;  /* 0x0000001ecd1e7221 */ /* 0x000fe20000010100 */
[----:B------:R-:W-:Y:S01]  /*7260*/  FSETP.GE.FTZ.AND P2, PT, R244, RZ, PT ;  /* 0x000000fff400720b */ /* 0x000fe20003f56000 */
[----:B------:R-:W-:Y:S01]  /*7270*/  FADD.FTZ R21, -R208, R21 ;  /* 0x00000015d0157221 */ /* 0x000fe20000010100 */
[-C--:B------:R-:W-:Y:S01]  /*7280*/  FSEL R16, R16, R208.reuse, P3 ;  /* 0x000000d010107208 */ /* 0x080fe20001800000 */
[----:B------:R-:W-:Y:S01]  /*7290*/  FADD.FTZ R24, -R206, R24 ;  /* 0x00000018ce187221 */ /* 0x000fe20000010100 */
[----:B------:R-:W-:Y:S01]  /*72a0*/  FSETP.GE.FTZ.AND P3, PT, R120, RZ, PT ;  /* 0x000000ff7800720b */ /* 0x000fe20003f76000 */
[----:B------:R-:W-:Y:S04]  /*72b0*/  HMMA.16816.F32.BF16 R64, R100, R158, R64 ;  /* 0x0000009e6440723c */ /* 0x000fe80000041840 */
[----:B------:R-:W-:Y:S01]  /*72c0*/  FSEL R23, R23, R207, P0 ;  /* 0x000000cf17177208 */ /* 0x000fe20000000000 */
[----:B------:R-:W-:Y:S01]  /*72d0*/  FADD.FTZ R31, -R205, R31 ;  /* 0x0000001fcd1f7221 */ /* 0x000fe20000010100 */
[----:B------:R-:W-:Y:S01]  /*72e0*/  FSETP.GE.FTZ.AND P0, PT, R234, RZ, PT ;  /* 0x000000ffea00720b */ /* 0x000fe20003f16000 */
[----:B------:R-:W-:Y:S01]  /*72f0*/  FADD.FTZ R34, -R207, R34 ;  /* 0x00000022cf227221 */ /* 0x000fe20000010100 */
[-C--:B------:R-:W-:Y:S02]  /*7300*/  FSEL R26, R26, R205.reuse, P1 ;  /* 0x000000cd1a1a7208 */ /* 0x080fe40000800000 */
[----:B------:R-:W-:Y:S01]  /*7310*/  FSETP.GE.FTZ.AND P1, PT, R237, RZ, PT ;  /* 0x000000ffed00720b */ /* 0x000fe20003f36000 */
[C---:B------:R-:W-:Y:S01]  /*7320*/  FADD.FTZ R25, -R206.reuse, R25 ;  /* 0x00000019ce197221 */ /* 0x040fe20000010100 */
[-C--:B------:R-:W-:Y:S01]  /*7330*/  FSEL R17, R17, R208.reuse, P2 ;  /* 0x000000d011117208 */ /* 0x080fe20001000000 */
[----:B------:R-:W-:Y:S01]  /*7340*/  FADD.FTZ R28, -R206, R28 ;  /* 0x0000001cce1c7221 */ /* 0x000fe20000010100 */
[----:B------:R-:W-:Y:S01]  /*7350*/  FSETP.GE.FTZ.AND P2, PT, R243, RZ, PT ;  /* 0x000000fff300720b */ /* 0x000fe20003f56000 */
[C---:B------:R-:W-:Y:S01]  /*7360*/  FADD.FTZ R35, -R207.reuse, R35 ;  /* 0x00000023cf237221 */ /* 0x040fe20000010100 */
[-C--:B------:R-:W-:Y:S01]  /*7370*/  FSEL R20, R20, R208.reuse, P3 ;  /* 0x000000d014147208 */ /* 0x080fe20001800000 */
        /* <DEDUP_REMOVED lines=13> */
[----:B------:R-:W-:Y:S01]  /*7450*/  FSETP.GE.FTZ.AND P2, PT, R241, RZ, PT ;  /* 0x000000fff100720b */ /* 0x000fe20003f56000 */
[C---:B------:R-:W-:Y:S01]  /*7460*/  FADD.FTZ R43, -R205.reuse, R43 ;  /* 0x0000002bcd2b7221 */ /* 0x040fe20000010100 */
[-C--:B------:R-:W-:Y:S01]  /*7470*/  FSEL R24, R24, R206.reuse, P3 ;  /* 0x000000ce18187208 */ /* 0x080fe20001800000 */
[----:B------:R-:W-:Y:S01]  /*7480*/  FADD.FTZ R46, -R205, R46 ;  /* 0x0000002ecd2e7221 */ /* 0x000fe20000010100 */
[----:B------:R-:W-:Y:S01]  /*7490*/  FSEL R31, R31, R205, P0 ;  /* 0x000000cd1f1f7208 */ /* 0x000fe20000000000 */
[----:B------:R-:W-:Y:S01]  /*74a0*/  FADD.FTZ R37, -R208, R37 ;  /* 0x00000025d0257221 */ /* 0x000fe20000010100 */
[----:B------:R-:W-:Y:S01]  /*74b0*/  FSETP.GE.FTZ.AND P3, PT, R114, RZ, PT ;  /* 0x000000ff7200720b */ /* 0x000fe20003f76000 */
[----:B------:R-:W-:Y:S01]  /*74c0*/  FADD.FTZ R40, -R206, R40 ;  /* 0x00000028ce287221 */ /* 0x000fe20000010100 */
[----:B------:R-:W-:Y:S01]  /*74d0*/  FSETP.GE.FTZ.AND P0, PT, R113, RZ, PT ;  /* 0x000000ff7100720b */ /* 0x000fe20003f16000 */
[----:B------:R-:W-:Y:S01]  /*74e0*/  FADD.FTZ R47, -R205, R47 ;  /* 0x0000002fcd2f7221 */ /* 0x000fe20000010100 */
[-C--:B------:R-:W-:Y:S01]  /*74f0*/  FSEL R34, R34, R207.reuse, P1 ;  /* 0x000000cf22227208 */ /* 0x080fe20000800000 */
[----:B------:R-:W-:Y:S01]  /*7500*/  FADD.FTZ R50, -R207, R50 ;  /* 0x00000032cf327221 */ /* 0x000fe20000010100 */
[-C--:B------:R-:W-:Y:S01]  /*7510*/  FSEL R25, R25, R206.reuse, P2 ;  /* 0x000000ce19197208 */ /* 0x080fe20001000000 */
[C---:B------:R-:W-:Y:S01]  /*7520*/  FADD.FTZ R41, -R206.reuse, R41 ;  /* 0x00000029ce297221 */ /* 0x040fe20000010100 */
[----:B------:R-:W-:Y:S01]  /*7530*/  FSETP.GE.FTZ.AND P1, PT, R235, RZ, PT ;  /* 0x000000ffeb00720b */ /* 0x000fe20003f36000 */
        /* <DEDUP_REMOVED lines=24> */
[C---:B------:R-:W-:Y:S01]  /*76c0*/  FADD.FTZ R56, -R206.reuse, R56 ;  /* 0x00000038ce387221 */ /* 0x040fe20000010100 */
        /* <DEDUP_REMOVED lines=31> */
[----:B------:R-:W-:Y:S01]  /*78c0*/  FADD.FTZ R66, -R207, R66 ;  /* 0x00000042cf427221 */ /* 0x000fe20000010100 */
[----:B------:R-:W-:Y:S01]  /*78d0*/  FSETP.GE.FTZ.AND P0, PT, R111, RZ, PT ;  /* 0x000000ff6f00720b */ /* 0x000fe20003f16000 */
[----:B------:R-:W-:Y:S01]  /*78e0*/  FMUL.FTZ R17, R244, R17 ;  /* 0x00000011f4117220 */ /* 0x000fe20000410000 */
[----:B------:R-:W-:Y:S01]  /*78f0*/  FSEL R50, R50, R207, P1 ;  /* 0x000000cf32327208 */ /* 0x000fe20000800000 */
[----:B------:R-:W-:Y:S01]  /*7900*/  FMUL.FTZ R19, R117, R19 ;  /* 0x0000001375137220 */ /* 0x000fe20000410000 */
[-C--:B------:R-:W-:Y:S01]  /*7910*/  FSEL R41, R41, R206.reuse, P2 ;  /* 0x000000ce29297208 */ /* 0x080fe20001000000 */
        /* <DEDUP_REMOVED lines=53> */
[-C--:B------:R-:W-:Y:S01]  /*7c70*/  FSEL R56, R56, R206.reuse, P3 ;  /* 0x000000ce38387208 */ /* 0x080fe20001800000 */
[----:B------:R-:W-:Y:S01]  /*7c80*/  FMUL.FTZ R51, R111, R51 ;  /* 0x000000336f337220 */ /* 0x000fe20000410000 */
[----:B------:R-:W-:Y:S01]  /*7c90*/  FSETP.GE.FTZ.AND P3, PT, R209, RZ, PT ;  /* 0x000000ffd100720b */ /* 0x000fe20003f76000 */
[----:B------:R-:W-:Y:S01]  /*7ca0*/  @P0 FADD.FTZ R205, -R205, R63 ;  /* 0x0000003fcdcd0221 */ /* 0x000fe20000010100 */
[----:B------:R-:W-:Y:S01]  /*7cb0*/  FSEL R57, R57, R206, P2 ;  /* 0x000000ce39397208 */ /* 0x000fe20001000000 */
[----:B------:R-:W-:Y:S01]  /*7cc0*/  FMUL.FTZ R52, R219, R52 ;  /* 0x00000034db347220 */ /* 0x000fe20000410000 */
[----:B------:R-:W-:Y:S01]  /*7cd0*/  FSETP.GE.FTZ.AND P2, PT, R204, RZ, PT ;  /* 0x000000ffcc00720b */ /* 0x000fe20003f56000 */
        /* <DEDUP_REMOVED lines=8> */
[----:B------:R-:W-:Y:S01]  /*7d60*/  @P1 FADD.FTZ R208, -R208, R65 ;  /* 0x00000041d0d01221 */ /* 0x000fe20000010100 */
[----:B------:R-:W-:Y:S01]  /*7d70*/  PLOP3.LUT P1, PT, PT, PT, UP2, 0x80, 0x0 ;  /* 0x000000000000781c */ /* 0x000fe20003f2f028 */
[----:B------:R-:W-:Y:S01]  /*7d80*/  FMUL.FTZ R57, R210, R57 ;  /* 0x00000039d2397220 */ /* 0x000fe20000410000 */
        /* <DEDUP_REMOVED lines=70> */
.L_x_645:
[----:B------:R-:W-:Y:S01]  /*81f0*/  STS [R177+0x8000], R5 ;  /* 0x00800005b1007388 */ /* 0x000fe20000000800 */
[----:B------:R-:W-:Y:S02]  /*8200*/  F2FP.BF16.F32.PACK_AB R64, R208, R64 ;  /* 0x00000040d040723e */ /* 0x000fe400000010ff */
[----:B------:R-:W-:Y:S01]  /*8210*/  F2FP.BF16.F32.PACK_AB R66, R207, R66 ;  /* 0x00000042cf42723e */ /* 0x000fe200000010ff */
        /* <DEDUP_REMOVED lines=37> */
[----:B-1----:R-:W-:Y:S04]  /*8470*/  LDSM.16.MT88.4 R16, [R166+0x10800] ;  /* 0x01080000a610783b */ /* 0x002fe80000004200 */
[----:B------:R-:W1:Y:S04]  /*8480*/  LDSM.16.MT88.4 R20, [R52+0x4400] ;  /* 0x004400003414783b */ /* 0x000e680000004200 */
        /* <DEDUP_REMOVED lines=68> */
.L_x_646:
[----:B------:R-:W-:Y:S01]  /*88d0*/  LDSM.16.M88.4 R16, [R165] ;  /* 0x00000000a510783b */ /* 0x000fe20000000200 */
[----:B------:R-:W-:Y:S01]  /*88e0*/  @P1 VIADD R54, R172, 0xffffff80 ;  /* 0xffffff80ac361836 */ /* 0x000fe20000000000 */
[----:B------:R-:W-:Y:S01]  /*88f0*/  @UP2 UIADD3 UR11, UP0, UR14, -0x200, URZ ;  /* 0xfffffe000e0b2890 */ /* 0x000fe2000ff1e03f */
[----:B------:R-:W-:Y:S01]  /*8900*/  IMAD.U32 R199, RZ, RZ, UR36 ;  /* 0x00000024ffc77e24 */ /* 0x000fe2000f8e00ff */
[----:B------:R-:W1:Y:S01]  /*8910*/  LDSM.16.MT88.4 R20, [R52+0x6000] ;  /* 0x006000003414783b */ /* 0x000e620000004200 */
[----:B------:R-:W-:Y:S01]  /*8920*/  @P1 IMAD.WIDE R54, R54, R191, UR14 ;  /* 0x0000000e36361e25 */ /* 0x000fe2000f8e02bf */
[----:B------:R-:W-:Y:S02]  /*8930*/  @UP2 UIADD3.X UR9, UR15, -0x1, URZ, UP0, !UPT ;  /* 0xffffffff0f092890 */ /* 0x000fe400087fe43f */
[----:B------:R-:W2:Y:S01]  /*8940*/  LDSM.16.M88.4 R12, [R165+0x2000] ;  /* 0x00200000a50c783b */ /* 0x000ea20000000200 */
[----:B------:R-:W-:Y:S01]  /*8950*/  LEA R199, P0, R199, R108, 0x2 ;  /* 0x0000006cc7c77211 */ /* 0x000fe200078010ff */
[----:B------:R-:W-:Y:S01]  /*8960*/  IMAD.U32 R204, RZ, RZ, UR36 ;  /* 0x00000024ffcc7e24 */ /* 0x000fe2000f8e00ff */
[----:B------:R-:W-:Y:S01]  /*8970*/  UISETP.GT.AND UP1, UPT, UR8, UR34, UPT ;  /* 0x000000220800728c */ /* 0x000fe2000bf24270 */
[----:B------:R-:W-:Y:S01]  /*8980*/  LDSM.16.M88.4 R24, [R164] ;  /* 0x00000000a418783b */ /* 0x000fe20000000200 */
[----:B------:R-:W-:Y:S01]  /*8990*/  @UP2 UMOV UR15, UR9 ;  /* 0x00000009000f2c82 */ /* 0x000fe20008000000 */
[----:B------:R-:W-:Y:S01]  /*89a0*/  ULOP3.LUT UR9, UR8, 0x1, URZ, 0xc0, !UPT ;  /* 0x0000000108097892 */ /* 0x000fe2000f8ec03f */
[----:B------:R-:W-:Y:S01]  /*89b0*/  LEA.HI.X.SX32 R204, R204, R109, 0x2, P0 ;  /* 0x0000006dcccc7211 */ /* 0x000fe200000f16ff */
[----:B------:R-:W3:Y:S01]  /*89c0*/  LDSM.16.MT88.4 R28, [R52+0x6400] ;  /* 0x00640000341c783b */ /* 0x000ee20000004200 */
[----:B------:R-:W-:Y:S01]  /*89d0*/  @UP2 UMOV UR14, UR11 ;  /* 0x0000000b000e2c82 */ /* 0x000fe20008000000 */
[----:B------:R-:W-:Y:S02]  /*89e0*/  UISETP.NE.U32.AND UP0, UPT, UR9, 0x1, UPT ;  /* 0x000000010900788c */ /* 0x000fe4000bf05070 */
[----:B------:R-:W4:Y:S01]  /*89f0*/  LDSM.16.M88.4 R32, [R160] ;  /* 0x00000000a020783b */ /* 0x000f220000000200 */
[----:B------:R-:W-:Y:S03]  /*8a00*/  UIADD3 UR8, UR8, -0x1, URZ ;  /* 0xffffffff08087890 */ /* 0x000fe6000fffe03f */
        /* <DEDUP_REMOVED lines=14> */
[C---:B----4-:R-:W-:Y:S06]  /*8af0*/  HMMA.16816.F32.BF16 R8, R32.reuse, R28, R8 ;  /* 0x0000001c2008723c */ /* 0x050fec0000041808 */
[-C--:B------:R-:W-:Y:S01]  /*8b00*/  HMMA.16816.F32.BF16 R12, R32, R30.reuse, R12 ;  /* 0x0000001e200c723c */ /* 0x080fe2000004180c */
[----:B------:R-:W2:Y:S05]  /*8b10*/  LDSM.16.MT88.4 R32, [R52+0x6c00] ;  /* 0x006c00003420783b */ /* 0x000eaa0000004200 */
        /* <DEDUP_REMOVED lines=9> */
[----:B------:R-:W1:Y:S01]  /*8bb0*/  LDSM.16.MT88.4 R40, [R52+0x7400] ;  /* 0x007400003428783b */ /* 0x000e620000004200 */
[-C--:B--2---:R-:W-:Y:S06]  /*8bc0*/  HMMA.16816.F32.BF16 R4, R20, R32.reuse, R4 ;  /* 0x000000201404723c */ /* 0x084fec0000041804 */
[C---:B------:R-:W-:Y:S06]  /*8bd0*/  HMMA.16816.F32.BF16 R8, R48.reuse, R32, R8 ;  /* 0x000000203008723c */ /* 0x040fec0000041808 */
[-C--:B------:R-:W-:Y:S01]  /*8be0*/  HMMA.16816.F32.BF16 R12, R48, R34.reuse, R12 ;  /* 0x00000022300c723c */ /* 0x080fe2000004180c */
[----:B------:R-:W2:Y:S05]  /*8bf0*/  LDSM.16.M88.4 R48, [R0] ;  /* 0x000000000030783b */ /* 0x000eaa0000000200 */
        /* <DEDUP_REMOVED lines=10> */
[-C--:B-1----:R-:W-:Y:S06]  /*8ca0*/  HMMA.16816.F32.BF16 R4, R36, R40.reuse, R4 ;  /* 0x000000282404723c */ /* 0x082fec0000041804 */
[C---:B--2---:R-:W-:Y:S06]  /*8cb0*/  HMMA.16816.F32.BF16 R8, R48.reuse, R40, R8 ;  /* 0x000000283008723c */ /* 0x044fec0000041808 */
[-C--:B------:R-:W-:Y:S01]  /*8cc0*/  HMMA.16816.F32.BF16 R12, R48, R42.reuse, R12 ;  /* 0x0000002a300c723c */ /* 0x080fe2000004180c */
[----:B------:R-:W1:Y:S01]  /*8cd0*/  LDSM.16.M88.4 R48, [R3+0x6000] ;  /* 0x006000000330783b */ /* 0x000e620000000200 */
[----:B------:R-:W-:Y:S03]  /*8ce0*/  IMAD.U32 R41, RZ, RZ, UR46 ;  /* 0x0000002eff297e24 */ /* 0x000fe6000f8e00ff */
[----:B------:R-:W-:Y:S01]  /*8cf0*/  IMAD.U32 R40, RZ, RZ, UR46 ;  /* 0x0000002eff287e24 */ /* 0x000fe2000f8e00ff */
[----:B------:R-:W-:Y:S06]  /*8d00*/  HMMA.16816.F32.BF16 R16, R36, R42, R16 ;  /* 0x0000002a2410723c */ /* 0x000fec0000041810 */
[-C--:B------:R-:W-:Y:S01]  /*8d10*/  HMMA.16816.F32.BF16 R4, R20, R32.reuse, R4 ;  /* 0x000000201404723c */ /* 0x080fe20000041804 */
[----:B------:R-:W-:Y:S01]  /*8d20*/  IMAD.U32 R39, RZ, RZ, UR45 ;  /* 0x0000002dff277e24 */ /* 0x000fe2000f8e00ff */
[----:B------:R-:W-:Y:S03]  /*8d30*/  MOV R37, UR44 ;  /* 0x0000002c00257c02 */ /* 0x000fe60008000f00 */
[----:B------:R-:W-:Y:S01]  /*8d40*/  IMAD.U32 R38, RZ, RZ, UR45 ;  /* 0x0000002dff267e24 */ /* 0x000fe2000f8e00ff */
[C---:B---3--:R-:W-:Y:S01]  /*8d50*/  HMMA.16816.F32.BF16 R8, R44.reuse, R32, R8 ;  /* 0x000000202c08723c */ /* 0x048fe20000041808 */
[----:B------:R-:W-:Y:S04]  /*8d60*/  IMAD.U32 R36, RZ, RZ, UR44 ;  /* 0x0000002cff247e24 */ /* 0x000fe8000f8e00ff */
[----:B------:R-:W-:Y:S01]  /*8d70*/  IMAD.U32 R43, RZ, RZ, UR47 ;  /* 0x0000002fff2b7e24 */ /* 0x000fe2000f8e00ff */
[-C--:B------:R-:W-:Y:S01]  /*8d80*/  HMMA.16816.F32.BF16 R12, R44, R34.reuse, R12 ;  /* 0x000000222c0c723c */ /* 0x080fe2000004180c */
[----:B------:R-:W-:Y:S04]  /*8d90*/  IMAD.U32 R42, RZ, RZ, UR47 ;  /* 0x0000002fff2a7e24 */ /* 0x000fe8000f8e00ff */
[----:B------:R-:W-:Y:S01]  /*8da0*/  IMAD.U32 R33, RZ, RZ, UR42 ;  /* 0x0000002aff217e24 */ /* 0x000fe2000f8e00ff */
[----:B------:R-:W-:Y:S01]  /*8db0*/  HMMA.16816.F32.BF16 R16, R20, R34, R16 ;  /* 0x000000221410723c */ /* 0x000fe20000041810 */
[----:B------:R-:W-:Y:S04]  /*8dc0*/  IMAD.U32 R47, RZ, RZ, UR49 ;  /* 0x00000031ff2f7e24 */ /* 0x000fe8000f8e00ff */
[----:B------:R-:W-:Y:S01]  /*8dd0*/  IMAD.U32 R45, RZ, RZ, UR48 ;  /* 0x00000030ff2d7e24 */ /* 0x000fe2000f8e00ff */
[-C--:B----4-:R-:W-:Y:S01]  /*8de0*/  HMMA.16816.F32.BF16 R4, R24, R28.reuse, R4 ;  /* 0x0000001c1804723c */ /* 0x090fe20000041804 */
[----:B------:R-:W-:Y:S01]  /*8df0*/  IMAD.U32 R23, RZ, RZ, UR37 ;  /* 0x00000025ff177e24 */ /* 0x000fe2000f8e00ff */
[----:B------:R-:W-:Y:S03]  /*8e00*/  MOV R21, UR35 ;  /* 0x0000002300157c02 */ /* 0x000fe60008000f00 */
[----:B------:R-:W-:Y:S01]  /*8e10*/  IMAD.U32 R22, RZ, RZ, UR37 ;  /* 0x00000025ff167e24 */ /* 0x000fe2000f8e00ff */
[C---:B-1----:R-:W-:Y:S01]  /*8e20*/  HMMA.16816.F32.BF16 R8, R48.reuse, R28, R8 ;  /* 0x0000001c3008723c */ /* 0x042fe20000041808 */
[----:B------:R-:W-:Y:S01]  /*8e30*/  MOV R20, UR35 ;  /* 0x0000002300147c02 */ /* 0x000fe20008000f00 */
[----:B------:R-:W-:Y:S03]  /*8e40*/  IMAD.U32 R35, RZ, RZ, UR43 ;  /* 0x0000002bff237e24 */ /* 0x000fe6000f8e00ff */
[----:B------:R-:W-:Y:S01]  /*8e50*/  IMAD.U32 R34, RZ, RZ, UR43 ;  /* 0x0000002bff227e24 */ /* 0x000fe2000f8e00ff */
[-C--:B------:R-:W-:Y:S01]  /*8e60*/  HMMA.16816.F32.BF16 R12, R48, R30.reuse, R12 ;  /* 0x0000001e300c723c */ /* 0x080fe2000004180c */
[----:B------:R-:W-:Y:S01]  /*8e70*/  IMAD.U32 R46, RZ, RZ, UR49 ;  /* 0x00000031ff2e7e24 */ /* 0x000fe2000f8e00ff */
[----:B------:R-:W-:Y:S03]  /*8e80*/  MOV R29, UR40 ;  /* 0x00000028001d7c02 */ /* 0x000fe60008000f00 */
[----:B------:R-:W-:Y:S01]  /*8e90*/  IMAD.U32 R44, RZ, RZ, UR48 ;  /* 0x00000030ff2c7e24 */ /* 0x000fe2000f8e00ff */
[----:B------:R-:W-:Y:S01]  /*8ea0*/  HMMA.16816.F32.BF16 R16, R24, R30, R16 ;  /* 0x0000001e1810723c */ /* 0x000fe20000041810 */
[----:B------:R-:W-:Y:S04]  /*8eb0*/  IMAD.U32 R49, RZ, RZ, UR50 ;  /* 0x00000032ff317e24 */ /* 0x000fe8000f8e00ff */
[----:B------:R-:W-:Y:S02]  /*8ec0*/  IMAD.MOV.U32 R50, RZ, RZ, R199 ;  /* 0x000000ffff327224 */ /* 0x000fe400078e00c7 */
[----:B------:R-:W-:Y:S04]  /*8ed0*/  IMAD.MOV.U32 R51, RZ, RZ, R204 ;  /* 0x000000ffff337224 */ /* 0x000fe800078e00cc */
[----:B------:R-:W-:Y:S01]  /*8ee0*/  IMAD.U32 R48, RZ, RZ, UR50 ;  /* 0x00000032ff307e24 */ /* 0x000fe2000f8e00ff */
[-C--:B------:R-:W-:Y:S01]  /*8ef0*/  LEA R54, P0, R49, R50.reuse, 0x2 ;  /* 0x0000003231367211 */ /* 0x080fe200078010ff */
[----:B------:R-:W-:Y:S01]  /*8f00*/  REDG.E.ADD.F32.FTZ.RN.STRONG.GPU desc[UR12][R50.64], R4 ;  /* 0x00000004320079a6 */ /* 0x000fe2000c10f38c */
[-C--:B------:R-:W-:Y:S01]  /*8f10*/  LEA R56, P6, R47, R50.reuse, 0x2 ;  /* 0x000000322f387211 */ /* 0x080fe200078c10ff */
[----:B------:R-:W-:Y:S01]  /*8f20*/  IMAD.U32 R31, RZ, RZ, UR41 ;  /* 0x00000029ff1f7e24 */ /* 0x000fe2000f8e00ff */
[-C--:B------:R-:W-:Y:S01]  /*8f30*/  LEA.HI.X.SX32 R55, R48, R51.reuse, 0x2, P0 ;  /* 0x0000003330377211 */ /* 0x080fe200000f16ff */
[----:B------:R-:W-:Y:S01]  /*8f40*/  IMAD.U32 R32, RZ, RZ, UR42 ;  /* 0x0000002aff207e24 */ /* 0x000fe2000f8e00ff */
[-C--:B------:R-:W-:Y:S01]  /*8f50*/  LEA R58, P5, R45, R50.reuse, 0x2 ;  /* 0x000000322d3a7211 */ /* 0x080fe200078a10ff */
[----:B------:R-:W-:Y:S01]  /*8f60*/  IMAD.U32 R30, RZ, RZ, UR41 ;  /* 0x00000029ff1e7e24 */ /* 0x000fe2000f8e00ff */
[-C--:B------:R-:W-:Y:S01]  /*8f70*/  LEA.HI.X.SX32 R57, R46, R51.reuse, 0x2, P6 ;  /* 0x000000332e397211 */ /* 0x080fe200030f16ff */
[----:B------:R-:W-:Y:S01]  /*8f80*/  REDG.E.ADD.F32.FTZ.RN.STRONG.GPU desc[UR12][R54.64], R5 ;  /* 0x00000005360079a6 */ /* 0x000fe2000c10f38c */
        /* <DEDUP_REMOVED lines=38> */
[----:B------:R-:W-:Y:S02]  /*91f0*/  LEA R34, P0, R21, R50, 0x2 ;  /* 0x0000003215227211 */ /* 0x000fe400078010ff */
        /* <DEDUP_REMOVED lines=9> */
[----:B------:R-:W-:Y:S04]  /*9290*/  LDSM.16.MT88.4 R4, [R166+0x8000] ;  /* 0x00800000a604783b */ /* 0x000fe80000004200 */
        /* <DEDUP_REMOVED lines=49> */
[-C--:B------:R-:W-:Y:S06]  /*95b0*/  HMMA.16816.F32.BF16 R92, R12, R10.reuse, R92 ;  /* 0x0000000a0c5c723c */ /* 0x080fec000004185c */
[----:B------:R-:W-:Y:S06]  /*95c0*/  HMMA.16816.F32.BF16 R96, R4, R10, R96 ;  /* 0x0000000a0460723c */ /* 0x000fec0000041860 */
[-C--:B--2---:R-:W-:Y:S05]  /*95d0*/  HMMA.16816.F32.BF16 R84, R16, R20.reuse, R84 ;  /* 0x000000141054723c */ /* 0x084fea0000041854 */
[C---:B------:R-:W-:Y:S01]  /*95e0*/  VIADD R4, R161.reuse, 0xffffe000 ;  /* 0xffffe000a1047836 */ /* 0x040fe20000000000 */
[C---:B------:R-:W-:Y:S05]  /*95f0*/  HMMA.16816.F32.BF16 R88, R24.reuse, R20, R88 ;  /* 0x000000141858723c */ /* 0x040fea0000041858 */
[----:B------:R-:W-:Y:S01]  /*9600*/  @P1 VIADD R4, R161, 0x2000 ;  /* 0x00002000a1041836 */ /* 0x000fe20000000000 */
[-C--:B------:R-:W-:Y:S05]  /*9610*/  HMMA.16816.F32.BF16 R92, R24, R22.reuse, R92 ;  /* 0x00000016185c723c */ /* 0x080fea000004185c */
[----:B------:R-:W-:Y:S01]  /*9620*/  IMAD.MOV.U32 R161, RZ, RZ, R4 ;  /* 0x000000ffffa17224 */ /* 0x000fe200078e0004 */
[----:B------:R-:W-:Y:S01]  /*9630*/  HMMA.16816.F32.BF16 R96, R16, R22, R96 ;  /* 0x000000161060723c */ /* 0x000fe20000041860 */
[----:B------:R-:W-:Y:S11]  /*9640*/  @!UPT UIADD3 URZ, URZ, URZ, URZ ;  /* 0x0000003f3f3ff290 */ /* 0x000ff6000fffe03f */
[----:B------:R-:W-:Y:S01]  /*9650*/  @!UPT UIADD3 URZ, URZ, URZ, URZ ;  /* 0x0000003f3f3ff290 */ /* 0x000fe2000fffe03f */
[----:B------:R-:W-:Y:S11]  /*9660*/  @P0 BRA `(.L_x_647) ;  /* 0xffffffa0000c0947 */ /* 0x000ff6000383ffff */
[----:B------:R-:W-:Y:S01]  /*9670*/  @!UPT UIADD3 URZ, URZ, URZ, URZ ;  /* 0x0000003f3f3ff290 */ /* 0x000fe2000fffe03f */
[----:B------:R-:W-:Y:S01]  /*9680*/  BAR.SYNC.DEFER_BLOCKING 0x0 ;  /* 0x0000000000007b1d */ /* 0x000fe20000010000 */
[----:B------:R-:W-:Y:S02]  /*9690*/  UISETP.NE.AND UP0, UPT, UR54, -0x1, UPT ;  /* 0xffffffff3600788c */ /* 0x000fe4000bf05270 */
[----:B------:R-:W-:-:S03]  /*96a0*/  USHF.L.U32 UR17, UR16, 0x7, URZ ;  /* 0x0000000710117899 */ /* 0x000fc6000800063f */
        /* <DEDUP_REMOVED lines=89> */
.L_x_648:
        /* <DEDUP_REMOVED lines=21> */
.L_x_649:
        /* <DEDUP_REMOVED lines=39> */
.L_x_651:
[----:B------:R-:W-:Y:S05]  /*a000*/  BSYNC B0 ;  /* 0x0000000000007941 */ /* 0x000fea0003800000 */
.L_x_650:
        /* <DEDUP_REMOVED lines=14> */
.L_x_653:
[----:B------:R-:W-:Y:S05]  /*a0f0*/  BSYNC B0 ;  /* 0x0000000000007941 */ /* 0x000fea0003800000 */
.L_x_652:
        /* <DEDUP_REMOVED lines=27> */
.L_x_655:
[----:B------:R-:W-:Y:S05]  /*a2b0*/  BSYNC B0 ;  /* 0x0000000000007941 */ /* 0x000fea0003800000 */
.L_x_654:
        /* <DEDUP_REMOVED lines=13> */
.L_x_642:
[----:B------:R-:W-:Y:S05]  /*a390*/  BSYNC B1 ;  /* 0x0000000000017941 */ /* 0x000fea0003800000 */
.L_x_628:
[----:B------:R-:W-:Y:S01]  /*a3a0*/  R2UR UR6, R176 ;  /* 0x00000000b00672ca */ /* 0x000fe200000e0000 */
[----:B------:R-:W-:Y:S02]  /*a3b0*/  ULDC UR5, c[0x0][0xc] ;  /* 0x0000030000057ab9 */ /* 0x000fe40000000800 */
[----:B------:R-:W-:-:S10]  /*a3c0*/  UIADD3 UR16, UR5, UR16, URZ ;  /* 0x0000001005107290 */ /* 0x000fd4000fffe03f */
[----:B------:R-:W-:-:S06]  /*a3d0*/  UISETP.GE.AND UP0, UPT, UR16, UR6, UPT ;  /* 0x000000061000728c */ /* 0x000fcc000bf06270 */
[----:B------:R-:W-:-:S13]  /*a3e0*/  PLOP3.LUT P0, PT, PT, PT, UP0, 0x80, 0x0 ;  /* 0x000000000000781c */ /* 0x000fda0003f0f008 */
[----:B------:R-:W-:Y:S05]  /*a3f0*/  @P0 BRA `(.L_x_656) ;  /* 0x0000000000040947 */ /* 0x000fea0003800000 */
[----:B------:R-:W-:Y:S05]  /*a400*/  BRA `(.L_x_657) ;  /* 0xffffff6400e07947 */ /* 0x000fea000383ffff */
.L_x_656:
[----:B------:R-:W-:Y:S05]  /*a410*/  EXIT ;  /* 0x000000000000794d */ /* 0x000fea0003800000 */
.L_x_658:
        /* <DEDUP_REMOVED lines=14> */
.L_x_1346:


//--------------------- .text._ZN5flash44flash_bwd_dq_dk_dv_loop_seqk_parallel_kernelI23Flash_bwd_kernel_traitsILi32ELi128ELi128ELi8ELi4ELi4ELi4ELb1ELb0EN7cutlass10bfloat16_tE19Flash_kernel_traitsILi32ELi128ELi128ELi8ES3_EELb0ELb0ELb1ELb0ELb0ELb1ELb1EEEvNS_16Flash_bwd_paramsE --------------------------
	.section	.text._ZN5flash44flash_bwd_dq_dk_dv_loop_seqk_parallel_kernelI23Flash_bwd_kernel_traitsILi32ELi128ELi128ELi8ELi4ELi4ELi4ELb1ELb0EN7cutlass10bfloat16_tE19Flash_kernel_traitsILi32ELi128ELi128ELi8ES3_EELb0ELb0ELb1ELb0ELb0ELb1ELb1EEEvNS_16Flash_bwd_paramsE,"ax",@progbits
	.align	128
        .global         _ZN5flash44flash_bwd_dq_dk_dv_loop_seqk_parallel_kernelI23Flash_bwd_kernel_traitsILi32ELi128ELi128ELi8ELi4ELi4ELi4ELb1ELb0EN7cutlass10bfloat16_tE19Flash_kernel_traitsILi32ELi128ELi128ELi8ES3_EELb0ELb0ELb1ELb0ELb0ELb1ELb1EEEvNS_16Flash_bwd_paramsE
        .type           _ZN5flash44flash_bwd_dq_dk_dv_loop_seqk_parallel_kernelI23Flash_bwd_kernel_traitsILi32ELi128ELi128ELi8ELi4ELi4ELi4ELb1ELb0EN7cutlass10bfloat16_tE19Flash_kernel_traitsILi32ELi128ELi128ELi8ES3_EELb0ELb0ELb1ELb0ELb0ELb1ELb1EEEvNS_16Flash_bwd_paramsE,@function
        .size           _ZN5flash44flash_bwd_dq_dk_dv_loop_seqk_parallel_kernelI23Flash_bwd_kernel_traitsILi32ELi128ELi128ELi8ELi4ELi4ELi4ELb1ELb0EN7cutlass10bfloat16_tE19Flash_kernel_traitsILi32ELi128ELi128ELi8ES3_EELb0ELb0ELb1ELb0ELb0ELb1ELb1EEEvNS_16Flash_bwd_paramsE,(.L_x_1347 - _ZN5flash44flash_bwd_dq_dk_dv_loop_seqk_parallel_kernelI23Flash_bwd_kernel_traitsILi32ELi128ELi128ELi8ELi4ELi4ELi4ELb1ELb0EN7cutlass10bfloat16_tE19Flash_kernel_traitsILi32ELi128ELi128ELi8ES3_EELb0ELb0ELb1ELb0ELb0ELb1ELb1EEEvNS_16Flash_bwd_paramsE)
        .other          _ZN5flash44flash_bwd_dq_dk_dv_loop_seqk_parallel_kernelI23Flash_bwd_kernel_traitsILi32ELi128ELi128ELi8ELi4ELi4ELi4ELb1ELb0EN7cutlass10bfloat16_tE19Flash_kernel_traitsILi32ELi128ELi128ELi8ES3_EELb0ELb0ELb1ELb0ELb0ELb1ELb1EEEvNS_16Flash_bwd_paramsE,@"STO_CUDA_ENTRY STV_DEFAULT"
_ZN5flash44flash_bwd_dq_dk_dv_loop_seqk_parallel_kernelI23Flash_bwd_kernel_traitsILi32ELi128ELi128ELi8ELi4ELi4ELi4ELb1ELb0EN7cutlass10bfloat16_tE19Flash_kernel_traitsILi32ELi128ELi128ELi8ES3_EELb0ELb0ELb1ELb0ELb0ELb1ELb1EEEvNS_16Flash_bwd_paramsE:
.text._ZN5flash44flash_bwd_dq_dk_dv_loop_seqk_parallel_kernelI23Flash_bwd_kernel_traitsILi32ELi128ELi128ELi8ELi4ELi4ELi4ELb1ELb0EN7cutlass10bfloat16_tE19Flash_kernel_traitsILi32ELi128ELi128ELi8ES3_EELb0ELb0ELb1ELb0ELb0ELb1ELb1EEEvNS_16Flash_bwd_paramsE:
        /* <DEDUP_REMOVED lines=14> */
[----:B------:R-:W3:Y:S01]  /*00e0*/  S2UR UR47, SR_CTAID.Y ;  /* 0x00000000002f79c3 */ /* 0x000ee20000002600 */
        /* <DEDUP_REMOVED lines=8> */
[----:B------:R-:W4:Y:S01]  /*0170*/  S2UR UR4, SR_CgaCtaId ;  /* 0x00000000000479c3 */ /* 0x000f220000008800 */
[----:B---3--:R-:W-:Y:S01]  /*0180*/  USHF.L.U32 UR6, UR47, 0x7, URZ ;  /* 0x000000072f067899 */ /* 0x008fe2000800063f */
[----:B--2---:R-:W-:-:S04]  /*0190*/  SHF.R.S32.HI R11, RZ, 0x1f, R21 ;  /* 0x0000001fff0b7819 */ /* 0x004fc80000011415 */
[CC--:B------:R-:W-:Y:S02]  /*01a0*/  LEA.HI R3, R11.reuse, R21.reuse, RZ, 0x2 ;  /* 0x000000150b037211 */ /* 0x0c0fe400078f10ff */
[----:B------:R-:W-:Y:S02]  /*01b0*/  LEA.HI R10, R11, R21, RZ, 0x5 ;  /* 0x000000150b0a7211 */ /* 0x000fe400078f28ff */
[--C-:B------:R-:W-:Y:S01]  /*01c0*/  SHF.R.S32.HI R4, RZ, 0x2, R3.reuse ;  /* 0x00000002ff047819 */ /* 0x100fe20000011403 */
[----:B----4-:R-:W-:Y:S01]  /*01d0*/  ULEA UR4, UR4, UR5, 0x18 ;  /* 0x0000000504047291 */ /* 0x010fe2000f8ec03f */
[----:B-1----:R-:W-:Y:S01]  /*01e0*/  SHF.R.S32.HI R0, RZ, 0x1f, R3 ;  /* 0x0000001fff007819 */ /* 0x002fe20000011403 */
[----:B------:R-:W-:Y:S01]  /*01f0*/  USHF.R.S32.HI UR5, URZ, 0x1f, UR56 ;  /* 0x0000001f3f057899 */ /* 0x000fe20008011438 */
[-C--:B------:R-:W-:Y:S02]  /*0200*/  LEA.HI R2, R3, R4.reuse, RZ, 0x1 ;  /* 0x0000000403027211 */ /* 0x080fe400078f08ff */
[----:B------:R-:W-:Y:S01]  /*0210*/  LEA.HI R0, R0, R4, RZ, 0x3 ;  /* 0x0000000400007211 */ /* 0x000fe200078f18ff */
[----:B------:R-:W-:Y:S01]  /*0220*/  IMAD.U32 R155, RZ, RZ, UR4 ;  /* 0x00000004ff9b7e24 */ /* 0x000fe2000f8e00ff */
[----:B------:R-:W-:-:S02]  /*0230*/  LOP3.LUT R2, R2, 0x7fffffe, RZ, 0xc0, !PT ;  /* 0x07fffffe02027812 */ /* 0x000fc400078ec0ff */
[----:B------:R-:W-:Y:S02]  /*0240*/  LOP3.LUT R0, R0, 0xfffffff8, RZ, 0xc0, !PT ;  /* 0xfffffff800007812 */ /* 0x000fe400078ec0ff */
[----:B------:R-:W-:Y:S01]  /*0250*/  LOP3.LUT R5, R10, 0xffffffe0, RZ, 0xc0, !PT ;  /* 0xffffffe00a057812 */ /* 0x000fe200078ec0ff */
[C---:B------:R-:W-:Y:S01]  /*0260*/  IMAD.IADD R9, R4.reuse, 0x1, -R2 ;  /* 0x0000000104097824 */ /* 0x040fe200078e0a02 */
[CC--:B------:R-:W-:Y:S01]  /*0270*/  LEA.HI R22, R11.reuse, R21.reuse, RZ, 0x3 ;  /* 0x000000150b167211 */ /* 0x0c0fe200078f18ff */
[----:B------:R-:W-:Y:S01]  /*0280*/  IMAD.IADD R7, R4, 0x1, -R0 ;  /* 0x0000000104077824 */ /* 0x000fe200078e0a00 */
[----:B------:R-:W-:Y:S01]  /*0290*/  LEA.HI R6, R11, R21, RZ, 0x4 ;  /* 0x000000150b067211 */ /* 0x000fe200078f20ff */
[----:B------:R-:W-:Y:S01]  /*02a0*/  IMAD.IADD R0, R21, 0x1, -R5 ;  /* 0x0000000115007824 */ /* 0x000fe200078e0a05 */
[----:B------:R-:W-:Y:S02]  /*02b0*/  SHF.R.S32.HI R2, RZ, 0x3, R22 ;  /* 0x00000003ff027819 */ /* 0x000fe40000011416 */
[----:B------:R-:W-:-:S02]  /*02c0*/  LOP3.LUT R3, R3, 0xfffffffc, RZ, 0xc0, !PT ;  /* 0xfffffffc03037812 */ /* 0x000fc400078ec0ff */
[----:B------:R-:W-:Y:S01]  /*02d0*/  SHF.R.S32.HI R8, RZ, 0x4, R6 ;  /* 0x00000004ff087819 */ /* 0x000fe20000011406 */
[----:B------:R-:W-:Y:S01]  /*02e0*/  IMAD.SHL.U32 R2, R2, 0x40, RZ ;  /* 0x0000004002027824 */ /* 0x000fe200078e00ff */
[----:B------:R-:W-:Y:S01]  /*02f0*/  SHF.R.S32.HI R4, RZ, 0x1f, R0 ;  /* 0x0000001fff047819 */ /* 0x000fe20000011400 */
[----:B------:R-:W-:Y:S01]  /*0300*/  IMAD.IADD R13, R21, 0x1, -R3 ;  /* 0x00000001150d7824 */ /* 0x000fe200078e0a03 */
[----:B------:R-:W-:Y:S02]  /*0310*/  LEA.HI R3, R6, R8, RZ, 0x1 ;  /* 0x0000000806037211 */ /* 0x000fe400078f08ff */
[----:B------:R-:W-:Y:S01]  /*0320*/  LEA.HI R20, R4, R0, RZ, 0x2 ;  /* 0x0000000004147211 */ /* 0x000fe200078f10ff */
[----:B------:R-:W-:Y:S01]  /*0330*/  IMAD.SHL.U32 R5, R13, 0x8, RZ ;  /* 0x000000080d057824 */ /* 0x000fe200078e00ff */
[----:B------:R-:W-:Y:S02]  /*0340*/  LOP3.LUT R0, R2, 0xc0, RZ, 0xc0, !PT ;  /* 0x000000c002007812 */ /* 0x000fe400078ec0ff */
[----:B------:R-:W-:-:S02]  /*0350*/  LOP3.LUT R2, R3, 0xfffffffe, RZ, 0xc0, !PT ;  /* 0xfffffffe03027812 */ /* 0x000fc400078ec0ff */
        /* <DEDUP_REMOVED lines=51> */
[C---:B------:R-:W-:Y:S01]  /*0690*/  IMAD.SHL.U32 R0, R162.reuse, 0x10, RZ ;  /* 0x00000010a2007824 */ /* 0x040fe200078e00ff */
[----:B------:R-:W-:Y:S01]  /*06a0*/  LOP3.LUT P4, RZ, R7, 0x4, RZ, 0xc0, !PT ;  /* 0x0000000407ff7812 */ /* 0x000fe2000788c0ff */
[----:B------:R-:W-:Y:S01]  /*06b0*/  IMAD.SHL.U32 R3, R162, 0x400, RZ ;  /* 0x00000400a2037824 */ /* 0x000fe200078e00ff */
[----:B------:R-:W-:Y:S02]  /*06c0*/  SHF.R.S32.HI R4, RZ, 0x3, R12 ;  /* 0x00000003ff047819 */ /* 0x000fe4000001140c */
[----:B------:R-:W-:-:S02]  /*06d0*/  LEA.HI.SX32 R7, R20, R0, 0x1e ;  /* 0x0000000014077211 */ /* 0x000fc400078ff2ff */
[----:B------:R-:W-:Y:S01]  /*06e0*/  LOP3.LUT R5, R9, 0x30, R0, 0xf8, !PT ;  /* 0x0000003009057812 */ /* 0x000fe200078ef800 */
[--C-:B------:R-:W-:Y:S01]  /*06f0*/  IMAD R151, R4, 0x200, R3.reuse ;  /* 0x0000020004977824 */ /* 0x100fe200078e0203 */
[----:B------:R-:W-:Y:S01]  /*0700*/  LEA.HI R2, R2, R2, RZ, 0x1d ;  /* 0x0000000202027211 */ /* 0x000fe200078fe8ff */
[----:B------:R1:W-:Y:S01]  /*0710*/  STL [R1+0x18], R7 ;  /* 0x0000180701007387 */ /* 0x0003e20000100800 */
[----:B------:R-:W-:Y:S01]  /*0720*/  LOP3.LUT R0, R6, 0xc0, RZ, 0xc0, !PT ;  /* 0x000000c006007812 */ /* 0x000fe200078ec0ff */
[----:B------:R-:W-:Y:S01]  /*0730*/  IMAD.SHL.U32 R6, R16, 0x40, RZ ;  /* 0x0000004010067824 */ /* 0x000fe200078e00ff */
[----:B------:R-:W-:Y:S01]  /*0740*/  IADD3 R19, R2, R19, R3 ;  /* 0x0000001302137210 */ /* 0x000fe20007ffe003 */
[----:B------:R-:W-:Y:S01]  /*0750*/  IMAD R17, R4, 0x8, R17 ;  /* 0x0000000804117824 */ /* 0x000fe200078e0211 */
[----:B------:R-:W-:Y:S02]  /*0760*/  LOP3.LUT R3, R0, 0x8, R22, 0xf8, !PT ;  /* 0x0000000800037812 */ /* 0x000fe400078ef816 */
        /* <DEDUP_REMOVED lines=8> */
[C---:B------:R-:W-:Y:S01]  /*07f0*/  IMAD.SHL.U32 R5, R14.reuse, 0x8, RZ ;  /* 0x000000080e057824 */ /* 0x040fe200078e00ff */
[----:B------:R-:W-:Y:S01]  /*0800*/  LOP3.LUT R2, R21, 0x6, RZ, 0xc0, !PT ;  /* 0x0000000615027812 */ /* 0x000fe200078ec0ff */
[----:B------:R-:W-:Y:S01]  /*0810*/  IMAD.SHL.U32 R10, R14, 0x10, RZ ;  /* 0x000000100e0a7824 */ /* 0x000fe200078e00ff */
[----:B------:R-:W-:Y:S01]  /*0820*/  R2P PR, R16, 0x6 ;  /* 0x0000000610007804 */ /* 0x000fe20000000000 */
[----:B------:R-:W-:Y:S01]  /*0830*/  IMAD.U32 R149, R18, 0x20, R149 ;  /* 0x0000002012957824 */ /* 0x000fe200078e0095 */
[----:B------:R-:W-:Y:S01]  /*0840*/  LOP3.LUT R6, R6, 0x1c0, RZ, 0xc0, !PT ;  /* 0x000001c006067812 */ /* 0x000fe200078ec0ff */
[----:B------:R-:W-:Y:S01]  /*0850*/  IMAD R2, R11, 0x40, R2 ;  /* 0x000000400b027824 */ /* 0x000fe200078e0202 */
[----:B------:R-:W-:Y:S01]  /*0860*/  LOP3.LUT R5, R5, 0x8, RZ, 0xc0, !PT ;  /* 0x0000000805057812 */ /* 0x000fe200078ec0ff */
[----:B------:R-:W-:Y:S01]  /*0870*/  IMAD R3, R14, 0x200, R3 ;  /* 0x000002000e037824 */ /* 0x000fe200078e0203 */
[----:B-1----:R-:W-:-:S02]  /*0880*/  LOP3.LUT R7, R0, 0x8, RZ, 0xc0, !PT ;  /* 0x0000000800077812 */ /* 0x002fc400078ec0ff */
[----:B------:R-:W-:Y:S01]  /*0890*/  SHF.R.S32.HI R0, RZ, 0x1, R13 ;  /* 0x00000001ff007819 */ /* 0x000fe2000001140d */
[----:B------:R1:W-:Y:S01]  /*08a0*/  STL [R1+0x30], R2 ;  /* 0x0000300201007387 */ /* 0x0003e20000100800 */
[----:B------:R-:W-:Y:S02]  /*08b0*/  SHF.R.U32.HI R9, RZ, 0x3, R6 ;  /* 0x00000003ff097819 */ /* 0x000fe40000011606 */
[C---:B------:R-:W-:Y:S01]  /*08c0*/  LOP3.LUT P3, RZ, R0.reuse, 0x2, RZ, 0xc0, !PT ;  /* 0x0000000200ff7812 */ /* 0x040fe2000786c0ff */
[----:B------:R-:W-:Y:S01]  /*08d0*/  IMAD.SHL.U32 R0, R0, 0x40, RZ ;  /* 0x0000004000007824 */ /* 0x000fe200078e00ff */
[----:B------:R-:W-:Y:S02]  /*08e0*/  LOP3.LUT R10, R7, 0x10, R10, 0xf8, !PT ;  /* 0x00000010070a7812 */ /* 0x000fe400078ef80a */
[----:B------:R-:W-:Y:S02]  /*08f0*/  LOP3.LUT R9, R9, R6, R5, 0x1e, !PT ;  /* 0x0000000609097212 */ /* 0x000fe400078e1e05 */
[----:B------:R-:W-:-:S02]  /*0900*/  LOP3.LUT R0, R0, 0xc0, RZ, 0xc0, !PT ;  /* 0x000000c000007812 */ /* 0x000fc400078ec0ff */
[----:B------:R-:W-:Y:S01]  /*0910*/  LEA R235, R19, UR4, 0x1 ;  /* 0x0000000413eb7c11 */ /* 0x000fe2000f8e08ff */
[----:B------:R-:W-:Y:S01]  /*0920*/  IMAD.IADD R151, R151, 0x1, R9 ;  /* 0x0000000197977824 */ /* 0x000fe200078e0209 */
[----:B------:R-:W-:Y:S02]  /*0930*/  SHF.R.U32.HI R8, RZ, 0x3, R0 ;  /* 0x00000003ff087819 */ /* 0x000fe40000011600 */
[----:B------:R-:W-:Y:S01]  /*0940*/  SEL R150, R158, 0xffffffe0, !P0 ;  /* 0xffffffe09e967807 */ /* 0x000fe20004000000 */
[----:B------:R-:W-:Y:S01]  /*0950*/  VIADD R230, R235, 0x40 ;  /* 0x00000040ebe67836 */ /* 0x000fe20000000000 */
[----:B------:R-:W-:Y:S01]  /*0960*/  LOP3.LUT R8, R8, R0, R7, 0x1e, !PT ;  /* 0x0000000008087212 */ /* 0x000fe200078e1e07 */
[----:B------:R-:W-:Y:S01]  /*0970*/  IMAD.SHL.U32 R0, R17, 0x20, RZ ;  /* 0x0000002011007824 */ /* 0x000fe200078e00ff */
[----:B------:R-:W-:Y:S01]  /*0980*/  SEL R229, R229, 0x10, !P6 ;  /* 0x00000010e5e57807 */ /* 0x000fe20007000000 */
[----:B------:R-:W-:Y:S01]  /*0990*/  @P4 VIADD R230, R235, 0xffffffc0 ;  /* 0xffffffc0ebe64836 */ /* 0x000fe20000000000 */
[C---:B------:R-:W-:Y:S01]  /*09a0*/  LOP3.LUT P0, RZ, R15.reuse, 0x2, RZ, 0xc0, !PT ;  /* 0x000000020fff7812 */ /* 0x040fe2000780c0ff */
[----:B------:R-:W-:Y:S01]  /*09b0*/  IMAD R162, R162, 0x200, R0 ;  /* 0x00000200a2a27824 */ /* 0x000fe200078e0200 */
[----:B------:R-:W-:Y:S01]  /*09c0*/  SEL R231, R158, 0xffffffe0, !P5 ;  /* 0xffffffe09ee77807 */ /* 0x000fe20006800000 */
[----:B------:R-:W-:Y:S01]  /*09d0*/  IMAD.IADD R8, R8, 0x1, R12 ;  /* 0x0000000108087824 */ /* 0x000fe200078e020c */
[----:B------:R-:W-:Y:S01]  /*09e0*/  SEL R152, R152, 0xffffffc0, !P2 ;  /* 0xffffffc098987807 */ /* 0x000fe20005000000 */
[----:B-1----:R-:W-:Y:S01]  /*09f0*/  IMAD.SHL.U32 R2, R15, 0x40, RZ ;  /* 0x000000400f027824 */ /* 0x002fe200078e00ff */
[----:B------:R-:W-:Y:S01]  /*0a00*/  SEL R158, R158, 0xffffffe0, !P0 ;  /* 0xffffffe09e9e7807 */ /* 0x000fe20004000000 */
[----:B------:R-:W-:Y:S01]  /*0a10*/  IMAD.IADD R234, R235, 0x1, R229 ;  /* 0x00000001ebea7824 */ /* 0x000fe200078e02e5 */
[----:B------:R-:W-:Y:S01]  /*0a20*/  LEA R149, R149, UR4, 0x1 ;  /* 0x0000000495957c11 */ /* 0x000fe2000f8e08ff */
[----:B------:R-:W-:Y:S01]  /*0a30*/  IMAD.IADD R229, R229, 0x1, R230 ;  /* 0x00000001e5e57824 */ /* 0x000fe200078e02e6 */
[----:B------:R-:W-:Y:S01]  /*0a40*/  LOP3.LUT R2, R2, 0xc0, RZ, 0xc0, !PT ;  /* 0x000000c002027812 */ /* 0x000fe200078ec0ff */
[----:B------:R-:W-:-:S02]  /*0a50*/  IMAD.IADD R236, R235, 0x1, R231 ;  /* 0x00000001ebec7824 */ /* 0x000fc400078e02e7 */
[----:B------:R-:W-:Y:S01]  /*0a60*/  IMAD.IADD R233, R234, 0x1, R231 ;  /* 0x00000001eae97824 */ /* 0x000fe200078e02e7 */
[----:B------:R-:W-:Y:S01]  /*0a70*/  SHF.R.U32.HI R4, RZ, 0x3, R2 ;  /* 0x00000003ff047819 */ /* 0x000fe20000011602 */
[C---:B------:R-:W-:Y:S02]  /*0a80*/  IMAD.IADD R232, R231.reuse, 0x1, R230 ;  /* 0x00000001e7e87824 */ /* 0x040fe400078e02e6 */
[----:B------:R-:W-:Y:S01]  /*0a90*/  IMAD.IADD R150, R150, 0x1, R149 ;  /* 0x0000000196967824 */ /* 0x000fe200078e0295 */
[C---:B------:R-:W-:Y:S01]  /*0aa0*/  LOP3.LUT R5, R4.reuse, R2, R5, 0x1e, !PT ;  /* 0x0000000204057212 */ /* 0x040fe200078e1e05 */
        /* <DEDUP_REMOVED lines=11> */
[----:B------:R-:W-:Y:S02]  /*0b60*/  LEA R2, R3, UR4, 0x1 ;  /* 0x0000000403027c11 */ /* 0x000fe4000f8e08ff */
        /* <DEDUP_REMOVED lines=17> */
.L_x_689:
        /* <DEDUP_REMOVED lines=16> */
[----:B--2---:R-:W-:Y:S01]  /*0d80*/  IMAD.U32 R6, RZ, RZ, UR10 ;  /* 0x0000000aff067e24 */ /* 0x004fe2000f8e00ff */
[----:B------:R-:W-:Y:S01]  /*0d90*/  UISETP.NE.U32.AND UP1, UPT, UR12, URZ, UPT ;  /* 0x0000003f0c00728c */ /* 0x000fe2000bf25070 */
[----:B-1----:R-:W-:Y:S01]  /*0da0*/  IMAD.U32 R4, RZ, RZ, UR8 ;  /* 0x00000008ff047e24 */ /* 0x002fe2000f8e00ff */
        /* <DEDUP_REMOVED lines=10> */
[----:B---3--:R-:W2:Y:S02]  /*0e50*/  @P1 LDG.E R8, desc[UR14][R6.64] ;  /* 0x0000000e06081981 */ /* 0x008ea4000c1e1900 */
        /* <DEDUP_REMOVED lines=37> */
.L_x_659:
        /* <DEDUP_REMOVED lines=15> */
[----:B------:R-:W-:Y:S01]  /*11a0*/  UIADD3 UR6, UR12, 0x80, UR23 ;  /* 0x000000800c067890 */ /* 0x000fe2000fffe017 */
[----:B------:R-:W-:Y:S01]  /*11b0*/  @!UP2 ULDC.64 UR8, c[0x0][0x418] ;  /* 0x000106000008aab9 */ /* 0x000fe20000000a00 */
[----:B------:R-:W-:Y:S01]  /*11c0*/  ULDC UR59, c[0x0][0x2d4] ;  /* 0x0000b500003b7ab9 */ /* 0x000fe20000000800 */
[----:B------:R-:W-:Y:S02]  /*11d0*/  @!UP2 UIMAD.WIDE.U32 UR32, UR47, UR8, URZ ;  /* 0x000000082f20a2a5 */ /* 0x000fe4000f8e003f */
[----:B------:R-:W-:Y:S02]  /*11e0*/  UIADD3 UR50, UR19, UR20, URZ ;  /* 0x0000001413327290 */ /* 0x000fe4000fffe03f */
[----:B------:R-:W-:Y:S01]  /*11f0*/  @UP0 ULDC.64 UR28, c[0x0][0x248] ;  /* 0x00009200001c0ab9 */ /* 0x000fe20000000a00 */
[----:B------:R-:W-:Y:S01]  /*1200*/  ULDC.U8 UR38, c[0x0][0x3d8] ;  /* 0x0000f60000267ab9 */ /* 0x000fe20000000000 */
[----:B------:R-:W-:Y:S01]  /*1210*/  USHF.L.U32 UR16, UR47, 0x7, URZ ;  /* 0x000000072f107899 */ /* 0x000fe2000800063f */
[----:B-1----:R-:W-:Y:S01]  /*1220*/  IABS R6, R7 ;  /* 0x0000000700067213 */ /* 0x002fe20000000000 */
[----:B------:R-:W-:Y:S01]  /*1230*/  UISETP.NE.AND UP3, UPT, UR38, URZ, UPT ;  /* 0x0000003f2600728c */ /* 0x000fe2000bf65270 */
[----:B------:R-:W-:Y:S01]  /*1240*/  ISETP.NE.AND P3, PT, R7, RZ, PT ;  /* 0x000000ff0700720c */ /* 0x000fe20003f65270 */
[----:B------:R-:W-:Y:S01]  /*1250*/  ULDC.64 UR42, c[0x0][0x240] ;  /* 0x00009000002a7ab9 */ /* 0x000fe20000000a00 */
[----:B------:R-:W1:Y:S01]  /*1260*/  I2F.RP R4, R6 ;  /* 0x0000000600047306 */ /* 0x000e620000209400 */
[----:B------:R-:W-:-:S02]  /*1270*/  USEL UR27, UR16, URZ, UP1 ;  /* 0x0000003f101b7287 */ /* 0x000fc40008800000 */
[----:B------:R-:W-:Y:S02]  /*1280*/  UIMAD.WIDE.U32 UR16, UR13, UR42, URZ ;  /* 0x0000002a0d1072a5 */ /* 0x000fe4000f8e003f */
[----:B--2---:R-:W-:Y:S02]  /*1290*/  UIMAD.WIDE.U32 UR30, UR5, UR10, URZ ;  /* 0x0000000a051e72a5 */ /* 0x004fe4000f8e003f */
[----:B------:R-:W-:Y:S02]  /*12a0*/  USHF.L.U64.HI UR22, UR47, 0x7, UR58 ;  /* 0x000000072f167899 */ /* 0x000fe4000801023a */
[----:B------:R-:W-:Y:S02]  /*12b0*/  UIMAD UR49, UR5, UR11, UR31 ;  /* 0x0000000b053172a4 */ /* 0x000fe4000f8e021f */
[----:B------:R-:W-:Y:S02]  /*12c0*/  @!UP2 UIMAD UR5, UR58, UR8, URZ ;  /* 0x000000083a05a2a4 */ /* 0x000fe4000f8e023f */
[----:B------:R-:W-:Y:S01]  /*12d0*/  USHF.R.S32.HI UR31, URZ, 0x1f, UR59 ;  /* 0x0000001f3f1f7899 */ /* 0x000fe2000801143b */
[----:B-1----:R-:W1:Y:S01]  /*12e0*/  MUFU.RCP R4, R4 ;  /* 0x0000000400047308 */ /* 0x002e620000001000 */
[----:B------:R-:W-:-:S02]  /*12f0*/  @!UP2 UIMAD UR24, UR47, UR9, UR5 ;  /* 0x000000092f18a2a4 */ /* 0x000fc4000f8e0205 */
[----:B------:R-:W-:Y:S01]  /*1300*/  UIADD3 UR5, UR12, 0x7f, URZ ;  /* 0x0000007f0c057890 */ /* 0x000fe2000fffe03f */
[----:B------:R-:W-:Y:S01]  /*1310*/  ULDC UR8, c[0x0][0x394] ;  /* 0x0000e50000087ab9 */ /* 0x000fe20000000800 */
[----:B------:R-:W-:Y:S02]  /*1320*/  @UP2 ULDC.64 UR10, c[0x0][0x420] ;  /* 0x00010800000a2ab9 */ /* 0x000fe40000000a00 */
[----:B------:R-:W-:Y:S02]  /*1330*/  USHF.R.S32.HI UR9, URZ, 0x1f, UR5 ;  /* 0x0000001f3f097899 */ /* 0x000fe40008011405 */
[----:B------:R-:W-:Y:S02]  /*1340*/  UIADD3 UR8, UR6, UR8, -UR7 ;  /* 0x0000000806087290 */ /* 0x000fe4000fffe807 */
[----:B------:R-:W-:Y:S02]  /*1350*/  @UP0 UIADD3 UR6, UR39, UR40, URZ ;  /* 0x0000002827060290 */ /* 0x000fe4000fffe03f */
[----:B------:R-:W-:-:S02]  /*1360*/  ULEA.HI UR26, UR9, UR5, URZ, 0x7 ;  /* 0x00000005091a7291 */ /* 0x000fc4000f8f383f */
[----:B------:R-:W-:Y:S01]  /*1370*/  UIADD3 UR5, UR8, 0x7f, URZ ;  /* 0x0000007f08057890 */ /* 0x000fe2000fffe03f */
[----:B-1----:R-:W-:Y:S01]  /*1380*/  VIADD R4, R4, 0xffffffe ;  /* 0x0ffffffe04047836 */ /* 0x002fe20000000000 */
[----:B------:R-:W-:Y:S02]  /*1390*/  @UP0 UIMAD.WIDE.U32 UR8, UR6, UR28, URZ ;  /* 0x0000001c060802a5 */ /* 0x000fe4000f8e003f */
[----:B------:R-:W-:Y:S01]  /*13a0*/  @UP0 UIMAD UR6, UR6, UR29, URZ ;  /* 0x0000001d060602a4 */ /* 0x000fe2000f8e023f */
[----:B------:R-:W1:Y:S01]  /*13b0*/  F2I.FTZ.U32.TRUNC.NTZ R5, R4 ;  /* 0x0000000400057305 */ /* 0x000e62000021f000 */
[----:B------:R-:W-:Y:S02]  /*13c0*/  @UP2 UIMAD.WIDE.U32 UR34, UR13, UR10, URZ ;  /* 0x0000000a0d2222a5 */ /* 0x000fe4000f8e003f */
[----:B------:R-:W-:Y:S02]  /*13d0*/  @UP0 UIADD3 UR54, UR9, UR6, URZ ;  /* 0x0000000609360290 */ /* 0x000fe4000fffe03f */
[----:B------:R-:W-:Y:S01]  /*13e0*/  USHF.R.S32.HI UR6, URZ, 0x1f, UR5 ;  /* 0x0000001f3f067899 */ /* 0x000fe20008011405 */
[----:B------:R-:W-:Y:S01]  /*13f0*/  ULDC.U8 UR10, c[0x0][0x480] ;  /* 0x00012000000a7ab9 */ /* 0x000fe20000000000 */
[----:B------:R-:W-:-:S02]  /*1400*/  @UP2 UIMAD UR52, UR13, UR11, UR35 ;  /* 0x0000000b0d3422a4 */ /* 0x000fc4000f8e0223 */
[----:B------:R-:W-:Y:S02]  /*1410*/  ULEA.HI UR20, UR6, UR5, URZ, 0x7 ;  /* 0x0000000506147291 */ /* 0x000fe4000f8f383f */
[----:B------:R-:W-:Y:S02]  /*1420*/  UIMAD UR5, UR31, UR47, URZ ;  /* 0x0000002f1f0572a4 */ /* 0x000fe4000f8e023f */
[----:B------:R-:W-:Y:S01]  /*1430*/  UISETP.NE.AND UP5, UPT, UR10, URZ, UPT ;  /* 0x0000003f0a00728c */ /* 0x000fe2000bfa5270 */
[----:B-1----:R-:W-:Y:S01]  /*1440*/  IMAD.MOV R0, RZ, RZ, -R5 ;  /* 0x000000ffff007224 */ /* 0x002fe200078e0a05 */
[----:B------:R-:W-:Y:S01]  /*1450*/  UIMAD.WIDE.U32 UR10, UR47, UR59, URZ ;  /* 0x0000003b2f0a72a5 */ /* 0x000fe2000f8e003f */
[----:B------:R-:W-:Y:S01]  /*1460*/  IMAD.MOV.U32 R4, RZ, RZ, RZ ;  /* 0x000000ffff047224 */ /* 0x000fe200078e00ff */
[----:B------:R-:W-:Y:S01]  /*1470*/  UIMAD UR5, UR58, UR59, UR5 ;  /* 0x0000003b3a0572a4 */ /* 0x000fe2000f8e0205 */
[----:B------:R-:W-:Y:S01]  /*1480*/  IMAD R3, R0, R6, RZ ;  /* 0x0000000600037224 */ /* 0x000fe200078e02ff */
[----:B------:R-:W-:Y:S01]  /*1490*/  IABS R0, UR56 ;  /* 0x0000003800007c13 */ /* 0x000fe20008000000 */
[----:B------:R-:W-:-:S02]  /*14a0*/  USHF.R.S32.HI UR6, URZ, 0x7, UR26 ;  /* 0x000000073f067899 */ /* 0x000fc4000801141a */
[----:B------:R-:W-:Y:S01]  /*14b0*/  IMAD.HI.U32 R3, R5, R3, R4 ;  /* 0x0000000305037227 */ /* 0x000fe200078e0004 */
[----:B------:R-:W-:Y:S02]  /*14c0*/  UIADD3 UR11, UR11, UR5, URZ ;  /* 0x000000050b0b7290 */ /* 0x000fe4000fffe03f */
[----:B------:R-:W-:Y:S01]  /*14d0*/  USHF.R.S32.HI UR5, URZ, 0x7, UR20 ;  /* 0x000000073f057899 */ /* 0x000fe20008011414 */
[----:B------:R-:W-:Y:S02]  /*14e0*/  ULDC UR45, c[0x0][0x2dc] ;  /* 0x0000b700002d7ab9 */ /* 0x000fe40000000800 */
[----:B------:R-:W-:Y:S01]  /*14f0*/  IMAD.HI.U32 R3, R3, R0, RZ ;  /* 0x0000000003037227 */ /* 0x000fe200078e00ff */
[----:B------:R-:W-:Y:S01]  /*1500*/  ULDC UR44, c[0x0][0x270] ;  /* 0x00009c00002c7ab9 */ /* 0x000fe20000000800 */
[----:B------:R-:W-:Y:S01]  /*1510*/  ULDC UR36, c[0x0][0x2c4] ;  /* 0x0000b10000247ab9 */ /* 0x000fe20000000800 */
[----:B------:R-:W-:Y:S01]  /*1520*/  USEL UR57, UR18, UR16, !UP2 ;  /* 0x0000001012397287 */ /* 0x000fe2000d000000 */
[----:B------:R-:W-:Y:S01]  /*1530*/  IMAD.MOV R4, RZ, RZ, -R3 ;  /* 0x000000ffff047224 */ /* 0x000fe200078e0a03 */
[----:B------:R-:W-:Y:S01]  /*1540*/  @UP0 UMOV UR53, UR8 ;  /* 0x0000000800350c82 */ /* 0x000fe20008000000 */
[----:B------:R-:W-:-:S02]  /*1550*/  UIMAD UR21, UR13, UR43, URZ ;  /* 0x0000002b0d1572a4 */ /* 0x000fc4000f8e023f */
[C---:B------:R-:W-:Y:S01]  /*1560*/  IMAD R0, R6.reuse, R4, R0 ;  /* 0x0000000406007224 */ /* 0x040fe200078e0200 */
[----:B------:R-:W-:Y:S02]  /*1570*/  UIMAD.WIDE UR8, UR45, UR44, URZ ;  /* 0x0000002c2d0872a5 */ /* 0x000fe4000f8e023f */
[----:B------:R-:W-:Y:S02]  /*1580*/  USEL UR22, UR22, URZ, UP1 ;  /* 0x0000003f16167287 */ /* 0x000fe40008800000 */
[----:B------:R-:W-:Y:S01]  /*1590*/  ISETP.GT.U32.AND P1, PT, R6, R0, PT ;  /* 0x000000000600720c */ /* 0x000fe20003f24070 */
[----:B------:R-:W-:Y:S02]  /*15a0*/  @UP3 UIMAD UR18, UR47, UR36, URZ ;  /* 0x000000242f1232a4 */ /* 0x000fe4000f8e023f */
[----:B------:R-:W-:Y:S02]  /*15b0*/  UISETP.LT.AND UP1, UPT, UR6, UR5, UPT ;  /* 0x000000050600728c */ /* 0x000fe4000bf21270 */
[----:B------:R-:W-:-:S02]  /*15c0*/  @UP2 UIADD3 UR50, UR17, UR21, URZ ;  /* 0x0000001511322290 */ /* 0x000fc4000fffe03f */
[----:B------:R-:W-:Y:S02]  /*15d0*/  UIMAD UR19, UR9, UR10, URZ ;  /* 0x0000000a091372a4 */ /* 0x000fe4000f8e023f */
[----:B------:R-:W-:Y:S02]  /*15e0*/  @UP3 USEL UR18, UR18, UR13, !UP2 ;  /* 0x0000000d12123287 */ /* 0x000fe4000d000000 */
[----:B------:R-:W-:Y:S02]  /*15f0*/  UIMAD.WIDE.U32 UR16, UR8, UR10, URZ ;  /* 0x0000000a081072a5 */ /* 0x000fe4000f8e003f */
[----:B------:R-:W-:Y:S01]  /*1600*/  USEL UR31, UR6, UR5, UP1 ;  /* 0x00000005061f7287 */ /* 0x000fe20008800000 */
[-C--:B------:R-:W-:Y:S01]  /*1610*/  @!P1 IADD3 R0, R0, -R6.reuse, RZ ;  /* 0x8000000600009210 */ /* 0x080fe20007ffe0ff */
[----:B------:R-:W-:Y:S01]  /*1620*/  @UP3 ULDC UR10, c[0x0][0x2e4] ;  /* 0x0000b900000a3ab9 */ /* 0x000fe20000000800 */
[----:B------:R-:W-:Y:S01]  /*1630*/  @!UP3 UIMAD UR20, UR47, UR44, UR56 ;  /* 0x0000002c2f14b2a4 */ /* 0x000fe2000f8e0238 */
[----:B------:R-:W-:Y:S01]  /*1640*/  @!P1 VIADD R3, R3, 0x1 ;  /* 0x0000000103039836 */ /* 0x000fe20000000000 */
[----:B------:R-:W-:Y:S01]  /*1650*/  @UP3 UIMAD UR46, UR56, UR10, UR18 ;  /* 0x0000000a382e32a4 */ /* 0x000fe2000f8e0212 */
[----:B------:R-:W-:Y:S01]  /*1660*/  ISETP.GE.U32.AND P0, PT, R0, R6, PT ;  /* 0x000000060000720c */ /* 0x000fe20003f06070 */
[----:B------:R-:W-:Y:S01]  /*1670*/  UIMAD UR19, UR8, UR11, UR19 ;  /* 0x0000000b081372a4 */ /* 0x000fe2000f8e0213 */
[----:B------:R-:W-:Y:S01]  /*1680*/  LOP3.LUT R0, R7, UR56, RZ, 0x3c, !PT ;  /* 0x0000003807007c12 */ /* 0x000fe2000f8e3cff */
[----:B------:R-:W-:Y:S01]  /*1690*/  ULEA UR18, UR31, 0xffffff80, 0x7 ;  /* 0xffffff801f127891 */ /* 0x000fe2000f8e383f */
[----:B------:R-:W-:Y:S01]  /*16a0*/  PLOP3.LUT P1, PT, PT, PT, UP0, 0x80, 0x0 ;  /* 0x000000000000781c */ /* 0x000fe20003f2f008 */
[----:B------:R-:W-:Y:S01]  /*16b0*/  @!UP3 UIMAD UR46, UR20, UR36, URZ ;  /* 0x00000024142eb2a4 */ /* 0x000fe2000f8e023f */
[----:B------:R-:W-:Y:S01]  /*16c0*/  ISETP.GE.AND P2, PT, R0, RZ, PT ;  /* 0x000000ff0000720c */ /* 0x000fe20003f46270 */
[----:B------:R-:W-:-:S02]  /*16d0*/  UIMAD.WIDE.U32 UR10, UR8, UR13, URZ ;  /* 0x0000000d080a72a5 */ /* 0x000fc4000f8e003f */
[----:B------:R-:W-:Y:S02]  /*16e0*/  UIADD3 UR36, UR17, UR19, URZ ;  /* 0x0000001311247290 */ /* 0x000fe4000fffe03f */
[----:B------:R-:W-:Y:S02]  /*16f0*/  USHF.R.S32.HI UR19, URZ, 0x1f, UR18 ;  /* 0x0000001f3f137899 */ /* 0x000fe40008011412 */
[----:B------:R-:W-:Y:S01]  /*1700*/  UIADD3 UR5, UP1, UR18, UR27, URZ ;  /* 0x0000001b12057290 */ /* 0x000fe2000ff3e03f */
[----:B------:R-:W-:Y:S01]  /*1710*/  @P0 VIADD R3, R3, 0x1 ;  /* 0x0000000103030836 */ /* 0x000fe20000000000 */
[----:B------:R-:W-:Y:S01]  /*1720*/  USEL UR55, UR16, UR10, !UP2 ;  /* 0x0000000a10377287 */ /* 0x000fe2000d000000 */
[----:B------:R-:W-:Y:S01]  /*1730*/  PLOP3.LUT P0, PT, PT, PT, UP3, 0x80, 0x0 ;  /* 0x000000000000781c */ /* 0x000fe20003f0f038 */
[----:B------:R-:W-:Y:S02]  /*1740*/  UIMAD UR6, UR9, UR13, URZ ;  /* 0x0000000d090672a4 */ /* 0x000fe4000f8e023f */
[----:B------:R-:W-:Y:S01]  /*1750*/  UIADD3.X UR10, UR19, UR22, URZ, UP1, !UPT ;  /* 0x00000016130a7290 */ /* 0x000fe20008ffe43f */
[----:B------:R-:W-:Y:S01]  /*1760*/  @!P2 IADD3 R3, -R3, RZ, RZ ;  /* 0x000000ff0303a210 */ /* 0x000fe20007ffe1ff */
[----:B------:R-:W-:Y:S01]  /*1770*/  UIMAD UR9, UR9, UR5, URZ ;  /* 0x00000005090972a4 */ /* 0x000fe2000f8e023f */
[----:B------:R-:W-:Y:S01]  /*1780*/  @!P3 LOP3.LUT R3, RZ, R7, RZ, 0x33, !PT ;  /* 0x00000007ff03b212 */ /* 0x000fe200078e33ff */
[----:B------:R-:W-:Y:S01]  /*1790*/  @UP0 UIADD3 UR25, UR39, UR40, URZ ;  /* 0x0000002827190290 */ /* 0x000fe2000fffe03f */
[----:B------:R-:W-:Y:S01]  /*17a0*/  @UP0 ULDC.64 UR26, c[0x0][0x250] ;  /* 0x00009400001a0ab9 */ /* 0x000fe20000000a00 */
[----:B------:R-:W-:-:S02]  /*17b0*/  UIMAD.WIDE.U32 UR20, UR8, UR5, URZ ;  /* 0x00000005081472a5 */ /* 0x000fc4000f8e003f */
[----:B------:R-:W-:Y:S02]  /*17c0*/  UIMAD UR5, UR8, UR10, UR9 ;  /* 0x0000000a080572a4 */ /* 0x000fe4000f8e0209 */
[----:B------:R-:W-:Y:S02]  /*17d0*/  @UP0 UIMAD.WIDE.U32 UR8, UR25, UR26, URZ ;  /* 0x0000001a190802a5 */ /* 0x000fe4000f8e003f */
[----:B------:R-:W-:Y:S02]  /*17e0*/  @UP2 UIADD3 UR36, UR11, UR6, URZ ;  /* 0x000000060b242290 */ /* 0x000fe4000fffe03f */
[----:B------:R-:W-:Y:S02]  /*17f0*/  UIMAD UR45, UR56, UR45, URZ ;  /* 0x0000002d382d72a4 */ /* 0x000fe4000f8e023f */
[----:B------:R-:W-:Y:S02]  /*1800*/  @UP0 UIMAD UR6, UR25, UR27, URZ ;  /* 0x0000001b190602a4 */ /* 0x000fe4000f8e023f */
[----:B------:R-:W-:-:S02]  /*1810*/  USHF.R.S32.HI UR41, URZ, 0x1f, UR23 ;  /* 0x0000001f3f297899 */ /* 0x000fc40008011417 */
[----:B------:R-:W-:Y:S02]  /*1820*/  @!UP2 UIADD3 UR52, UR33, UR24, URZ ;  /* 0x000000182134a290 */ /* 0x000fe4000fffe03f */
[----:B------:R-:W-:Y:S02]  /*1830*/  USHF.R.S32.HI UR51, URZ, 0x1f, UR45 ;  /* 0x0000001f3f337899 */ /* 0x000fe4000801142d */
[----:B------:R-:W-:Y:S02]  /*1840*/  USEL UR25, UR30, URZ, UP5 ;  /* 0x0000003f1e197287 */ /* 0x000fe4000a800000 */
[----:B------:R-:W-:Y:S02]  /*1850*/  @UP0 UIADD3 UR44, UR9, UR6, URZ ;  /* 0x00000006092c0290 */ /* 0x000fe4000fffe03f */
[----:B------:R-:W-:Y:S02]  /*1860*/  USEL UR49, UR49, URZ, UP5 ;  /* 0x0000003f31317287 */ /* 0x000fe4000a800000 */
        /* <DEDUP_REMOVED lines=15> */
.L_x_661:
        /* <DEDUP_REMOVED lines=13> */
.L_x_662:
        /* <DEDUP_REMOVED lines=11> */
.L_x_663:
[----:B------:R-:W-:Y:S02]  /*1ae0*/  ULDC UR5, c[0x0][0x270] ;  /* 0x00009c0000057ab9 */ /* 0x000fe40000000800 */
[----:B------:R-:W-:-:S04]  /*1af0*/  UIMAD UR5, UR47, UR5, UR56 ;  /* 0x000000052f0572a4 */ /* 0x000fc8000f8e0238 */
[----:B------:R-:W-:-:S12]  /*1b00*/  UIMAD UR5, UR5, UR59, URZ ;  /* 0x0000003b050572a4 */ /* 0x000fd8000f8e023f */
.L_x_664:
[----:B------:R-:W1:Y:S01]  /*1b10*/  S2R R7, SR_TID.X ;  /* 0x0000000000077919 */ /* 0x000e620000002100 */
[----:B------:R-:W2:Y:S01]  /*1b20*/  LDC.64 R12, c[0x0][0x420] ;  /* 0x00010800ff0c7b82 */ /* 0x000ea20000000a00 */
[----:B------:R-:W-:Y:S01]  /*1b30*/  ULDC UR6, c[0x0][0x2dc] ;  /* 0x0000b70000067ab9 */ /* 0x000fe20000000800 */
[----:B------:R-:W-:Y:S01]  /*1b40*/  ULDC UR9, c[0x0][0x270] ;  /* 0x00009c0000097ab9 */ /* 0x000fe20000000800 */
[----:B------:R-:W-:Y:S01]  /*1b50*/  UIADD3 UR24, UR18, UR5, URZ ;  /* 0x0000000512187290 */ /* 0x000fe2000fffe03f */
[----:B------:R-:W-:Y:S01]  /*1b60*/  BSSY B1, `(.L_x_660) ;  /* 0x000088f000017945 */ /* 0x000fe20003800000 */
[----:B------:R-:W-:Y:S02]  /*1b70*/  UIMAD UR22, UR6, UR9, URZ ;  /* 0x00000009061672a4 */ /* 0x000fe4000f8e023f */
[----:B------:R-:W-:Y:S02]  /*1b80*/  UIADD3 UR5, -UR7, UR12, UR23 ;  /* 0x0000000c07057290 */ /* 0x000fe4000fffe117 */
[----:B------:R-:W-:Y:S01]  /*1b90*/  USHF.L.U32 UR30, UR22, 0x7, URZ ;  /* 0x00000007161e7899 */ /* 0x000fe2000800063f */
[----:B------:R-:W-:Y:S01]  /*1ba0*/  ULDC UR59, c[0x0][0x398] ;  /* 0x0000e600003b7ab9 */ /* 0x000fe20000000800 */
[----:B------:R-:W-:-:S02]  /*1bb0*/  USHF.R.S32.HI UR32, URZ, 0x1f, UR56 ;  /* 0x0000001f3f207899 */ /* 0x000fc40008011438 */
[----:B------:R-:W-:Y:S02]  /*1bc0*/  UIADD3 UR6, UP4, UP3, UR20, UR30, UR45 ;  /* 0x0000001e14067290 */ /* 0x000fe4000fb9e02d */
[----:B------:R-:W-:Y:S02]  /*1bd0*/  UIADD3 UR5, UR5, -UR59, URZ ;  /* 0x8000003b05057290 */ /* 0x000fe4000fffe03f */
[----:B------:R-:W-:Y:S02]  /*1be0*/  UIADD3 UR9, UP2, UP1, UR25, UR6, UR55 ;  /* 0x0000000619097290 */ /* 0x000fe4000f95e037 */
[----:B------:R-:W-:Y:S01]  /*1bf0*/  USHF.R.S32.HI UR6, URZ, 0x1f, UR30 ;  /* 0x0000001f3f067899 */ /* 0x000fe2000801141e */
[----:B------:R-:W-:Y:S01]  /*1c00*/  ULDC.64 UR20, c[0x0][0x400] ;  /* 0x0001000000147ab9 */ /* 0x000fe20000000a00 */
[----:B------:R-:W-:Y:S02]  /*1c10*/  ULDC.64 UR16, c[0x0][0x258] ;  /* 0x0000960000107ab9 */ /* 0x000fe40000000a00 */
[----:B------:R-:W-:Y:S01]  /*1c20*/  UIADD3.X UR6, UR48, UR6, UR51, UP4, UP3 ;  /* 0x0000000630067290 */ /* 0x000fe2000a7e6433 */
[----:B------:R-:W-:-:S03]  /*1c30*/  ULDC.64 UR10, c[0x0][0x428] ;  /* 0x00010a00000a7ab9 */ /* 0x000fc60000000a00 */
[----:B------:R-:W-:Y:S02]  /*1c40*/  UIADD3.X UR6, UR49, UR6, UR36, UP2, UP1 ;  /* 0x0000000631067290 */ /* 0x000fe400097e2424 */
[----:B------:R-:W-:Y:S01]  /*1c50*/  UIMAD UR13, UR32, UR10, URZ ;  /* 0x0000000a200d72a4 */ /* 0x000fe2000f8e023f */
[----:B-1----:R-:W-:-:S03]  /*1c60*/  SHF.R.S32.HI R0, RZ, 0x1f, R7 ;  /* 0x0000001fff007819 */ /* 0x002fc60000011407 */
[----:B------:R-:W-:Y:S01]  /*1c70*/  UIMAD UR11, UR56, UR11, UR13 ;  /* 0x0000000b380b72a4 */ /* 0x000fe2000f8e020d */
[CC--:B------:R-:W-:Y:S02]  /*1c80*/  LEA.HI R4, R0.reuse, R7.reuse, RZ, 0x2 ;  /* 0x0000000700047211 */ /* 0x0c0fe400078f10ff */
[----:B------:R-:W-:Y:S02]  /*1c90*/  LEA.HI R0, R0, R7, RZ, 0x5 ;  /* 0x0000000700007211 */ /* 0x000fe400078f28ff */
[----:B------:R-:W-:Y:S02]  /*1ca0*/  LOP3.LUT R6, R4, 0xfffffffc, RZ, 0xc0, !PT ;  /* 0xfffffffc04067812 */ /* 0x000fe400078ec0ff */
[----:B------:R-:W-:Y:S02]  /*1cb0*/  LOP3.LUT R5, R0, 0xffffffe0, RZ, 0xc0, !PT ;  /* 0xffffffe000057812 */ /* 0x000fe400078ec0ff */
[----:B------:R-:W-:Y:S01]  /*1cc0*/  SHF.R.S32.HI R10, RZ, 0x5, R0 ;  /* 0x00000005ff0a7819 */ /* 0x000fe20000011400 */
[C---:B------:R-:W-:Y:S01]  /*1cd0*/  IMAD.IADD R6, R7.reuse, 0x1, -R6 ;  /* 0x0000000107067824 */ /* 0x040fe200078e0a06 */
[----:B------:R-:W-:Y:S01]  /*1ce0*/  SHF.R.S32.HI R0, RZ, 0x2, R4 ;  /* 0x00000002ff007819 */ /* 0x000fe20000011404 */
[----:B------:R-:W-:-:S02]  /*1cf0*/  IMAD.IADD R5, R7, 0x1, -R5 ;  /* 0x0000000107057824 */ /* 0x000fc400078e0a05 */
[----:B------:R-:W-:Y:S01]  /*1d00*/  IMAD.SHL.U32 R4, R6, 0x8, RZ ;  /* 0x0000000806047824 */ /* 0x000fe200078e00ff */
[----:B------:R-:W-:Y:S01]  /*1d10*/  SHF.R.S32.HI R24, RZ, 0x1f, R0 ;  /* 0x0000001fff187819 */ /* 0x000fe20000011400 */
[----:B------:R-:W-:Y:S01]  /*1d20*/  IMAD R10, R10, UR22, R5 ;  /* 0x000000160a0a7c24 */ /* 0x000fe2000f8e0205 */
[----:B------:R-:W-:Y:S01]  /*1d30*/  IADD3 R8, P0, R0, UR18, RZ ;  /* 0x0000001200087c10 */ /* 0x000fe2000ff1e0ff */
[----:B--2---:R-:W-:Y:S01]  /*1d40*/  IMAD R7, R12, UR19, RZ ;  /* 0x000000130c077c24 */ /* 0x004fe2000f8e02ff */
[----:B------:R-:W-:Y:S02]  /*1d50*/  SHF.R.S32.HI R5, RZ, 0x1f, R4 ;  /* 0x0000001fff057819 */ /* 0x000fe40000011404 */
[----:B------:R-:W-:Y:S01]  /*1d60*/  IADD3.X R9, R24, UR19, RZ, P0, !PT ;  /* 0x0000001318097c10 */ /* 0x000fe200087fe4ff */
[----:B------:R-:W-:Y:S01]  /*1d70*/  IMAD R11, R13, UR18, R7 ;  /* 0x000000120d0b7c24 */ /* 0x000fe2000f8e0207 */
[----:B------:R-:W-:-:S03]  /*1d80*/  IADD3 R6, P0, R4, UR8, RZ ;  /* 0x0000000804067c10 */ /* 0x000fc6000ff1e0ff */
[----:B------:R-:W-:Y:S01]  /*1d90*/  IMAD R9, R9, UR42, RZ ;  /* 0x0000002a09097c24 */ /* 0x000fe2000f8e02ff */
[----:B------:R-:W-:Y:S02]  /*1da0*/  IADD3.X R7, R5, UR52, RZ, P0, !PT ;  /* 0x0000003405077c10 */ /* 0x000fe400087fe4ff */
[----:B------:R-:W-:Y:S01]  /*1db0*/  IADD3 R177, P0, R10, UR9, RZ ;  /* 0x000000090ab17c10 */ /* 0x000fe2000ff1e0ff */
[C---:B------:R-:W-:Y:S01]  /*1dc0*/  IMAD R14, R8.reuse, UR43, R9 ;  /* 0x0000002b080e7c24 */ /* 0x040fe2000f8e0209 */
[----:B------:R-:W-:Y:S01]  /*1dd0*/  ULDC.64 UR8, c[0x0][0x210] ;  /* 0x0000840000087ab9 */ /* 0x000fe20000000a00 */
[----:B------:R-:W-:Y:S01]  /*1de0*/  IMAD.WIDE.U32 R8, R8, UR42, R4 ;  /* 0x0000002a08087c25 */ /* 0x000fe2000f8e0004 */
[----:B------:R-:W-:Y:S01]  /*1df0*/  LEA.HI.X.SX32 R10, R10, UR6, 0x1, P0 ;  /* 0x000000060a0a7c11 */ /* 0x000fe200080f0eff */
[----:B------:R-:W-:Y:S01]  /*1e00*/  UIMAD UR6, UR32, UR16, URZ ;  /* 0x00000010200672a4 */ /* 0x000fe2000f8e023f */
[C---:B------:R-:W-:Y:S01]  /*1e10*/  LEA R179, P0, R177.reuse, UR20, 0x2 ;  /* 0x00000014b1b37c11 */ /* 0x040fe2000f8010ff */
[----:B------:R-:W-:Y:S01]  /*1e20*/  USHF.R.S32.HI UR20, URZ, 0x1f, UR5 ;  /* 0x0000001f3f147899 */ /* 0x000fe20008011405 */
[----:B------:R-:W-:Y:S01]  /*1e30*/  IMAD.WIDE.U32 R6, R12, UR18, R6 ;  /* 0x000000120c067c25 */ /* 0x000fe2000f8e0006 */
[----:B------:R-:W-:Y:S01]  /*1e40*/  IADD3 R8, P2, R8, UR57, RZ ;  /* 0x0000003908087c10 */ /* 0x000fe2000ff5e0ff */
[----:B------:R-:W-:Y:S01]  /*1e50*/  UIMAD UR6, UR56, UR17, UR6 ;  /* 0x00000011380672a4 */ /* 0x000fe2000f8e0206 */
[----:B------:R-:W-:Y:S01]  /*1e60*/  LEA.HI.X R177, R177, UR21, R10, 0x2, P0 ;  /* 0x00000015b1b17c11 */ /* 0x000fe200080f140a */
[----:B------:R-:W-:Y:S01]  /*1e70*/  ULEA.HI UR20, UR20, UR5, URZ, 0x7 ;  /* 0x0000000514147291 */ /* 0x000fe2000f8f383f */
[----:B------:R-:W-:Y:S01]  /*1e80*/  IMAD.IADD R7, R7, 0x1, R11 ;  /* 0x0000000107077824 */ /* 0x000fe200078e020b */
[----:B------:R-:W-:Y:S01]  /*1e90*/  IADD3.X R9, R9, UR50, R14, P2, !PT ;  /* 0x0000003209097c10 */ /* 0x000fe200097fe40e */
[----:B------:R-:W-:Y:S01]  /*1ea0*/  IMAD.U32 R11, RZ, RZ, UR16 ;  /* 0x00000010ff0b7e24 */ /* 0x000fe2000f8e00ff */
[----:B------:R-:W-:Y:S01]  /*1eb0*/  USHF.R.S32.HI UR20, URZ, 0x7, UR20 ;  /* 0x000000073f147899 */ /* 0x000fe20008011414 */
[----:B------:R-:W-:Y:S01]  /*1ec0*/  IMAD.U32 R10, RZ, RZ, UR10 ;  /* 0x0000000aff0a7e24 */ /* 0x000fe2000f8e00ff */
[----:B------:R-:W-:Y:S01]  /*1ed0*/  UIADD3 UR10, UR18, UR46, URZ ;  /* 0x0000002e120a7290 */ /* 0x000fe2000fffe03f */
[----:B------:R-:W-:Y:S01]  /*1ee0*/  IMAD.WIDE.U32 R8, R11, UR56, R8 ;  /* 0x000000380b087c25 */ /* 0x000fe2000f8e0008 */
[----:B------:R-:W-:Y:S01]  /*1ef0*/  UISETP.LT.AND UP1, UPT, URZ, UR20, UPT ;  /* 0x000000143f00728c */ /* 0x000fe2000bf21270 */
[----:B------:R-:W-:-:S02]  /*1f00*/  ULDC.64 UR32, c[0x0][0x2b0] ;  /* 0x0000ac0000207ab9 */ /* 0x000fc40000000a00 */
[----:B------:R-:W-:Y:S01]  /*1f10*/  IMAD.WIDE.U32 R6, R10, UR56, R6 ;  /* 0x000000380a067c25 */ /* 0x000fe2000f8e0006 */
[----:B------:R-:W-:Y:S01]  /*1f20*/  USEL UR20, URZ, UR20, !UP1 ;  /* 0x000000143f147287 */ /* 0x000fe2000c800000 */
[----:B------:R-:W-:Y:S01]  /*1f30*/  LEA R240, P0, R8, UR8, 0x1 ;  /* 0x0000000808f07c11 */ /* 0x000fe2000f8008ff */
[----:B------:R-:W-:Y:S01]  /*1f40*/  ULDC.64 UR18, c[0x0][0x478] ;  /* 0x00011e0000127ab9 */ /* 0x000fe20000000a00 */
[----:B------:R-:W-:Y:S01]  /*1f50*/  VIADD R9, R9, UR6 ;  /* 0x0000000609097c36 */ /* 0x000fe20008000000 */
[----:B------:R-:W-:Y:S01]  /*1f60*/  UISETP.GT.AND UP1, UPT, UR31, UR20, UPT ;  /* 0x000000141f00728c */ /* 0x000fe2000bf24270 */
[----:B------:R-:W-:Y:S01]  /*1f70*/  VIADD R7, R7, UR11 ;  /* 0x0000000b07077c36 */ /* 0x000fe20008000000 */
[----:B------:R-:W-:Y:S01]  /*1f80*/  ULDC.64 UR16, c[0x0][0x3e0] ;  /* 0x0000f80000107ab9 */ /* 0x000fe20000000a00 */
[-C--:B------:R-:W-:Y:S01]  /*1f90*/  IMAD R10, R24, R12.reuse, RZ ;  /* 0x0000000c180a7224 */ /* 0x080fe200078e02ff */
[----:B------:R-:W-:Y:S01]  /*1fa0*/  LEA.HI.X R241, R8, UR9, R9, 0x1, P0 ;  /* 0x0000000908f17c11 */ /* 0x000fe200080f0c09 */
[----:B------:R-:W-:Y:S01]  /*1fb0*/  IMAD.WIDE.U32 R6, R0, R12, R6 ;  /* 0x0000000c00067225 */ /* 0x000fe200078e0006 */
[----:B------:R-:W-:Y:S01]  /*1fc0*/  PLOP3.LUT P0, PT, PT, PT, UP1, 0x80, 0x0 ;  /* 0x000000000000781c */ /* 0x000fe20003f0f018 */
[----:B------:R-:W-:-:S02]  /*1fd0*/  UIMAD.WIDE UR10, UR10, 0x4, UR32 ;  /* 0x000000040a0a78a5 */ /* 0x000fc4000f8e0220 */
[----:B------:R-:W-:Y:S01]  /*1fe0*/  IMAD R10, R0, R13, R10 ;  /* 0x0000000d000a7224 */ /* 0x000fe200078e020a */
[----:B------:R-:W-:Y:S01]  /*1ff0*/  UIMAD.WIDE UR24, UR24, 0x4, UR18 ;  /* 0x00000004181878a5 */ /* 0x000fe2000f8e0212 */
[----:B------:R-:W-:Y:S01]  /*2000*/  LEA R238, P2, R6, UR16, 0x1 ;  /* 0x0000001006ee7c11 */ /* 0x000fe2000f8408ff */
[----:B------:R-:W-:Y:S01]  /*2010*/  UIADD3 UR8, UR31, -0x1, URZ ;  /* 0xffffffff1f087890 */ /* 0x000fe2000fffe03f */
[----:B------:R-:W-:Y:S01]  /*2020*/  IMAD.IADD R10, R7, 0x1, R10 ;  /* 0x00000001070a7824 */ /* 0x000fe200078e020a */
[----:B------:R-:W-:-:S03]  /*2030*/  UMOV UR16, UR11 ;  /* 0x0000000b00107c82 */ /* 0x000fc60008000000 */
[----:B------:R-:W-:Y:S01]  /*2040*/  UMOV UR19, UR24 ;  /* 0x0000001800137c82 */ /* 0x000fe20008000000 */
[----:B------:R-:W-:Y:S01]  /*2050*/  LEA.HI.X R239, R6, UR17, R10, 0x1, P2 ;  /* 0x0000001106ef7c11 */ /* 0x000fe200090f0c0a */
[----:B------:R-:W-:Y:S01]  /*2060*/  UMOV UR17, UR10 ;  /* 0x0000000a00117c82 */ /* 0x000fe20008000000 */
        /* <DEDUP_REMOVED lines=21> */
.L_x_666:
        /* <DEDUP_REMOVED lines=19> */
.L_x_667:
        /* <DEDUP_REMOVED lines=12> */
[----:B------:R-:W-:-:S03]  /*23b0*/  IADD3 R6, P0, R6, UR6, RZ ;  /* 0x0000000606067c10 */ /* 0x000fc6000ff1e0ff */
[----:B------:R-:W-:Y:S01]  /*23c0*/  UIMAD UR13, UR56, UR13, UR5 ;  /* 0x0000000d380d72a4 */ /* 0x000fe2000f8e0205 */
[----:B------:R-:W-:Y:S02]  /*23d0*/  IADD3.X R7, R7, UR18, R3, P0, !PT ;  /* 0x0000001207077c10 */ /* 0x000fe400087fe403 */
[----:B------:R-:W-:Y:S02]  /*23e0*/  MOV R3, UR12 ;  /* 0x0000000c00037c02 */ /* 0x000fe40008000f00 */
[----:B------:R-:W-:-:S03]  /*23f0*/  ISETP.GE.AND P0, PT, R8, UR7, PT ;  /* 0x0000000708007c0c */ /* 0x000fc6000bf06270 */
[----:B------:R-:W-:-:S04]  /*2400*/  IMAD.WIDE.U32 R6, R3, UR56, R6 ;  /* 0x0000003803067c25 */ /* 0x000fc8000f8e0006 */
[----:B------:R-:W-:Y:S01]  /*2410*/  VIADD R12, R7, UR13 ;  /* 0x0000000d070c7c36 */ /* 0x000fe20008000000 */
        /* <DEDUP_REMOVED lines=11> */
.L_x_669:
[----:B------:R-:W-:Y:S05]  /*24d0*/  BSYNC B0 ;  /* 0x0000000000007941 */ /* 0x000fea0003800000 */
.L_x_668:
        /* <DEDUP_REMOVED lines=14> */
.L_x_671:
[----:B------:R-:W-:Y:S05]  /*25c0*/  BSYNC B0 ;  /* 0x0000000000007941 */ /* 0x000fea0003800000 */
.L_x_670:
        /* <DEDUP_REMOVED lines=26> */
.L_x_673:
[----:B------:R-:W-:Y:S05]  /*2770*/  BSYNC B0 ;  /* 0x0000000000007941 */ /* 0x000fea0003800000 */
.L_x_672:
        /* <DEDUP_REMOVED lines=14> */
.L_x_665:
[----:B------:R-:W2:Y:S04]  /*2860*/  LDL R25, [R1+0x18] ;  /* 0x0000180001197983 */ /* 0x000ea80000100800 */
[----:B------:R-:W3:Y:S01]  /*2870*/  LDL R26, [R1+0x2c] ;  /* 0x00002c00011a7983 */ /* 0x000ee20000100800 */
[----:B------:R-:W-:Y:S01]  /*2880*/  UIMAD UR6, UR37, -0x80, UR7 ;  /* 0xffffff80250678a4 */ /* 0x000fe2000f8e0207 */
[C---:B------:R-:W-:Y:S01]  /*2890*/  VIADD R11, R0.reuse, 0x40 ;  /* 0x00000040000b7836 */ /* 0x040fe20000000000 */
[----:B------:R-:W-:Y:S01]  /*28a0*/  UIMAD UR9, UR41, UR26, URZ ;  /* 0x0000001a290972a4 */ /* 0x000fe2000f8e023f */
[----:B------:R-:W-:Y:S01]  /*28b0*/  IMAD.U32 R6, RZ, RZ, UR26 ;  /* 0x0000001aff067e24 */ /* 0x000fe2000f8e00ff */
[----:B------:R-:W-:Y:S02]  /*28c0*/  UIMAD UR13, UR41, UR28, URZ ;  /* 0x0000001c290d72a4 */ /* 0x000fe4000f8e023f */
[----:B------:R-:W-:Y:S01]  /*28d0*/  ISETP.GE.AND P4, PT, R0, UR6, PT ;  /* 0x0000000600007c0c */ /* 0x000fe2000bf86270 */
[----:B------:R-:W-:Y:S01]  /*28e0*/  UIMAD UR21, UR23, UR27, UR9 ;  /* 0x0000001b171572a4 */ /* 0x000fe2000f8e0209 */
[----:B------:R-:W-:Y:S01]  /*28f0*/  ISETP.GE.AND P3, PT, R11, UR6, PT ;  /* 0x000000060b007c0c */ /* 0x000fe2000bf66270 */
[----:B------:R-:W-:Y:S01]  /*2900*/  IMAD.U32 R8, RZ, RZ, UR28 ;  /* 0x0000001cff087e24 */ /* 0x000fe2000f8e00ff */
[----:B------:R-:W-:Y:S01]  /*2910*/  UIMAD UR5, UR8, -0x80, UR12 ;  /* 0xffffff80080578a4 */ /* 0x000fe2000f8e020c */
[----:B------:R-:W-:Y:S01]  /*2920*/  IMAD.WIDE.U32 R6, R6, UR23, R4 ;  /* 0x0000001706067c25 */ /* 0x000fe2000f8e0004 */
[----:B------:R-:W-:Y:S01]  /*2930*/  UIMAD UR9, UR23, UR29, UR13 ;  /* 0x0000001d170972a4 */ /* 0x000fe2000f8e020d */
[----:B------:R-:W-:-:S02]  /*2940*/  ULDC.64 UR10, c[0x0][0x268] ;  /* 0x00009a00000a7ab9 */ /* 0x000fc40000000a00 */
[----:B------:R-:W-:Y:S01]  /*2950*/  IMAD.WIDE.U32 R4, R8, UR23, R4 ;  /* 0x0000001708047c25 */ /* 0x000fe2000f8e0004 */
[----:B------:R-:W-:Y:S01]  /*2960*/  IADD3 R6, P1, R6, UR38, RZ ;  /* 0x0000002606067c10 */ /* 0x000fe2000ff3e0ff */
[----:B------:R-:W-:Y:S02]  /*2970*/  ULDC.64 UR24, c[0x0][0x260] ;  /* 0x0000980000187ab9 */ /* 0x000fe40000000a00 */
[----:B------:R-:W-:Y:S01]  /*2980*/  IMAD.WIDE.U32 R16, R12, 0x80, RZ ;  /* 0x000000800c107825 */ /* 0x000fe200078e00ff */
[----:B------:R-:W1:Y:S03]  /*2990*/  @!P4 LDC.64 R20, c[0x0][0x220] ;  /* 0x00008800ff14cb82 */ /* 0x000e660000000a00 */
[----:B------:R-:W-:Y:S02]  /*29a0*/  IMAD.SHL.U32 R19, R13, 0x80, RZ ;  /* 0x000000800d137824 */ /* 0x000fe400078e00ff */
[----:B------:R-:W-:Y:S01]  /*29b0*/  VIADD R148, R162, 0x1000 ;  /* 0x00001000a2947836 */ /* 0x000fe20000000000 */
[----:B------:R-:W-:Y:S01]  /*29c0*/  ULDC UR31, c[0x0][0x394] ;  /* 0x0000e500001f7ab9 */ /* 0x000fe20000000800 */
[----:B------:R-:W-:Y:S01]  /*29d0*/  IMAD.U32 R8, RZ, RZ, UR21 ;  /* 0x00000015ff087e24 */ /* 0x000fe2000f8e00ff */
[----:B------:R-:W-:Y:S01]  /*29e0*/  IADD3 R10, P0, R4, UR53, RZ ;  /* 0x00000035040a7c10 */ /* 0x000fe2000ff1e0ff */
[----:B------:R-:W-:Y:S01]  /*29f0*/  IMAD.U32 R9, RZ, RZ, UR9 ;  /* 0x00000009ff097e24 */ /* 0x000fe2000f8e00ff */
[----:B------:R-:W4:Y:S01]  /*2a00*/  @!P3 LDC.64 R22, c[0x0][0x220] ;  /* 0x00008800ff16bb82 */ /* 0x000f220000000a00 */
[----:B------:R-:W-:Y:S01]  /*2a10*/  IMAD R4, R15, UR10, RZ ;  /* 0x0000000a0f047c24 */ /* 0x000fe2000f8e02ff */
[----:B------:R-:W-:-:S02]  /*2a20*/  IADD3.X R7, R7, UR44, R8, P1, !PT ;  /* 0x0000002c07077c10 */ /* 0x000fc40008ffe408 */
[----:B------:R-:W-:Y:S02]  /*2a30*/  CS2R R94, SRZ ;  /* 0x00000000005e7805 */ /* 0x000fe4000001ff00 */
[----:B------:R-:W-:Y:S01]  /*2a40*/  ISETP.GE.AND P1, PT, R11, UR5, PT ;  /* 0x000000050b007c0c */ /* 0x000fe2000bf26270 */
[----:B------:R-:W-:Y:S01]  /*2a50*/  IMAD R8, R3, UR11, R4 ;  /* 0x0000000b03087c24 */ /* 0x000fe2000f8e0204 */
[----:B------:R-:W-:Y:S01]  /*2a60*/  IADD3.X R11, R5, UR54, R9, P0, !PT ;  /* 0x00000036050b7c10 */ /* 0x000fe200087fe409 */
[----:B------:R-:W-:Y:S01]  /*2a70*/  IMAD.WIDE.U32 R4, R3, UR10, R6 ;  /* 0x0000000a03047c25 */ /* 0x000fe2000f8e0006 */
[----:B------:R-:W-:Y:S02]  /*2a80*/  @!P3 IADD3 R6, P0, R0, 0x40, RZ ;  /* 0x000000400006b810 */ /* 0x000fe40007f1e0ff */
[----:B------:R-:W-:Y:S02]  /*2a90*/  CS2R R92, SRZ ;  /* 0x00000000005c7805 */ /* 0x000fe4000001ff00 */
[----:B------:R-:W-:Y:S01]  /*2aa0*/  CS2R R98, SRZ ;  /* 0x0000000000627805 */ /* 0x000fe2000001ff00 */
[----:B------:R-:W-:Y:S01]  /*2ab0*/  IMAD R7, R15, UR24, RZ ;  /* 0x000000180f077c24 */ /* 0x000fe2000f8e02ff */
[----:B------:R-:W-:Y:S01]  /*2ac0*/  CS2R R96, SRZ ;  /* 0x0000000000607805 */ /* 0x000fe2000001ff00 */
[----:B------:R-:W-:Y:S01]  /*2ad0*/  IMAD.WIDE.U32 R10, R3, UR24, R10 ;  /* 0x00000018030a7c25 */ /* 0x000fe2000f8e000a */
[----:B------:R-:W-:-:S02]  /*2ae0*/  CS2R R90, SRZ ;  /* 0x00000000005a7805 */ /* 0x000fc4000001ff00 */
[----:B------:R-:W-:Y:S02]  /*2af0*/  CS2R R88, SRZ ;  /* 0x0000000000587805 */ /* 0x000fe4000001ff00 */
[----:B------:R-:W-:Y:S01]  /*2b00*/  CS2R R86, SRZ ;  /* 0x0000000000567805 */ /* 0x000fe2000001ff00 */
[----:B------:R-:W-:Y:S01]  /*2b10*/  IMAD R18, R3, UR25, R7 ;  /* 0x0000001903127c24 */ /* 0x000fe2000f8e0207 */
[----:B------:R-:W-:Y:S01]  /*2b20*/  CS2R R84, SRZ ;  /* 0x0000000000547805 */ /* 0x000fe2000001ff00 */
[----:B------:R-:W-:Y:S01]  /*2b30*/  @!P3 IMAD.X R3, RZ, RZ, R24, P0 ;  /* 0x000000ffff03b224 */ /* 0x000fe200000e0618 */
[----:B------:R-:W-:Y:S01]  /*2b40*/  CS2R R78, SRZ ;  /* 0x00000000004e7805 */ /* 0x000fe2000001ff00 */
[----:B------:R-:W-:Y:S01]  /*2b50*/  IMAD.IADD R5, R5, 0x1, R8 ;  /* 0x0000000105057824 */ /* 0x000fe200078e0208 */
[----:B------:R-:W-:Y:S01]  /*2b60*/  CS2R R76, SRZ ;  /* 0x00000000004c7805 */ /* 0x000fe2000001ff00 */
[----:B------:R-:W-:Y:S01]  /*2b70*/  @!P4 IMAD R7, R24, UR26, RZ ;  /* 0x0000001a1807cc24 */ /* 0x000fe2000f8e02ff */
[----:B------:R-:W-:Y:S01]  /*2b80*/  CS2R R82, SRZ ;  /* 0x0000000000527805 */ /* 0x000fe2000001ff00 */
[----:B------:R-:W-:Y:S01]  /*2b90*/  @!P3 IMAD R3, R3, UR26, RZ ;  /* 0x0000001a0303bc24 */ /* 0x000fe2000f8e02ff */
[----:B------:R-:W-:Y:S01]  /*2ba0*/  CS2R R80, SRZ ;  /* 0x0000000000507805 */ /* 0x000fe2000001ff00 */
[--C-:B------:R-:W-:Y:S01]  /*2bb0*/  @!P3 IMAD.MOV.U32 R14, RZ, RZ, R4.reuse ;  /* 0x000000ffff0eb224 */ /* 0x100fe200078e0004 */
[----:B------:R-:W-:Y:S01]  /*2bc0*/  CS2R R74, SRZ ;  /* 0x00000000004a7805 */ /* 0x000fe2000001ff00 */
[----:B------:R-:W-:Y:S01]  /*2bd0*/  @!P3 IMAD.MOV.U32 R15, RZ, RZ, R5 ;  /* 0x000000ffff0fb224 */ /* 0x000fe200078e0005 */
[----:B------:R-:W-:Y:S01]  /*2be0*/  @!P1 IADD3 R16, P0, R238, R16, RZ ;  /* 0x00000010ee109210 */ /* 0x000fe20007f1e0ff */
[----:B------:R-:W-:Y:S01]  /*2bf0*/  @!P4 IMAD R13, R0, UR27, R7 ;  /* 0x0000001b000dcc24 */ /* 0x000fe2000f8e0207 */
[----:B------:R-:W-:Y:S01]  /*2c00*/  CS2R R72, SRZ ;  /* 0x0000000000487805 */ /* 0x000fe2000001ff00 */
[----:B------:R-:W-:Y:S01]  /*2c10*/  @!P3 IMAD R3, R6, UR27, R3 ;  /* 0x0000001b0603bc24 */ /* 0x000fe2000f8e0203 */
[----:B------:R-:W-:Y:S01]  /*2c20*/  CS2R R70, SRZ ;  /* 0x0000000000467805 */ /* 0x000fe2000001ff00 */
[----:B------:R-:W-:Y:S01]  /*2c30*/  @!P4 IMAD.WIDE.U32 R8, R0, UR26, R4 ;  /* 0x0000001a0008cc25 */ /* 0x000fe2000f8e0004 */
[----:B------:R-:W-:Y:S01]  /*2c40*/  CS2R R68, SRZ ;  /* 0x0000000000447805 */ /* 0x000fe2000001ff00 */
[----:B------:R-:W-:-:S02]  /*2c50*/  USHF.L.U32 UR36, UR22, 0x3, URZ ;  /* 0x0000000316247899 */ /* 0x000fc4000800063f */
[----:B------:R-:W-:Y:S01]  /*2c60*/  @!P3 IMAD.WIDE.U32 R6, R6, UR26, R14 ;  /* 0x0000001a0606bc25 */ /* 0x000fe2000f8e000e */
[----:B------:R-:W-:Y:S01]  /*2c70*/  @!P1 IADD3.X R17, R239, R17, R19, P0, !PT ;  /* 0x00000011ef119210 */ /* 0x000fe200007fe413 */
[----:B------:R-:W-:Y:S01]  /*2c80*/  USHF.L.U32 UR35, UR22, 0x4, URZ ;  /* 0x0000000416237899 */ /* 0x000fe2000800063f */
[C---:B-1----:R-:W-:Y:S01]  /*2c90*/  @!P4 LEA R14, P2, R8.reuse, R20, 0x1 ;  /* 0x00000014080ec211 */ /* 0x042fe200078408ff */
[----:B------:R-:W-:Y:S01]  /*2ca0*/  @!P4 IMAD.IADD R13, R9, 0x1, R13 ;  /* 0x00000001090dc824 */ /* 0x000fe200078e020d */
[----:B------:R-:W-:Y:S01]  /*2cb0*/  UIMAD UR34, UR22, 0x18, URZ ;  /* 0x00000018162278a4 */ /* 0x000fe2000f8e023f */
[----:B------:R-:W-:Y:S01]  /*2cc0*/  @!P3 IMAD.IADD R3, R7, 0x1, R3 ;  /* 0x000000010703b824 */ /* 0x000fe200078e0203 */
[----:B------:R-:W-:Y:S02]  /*2cd0*/  USHF.L.U32 UR33, UR22, 0x5, URZ ;  /* 0x0000000516217899 */ /* 0x000fe4000800063f */
[----:B------:R-:W-:Y:S01]  /*2ce0*/  @!P4 LEA.HI.X R15, R8, R21, R13, 0x1, P2 ;  /* 0x00000015080fc211 */ /* 0x000fe200010f0c0d */
[----:B------:R-:W-:Y:S01]  /*2cf0*/  IMAD.IADD R5, R11, 0x1, R18 ;  /* 0x000000010b057824 */ /* 0x000fe200078e0212 */
[----:B------:R-:W-:Y:S01]  /*2d00*/  UIMAD UR32, UR22, 0x28, URZ ;  /* 0x00000028162078a4 */ /* 0x000fe2000f8e023f */
[----:B------:R-:W-:Y:S01]  /*2d10*/  @!P4 IMAD.MOV.U32 R4, RZ, RZ, R10 ;  /* 0x000000ffff04c224 */ /* 0x000fe200078e000a */
[----:B------:R-:W-:Y:S01]  /*2d20*/  ULEA.HI UR6, UR8, UR8, URZ, 0x1 ;  /* 0x0000000808067291 */ /* 0x000fe2000f8f083f */
[--C-:B------:R-:W-:Y:S01]  /*2d30*/  @!P3 IMAD.MOV.U32 R11, RZ, RZ, R5.reuse ;  /* 0x000000ffff0bb224 */ /* 0x100fe200078e0005 */
[----:B------:R-:W1:Y:S01]  /*2d40*/  @!P4 LDC.64 R18, c[0x0][0x218] ;  /* 0x00008600ff12cb82 */ /* 0x000e620000000a00 */
[----:B------:R-:W-:Y:S01]  /*2d50*/  @!P4 IMAD.WIDE.U32 R4, R0, UR28, R4 ;  /* 0x0000001c0004cc25 */ /* 0x000fe2000f8e0004 */
[----:B------:R-:W-:Y:S01]  /*2d60*/  ULOP3.LUT UR6, UR6, 0xfffffffe, URZ, 0xc0, !UPT ;  /* 0xfffffffe06067892 */ /* 0x000fe2000f8ec03f */
[----:B------:R-:W-:-:S03]  /*2d70*/  ULDC UR41, c[0x0][0x398] ;  /* 0x0000e60000297ab9 */ /* 0x000fc60000000800 */
[----:B------:R-:W-:-:S04]  /*2d80*/  UIADD3 UR6, UR8, -UR6, URZ ;  /* 0x8000000608067290 */ /* 0x000fc8000fffe03f */
[----:B------:R-:W-:Y:S02]  /*2d90*/  UISETP.NE.AND UP0, UPT, UR6, 0x1, UPT ;  /* 0x000000010600788c */ /* 0x000fe4000bf05270 */
[----:B------:R-:W-:Y:S02]  /*2da0*/  USHF.L.U32 UR9, UR43, 0x7, URZ ;  /* 0x000000072b097899 */ /* 0x000fe4000800063f */
[----:B------:R-:W-:Y:S01]  /*2db0*/  UIMAD.WIDE.U32 UR10, UR42, 0x80, URZ ;  /* 0x000000802a0a78a5 */ /* 0x000fe2000f8e003f */
[----:B------:R-:W-:Y:S02]  /*2dc0*/  IMAD.MOV.U32 R21, RZ, RZ, 0x7f800000 ;  /* 0x7f800000ff157424 */ /* 0x000fe400078e00ff */
[----:B--2---:R-:W-:Y:S01]  /*2dd0*/  VIADD R12, R25, 0x8 ;  /* 0x00000008190c7836 */ /* 0x004fe20000000000 */
[----:B------:R-:W-:Y:S01]  /*2de0*/  UIADD3 UR38, UR23, UR12, URZ ;  /* 0x0000000c17267290 */ /* 0x000fe2000fffe03f */
[----:B------:R-:W-:Y:S01]  /*2df0*/  UMOV UR13, UR31 ;  /* 0x0000001f000d7c82 */ /* 0x000fe20008000000 */
[----:B---3--:R-:W-:-:S02]  /*2e00*/  VIADD R8, R26, 0x1000 ;  /* 0x000010001a087836 */ /* 0x008fc40000000000 */
[----:B------:R-:W-:Y:S01]  /*2e10*/  ISETP.GE.AND P6, PT, R12, UR5, PT ;  /* 0x000000050c007c0c */ /* 0x000fe2000bfc6270 */
[----:B------:R-:W-:Y:S01]  /*2e20*/  UIADD3 UR21, -UR30, URZ, URZ ;  /* 0x0000003f1e157290 */ /* 0x000fe2000fffe13f */
[C---:B----4-:R-:W-:Y:S01]  /*2e30*/  @!P3 LEA R12, P0, R6.reuse, R22, 0x1 ;  /* 0x00000016060cb211 */ /* 0x050fe200078008ff */
[----:B------:R-:W-:Y:S02]  /*2e40*/  UIMAD UR27, UR22, 0x50, URZ ;  /* 0x00000050161b78a4 */ /* 0x000fe4000f8e023f */
[----:B------:R-:W-:Y:S01]  /*2e50*/  UIMAD UR26, UR22, 0x58, URZ ;  /* 0x00000058161a78a4 */ /* 0x000fe2000f8e023f */
[----:B------:R-:W-:Y:S01]  /*2e60*/  @!P3 LEA.HI.X R13, R6, R23, R3, 0x1, P0 ;  /* 0x00000017060db211 */ /* 0x000fe200000f0c03 */
[----:B------:R-:W-:Y:S01]  /*2e70*/  UIMAD UR25, UR22, 0x60, URZ ;  /* 0x00000060161978a4 */ /* 0x000fe2000f8e023f */
[----:B------:R-:W-:Y:S01]  /*2e80*/  PLOP3.LUT P0, PT, PT, PT, UP5, 0x80, 0x0 ;  /* 0x000000000000781c */ /* 0x000fe20003f0f058 */
[----:B------:R-:W-:Y:S01]  /*2e90*/  UIMAD UR24, UR22, 0x68, URZ ;  /* 0x00000068161878a4 */ /* 0x000fe2000f8e023f */
[----:B------:R-:W-:-:S11]  /*2ea0*/  ULDC UR6, c[0x0][0x2ec] ;  /* 0x0000bb0000067ab9 */ /* 0x000fd60000000800 */
[----:B------:R-:W-:Y:S01]  /*2eb0*/  @P0 BAR.SYNC.DEFER_BLOCKING 0x0 ;  /* 0x0000000000000b1d */ /* 0x000fe20000010000 */
[----:B------:R-:W-:Y:S01]  /*2ec0*/  @!P3 IADD3 R6, P2, R0, 0x40, RZ ;  /* 0x000000400006b810 */ /* 0x000fe20007f5e0ff */
[----:B------:R-:W-:-:S04]  /*2ed0*/  @!P4 IMAD R3, R24, UR28, RZ ;  /* 0x0000001c1803cc24 */ /* 0x000fc8000f8e02ff */
[----:B------:R-:W-:Y:S01]  /*2ee0*/  @!P3 IMAD.X R7, RZ, RZ, R24, P2 ;  /* 0x000000ffff07b224 */ /* 0x000fe200010e0618 */
[C---:B------:R-:W-:Y:S01]  /*2ef0*/  ISETP.GE.AND P2, PT, R0.reuse, UR5, PT ;  /* 0x0000000500007c0c */ /* 0x040fe2000bf46270 */
[----:B------:R-:W-:Y:S01]  /*2f00*/  @!P4 IMAD R9, R0, UR29, R3 ;  /* 0x0000001d0009cc24 */ /* 0x000fe2000f8e0203 */
[----:B------:R-:W-:Y:S01]  /*2f10*/  LEA R0, R26, UR4, 0x1 ;  /* 0x000000041a007c11 */ /* 0x000fe2000f8e08ff */
[----:B------:R-:W-:Y:S01]  /*2f20*/  @!P3 IMAD R3, R7, UR28, RZ ;  /* 0x0000001c0703bc24 */ /* 0x000fe2000f8e02ff */
[----:B------:R-:W-:-:S03]  /*2f30*/  PLOP3.LUT P0, PT, PT, PT, UP0, 0x80, 0x0 ;  /* 0x000000000000781c */ /* 0x000fc60003f0f008 */
[----:B------:R-:W-:Y:S04]  /*2f40*/  @P4 STS [R0+0x8000], RZ ;  /* 0x008000ff00004388 */ /* 0x000fe80000000800 */
[----:B------:R-:W-:Y:S04]  /*2f50*/  @P4 STS [R0+0x8004], RZ ;  /* 0x008004ff00004388 */ /* 0x000fe80000000800 */
[----:B------:R-:W-:Y:S04]  /*2f60*/  @P4 STS.64 [R0+0x8008], RZ ;  /* 0x008008ff00004388 */ /* 0x000fe80000000a00 */
[----:B------:R-:W-:Y:S01]  /*2f70*/  @!PT LDS RZ, [RZ] ;  /* 0x00000000fffff984 */ /* 0x000fe20000000800 */
[----:B------:R-:W-:Y:S01]  /*2f80*/  @!PT LDS RZ, [RZ] ;  /* 0x00000000fffff984 */ /* 0x000fe20000000800 */
[----:B------:R-:W-:Y:S01]  /*2f90*/  @!PT LDS RZ, [RZ] ;  /* 0x00000000fffff984 */ /* 0x000fe20000000800 */
[----:B------:R2:W-:Y:S01]  /*2fa0*/  @!P4 LDGSTS.E.BYPASS.LTC128B.128 [R0+0x8000], desc[UR14][R14.64] ;  /* 0x080000000e00cfae */ /* 0x0005e2000b901d4e */
[----:B------:R-:W-:-:S02]  /*2fb0*/  @!P3 IMAD R20, R6, UR29, R3 ;  /* 0x0000001d0614bc24 */ /* 0x000fc4000f8e0203 */
[----:B------:R-:W-:Y:S01]  /*2fc0*/  @!P3 IMAD.WIDE.U32 R6, R6, UR28, R10 ;  /* 0x0000001c0606bc25 */ /* 0x000fe2000f8e000a */
[----:B------:R-:W-:Y:S01]  /*2fd0*/  @P3 STS.128 [R0+0x9000], RZ ;  /* 0x009000ff00003388 */ /* 0x000fe20000000c00 */
[----:B------:R-:W-:Y:S02]  /*2fe0*/  @!P1 IADD3 R10, P5, R240, UR10, RZ ;  /* 0x0000000af00a9c10 */ /* 0x000fe4000ffbe0ff */
[----:B------:R-:W-:Y:S01]  /*2ff0*/  IMAD.U32 R3, RZ, RZ, UR9 ;  /* 0x00000009ff037e24 */ /* 0x000fe2000f8e00ff */
[----:B------:R-:W-:Y:S01]  /*3000*/  @!PT LDS RZ, [RZ] ;  /* 0x00000000fffff984 */ /* 0x000fe20000000800 */
[----:B------:R-:W-:Y:S01]  /*3010*/  @!PT LDS RZ, [RZ] ;  /* 0x00000000fffff984 */ /* 0x000fe20000000800 */
[----:B------:R-:W-:Y:S01]  /*3020*/  @!PT LDS RZ, [RZ] ;  /* 0x00000000fffff984 */ /* 0x000fe20000000800 */
[----:B------:R3:W-:Y:S01]  /*3030*/  @!P3 LDGSTS.E.BYPASS.LTC128B.128 [R0+0x9000], desc[UR14][R12.64] ;  /* 0x090000000c00bfae */ /* 0x0007e2000b901d4e */
[----:B--2---:R-:W2:Y:S03]  /*3040*/  @!P3 LDC.64 R14, c[0x0][0x218] ;  /* 0x00008600ff0ebb82 */ /* 0x004ea60000000a00 */
[----:B------:R-:W-:Y:S01]  /*3050*/  @!P1 IADD3.X R11, R241, UR11, R3, P5, !PT ;  /* 0x0000000bf10b9c10 */ /* 0x000fe2000affe403 */
[----:B------:R-:W0:Y:S01]  /*3060*/  LDGDEPBAR ;  /* 0x00000000000079af */ /* 0x000e220000000000 */
[----:B------:R-:W-:Y:S01]  /*3070*/  @!P4 IMAD.IADD R3, R5, 0x1, R9 ;  /* 0x000000010503c824 */ /* 0x000fe200078e0209 */
[----:B---3--:R-:W-:-:S02]  /*3080*/  SEL R12, R8, R26, !P0 ;  /* 0x0000001a080c7207 */ /* 0x008fc40004000000 */
[----:B------:R-:W-:Y:S01]  /*3090*/  @P2 STS [R0+0x4000], RZ ;  /* 0x004000ff00002388 */ /* 0x000fe20000000800 */
[----:B-1----:R-:W-:Y:S02]  /*30a0*/  @!P4 LEA R8, P5, R4, R18, 0x1 ;  /* 0x000000120408c211 */ /* 0x002fe400078a08ff */
[----:B------:R-:W-:Y:S01]  /*30b0*/  LEA R247, R12, UR4, 0x1 ;  /* 0x000000040cf77c11 */ /* 0x000fe2000f8e08ff */
[----:B------:R-:W-:Y:S04]  /*30c0*/  @P2 STS [R0+0x4004], RZ ;  /* 0x004004ff00002388 */ /* 0x000fe80000000800 */
[----:B------:R-:W-:Y:S01]  /*30d0*/  @P2 STS.64 [R0+0x4008], RZ ;  /* 0x004008ff00002388 */ /* 0x000fe20000000a00 */
[----:B------:R-:W-:-:S03]  /*30e0*/  VIADD R5, R25, 0x40 ;  /* 0x0000004019057836 */ /* 0x000fc60000000000 */
[----:B------:R-:W-:Y:S01]  /*30f0*/  @!PT LDS RZ, [RZ] ;  /* 0x00000000fffff984 */ /* 0x000fe20000000800 */
[----:B------:R-:W-:Y:S01]  /*3100*/  @!PT LDS RZ, [RZ] ;  /* 0x00000000fffff984 */ /* 0x000fe20000000800 */
[----:B------:R-:W-:Y:S01]  /*3110*/  @!PT LDS RZ, [RZ] ;  /* 0x00000000fffff984 */ /* 0x000fe20000000800 */
[----:B------:R-:W-:Y:S01]  /*3120*/  @!P2 LDGSTS.E.BYPASS.LTC128B.128 [R0+0x4000], desc[UR14][R238.64] ;  /* 0x04000000ee00afae */ /* 0x000fe2000b901d4e */
[----:B------:R-:W-:-:S03]  /*3130*/  @!P4 LEA.HI.X R9, R4, R19, R3, 0x1, P5 ;  /* 0x000000130409c211 */ /* 0x000fc600028f0c03 */
[----:B------:R-:W-:Y:S01]  /*3140*/  @P1 STS.128 [R0+0x5000], RZ ;  /* 0x005000ff00001388 */ /* 0x000fe20000000c00 */
[----:B------:R-:W-:-:S03]  /*3150*/  @!P3 IMAD.IADD R7, R7, 0x1, R20 ;  /* 0x000000010707b824 */ /* 0x000fc600078e0214 */
[----:B------:R-:W-:Y:S01]  /*3160*/  @!PT LDS RZ, [RZ] ;  /* 0x00000000fffff984 */ /* 0x000fe20000000800 */
[----:B------:R-:W-:Y:S01]  /*3170*/  @!PT LDS RZ, [RZ] ;  /* 0x00000000fffff984 */ /* 0x000fe20000000800 */
[----:B------:R-:W-:Y:S01]  /*3180*/  @!PT LDS RZ, [RZ] ;  /* 0x00000000fffff984 */ /* 0x000fe20000000800 */
[----:B------:R-:W-:Y:S01]  /*3190*/  @!P1 LDGSTS.E.BYPASS.LTC128B.128 [R0+0x5000], desc[UR14][R16.64] ;  /* 0x0500000010009fae */ /* 0x000fe2000b901d4e */
[----:B------:R-:W-:-:S03]  /*31a0*/  VIADD R3, R25, 0x48 ;  /* 0x0000004819037836 */ /* 0x000fc60000000000 */
[----:B------:R-:W-:Y:S04]  /*31b0*/  @P2 STS [R247], RZ ;  /* 0x000000fff7002388 */ /* 0x000fe80000000800 */
[----:B------:R-:W-:Y:S04]  /*31c0*/  @P2 STS [R247+0x4], RZ ;  /* 0x000004fff7002388 */ /* 0x000fe80000000800 */
[----:B------:R-:W-:Y:S04]  /*31d0*/  @P2 STS [R247+0x8], RZ ;  /* 0x000008fff7002388 */ /* 0x000fe80000000800 */
[----:B------:R-:W-:Y:S04]  /*31e0*/  @P2 STS [R247+0xc], RZ ;  /* 0x00000cfff7002388 */ /* 0x000fe80000000800 */
[----:B------:R-:W-:Y:S01]  /*31f0*/  @!PT LDS RZ, [RZ] ;  /* 0x00000000fffff984 */ /* 0x000fe20000000800 */
[----:B------:R-:W-:Y:S01]  /*3200*/  @!PT LDS RZ, [RZ] ;  /* 0x00000000fffff984 */ /* 0x000fe20000000800 */
[----:B------:R-:W-:Y:S01]  /*3210*/  @!PT LDS RZ, [RZ] ;  /* 0x00000000fffff984 */ /* 0x000fe20000000800 */
[----:B------:R-:W-:Y:S01]  /*3220*/  @!P2 LDGSTS.E.BYPASS.LTC128B.128 [R247], desc[UR14][R240.64] ;  /* 0x00000000f0f7afae */ /* 0x000fe2000b901d4e */
[----:B--2---:R-:W-:-:S03]  /*3230*/  @!P3 LEA R4, P2, R6, R14, 0x1 ;  /* 0x0000000e0604b211 */ /* 0x004fc600078408ff */
        /* <DEDUP_REMOVED lines=9> */
[----:B------:R-:W-:Y:S02]  /*32d0*/  @!P3 LEA.HI.X R5, R6, R15, R7, 0x1, P2 ;  /* 0x0000000f0605b211 */ /* 0x000fe400010f0c07 */
[----:B------:R-:W-:Y:S01]  /*32e0*/  ISETP.GE.AND P2, PT, R3, UR5, PT ;  /* 0x0000000503007c0c */ /* 0x000fe2000bf46270 */
[----:B------:R-:W-:Y:S01]  /*32f0*/  @P4 STS [R0+0x6000], RZ ;  /* 0x006000ff00004388 */ /* 0x000fe20000000800 */
[C---:B------:R-:W-:Y:S01]  /*3300*/  IMAD.SHL.U32 R6, R25.reuse, 0x4, RZ ;  /* 0x0000000419067824 */ /* 0x040fe200078e00ff */
[----:B------:R-:W-:Y:S01]  /*3310*/  ISETP.GE.AND P5, PT, R25, UR5, PT ;  /* 0x0000000519007c0c */ /* 0x000fe2000bfa6270 */
[----:B------:R-:W-:Y:S01]  /*3320*/  IMAD.MOV.U32 R23, RZ, RZ, 0x7f800000 ;  /* 0x7f800000ff177424 */ /* 0x000fe200078e00ff */
[----:B------:R-:W-:Y:S01]  /*3330*/  @P4 STS [R0+0x6004], RZ ;  /* 0x006004ff00004388 */ /* 0x000fe20000000800 */
[----:B------:R-:W-:Y:S01]  /*3340*/  IMAD.MOV.U32 R22, RZ, RZ, 0x7f800000 ;  /* 0x7f800000ff167424 */ /* 0x000fe200078e00ff */
[----:B------:R-:W-:Y:S01]  /*3350*/  SEL R148, R148, R162, !P0 ;  /* 0x000000a294947207 */ /* 0x000fe20004000000 */
[----:B------:R-:W-:Y:S01]  /*3360*/  IMAD.MOV.U32 R13, RZ, RZ, 0x7f800000 ;  /* 0x7f800000ff0d7424 */ /* 0x000fe200078e00ff */
[----:B------:R-:W-:Y:S01]  /*3370*/  @P4 STS.64 [R0+0x6008], RZ ;  /* 0x006008ff00004388 */ /* 0x000fe20000000a00 */
[----:B------:R-:W-:-:S02]  /*3380*/  UIADD3 UR38, -UR7, 0x80, UR38 ;  /* 0x0000008007267890 */ /* 0x000fc4000fffe126 */
        /* <DEDUP_REMOVED lines=8> */
[----:B------:R-:W-:Y:S02]  /*3410*/  UIMAD UR28, UR22, 0x48, URZ ;  /* 0x00000048161c78a4 */ /* 0x000fe4000f8e023f */
[----:B------:R-:W-:Y:S01]  /*3420*/  UIMAD UR23, UR22, 0x70, URZ ;  /* 0x00000070161778a4 */ /* 0x000fe2000f8e023f */
[----:B------:R-:W-:Y:S01]  /*3430*/  @!PT LDS RZ, [RZ] ;  /* 0x00000000fffff984 */ /* 0x000fe20000000800 */
[----:B------:R-:W-:Y:S01]  /*3440*/  @!PT LDS RZ, [RZ] ;  /* 0x00000000fffff984 */ /* 0x000fe20000000800 */
[----:B------:R-:W-:Y:S01]  /*3450*/  @!PT LDS RZ, [RZ] ;  /* 0x00000000fffff984 */ /* 0x000fe20000000800 */
[----:B------:R3:W-:Y:S01]  /*3460*/  @!P3 LDGSTS.E.BYPASS.LTC128B.128 [R0+0x7000], desc[UR14][R4.64] ;  /* 0x070000000400bfae */ /* 0x0007e2000b901d4e */
[----:B------:R-:W-:-:S03]  /*3470*/  ULDC UR5, c[0x0][0x39c] ;  /* 0x0000e70000057ab9 */ /* 0x000fc60000000800 */
[----:B------:R-:W0:Y:S01]  /*3480*/  LDGDEPBAR ;  /* 0x00000000000079af */ /* 0x000e220000000000 */
[----:B-1----:R-:W-:Y:S02]  /*3490*/  SHF.R.S32.HI R8, RZ, 0x1f, R25 ;  /* 0x0000001fff087819 */ /* 0x002fe40000011419 */
[----:B---3--:R-:W-:Y:S01]  /*34a0*/  IADD3 R4, P4, R6, UR17, RZ ;  /* 0x0000001106047c10 */ /* 0x008fe2000ff9e0ff */
[----:B------:R-:W-:-:S04]  /*34b0*/  DEPBAR.LE SB0, 0x1 ;  /* 0x000080400000791a */ /* 0x000fc80000000000 */
[----:B------:R-:W-:Y:S02]  /*34c0*/  SHF.L.U64.HI R5, R25, 0x2, R8 ;  /* 0x0000000219057819 */ /* 0x000fe40000010208 */
[----:B--2---:R-:W-:Y:S02]  /*34d0*/  SHF.R.S32.HI R0, RZ, 0x1f, R3 ;  /* 0x0000001fff007819 */ /* 0x004fe40000011403 */
[----:B------:R-:W-:Y:S02]  /*34e0*/  @!P2 LEA R6, P3, R3, UR17, 0x2 ;  /* 0x000000110306ac11 */ /* 0x000fe4000f8610ff */
[----:B------:R-:W-:Y:S02]  /*34f0*/  IADD3.X R5, R5, UR16, RZ, P4, !PT ;  /* 0x0000001005057c10 */ /* 0x000fe4000a7fe4ff */
[----:B------:R-:W-:-:S03]  /*3500*/  @!P2 LEA.HI.X R7, R3, UR16, R0, 0x2, P3 ;  /* 0x000000100307ac11 */ /* 0x000fc600098f1400 */
[----:B------:R-:W2:Y:S04]  /*3510*/  @!P5 LDG.E R23, desc[UR14][R4.64] ;  /* 0x0000000e0417d981 */ /* 0x000ea8000c1e1900 */
[----:B------:R-:W3:Y:S04]  /*3520*/  @!P6 LDG.E R22, desc[UR14][R4.64+0x20] ;  /* 0x0000200e0416e981 */ /* 0x000ee8000c1e1900 */
[----:B------:R-:W4:Y:S04]  /*3530*/  @!P1 LDG.E R21, desc[UR14][R4.64+0x100] ;  /* 0x0001000e04159981 */ /* 0x000f28000c1e1900 */
[----:B------:R1:W5:Y:S01]  /*3540*/  @!P2 LDG.E R13, desc[UR14][R6.64] ;  /* 0x0000000e060da981 */ /* 0x000362000c1e1900 */
[----:B------:R-:W-:Y:S01]  /*3550*/  BAR.SYNC.DEFER_BLOCKING 0x0 ;  /* 0x0000000000007b1d */ /* 0x000fe20000010000 */
[----:B------:R-:W-:-:S02]  /*3560*/  IMAD.SHL.U32 R3, R25, 0x4, RZ ;  /* 0x0000000419037824 */ /* 0x000fc400078e00ff */
[----:B------:R-:W-:-:S03]  /*3570*/  VIADD R0, R25, 0xffffff80 ;  /* 0xffffff8019007836 */ /* 0x000fc60000000000 */
[----:B------:R1:W-:Y:S04]  /*3580*/  STL [R1+0x28], R3 ;  /* 0x0000280301007387 */ /* 0x0003e80000100800 */
[----:B------:R1:W2:Y:S04]  /*3590*/  LDSM.16.M88.4 R116, [R149+0x8000] ;  /* 0x008000009574783b */ /* 0x0002a80000000200 */
[----:B------:R1:W2:Y:S04]  /*35a0*/  LDSM.16.M88.4 R120, [R149+0x8400] ;  /* 0x008400009578783b */ /* 0x0002a80000000200 */
[----:B------:R2:W2:Y:S04]  /*35b0*/  LDSM.16.M88.4 R124, [R149+0x8800] ;  /* 0x00880000957c783b */ /* 0x0004a80000000200 */
[----:B------:R2:W2:Y:S04]  /*35c0*/  LDSM.16.M88.4 R128, [R149+0x8c00] ;  /* 0x008c00009580783b */ /* 0x0004a80000000200 */
[----:B------:R2:W2:Y:S04]  /*35d0*/  LDSM.16.M88.4 R132, [R150+0x8000] ;  /* 0x008000009684783b */ /* 0x0004a80000000200 */
[----:B------:R2:W2:Y:S04]  /*35e0*/  LDSM.16.M88.4 R136, [R150+0x8400] ;  /* 0x008400009688783b */ /* 0x0004a80000000200 */
[----:B------:R2:W2:Y:S04]  /*35f0*/  LDSM.16.M88.4 R140, [R150+0x8800] ;  /* 0x00880000968c783b */ /* 0x0004a80000000200 */
[----:B------:R2:W2:Y:S01]  /*3600*/  LDSM.16.M88.4 R144, [R150+0x8c00] ;  /* 0x008c00009690783b */ /* 0x0004a20000000200 */
[----:B-1----:R-:W-:-:S02]  /*3610*/  SHF.R.S32.HI R3, RZ, 0x1f, R0 ;  /* 0x0000001fff037819 */ /* 0x002fc40000011400 */
[----:B------:R-:W-:Y:S02]  /*3620*/  SHF.L.U64.HI R6, R25, 0x2, R8 ;  /* 0x0000000219067819 */ /* 0x000fe40000010208 */
[C---:B------:R-:W-:Y:S01]  /*3630*/  SHF.L.U64.HI R5, R0.reuse, 0x2, R3 ;  /* 0x0000000200057819 */ /* 0x040fe20000010203 */
[----:B------:R-:W-:Y:S02]  /*3640*/  IMAD.SHL.U32 R0, R0, 0x4, RZ ;  /* 0x0000000400007824 */ /* 0x000fe400078e00ff */
[----:B------:R-:W-:Y:S01]  /*3650*/  VIADD R4, R156, 0x1000 ;  /* 0x000010009c047836 */ /* 0x000fe20000000000 */
[----:B------:R-:W-:-:S04]  /*3660*/  LEA R148, R148, UR4, 0x1 ;  /* 0x0000000494947c11 */ /* 0x000fc8000f8e08ff */
[----:B------:R-:W-:Y:S01]  /*3670*/  SEL R3, R4, R156, !P0 ;  /* 0x0000009c04037207 */ /* 0x000fe20004000000 */
[----:B------:R-:W-:-:S03]  /*3680*/  UIMAD UR22, UR22, 0x78, URZ ;  /* 0x00000078161678a4 */ /* 0x000fc6000f8e023f */
[----:B------:R-:W-:Y:S01]  /*3690*/  LEA R3, R3, UR4, 0x1 ;  /* 0x0000000403037c11 */ /* 0x000fe2000f8e08ff */
[----:B------:R-:W-:Y:S01]  /*36a0*/  UIADD3 UR38, UR38, -UR59, URZ ;  /* 0x8000003b26267290 */ /* 0x000fe2000fffe03f */
[----:B--2---:R1:W-:Y:S04]  /*36b0*/  STL [R1+0x10], R23 ;  /* 0x0000101701007387 */ /* 0x0043e80000100800 */
[----:B---3--:R1:W-:Y:S04]  /*36c0*/  STL [R1+0x14], R22 ;  /* 0x0000141601007387 */ /* 0x0083e80000100800 */
[----:B----4-:R1:W-:Y:S04]  /*36d0*/  STL [R1+0x8], R21 ;  /* 0x0000081501007387 */ /* 0x0103e80000100800 */
[----:B-----5:R1:W-:Y:S04]  /*36e0*/  STL [R1+0xc], R13 ;  /* 0x00000c0d01007387 */ /* 0x0203e80000100800 */
[----:B------:R1:W-:Y:S04]  /*36f0*/  STL [R1+0x24], R6 ;  /* 0x0000240601007387 */ /* 0x0003e80000100800 */
[----:B------:R1:W-:Y:S04]  /*3700*/  STL [R1+0x20], R5 ;  /* 0x0000200501007387 */ /* 0x0003e80000100800 */
[----:B------:R1:W-:Y:S02]  /*3710*/  STL [R1+0x1c], R0 ;  /* 0x00001c0001007387 */ /* 0x0003e40000100800 */
.L_x_679:
[----:B------:R-:W2:Y:S01]  /*3720*/  LDL R169, [R1+0x28] ;  /* 0x0000280001a97983 */ /* 0x000ea20000100800 */
[----:B------:R-:W-:Y:S01]  /*3730*/  IADD3 R112, R158, R148, RZ ;  /* 0x000000949e707210 */ /* 0x000fe20007ffe0ff */
[----:B------:R-:W-:Y:S02]  /*3740*/  USHF.L.U32 UR9, UR8, 0x7, URZ ;  /* 0x0000000708097899 */ /* 0x000fe4000800063f */
[----:B-1----:R-:W3:Y:S01]  /*3750*/  LDL R0, [R1+0x24] ;  /* 0x0000240001007983 */ /* 0x002ee20000100800 */
        /* <DEDUP_REMOVED lines=121> */
[----:B------:R4:W-:Y:S02]  /*3ef0*/  STL.64 [R1], R4 ;  /* 0x0000000401007387 */ /* 0x0009e40000100a00 */
        /* <DEDUP_REMOVED lines=142> */
.L_x_675:
        /* <DEDUP_REMOVED lines=234> */
.L_x_676:
        /* <DEDUP_REMOVED lines=316> */
[C---:B------:R-:W-:Y:S01]  /*6a40*/  FADD.FTZ R32, -R111.reuse, R32 ;  /* 0x000000206f207221 */ /* 0x040fe20000010100 */
[C---:B------:R-:W-:Y:S01]  /*6a50*/  FADD.FTZ R22, -R110.reuse, R22 ;  /* 0x000000166e167221 */ /* 0x040fe20000010100 */
[----:B------:R-:W-:Y:S01]  /*6a60*/  FADD.FTZ R33, -R111, R33 ;  /* 0x000000216f217221 */ /* 0x000fe20000010100 */
[C---:B------:R-:W-:Y:S01]  /*6a70*/  FADD.FTZ R34, -R110.reuse, R34 ;  /* 0x000000226e227221 */ /* 0x040fe20000010100 */
[----:B------:R-:W-:Y:S01]  /*6a80*/  FMUL.FTZ R32, R149, R32 ;  /* 0x0000002095207220 */ /* 0x000fe20000410000 */
        /* <DEDUP_REMOVED lines=33> */
[----:B------:R-:W-:Y:S01]  /*6ca0*/  FMUL.FTZ R61, R72, R61 ;  /* 0x0000003d483d7220 */ /* 0x000fe20000410000 */
        /* <DEDUP_REMOVED lines=9> */
[C---:B------:R-:W-:Y:S01]  /*6d40*/  FADD.FTZ R19, -R110.reuse, R19 ;  /* 0x000000136e137221 */ /* 0x040fe20000010100 */
[----:B------:R-:W-:Y:S01]  /*6d50*/  FADD.FTZ R23, -R110, R23 ;  /* 0x000000176e177221 */ /* 0x000fe20000010100 */
[----:B------:R-:W-:Y:S01]  /*6d60*/  FADD.FTZ R20, -R111, R20 ;  /* 0x000000146f147221 */ /* 0x000fe20000010100 */
[----:B------:R-:W-:Y:S01]  /*6d70*/  FADD.FTZ R9, -R109, R9 ;  /* 0x000000096d097221 */ /* 0x000fe20000010100 */
[----:B------:R-:W-:Y:S01]  /*6d80*/  FMUL.FTZ R19, R251, R19 ;  /* 0x00000013fb137220 */ /* 0x000fe20000410000 */
[----:B------:R-:W-:Y:S01]  /*6d90*/  FMUL.FTZ R23, R248, R23 ;  /* 0x00000017f8177220 */ /* 0x000fe20000410000 */
        /* <DEDUP_REMOVED lines=9> */
[----:B------:R-:W-:Y:S01]  /*6e30*/  FADD.FTZ R13, -R109, R13 ;  /* 0x0000000d6d0d7221 */ /* 0x000fe20000010100 */
        /* <DEDUP_REMOVED lines=62> */
[----:B------:R-:W-:Y:S01]  /*7220*/  FMUL.FTZ R15, R104, R6 ;  /* 0x00000006680f7220 */ /* 0x000fe20000410000 */
[----:B------:R-:W-:Y:S01]  /*7230*/  FMUL.FTZ R11, R105, R5 ;  /* 0x00000005690b7220 */ /* 0x000fe20000410000 */
[----:B------:R-:W-:Y:S01]  /*7240*/  FFMA.FTZ R0, -R174, R174, 1 ;  /* 0x3f800000ae007423 */ /* 0x000fe200000101ae */
[----:B------:R-:W-:Y:S01]  /*7250*/  FFMA.FTZ R5, -R178, R178, 1 ;  /* 0x3f800000b2057423 */ /* 0x000fe200000101b2 */
        /* <DEDUP_REMOVED lines=150> */
[----:B------:R-:W-:Y:S01]  /*7bc0*/  FMUL.FTZ R15, R15, R0 ;  /* 0x000000000f0f7220 */ /* 0x000fe20000410000 */
[----:B------:R-:W-:Y:S01]  /*7bd0*/  FMUL.FTZ R5, R5, UR5 ;  /* 0x0000000505057c20 */ /* 0x000fe20008410000 */
[----:B------:R-:W-:Y:S01]  /*7be0*/  FFMA.FTZ R0, -R209, R209, 1 ;  /* 0x3f800000d1007423 */ /* 0x000fe200000101d1 */
[----:B------:R-:W-:Y:S01]  /*7bf0*/  FFMA.FTZ R6, -R212, R212, 1 ;  /* 0x3f800000d4067423 */ /* 0x000fe200000101d4 */
[----:B------:R-:W-:Y:S01]  /*7c00*/  FMUL.FTZ R4, R4, UR5 ;  /* 0x0000000504047c20 */ /* 0x000fe20008410000 */
        /* <DEDUP_REMOVED lines=29> */
[----:B------:R-:W-:Y:S01]  /*7de0*/  FFMA.FTZ R0, -R214, R214, 1 ;  /* 0x3f800000d6007423 */ /* 0x000fe200000101d6 */
[----:B------:R-:W-:Y:S01]  /*7df0*/  FMUL.FTZ R9, R9, R6 ;  /* 0x0000000609097220 */ /* 0x000fe20000410000 */
        /* <DEDUP_REMOVED lines=8> */
[----:B------:R-:W-:Y:S01]  /*7e80*/  FFMA.FTZ R6, -R224, R224, 1 ;  /* 0x3f800000e0067423 */ /* 0x000fe200000101e0 */
[----:B------:R1:W5:Y:S01]  /*7e90*/  LDL.LU R73, [R1+0x5c] ;  /* 0x00005c0001497983 */ /* 0x0003620000300800 */
[----:B------:R-:W-:Y:S01]  /*7ea0*/  FMUL.FTZ R10, R10, R5 ;  /* 0x000000050a0a7220 */ /* 0x000fe20000410000 */
[----:B------:R-:W-:Y:S01]  /*7eb0*/  FMUL.FTZ R0, R0, UR5 ;  /* 0x0000000500007c20 */ /* 0x000fe20008410000 */
[----:B------:R-:W-:Y:S01]  /*7ec0*/  FFMA.FTZ R5, -R222, R222, 1 ;  /* 0x3f800000de057423 */ /* 0x000fe200000101de */
[----:B------:R1:W5:Y:S01]  /*7ed0*/  LDL.LU R72, [R1+0x58] ;  /* 0x0000580001487983 */ /* 0x0003620000300800 */
[----:B------:R-:W-:Y:S01]  /*7ee0*/  FFMA.FTZ R4, -R220, R220, 1 ;  /* 0x3f800000dc047423 */ /* 0x000fe200000101dc */
[----:B------:R-:W-:Y:S01]  /*7ef0*/  FMUL.FTZ R6, R6, UR5 ;  /* 0x0000000506067c20 */ /* 0x000fe20008410000 */
        /* <DEDUP_REMOVED lines=10> */
[----:B------:R-:W-:Y:S01]  /*7fa0*/  FFMA.FTZ R6, -R223, R223, 1 ;  /* 0x3f800000df067423 */ /* 0x000fe200000101df */
        /* <DEDUP_REMOVED lines=9> */
[----:B------:R-:W-:Y:S01]  /*8040*/  F2FP.BF16.F32.PACK_AB R10, R10, R9 ;  /* 0x000000090a0a723e */ /* 0x000fe200000010ff */
[----:B------:R1:W5:Y:S01]  /*8050*/  LDL.LU R2, [R1+0x40] ;  /* 0x0000400001027983 */ /* 0x0003620000300800 */
[----:B------:R-:W-:Y:S01]  /*8060*/  FFMA.FTZ R0, -R228, R228, 1 ;  /* 0x3f800000e4007423 */ /* 0x000fe200000101e4 */
[----:B------:R-:W-:Y:S01]  /*8070*/  F2FP.BF16.F32.PACK_AB R9, R11, R12 ;  /* 0x0000000c0b09723e */ /* 0x000fe200000010ff */
[----:B------:R-:W-:Y:S01]  /*8080*/  FMUL.FTZ R11, R60, R6 ;  /* 0x000000063c0b7220 */ /* 0x000fe20000410000 */
        /* <DEDUP_REMOVED lines=20> */
[----:B------:R-:W1:Y:S01]  /*81d0*/  LDC R25, c[0x0][0x240] ;  /* 0x00009000ff197b82 */ /* 0x000e620000000800 */
[----:B------:R-:W-:Y:S04]  /*81e0*/  ULOP3.LUT UR9, UR8, 0x1, URZ, 0xc0, !UPT ;  /* 0x0000000108097892 */ /* 0x000fe8000f8ec03f */
[----:B------:R-:W-:Y:S03]  /*81f0*/  UISETP.NE.U32.AND UP0, UPT, UR9, 0x1, UPT ;  /* 0x000000010900788c */ /* 0x000fe6000bf05070 */
[----:B------:R-:W2:Y:S01]  /*8200*/  LDC R26, c[0x0][0x244] ;  /* 0x00009100ff1a7b82 */ /* 0x000ea20000000800 */
[----:B------:R-:W-:Y:S06]  /*8210*/  USEL UR9, UR61, 0x2000, !UP0 ;  /* 0x000020003d097887 */ /* 0x000fec000c000000 */
[----:B------:R-:W-:Y:S01]  /*8220*/  VIADD R247, R247, UR9 ;  /* 0x00000009f7f77c36 */ /* 0x000fe20008000000 */
[----:B-----5:R-:W-:Y:S01]  /*8230*/  IADD3 R148, R148, UR9, RZ ;  /* 0x0000000994947c10 */ /* 0x020fe2000fffe0ff */
        /* <DEDUP_REMOVED lines=13> */
.L_x_677:
        /* <DEDUP_REMOVED lines=34> */
[----:B---3-5:R-:W-:Y:S05]  /*8530*/  LEA R0, R156, UR4, 0x1 ;  /* 0x000000049c007c11 */ /* 0x028fea000f8e08ff */
[----:B-1----:R-:W-:Y:S04]  /*8540*/  LDSM.16.MT88.4 R4, [R2+0x10000] ;  /* 0x010000000204783b */ /* 0x002fe80000004200 */
        /* <DEDUP_REMOVED lines=75> */
.L_x_678:
[----:B------:R-:W2:Y:S01]  /*8a00*/  LDL R60, [R1+0x1c] ;  /* 0x00001c00013c7983 */ /* 0x000ea20000100800 */
[----:B------:R-:W-:Y:S02]  /*8a10*/  ULOP3.LUT UR9, UR8, 0x1, URZ, 0xc0, !UPT ;  /* 0x0000000108097892 */ /* 0x000fe4000f8ec03f */
[----:B------:R-:W-:Y:S01]  /*8a20*/  UISETP.GT.AND UP2, UPT, UR8, UR20, UPT ;  /* 0x000000140800728c */ /* 0x000fe2000bf44270 */
[----:B------:R-:W3:Y:S01]  /*8a30*/  LDL R58, [R1+0x20] ;  /* 0x00002000013a7983 */ /* 0x000ee20000100800 */
[----:B------:R-:W-:Y:S02]  /*8a40*/  UISETP.NE.U32.AND UP0, UPT, UR9, 0x1, UPT ;  /* 0x000000010900788c */ /* 0x000fe4000bf05070 */
[----:B------:R-:W-:Y:S01]  /*8a50*/  UIADD3 UR8, UR8, -0x1, URZ ;  /* 0xffffffff08087890 */ /* 0x000fe2000fffe03f */
[----:B------:R-:W4:Y:S04]  /*8a60*/  LDL.LU.64 R56, [R1] ;  /* 0x0000000001387983 */ /* 0x000f280000300a00 */
[----:B------:R-:W5:Y:S04]  /*8a70*/  LDL R55, [R1+0x10] ;  /* 0x0000100001377983 */ /* 0x000f680000100800 */
        /* <DEDUP_REMOVED lines=84> */
[----:B------:R-:W-:Y:S01]  /*8fc0*/  @UP3 UIADD3 UR17, UP1, UR17, -0x200, URZ ;  /* 0xfffffe0011113890 */ /* 0x000fe2000ff3e03f */
[----:B----4-:R-:W-:Y:S01]  /*8fd0*/  LEA R179, P0, R21, R56, 0x2 ;  /* 0x0000003815b37211 */ /* 0x010fe200078010ff */
[----:B------:R-:W-:Y:S01]  /*8fe0*/  IMAD.U32 R56, RZ, RZ, UR26 ;  /* 0x0000001aff387e24 */ /* 0x000fe2000f8e00ff */
[----:B---3--:R-:W-:Y:S01]  /*8ff0*/  @P1 IADD3.X R21, R58, UR16, RZ, P2, !PT ;  /* 0x000000103a151c10 */ /* 0x008fe200097fe4ff */
[----:B------:R-:W-:Y:S01]  /*9000*/  IMAD.U32 R58, RZ, RZ, UR28 ;  /* 0x0000001cff3a7e24 */ /* 0x000fe2000f8e00ff */
[----:B------:R-:W-:Y:S01]  /*9010*/  LEA.HI.X.SX32 R177, R0, R57, 0x2, P0 ;  /* 0x0000003900b17211 */ /* 0x000fe200000f16ff */
[----:B------:R-:W-:Y:S01]  /*9020*/  IMAD.U32 R0, RZ, RZ, UR36 ;  /* 0x00000024ff007e24 */ /* 0x000fe2000f8e00ff */
[----:B------:R-:W-:Y:S01]  /*9030*/  @UP3 UIADD3.X UR16, UR16, -0x1, URZ, UP1, !UPT ;  /* 0xffffffff10103890 */ /* 0x000fe20008ffe43f */
[----:B-----5:R-:W2:Y:S01]  /*9040*/  @P1 LDG.E R55, desc[UR14][R20.64] ;  /* 0x0000000e14371981 */ /* 0x020ea2000c1e1900 */
        /* <DEDUP_REMOVED lines=204> */
.L_x_680:
        /* <DEDUP_REMOVED lines=21> */
.L_x_681:
        /* <DEDUP_REMOVED lines=39> */
.L_x_683:
[----:B------:R-:W-:Y:S05]  /*a0d0*/  BSYNC B0 ;  /* 0x0000000000007941 */ /* 0x000fea0003800000 */
.L_x_682:
        /* <DEDUP_REMOVED lines=13> */
.L_x_685:
[----:B------:R-:W-:Y:S05]  /*a1b0*/  BSYNC B0 ;  /* 0x0000000000007941 */ /* 0x000fea0003800000 */
.L_x_684:
        /* <DEDUP_REMOVED lines=27> */
.L_x_687:
[----:B------:R-:W-:Y:S05]  /*a370*/  BSYNC B0 ;  /* 0x0000000000007941 */ /* 0x000fea0003800000 */
.L_x_686:
        /* <DEDUP_REMOVED lines=13> */
.L_x_674:
[----:B------:R-:W-:Y:S05]  /*a450*/  BSYNC B1 ;  /* 0x0000000000017941 */ /* 0x000fea0003800000 */
.L_x_660:
        /* <DEDUP_REMOVED lines=8> */
.L_x_688:
[----:B------:R-:W-:Y:S05]  /*a4e0*/  EXIT ;  /* 0x000000000000794d */ /* 0x000fea0003800000 */
.L_x_690:
        /* <DEDUP_REMOVED lines=9> */
.L_x_1347:


//--------------------- .text._ZN5flash44flash_bwd_dq_dk_dv_loop_seqk_parallel_kernelI23Flash_bwd_kernel_traitsILi32ELi128ELi128ELi8ELi4ELi4ELi4ELb1ELb0EN7cutlass10bfloat16_tE19Flash_kernel_traitsILi32ELi128ELi128ELi8ES3_EELb1ELb0ELb1ELb1ELb0ELb0ELb0EEEvNS_16Flash_bwd_paramsE --------------------------
	.section	.text._ZN5flash44flash_bwd_dq_dk_dv_loop_seqk_parallel_kernelI23Flash_bwd_kernel_traitsILi32ELi128ELi128ELi8ELi4ELi4ELi4ELb1ELb0EN7cutlass10bfloat16_tE19Flash_kernel_traitsILi32ELi128ELi128ELi8ES3_EELb1ELb0ELb1ELb1ELb0ELb0ELb0EEEvNS_16Flash_bwd_paramsE,"ax",@progbits
	.align	128
        .global         _ZN5flash44flash_bwd_dq_dk_dv_loop_seqk_parallel_kernelI23Flash_bwd_kernel_traitsILi32ELi128ELi128ELi8ELi4ELi4ELi4ELb1ELb0EN7cutlass10bfloat16_tE19Flash_kernel_traitsILi32ELi128ELi128ELi8ES3_EELb1ELb0ELb1ELb1ELb0ELb0ELb0EEEvNS_16Flash_bwd_paramsE
        .type           _ZN5flash44flash_bwd_dq_dk_dv_loop_seqk_parallel_kernelI23Flash_bwd_kernel_traitsILi32ELi128ELi128ELi8ELi4ELi4ELi4ELb1ELb0EN7cutlass10bfloat16_tE19Flash_kernel_traitsILi32ELi128ELi128ELi8ES3_EELb1ELb0ELb1ELb1ELb0ELb0ELb0EEEvNS_16Flash_bwd_paramsE,@function
        .size           _ZN5flash44flash_bwd_dq_dk_dv_loop_seqk_parallel_kernelI23Flash_bwd_kernel_traitsILi32ELi128ELi128ELi8ELi4ELi4ELi4ELb1ELb0EN7cutlass10bfloat16_tE19Flash_kernel_traitsILi32ELi128ELi128ELi8ES3_EELb1ELb0ELb1ELb1ELb0ELb0ELb0EEEvNS_16Flash_bwd_paramsE,(.L_x_1348 - _ZN5flash44flash_bwd_dq_dk_dv_loop_seqk_parallel_kernelI23Flash_bwd_kernel_traitsILi32ELi128ELi128ELi8ELi4ELi4ELi4ELb1ELb0EN7cutlass10bfloat16_tE19Flash_kernel_traitsILi32ELi128ELi128ELi8ES3_EELb1ELb0ELb1ELb1ELb0ELb0ELb0EEEvNS_16Flash_bwd_paramsE)
        .other          _ZN5flash44flash_bwd_dq_dk_dv_loop_seqk_parallel_kernelI23Flash_bwd_kernel_traitsILi32ELi128ELi128ELi8ELi4ELi4ELi4ELb1ELb0EN7cutlass10bfloat16_tE19Flash_kernel_traitsILi32ELi128ELi128ELi8ES3_EELb1ELb0ELb1ELb1ELb0ELb0ELb0EEEvNS_16Flash_bwd_paramsE,@"STO_CUDA_ENTRY STV_DEFAULT"
_ZN5flash44flash_bwd_dq_dk_dv_loop_seqk_parallel_kernelI23Flash_bwd_kernel_traitsILi32ELi128ELi128ELi8ELi4ELi4ELi4ELb1ELb0EN7cutlass10bfloat16_tE19Flash_kernel_traitsILi32ELi128ELi128ELi8ES3_EELb1ELb0ELb1ELb1ELb0ELb0ELb0EEEvNS_16Flash_bwd_paramsE:
.text._ZN5flash44flash_bwd_dq_dk_dv_loop_seqk_parallel_kernelI23Flash_bwd_kernel_traitsILi32ELi128ELi128ELi8ELi4ELi4ELi4ELb1ELb0EN7cutlass10bfloat16_tE19Flash_kernel_traitsILi32ELi128ELi128ELi8ES3_EELb1ELb0ELb1ELb1ELb0ELb0ELb0EEEvNS_16Flash_bwd_paramsE:
        /* <DEDUP_REMOVED lines=27> */
[--C-:B------:R-:W-:Y:S01]  /*01b0*/  SHF.R.S32.HI R0, RZ, 0x2, R6.reuse ;  /* 0x00000002ff007819 */ /* 0x100fe20000011406 */
[----:B----4-:R-:W-:Y:S01]  /*01c0*/  USHF.L.U32 UR7, UR58, 0x7, URZ ;  /* 0x000000073a077899 */ /* 0x010fe2000800063f */
[----:B------:R-:W-:Y:S02]  /*01d0*/  SHF.R.S32.HI R2, RZ, 0x1f, R6 ;  /* 0x0000001fff027819 */ /* 0x000fe40000011406 */
[CC--:B------:R-:W-:Y:S02]  /*01e0*/  LEA.HI R245, R3.reuse, R10.reuse, RZ, 0x7 ;  /* 0x0000000a03f57211 */ /* 0x0c0fe400078f38ff */
[----:B------:R-:W-:-:S02]  /*01f0*/  LEA.HI R15, R3, R10, RZ, 0x3 ;  /* 0x0000000a030f7211 */ /* 0x000fc400078f18ff */
[----:B------:R-:W-:Y:S02]  /*0200*/  LEA.HI R3, R3, R10, RZ, 0x4 ;  /* 0x0000000a03037211 */ /* 0x000fe400078f20ff */
[C---:B------:R-:W-:Y:S02]  /*0210*/  LOP3.LUT R5, R6.reuse, 0xfffffffc, RZ, 0xc0, !PT ;  /* 0xfffffffc06057812 */ /* 0x040fe400078ec0ff */
[-C--:B------:R-:W-:Y:S02]  /*0220*/  LEA.HI R6, R6, R0.reuse, RZ, 0x1 ;  /* 0x0000000006067211 */ /* 0x080fe400078f08ff */
[----:B------:R-:W-:Y:S01]  /*0230*/  LEA.HI R2, R2, R0, RZ, 0x3 ;  /* 0x0000000002027211 */ /* 0x000fe200078f18ff */
[----:B------:R-:W-:Y:S01]  /*0240*/  IMAD.IADD R12, R10, 0x1, -R5 ;  /* 0x000000010a0c7824 */ /* 0x000fe200078e0a05 */
[----:B------:R-:W-:Y:S02]  /*0250*/  LOP3.LUT R7, R4, 0xffffffe0, RZ, 0xc0, !PT ;  /* 0xffffffe004077812 */ /* 0x000fe400078ec0ff */
        /* <DEDUP_REMOVED lines=12> */
[----:B------:R-:W-:-:S02]  /*0320*/  LEA.HI R0, R3, R6, RZ, 0x1 ;  /* 0x0000000603007211 */ /* 0x000fc400078f08ff */
[----:B------:R-:W-:Y:S01]  /*0330*/  SHF.R.S32.HI R2, RZ, 0x1f, R4 ;  /* 0x0000001fff027819 */ /* 0x000fe20000011404 */
[----:B------:R-:W-:Y:S01]  /*0340*/  IMAD R248, R5, 0x8, R248 ;  /* 0x0000000805f87824 */ /* 0x000fe200078e02f8 */
[----:B------:R-:W-:Y:S02]  /*0350*/  SHF.R.S32.HI R4, RZ, 0x3, R15 ;  /* 0x00000003ff047819 */ /* 0x000fe4000001140f */
[----:B------:R-:W-:Y:S02]  /*0360*/  LOP3.LUT R3, R0, 0xfffffffe, RZ, 0xc0, !PT ;  /* 0xfffffffe00037812 */ /* 0x000fe400078ec0ff */
[----:B------:R-:W-:Y:S01]  /*0370*/  LEA.HI R0, R2, R5, RZ, 0x2 ;  /* 0x0000000502007211 */ /* 0x000fe200078f10ff */
[----:B------:R-:W-:Y:S01]  /*0380*/  IMAD.SHL.U32 R2, R4, 0x40, RZ ;  /* 0x0000004004027824 */ /* 0x000fe200078e00ff */
[----:B------:R-:W-:Y:S01]  /*0390*/  SHF.R.S32.HI R11, RZ, 0x1f, R7 ;  /* 0x0000001fff0b7819 */ /* 0x000fe20000011407 */
[----:B------:R-:W-:Y:S01]  /*03a0*/  IMAD.IADD R13, R6, 0x1, -R3 ;  /* 0x00000001060d7824 */ /* 0x000fe200078e0a03 */
[----:B------:R-:W-:-:S02]  /*03b0*/  LOP3.LUT R3, R0, 0xfffffffc, RZ, 0xc0, !PT ;  /* 0xfffffffc00037812 */ /* 0x000fc400078ec0ff */
[----:B------:R-:W-:Y:S02]  /*03c0*/  LOP3.LUT R0, R2, 0xc0, RZ, 0xc0, !PT ;  /* 0x000000c002007812 */ /* 0x000fe400078ec0ff */
[----:B------:R-:W-:Y:S01]  /*03d0*/  LEA.HI R237, R11, R7, RZ, 0x2 ;  /* 0x000000070bed7211 */ /* 0x000fe200078f10ff */
[----:B------:R-:W-:Y:S01]  /*03e0*/  IMAD.IADD R249, R5, 0x1, -R3 ;  /* 0x0000000105f97824 */ /* 0x000fe200078e0a03 */
[----:B------:R-:W-:Y:S02]  /*03f0*/  SHF.R.U32.HI R2, RZ, 0x3, R0 ;  /* 0x00000003ff027819 */ /* 0x000fe40000011600 */
[----:B------:R-:W-:Y:S02]  /*0400*/  LOP3.LUT R0, R0, 0x18, R238, 0xf8, !PT ;  /* 0x0000001800007812 */ /* 0x000fe400078ef8ee */
[----:B------:R-:W-:Y:S02]  /*0410*/  LEA.HI R7, R10, R10, RZ, 0x1 ;  /* 0x0000000a0a077211 */ /* 0x000fe400078f08ff */
[----:B------:R-:W-:-:S02]  /*0420*/  LOP3.LUT R6, R0, R2, RZ, 0x3c, !PT ;  /* 0x0000000200067212 */ /* 0x000fc400078e3cff */
[-C--:B------:R-:W-:Y:S02]  /*0430*/  LEA.HI R2, R8, R8.reuse, RZ, 0x1 ;  /* 0x0000000808027211 */ /* 0x080fe400078f08ff */
[----:B------:R-:W-:Y:S01]  /*0440*/  SHF.R.S32.HI R14, RZ, 0x1f, R8 ;  /* 0x0000001fff0e7819 */ /* 0x000fe20000011408 */
[----:B------:R-:W-:Y:S01]  /*0450*/  IMAD.U32 R248, R248, 0x20, R6 ;  /* 0x00000020f8f87824 */ /* 0x000fe200078e0006 */
[----:B------:R-:W-:Y:S02]  /*0460*/  LOP3.LUT R3, R7, 0x7fffffe, RZ, 0xc0, !PT ;  /* 0x07fffffe07037812 */ /* 0x000fe400078ec0ff */
[----:B------:R-:W-:Y:S02]  /*0470*/  SHF.R.S32.HI R245, RZ, 0x7, R245 ;  /* 0x00000007fff57819 */ /* 0x000fe400000114f5 */
[--C-:B------:R-:W-:Y:S01]  /*0480*/  SHF.R.S32.HI R4, RZ, 0x1, R2.reuse ;  /* 0x00000001ff047819 */ /* 0x100fe20000011402 */
[----:B------:R-:W-:Y:S01]  /*0490*/  IMAD.IADD R3, R10, 0x1, -R3 ;  /* 0x000000010a037824 */ /* 0x000fe200078e0a03 */
[----:B------:R-:W-:Y:S01]  /*04a0*/  SHF.R.S32.HI R5, RZ, 0x1f, R2 ;  /* 0x0000001fff057819 */ /* 0x000fe20000011402 */
[----:B------:R-:W-:Y:S01]  /*04b0*/  IMAD R0, R245, 0x8, R13 ;  /* 0x00000008f5007824 */ /* 0x000fe200078e020d */
[----:B------:R-:W-:-:S02]  /*04c0*/  LEA.HI R14, R14, R8, RZ, 0x3 ;  /* 0x000000080e0e7211 */ /* 0x000fc400078f18ff */
[----:B------:R-:W-:Y:S01]  /*04d0*/  LEA.HI R6, R5, R4, RZ, 0x2 ;  /* 0x0000000405067211 */ /* 0x000fe200078f10ff */
[----:B------:R-:W-:Y:S01]  /*04e0*/  IMAD R0, R0, 0x8, R3 ;  /* 0x0000000800007824 */ /* 0x000fe200078e0203 */
[----:B------:R-:W-:Y:S02]  /*04f0*/  LOP3.LUT R5, R2, 0x7fffffe, RZ, 0xc0, !PT ;  /* 0x07fffffe02057812 */ /* 0x000fe400078ec0ff */
[----:B------:R-:W-:Y:S02]  /*0500*/  LOP3.LUT R2, R14, 0xfffffff8, RZ, 0xc0, !PT ;  /* 0xfffffff80e027812 */ /* 0x000fe400078ec0ff */
[----:B------:R-:W-:Y:S01]  /*0510*/  LOP3.LUT R3, R9, 0x1, RZ, 0xc0, !PT ;  /* 0x0000000109037812 */ /* 0x000fe200078ec0ff */
[----:B------:R-:W-:Y:S01]  /*0520*/  IMAD.IADD R17, R8, 0x1, -R5 ;  /* 0x0000000108117824 */ /* 0x000fe200078e0a05 */
[----:B------:R-:W-:Y:S01]  /*0530*/  LOP3.LUT R6, R6, 0xfffffffc, RZ, 0xc0, !PT ;  /* 0xfffffffc06067812 */ /* 0x000fe200078ec0ff */
[----:B------:R-:W-:Y:S01]  /*0540*/  IMAD.IADD R16, R8, 0x1, -R2 ;  /* 0x0000000108107824 */ /* 0x000fe200078e0a02 */
[----:B------:R-:W-:Y:S01]  /*0550*/  ISETP.NE.U32.AND P6, PT, R3, 0x1, PT ;  /* 0x000000010300780c */ /* 0x000fe20003fc5070 */
[----:B------:R-:W-:Y:S01]  /*0560*/  IMAD.SHL.U32 R2, R10, 0x40, RZ ;  /* 0x000000400a027824 */ /* 0x000fe200078e00ff */
[----:B------:R-:W-:Y:S01]  /*0570*/  SHF.R.S32.HI R3, RZ, 0x1, R7 ;  /* 0x00000001ff037819 */ /* 0x000fe20000011407 */
[----:B------:R-:W-:Y:S01]  /*0580*/  IMAD.IADD R158, R4, 0x1, -R6 ;  /* 0x00000001049e7824 */ /* 0x000fe200078e0a06 */
[----:B------:R-:W-:Y:S01]  /*0590*/  LEA.HI R11, R9, R9, RZ, 0x1 ;  /* 0x00000009090b7211 */ /* 0x000fe200078f08ff */
[----:B------:R-:W-:Y:S01]  /*05a0*/  IMAD.SHL.U32 R10, R12, 0x2, RZ ;  /* 0x000000020c0a7824 */ /* 0x000fe200078e00ff */
[----:B------:R-:W-:Y:S01]  /*05b0*/  LOP3.LUT R6, R2, 0x1c0, RZ, 0xc0, !PT ;  /* 0x000001c002067812 */ /* 0x000fe200078ec0ff */
[----:B------:R-:W-:Y:S01]  /*05c0*/  IMAD.SHL.U32 R2, R249, 0x10, RZ ;  /* 0x00000010f9027824 */ /* 0x000fe200078e00ff */
[C---:B------:R-:W-:Y:S01]  /*05d0*/  LOP3.LUT P0, RZ, R3.reuse, 0x2, RZ, 0xc0, !PT ;  /* 0x0000000203ff7812 */ /* 0x040fe2000780c0ff */
[----:B------:R-:W-:Y:S01]  /*05e0*/  IMAD.SHL.U32 R4, R3, 0x40, RZ ;  /* 0x0000004003047824 */ /* 0x000fe200078e00ff */
[----:B------:R-:W-:Y:S01]  /*05f0*/  LOP3.LUT R5, R11, 0x3fffffe, RZ, 0xc0, !PT ;  /* 0x03fffffe0b057812 */ /* 0x000fe200078ec0ff */
[----:B------:R-:W-:Y:S01]  /*0600*/  IMAD R8, R245, 0x2000, R10 ;  /* 0x00002000f5087824 */ /* 0x000fe200078e020a */
[----:B------:R-:W-:-:S02]  /*0610*/  LEA.HI.SX32 R237, R237, R2, 0x1e ;  /* 0x00000002eded7211 */ /* 0x000fc400078ff2ff */
[----:B------:R-:W-:Y:S02]  /*0620*/  LOP3.LUT R3, R6, 0x30, R2, 0xf8, !PT ;  /* 0x0000003006037812 */ /* 0x000fe400078ef802 */
[----:B------:R-:W-:Y:S02]  /*0630*/  LOP3.LUT R2, R4, 0xc0, RZ, 0xc0, !PT ;  /* 0x000000c004027812 */ /* 0x000fe400078ec0ff */
[--C-:B------:R-:W-:Y:S01]  /*0640*/  LOP3.LUT R12, R3, 0x8, R15.reuse, 0xf8, !PT ;  /* 0x00000008030c7812 */ /* 0x100fe200078ef80f */
[C---:B------:R-:W-:Y:S01]  /*0650*/  IMAD.SHL.U32 R3, R9.reuse, 0x40, RZ ;  /* 0x0000004009037824 */ /* 0x040fe200078e00ff */
[----:B------:R-:W-:Y:S02]  /*0660*/  LOP3.LUT R4, R2, 0x8, R15, 0xf8, !PT ;  /* 0x0000000802047812 */ /* 0x000fe400078ef80f */
[----:B------:R-:W-:Y:S02]  /*0670*/  SHF.R.U32.HI R2, RZ, 0x3, R2 ;  /* 0x00000003ff027819 */ /* 0x000fe40000011602 */
[----:B------:R-:W-:-:S02]  /*0680*/  LOP3.LUT P5, RZ, R9, 0x2, RZ, 0xc0, !PT ;  /* 0x0000000209ff7812 */ /* 0x000fc400078ac0ff */
[----:B------:R-:W-:Y:S02]  /*0690*/  LOP3.LUT R2, R4, R2, RZ, 0x3c, !PT ;  /* 0x0000000204027212 */ /* 0x000fe400078e3cff */
[C---:B------:R-:W-:Y:S01]  /*06a0*/  LOP3.LUT P4, RZ, R9.reuse, 0x4, RZ, 0xc0, !PT ;  /* 0x0000000409ff7812 */ /* 0x040fe2000788c0ff */
[----:B------:R-:W-:Y:S01]  /*06b0*/  IMAD.IADD R9, R9, 0x1, -R5 ;  /* 0x0000000109097824 */ /* 0x000fe200078e0a05 */
[----:B------:R-:W-:Y:S01]  /*06c0*/  LOP3.LUT R5, R3, 0x1c0, RZ, 0xc0, !PT ;  /* 0x000001c003057812 */ /* 0x000fe200078ec0ff */
[----:B------:R-:W-:Y:S01]  /*06d0*/  IMAD.U32 R160, R0, 0x20, R2 ;  /* 0x0000002000a07824 */ /* 0x000fe200078e0002 */
[----:B------:R-:W-:Y:S01]  /*06e0*/  SHF.R.S32.HI R4, RZ, 0x3, R14 ;  /* 0x00000003ff047819 */ /* 0x000fe2000001140e */
[----:B------:R-:W-:Y:S01]  /*06f0*/  IMAD.SHL.U32 R3, R249, 0x400, RZ ;  /* 0x00000400f9037824 */ /* 0x000fe200078e00ff */
[----:B------:R-:W-:Y:S01]  /*0700*/  SHF.R.S32.HI R2, RZ, 0x1, R11 ;  /* 0x00000001ff027819 */ /* 0x000fe2000001140b */
[----:B------:R-:W-:Y:S01]  /*0710*/  IMAD.SHL.U32 R0, R245, 0x8, RZ ;  /* 0x00000008f5007824 */ /* 0x000fe200078e00ff */
[----:B------:R-:W-:Y:S01]  /*0720*/  SHF.R.U32.HI R7, RZ, 0x3, R6 ;  /* 0x00000003ff077819 */ /* 0x000fe20000011606 */
[C---:B------:R-:W-:Y:S01]  /*0730*/  IMAD R17, R4.reuse, 0x8, R17 ;  /* 0x0000000804117824 */ /* 0x040fe200078e0211 */
[----:B------:R-:W-:Y:S01]  /*0740*/  LEA.HI R6, R5, R5, RZ, 0x1d ;  /* 0x0000000505067211 */ /* 0x000fe200078fe8ff */
[----:B------:R-:W-:Y:S01]  /*0750*/  IMAD R14, R4, 0x200, R3 ;  /* 0x00000200040e7824 */ /* 0x000fe200078e0203 */
[----:B------:R-:W-:Y:S01]  /*0760*/  R2P PR, R16, 0x6 ;  /* 0x0000000610007804 */ /* 0x000fe20000000000 */
        /* <DEDUP_REMOVED lines=10> */
[C---:B------:R-:W-:Y:S01]  /*0810*/  IMAD.SHL.U32 R9, R13.reuse, 0x10, RZ ;  /* 0x000000100d097824 */ /* 0x040fe200078e00ff */
        /* <DEDUP_REMOVED lines=55> */
.L_x_737:
        /* <DEDUP_REMOVED lines=45> */
[----:B------:R-:W-:Y:S02]  /*0e60*/  UMOV UR5, 0xffffffff ;  /* 0xffffffff00057882 */ /* 0x000fe40000000000 */
[----:B------:R-:W-:Y:S01]  /*0e70*/  @!UP3 ULDC UR6, c[0x0][0x2cc] ;  /* 0x0000b3000006bab9 */ /* 0x000fe20000000800 */
[----:B------:R-:W-:Y:S01]  /*0e80*/  @!UP3 UISETP.NE.AND.EX UP1, UPT, UR7, URZ, UPT, UP1 ;  /* 0x0000003f0700b28c */ /* 0x000fe2000bf25310 */
[----:B------:R-:W-:Y:S01]  /*0e90*/  UMOV UR56, 0xffffffff ;  /* 0xffffffff00387882 */ /* 0x000fe20000000000 */
        /* <DEDUP_REMOVED lines=18> */
.L_x_691:
        /* <DEDUP_REMOVED lines=20> */
[----:B------:R-:W-:Y:S01]  /*1100*/  UIADD3 UR6, UR13, 0x80, UR24 ;  /* 0x000000800d067890 */ /* 0x000fe2000fffe018 */
[----:B------:R-:W-:Y:S01]  /*1110*/  ULDC UR29, c[0x0][0x2dc] ;  /* 0x0000b700001d7ab9 */ /* 0x000fe20000000800 */
[----:B------:R-:W-:Y:S01]  /*1120*/  ULDC UR41, c[0x0][0x270] ;  /* 0x00009c0000297ab9 */ /* 0x000fe20000000800 */
[----:B------:R-:W-:Y:S01]  /*1130*/  ULDC.64 UR32, c[0x0][0x240] ;  /* 0x0000900000207ab9 */ /* 0x000fe20000000a00 */
[----:B-1----:R-:W-:Y:S01]  /*1140*/  IABS R6, R7 ;  /* 0x0000000700067213 */ /* 0x002fe20000000000 */
[----:B------:R-:W-:Y:S01]  /*1150*/  USHF.R.S32.HI UR37, URZ, 0x1f, UR57 ;  /* 0x0000001f3f257899 */ /* 0x000fe20008011439 */
[----:B------:R-:W-:Y:S01]  /*1160*/  ISETP.NE.AND P3, PT, R7, RZ, PT ;  /* 0x000000ff0700720c */ /* 0x000fe20003f65270 */
[----:B------:R-:W-:Y:S01]  /*1170*/  USEL UR36, UR16, URZ, UP0 ;  /* 0x0000003f10247287 */ /* 0x000fe20008000000 */
[----:B------:R-:W1:Y:S01]  /*1180*/  I2F.RP R4, R6 ;  /* 0x0000000600047306 */ /* 0x000e620000209400 */
[----:B------:R-:W-:-:S02]  /*1190*/  UIMAD UR48, UR59, UR29, URZ ;  /* 0x0000001d3b3072a4 */ /* 0x000fc4000f8e023f */
[----:B------:R-:W-:Y:S02]  /*11a0*/  USHF.L.U64.HI UR20, UR58, 0x7, UR55 ;  /* 0x000000073a147899 */ /* 0x000fe40008010237 */
[----:B--2---:R-:W-:Y:S02]  /*11b0*/  UIMAD.WIDE.U32 UR30, UR12, UR10, URZ ;  /* 0x0000000a0c1e72a5 */ /* 0x004fe4000f8e003f */
[----:B------:R-:W-:Y:S02]  /*11c0*/  UIMAD.WIDE.U32 UR16, UR5, UR32, URZ ;  /* 0x00000020051072a5 */ /* 0x000fe4000f8e003f */
[----:B------:R-:W-:Y:S02]  /*11d0*/  UIMAD UR49, UR12, UR11, UR31 ;  /* 0x0000000b0c3172a4 */ /* 0x000fe4000f8e021f */
[----:B------:R-:W-:Y:S02]  /*11e0*/  @!UP2 UIMAD UR31, UR58, UR7, UR9 ;  /* 0x000000073a1fa2a4 */ /* 0x000fe4000f8e0209 */
[----:B------:R-:W-:Y:S01]  /*11f0*/  UIADD3 UR9, UR13, 0x7f, URZ ;  /* 0x0000007f0d097890 */ /* 0x000fe2000fffe03f */
[----:B-1----:R-:W1:Y:S01]  /*1200*/  MUFU.RCP R4, R4 ;  /* 0x0000000400047308 */ /* 0x002e620000001000 */
[----:B------:R-:W-:Y:S01]  /*1210*/  @UP2 ULDC.64 UR10, c[0x0][0x420] ;  /* 0x00010800000a2ab9 */ /* 0x000fe20000000a00 */
[----:B------:R-:W-:Y:S01]  /*1220*/  ULDC UR12, c[0x0][0x394] ;  /* 0x0000e500000c7ab9 */ /* 0x000fe20000000800 */
[----:B------:R-:W-:-:S02]  /*1230*/  @UP2 UIMAD.WIDE.U32 UR42, UR5, UR10, URZ ;  /* 0x0000000a052a22a5 */ /* 0x000fc4000f8e003f */
[----:B------:R-:W-:Y:S02]  /*1240*/  USHF.R.S32.HI UR21, URZ, 0x1f, UR9 ;  /* 0x0000001f3f157899 */ /* 0x000fe40008011409 */
[----:B------:R-:W-:Y:S02]  /*1250*/  UIADD3 UR12, UR6, UR12, -UR8 ;  /* 0x0000000c060c7290 */ /* 0x000fe4000fffe808 */
[----:B------:R-:W-:Y:S02]  /*1260*/  UIMAD.WIDE UR6, UR29, UR41, URZ ;  /* 0x000000291d0672a5 */ /* 0x000fe4000f8e023f */
[----:B------:R-:W-:Y:S02]  /*1270*/  @UP2 UIMAD UR47, UR5, UR11, UR43 ;  /* 0x0000000b052f22a4 */ /* 0x000fe4000f8e022b */
[----:B------:R-:W-:Y:S02]  /*1280*/  UIMAD UR25, UR5, UR33, URZ ;  /* 0x00000021051972a4 */ /* 0x000fe4000f8e023f */
[----:B------:R-:W-:Y:S01]  /*1290*/  ULEA.HI UR29, UR21, UR9, URZ, 0x7 ;  /* 0x00000009151d7291 */ /* 0x000fe2000f8f383f */
[----:B-1----:R-:W-:Y:S01]  /*12a0*/  VIADD R4, R4, 0xffffffe ;  /* 0x0ffffffe04047836 */ /* 0x002fe20000000000 */
[----:B------:R-:W-:-:S02]  /*12b0*/  UIMAD.WIDE.U32 UR10, UR58, UR57, URZ ;  /* 0x000000393a0a72a5 */ /* 0x000fc4000f8e003f */
[----:B------:R-:W-:Y:S01]  /*12c0*/  UIADD3 UR9, UR12, 0x7f, URZ ;  /* 0x0000007f0c097890 */ /* 0x000fe2000fffe03f */
[----:B------:R-:W1:Y:S01]  /*12d0*/  F2I.FTZ.U32.TRUNC.NTZ R5, R4 ;  /* 0x0000000400057305 */ /* 0x000e62000021f000 */
[----:B------:R-:W-:Y:S02]  /*12e0*/  UIMAD UR12, UR37, UR58, URZ ;  /* 0x0000003a250c72a4 */ /* 0x000fe4000f8e023f */
[----:B------:R-:W-:Y:S02]  /*12f0*/  UIADD3 UR45, UR19, UR26, URZ ;  /* 0x0000001a132d7290 */ /* 0x000fe4000fffe03f */
[----:B------:R-:W-:Y:S02]  /*1300*/  USEL UR34, UR20, URZ, UP0 ;  /* 0x0000003f14227287 */ /* 0x000fe40008000000 */
[----:B------:R-:W-:Y:S02]  /*1310*/  @UP2 UIADD3 UR45, UR17, UR25, URZ ;  /* 0x00000019112d2290 */ /* 0x000fe4000fffe03f */
[----:B------:R-:W-:-:S02]  /*1320*/  UIMAD.WIDE.U32 UR20, UR6, UR10, URZ ;  /* 0x0000000a061472a5 */ /* 0x000fc4000f8e003f */
[----:B------:R-:W-:Y:S02]  /*1330*/  UIMAD UR17, UR7, UR10, URZ ;  /* 0x0000000a071172a4 */ /* 0x000fe4000f8e023f */
[----:B------:R-:W-:Y:S01]  /*1340*/  UIMAD UR10, UR55, UR57, UR12 ;  /* 0x00000039370a72a4 */ /* 0x000fe2000f8e020c */
[--C-:B-1----:R-:W-:Y:S01]  /*1350*/  IMAD.MOV R0, RZ, RZ, -R5.reuse ;  /* 0x000000ffff007224 */ /* 0x102fe200078e0a05 */
[----:B------:R-:W-:Y:S01]  /*1360*/  USEL UR51, UR18, UR16, !UP2 ;  /* 0x0000001012337287 */ /* 0x000fe2000d000000 */
[----:B------:R-:W-:Y:S01]  /*1370*/  IMAD.MOV.U32 R4, RZ, RZ, RZ ;  /* 0x000000ffff047224 */ /* 0x000fe200078e00ff */
[----:B------:R-:W-:Y:S01]  /*1380*/  UIADD3 UR12, UR11, UR10, URZ ;  /* 0x0000000a0b0c7290 */ /* 0x000fe2000fffe03f */
[----:B------:R-:W-:Y:S01]  /*1390*/  IMAD R0, R0, R6, RZ ;  /* 0x0000000600007224 */ /* 0x000fe200078e02ff */
[----:B------:R-:W-:Y:S01]  /*13a0*/  USHF.R.S32.HI UR16, URZ, 0x1f, UR9 ;  /* 0x0000001f3f107899 */ /* 0x000fe20008011409 */
[----:B------:R-:W-:Y:S02]  /*13b0*/  ULDC.U8 UR22, c[0x0][0x3d8] ;  /* 0x0000f60000167ab9 */ /* 0x000fe40000000000 */
[----:B------:R-:W-:Y:S01]  /*13c0*/  IMAD.HI.U32 R4, R5, R0, R4 ;  /* 0x0000000005047227 */ /* 0x000fe200078e0004 */
[----:B------:R-:W-:Y:S01]  /*13d0*/  MOV R0, R3 ;  /* 0x0000000300007202 */ /* 0x000fe20000000f00 */
[----:B------:R-:W-:-:S02]  /*13e0*/  UIMAD UR12, UR6, UR12, UR17 ;  /* 0x0000000c060c72a4 */ /* 0x000fc4000f8e0211 */
[----:B------:R-:W-:Y:S02]  /*13f0*/  UISETP.NE.AND UP3, UPT, UR22, URZ, UPT ;  /* 0x0000003f1600728c */ /* 0x000fe4000bf65270 */
[----:B------:R-:W-:Y:S01]  /*1400*/  IMAD.HI.U32 R4, R4, R0, RZ ;  /* 0x0000000004047227 */ /* 0x000fe200078e00ff */
[----:B------:R-:W-:Y:S02]  /*1410*/  ULEA.HI UR9, UR16, UR9, URZ, 0x7 ;  /* 0x0000000910097291 */ /* 0x000fe4000f8f383f */
[----:B------:R-:W-:Y:S01]  /*1420*/  UIADD3 UR46, UR21, UR12, URZ ;  /* 0x0000000c152e7290 */ /* 0x000fe2000fffe03f */
[----:B------:R-:W-:Y:S01]  /*1430*/  IMAD.MOV R3, RZ, RZ, -R4 ;  /* 0x000000ffff037224 */ /* 0x000fe200078e0a04 */
[----:B------:R-:W-:Y:S02]  /*1440*/  USHF.R.S32.HI UR12, URZ, 0x7, UR29 ;  /* 0x000000073f0c7899 */ /* 0x000fe4000801141d */
[----:B------:R-:W-:Y:S01]  /*1450*/  USHF.R.S32.HI UR9, URZ, 0x7, UR9 ;  /* 0x000000073f097899 */ /* 0x000fe20008011409 */
[----:B------:R-:W-:Y:S01]  /*1460*/  IMAD R0, R6, R3, R0 ;  /* 0x0000000306007224 */ /* 0x000fe200078e0200 */
[----:B------:R-:W-:Y:S01]  /*1470*/  ULDC UR40, c[0x0][0x2c4] ;  /* 0x0000b10000287ab9 */ /* 0x000fe20000000800 */
[----:B------:R-:W-:-:S02]  /*1480*/  UISETP.NE.AND UP1, UPT, UR56, -0x1, UPT ;  /* 0xffffffff3800788c */ /* 0x000fc4000bf25270 */
[----:B------:R-:W-:Y:S01]  /*1490*/  UISETP.LT.AND UP0, UPT, UR12, UR9, UPT ;  /* 0x000000090c00728c */ /* 0x000fe2000bf01270 */
[----:B------:R-:W-:Y:S01]  /*14a0*/  ISETP.GT.U32.AND P1, PT, R6, R0, PT ;  /* 0x000000000600720c */ /* 0x000fe20003f24070 */
[----:B------:R-:W-:Y:S02]  /*14b0*/  @UP3 UIMAD UR16, UR58, UR40, URZ ;  /* 0x000000283a1032a4 */ /* 0x000fe4000f8e023f */
[----:B------:R-:W-:Y:S02]  /*14c0*/  USEL UR37, UR12, UR9, UP0 ;  /* 0x000000090c257287 */ /* 0x000fe40008000000 */
[----:B------:R-:W-:Y:S02]  /*14d0*/  @UP3 USEL UR16, UR16, UR5, !UP2 ;  /* 0x0000000510103287 */ /* 0x000fe4000d000000 */
[----:B------:R-:W-:Y:S01]  /*14e0*/  ULEA UR12, UR37, 0xffffff80, 0x7 ;  /* 0xffffff80250c7891 */ /* 0x000fe2000f8e383f */
[----:B------:R-:W-:Y:S01]  /*14f0*/  @UP3 ULDC UR9, c[0x0][0x2e4] ;  /* 0x0000b90000093ab9 */ /* 0x000fe20000000800 */
[----:B------:R-:W-:-:S02]  /*1500*/  UIMAD.WIDE.U32 UR10, UR6, UR5, URZ ;  /* 0x00000005060a72a5 */ /* 0x000fc4000f8e003f */
        /* <DEDUP_REMOVED lines=8> */
[----:B------:R-:W-:Y:S01]  /*1590*/  @!UP3 UIMAD UR17, UR58, UR41, UR59 ;  /* 0x000000293a11b2a4 */ /* 0x000fe2000f8e023b */
[----:B------:R-:W-:Y:S01]  /*15a0*/  LOP3.LUT R0, R7, UR59, RZ, 0x3c, !PT ;  /* 0x0000003b07007c12 */ /* 0x000fe2000f8e3cff */
[----:B------:R-:W-:Y:S01]  /*15b0*/  UIMAD UR10, UR7, UR5, URZ ;  /* 0x00000005070a72a4 */ /* 0x000fe2000f8e023f */
[----:B------:R-:W-:Y:S01]  /*15c0*/  ULDC.U8 UR23, c[0x0][0x480] ;  /* 0x0001200000177ab9 */ /* 0x000fe20000000000 */
[----:B------:R-:W-:Y:S01]  /*15d0*/  UIADD3.X UR16, UR26, UR34, URZ, UP0, !UPT ;  /* 0x000000221a107290 */ /* 0x000fe200087fe43f */
[----:B------:R-:W-:Y:S01]  /*15e0*/  ISETP.GE.AND P2, PT, R0, RZ, PT ;  /* 0x000000ff0000720c */ /* 0x000fe20003f46270 */
[----:B------:R-:W-:-:S02]  /*15f0*/  UIMAD UR7, UR7, UR9, URZ ;  /* 0x00000009070772a4 */ /* 0x000fc4000f8e023f */
[----:B------:R-:W-:Y:S02]  /*1600*/  @UP1 UIADD3 UR27, UR54, UR56, URZ ;  /* 0x00000038361b1290 */ /* 0x000fe4000fffe03f */
[----:B------:R-:W-:Y:S02]  /*1610*/  @UP1 UIADD3 UR28, UR54, UR56, URZ ;  /* 0x00000038361c1290 */ /* 0x000fe4000fffe03f */
[----:B------:R-:W-:Y:S01]  /*1620*/  @P0 VIADD R4, R4, 0x1 ;  /* 0x0000000104040836 */ /* 0x000fe20000000000 */
[----:B------:R-:W-:Y:S01]  /*1630*/  UISETP.NE.AND UP4, UPT, UR23, URZ, UPT ;  /* 0x0000003f1700728c */ /* 0x000fe2000bf85270 */
[----:B------:R-:W-:Y:S01]  /*1640*/  PLOP3.LUT P0, PT, PT, PT, UP3, 0x80, 0x0 ;  /* 0x000000000000781c */ /* 0x000fe20003f0f038 */
[----:B------:R-:W-:Y:S01]  /*1650*/  @!UP3 UIMAD UR21, UR17, UR40, URZ ;  /* 0x000000281115b2a4 */ /* 0x000fe2000f8e023f */
        /* <DEDUP_REMOVED lines=11> */
[----:B------:R-:W-:Y:S02]  /*1710*/  @!UP2 UIADD3 UR47, UR39, UR31, URZ ;  /* 0x0000001f272fa290 */ /* 0x000fe4000fffe03f */
[----:B------:R-:W-:-:S02]  /*1720*/  USHF.R.S32.HI UR35, URZ, 0x1f, UR24 ;  /* 0x0000001f3f237899 */ /* 0x000fc40008011418 */
[----:B------:R-:W-:Y:S02]  /*1730*/  USHF.R.S32.HI UR31, URZ, 0x1f, UR48 ;  /* 0x0000001f3f1f7899 */ /* 0x000fe40008011430 */
[----:B------:R-:W-:Y:S02]  /*1740*/  USEL UR50, UR30, URZ, UP4 ;  /* 0x0000003f1e327287 */ /* 0x000fe4000a000000 */
        /* <DEDUP_REMOVED lines=19> */
.L_x_693:
        /* <DEDUP_REMOVED lines=13> */
.L_x_694:
        /* <DEDUP_REMOVED lines=11> */
.L_x_695:
[----:B------:R-:W-:Y:S02]  /*1a00*/  ULDC UR5, c[0x0][0x270] ;  /* 0x00009c0000057ab9 */ /* 0x000fe40000000800 */
[----:B------:R-:W-:-:S04]  /*1a10*/  UIMAD UR5, UR58, UR5, UR59 ;  /* 0x000000053a0572a4 */ /* 0x000fc8000f8e023b */
[----:B------:R-:W-:-:S12]  /*1a20*/  UIMAD UR5, UR5, UR57, URZ ;  /* 0x00000039050572a4 */ /* 0x000fd8000f8e023f */
.L_x_696:
[----:B------:R-:W1:Y:S01]  /*1a30*/  S2R R8, SR_TID.X ;  /* 0x0000000000087919 */ /* 0x000e620000002100 */
[----:B------:R-:W2:Y:S01]  /*1a40*/  LDC.64 R14, c[0x0][0x420] ;  /* 0x00010800ff0e7b82 */ /* 0x000ea20000000a00 */
[----:B------:R-:W-:Y:S01]  /*1a50*/  SHF.R.S32.HI R239, RZ, 0x1f, R238 ;  /* 0x0000001fffef7819 */ /* 0x000fe200000114ee */
[----:B------:R-:W-:Y:S01]  /*1a60*/  USHF.R.S32.HI UR57, URZ, 0x1f, UR59 ;  /* 0x0000001f3f397899 */ /* 0x000fe2000801143b */
[----:B------:R-:W-:Y:S01]  /*1a70*/  BSSY B1, `(.L_x_692) ;  /* 0x00009d0000017945 */ /* 0x000fe20003800000 */
[----:B------:R-:W-:Y:S01]  /*1a80*/  ULDC.64 UR10, c[0x0][0x428] ;  /* 0x00010a00000a7ab9 */ /* 0x000fe20000000a00 */
[----:B------:R-:W-:Y:S02]  /*1a90*/  UIADD3 UR16, UR12, UR5, URZ ;  /* 0x000000050c107290 */ /* 0x000fe4000fffe03f */
[----:B------:R-:W-:Y:S02]  /*1aa0*/  UIMAD UR5, UR57, UR10, URZ ;  /* 0x0000000a390572a4 */ /* 0x000fe4000f8e023f */
[----:B------:R-:W-:Y:S01]  /*1ab0*/  UIADD3 UR41, UR12, UR21, URZ ;  /* 0x000000150c297290 */ /* 0x000fe2000fffe03f */
[----:B------:R-:W-:Y:S01]  /*1ac0*/  ULDC UR6, c[0x0][0x2dc] ;  /* 0x0000b70000067ab9 */ /* 0x000fe20000000800 */
[----:B------:R-:W-:Y:S01]  /*1ad0*/  ULDC UR9, c[0x0][0x270] ;  /* 0x00009c0000097ab9 */ /* 0x000fe20000000800 */
[----:B------:R-:W-:Y:S01]  /*1ae0*/  ULDC.64 UR38, c[0x0][0x478] ;  /* 0x00011e0000267ab9 */ /* 0x000fe20000000a00 */
[----:B------:R-:W-:Y:S01]  /*1af0*/  UIMAD UR6, UR6, UR9, URZ ;  /* 0x00000009060672a4 */ /* 0x000fe2000f8e023f */
[----:B------:R-:W-:Y:S01]  /*1b00*/  ULDC.64 UR20, c[0x0][0x258] ;  /* 0x0000960000147ab9 */ /* 0x000fe20000000a00 */
[----:B------:R-:W-:-:S02]  /*1b10*/  ULDC.64 UR42, c[0x0][0x2b0] ;  /* 0x0000ac00002a7ab9 */ /* 0x000fc40000000a00 */
[----:B------:R-:W-:Y:S01]  /*1b20*/  USHF.L.U32 UR36, UR6, 0x7, URZ ;  /* 0x0000000706247899 */ /* 0x000fe2000800063f */
[----:B------:R-:W-:Y:S01]  /*1b30*/  IMAD.U32 R12, RZ, RZ, UR20 ;  /* 0x00000014ff0c7e24 */ /* 0x000fe2000f8e00ff */
[----:B------:R-:W-:Y:S02]  /*1b40*/  UIADD3 UR9, UR37, -0x1, URZ ;  /* 0xffffffff25097890 */ /* 0x000fe4000fffe03f */
[----:B------:R-:W-:Y:S01]  /*1b50*/  UIADD3 UR17, UP2, UP0, UR40, UR36, UR48 ;  /* 0x0000002428117290 */ /* 0x000fe2000f85e030 */
[----:B-1----:R-:W-:-:S04]  /*1b60*/  SHF.R.S32.HI R9, RZ, 0x1f, R8 ;  /* 0x0000001fff097819 */ /* 0x002fc80000011408 */
[----:B------:R-:W-:-:S04]  /*1b70*/  LEA.HI R3, R9, R8, RZ, 0x2 ;  /* 0x0000000809037211 */ /* 0x000fc800078f10ff */
[----:B------:R-:W-:-:S04]  /*1b80*/  SHF.R.S32.HI R3, RZ, 0x2, R3 ;  /* 0x00000002ff037819 */ /* 0x000fc80000011403 */
[----:B------:R-:W-:Y:S02]  /*1b90*/  SHF.R.S32.HI R18, RZ, 0x1f, R3 ;  /* 0x0000001fff127819 */ /* 0x000fe40000011403 */
[----:B------:R-:W-:-:S04]  /*1ba0*/  IADD3 R0, P0, R3, UR12, RZ ;  /* 0x0000000c03007c10 */ /* 0x000fc8000ff1e0ff */
[----:B------:R-:W-:Y:S01]  /*1bb0*/  IADD3.X R5, R18, UR26, RZ, P0, !PT ;  /* 0x0000001a12057c10 */ /* 0x000fe200087fe4ff */
[----:B------:R-:W-:-:S04]  /*1bc0*/  IMAD.WIDE.U32 R6, R0, UR32, R238 ;  /* 0x0000002000067c25 */ /* 0x000fc8000f8e00ee */
[----:B------:R-:W-:Y:S01]  /*1bd0*/  IMAD R5, R5, UR32, RZ ;  /* 0x0000002005057c24 */ /* 0x000fe2000f8e02ff */
[----:B------:R-:W-:Y:S01]  /*1be0*/  IADD3 R10, P2, R6, UR51, RZ ;  /* 0x00000033060a7c10 */ /* 0x000fe2000ff5e0ff */
[----:B------:R-:W-:Y:S01]  /*1bf0*/  ULDC UR51, c[0x0][0x398] ;  /* 0x0000e60000337ab9 */ /* 0x000fe20000000800 */
[----:B------:R-:W-:Y:S01]  /*1c00*/  IADD3 R6, P0, R238, UR7, RZ ;  /* 0x00000007ee067c10 */ /* 0x000fe2000ff1e0ff */
[----:B------:R-:W-:Y:S01]  /*1c10*/  IMAD R0, R0, UR33, R5 ;  /* 0x0000002100007c24 */ /* 0x000fe2000f8e0205 */
[----:B------:R-:W-:Y:S01]  /*1c20*/  UIADD3 UR7, -UR8, UR13, UR24 ;  /* 0x0000000d08077290 */ /* 0x000fe2000fffe118 */
[----:B------:R-:W-:-:S03]  /*1c30*/  IMAD.U32 R5, RZ, RZ, UR10 ;  /* 0x0000000aff057e24 */ /* 0x000fc6000f8e00ff */
[----:B------:R-:W-:Y:S01]  /*1c40*/  IADD3.X R11, R7, UR45, R0, P2, !PT ;  /* 0x0000002d070b7c10 */ /* 0x000fe200097fe400 */
[----:B--2---:R-:W-:Y:S01]  /*1c50*/  IMAD R0, R14, UR26, RZ ;  /* 0x0000001a0e007c24 */ /* 0x004fe2000f8e02ff */
[----:B------:R-:W-:-:S03]  /*1c60*/  IADD3.X R7, R239, UR47, RZ, P0, !PT ;  /* 0x0000002fef077c10 */ /* 0x000fc600087fe4ff */
[----:B------:R-:W-:Y:S02]  /*1c70*/  IMAD R0, R15, UR12, R0 ;  /* 0x0000000c0f007c24 */ /* 0x000fe4000f8e0200 */
[----:B------:R-:W-:Y:S01]  /*1c80*/  IMAD.WIDE.U32 R6, R14, UR12, R6 ;  /* 0x0000000c0e067c25 */ /* 0x000fe2000f8e0006 */
[----:B------:R-:W-:Y:S02]  /*1c90*/  UIMAD UR12, UR59, UR11, UR5 ;  /* 0x0000000b3b0c72a4 */ /* 0x000fe4000f8e0205 */
[----:B------:R-:W-:Y:S01]  /*1ca0*/  UIADD3 UR5, UR7, -UR51, URZ ;  /* 0x8000003307057290 */ /* 0x000fe2000fffe03f */
[----:B------:R-:W-:Y:S01]  /*1cb0*/  IMAD.IADD R7, R7, 0x1, R0 ;  /* 0x0000000107077824 */ /* 0x000fe200078e0200 */
[----:B------:R-:W-:Y:S01]  /*1cc0*/  LEA.HI R0, R9, R8, RZ, 0x5 ;  /* 0x0000000809007211 */ /* 0x000fe200078f28ff */
[----:B------:R-:W-:Y:S02]  /*1cd0*/  USHF.R.S32.HI UR7, URZ, 0x1f, UR36 ;  /* 0x0000001f3f077899 */ /* 0x000fe40008011424 */
[----:B------:R-:W-:Y:S01]  /*1ce0*/  USHF.R.S32.HI UR34, URZ, 0x1f, UR5 ;  /* 0x0000001f3f227899 */ /* 0x000fe20008011405 */
[----:B------:R-:W-:Y:S01]  /*1cf0*/  LOP3.LUT R16, R0, 0xffffffe0, RZ, 0xc0, !PT ;  /* 0xffffffe000107812 */ /* 0x000fe200078ec0ff */
[----:B------:R-:W-:Y:S01]  /*1d00*/  UIMAD.WIDE UR10, UR16, 0x4, UR38 ;  /* 0x00000004100a78a5 */ /* 0x000fe2000f8e0226 */
[----:B------:R-:W-:Y:S01]  /*1d10*/  IMAD.WIDE.U32 R6, R5, UR59, R6 ;  /* 0x0000003b05067c25 */ /* 0x000fe2000f8e0006 */
[----:B------:R-:W-:Y:S01]  /*1d20*/  ULEA.HI UR34, UR34, UR5, URZ, 0x7 ;  /* 0x0000000522227291 */ /* 0x000fe2000f8f383f */
[----:B------:R-:W-:Y:S01]  /*1d30*/  SHF.R.S32.HI R5, RZ, 0x5, R0 ;  /* 0x00000005ff057819 */ /* 0x000fe20000011400 */
[----:B------:R-:W-:Y:S01]  /*1d40*/  UIADD3.X UR16, UR27, UR7, UR31, UP2, UP0 ;  /* 0x000000071b107290 */ /* 0x000fe200097e041f */
[----:B------:R-:W-:Y:S01]  /*1d50*/  IMAD.IADD R16, R8, 0x1, -R16 ;  /* 0x0000000108107824 */ /* 0x000fe200078e0a10 */
[----:B------:R-:W-:Y:S01]  /*1d60*/  USHF.R.S32.HI UR34, URZ, 0x7, UR34 ;  /* 0x000000073f227899 */ /* 0x000fe20008011422 */
[----:B------:R-:W-:Y:S01]  /*1d70*/  VIADD R7, R7, UR12 ;  /* 0x0000000c07077c36 */ /* 0x000fe20008000000 */
[----:B------:R-:W-:Y:S01]  /*1d80*/  UIMAD UR5, UR57, UR20, URZ ;  /* 0x00000014390572a4 */ /* 0x000fe2000f8e023f */
[----:B------:R-:W-:Y:S01]  /*1d90*/  IMAD R5, R5, UR6, R16 ;  /* 0x0000000605057c24 */ /* 0x000fe2000f8e0210 */
[----:B------:R-:W-:Y:S01]  /*1da0*/  UISETP.LT.AND UP0, UPT, URZ, UR34, UPT ;  /* 0x000000223f00728c */ /* 0x000fe2000bf01270 */
[----:B------:R-:W-:Y:S01]  /*1db0*/  IMAD R8, R18, R14, RZ ;  /* 0x0000000e12087224 */ /* 0x000fe200078e02ff */
[----:B------:R-:W-:-:S02]  /*1dc0*/  UIADD3 UR7, UP3, UP2, UR50, UR17, UR52 ;  /* 0x0000001132077290 */ /* 0x000fc4000fa7e034 */
[----:B------:R-:W-:Y:S01]  /*1dd0*/  USEL UR34, URZ, UR34, !UP0 ;  /* 0x000000223f227287 */ /* 0x000fe2000c000000 */
[C---:B------:R-:W-:Y:S01]  /*1de0*/  IMAD R13, R3.reuse, R15, R8 ;  /* 0x0000000f030d7224 */ /* 0x040fe200078e0208 */
[----:B------:R-:W-:Y:S01]  /*1df0*/  UIMAD UR12, UR59, UR21, UR5 ;  /* 0x000000153b0c72a4 */ /* 0x000fe2000f8e0205 */
[----:B------:R-:W-:Y:S01]  /*1e00*/  IMAD.WIDE.U32 R8, R3, R14, R6 ;  /* 0x0000000e03087225 */ /* 0x000fe200078e0006 */
[----:B------:R-:W-:Y:S01]  /*1e10*/  UIADD3.X UR5, UR49, UR16, UR46, UP3, UP2 ;  /* 0x0000001031057290 */ /* 0x000fe20009fe442e */
[C---:B------:R-:W-:Y:S01]  /*1e20*/  IADD3 R0, P0, R5.reuse, UR7, RZ ;  /* 0x0000000705007c10 */ /* 0x040fe2000ff1e0ff */
[----:B------:R-:W-:Y:S01]  /*1e30*/  UISETP.GT.AND UP0, UPT, UR37, UR34, UPT ;  /* 0x000000222500728c */ /* 0x000fe2000bf04270 */
[----:B------:R-:W-:Y:S01]  /*1e40*/  IMAD.WIDE.U32 R6, R12, UR59, R10 ;  /* 0x0000003b0c067c25 */ /* 0x000fe2000f8e000a */
[----:B------:R-:W-:Y:S01]  /*1e50*/  ULDC.64 UR30, c[0x0][0x3e0] ;  /* 0x0000f800001e7ab9 */ /* 0x000fe20000000a00 */
[----:B------:R-:W-:Y:S01]  /*1e60*/  ULDC.64 UR38, c[0x0][0x210] ;  /* 0x0000840000267ab9 */ /* 0x000fe20000000a00 */
[----:B------:R-:W-:Y:S01]  /*1e70*/  LEA.HI.X.SX32 R10, R5, UR5, 0x1, P0 ;  /* 0x00000005050a7c11 */ /* 0x000fe200080f0eff */
[----:B------:R-:W-:Y:S01]  /*1e80*/  ULDC.64 UR26, c[0x0][0x400] ;  /* 0x00010000001a7ab9 */ /* 0x000fe20000000a00 */
[----:B------:R-:W-:Y:S01]  /*1e90*/  PLOP3.LUT P0, PT, PT, PT, UP0, 0x80, 0x0 ;  /* 0x000000000000781c */ /* 0x000fe20003f0f008 */
[----:B------:R-:W-:Y:S01]  /*1ea0*/  IMAD.IADD R5, R9, 0x1, R13 ;  /* 0x0000000109057824 */ /* 0x000fe200078e020d */
[----:B------:R-:W-:Y:S01]  /*1eb0*/  LEA R230, P3, R8, UR30, 0x1 ;  /* 0x0000001e08e67c11 */ /* 0x000fe2000f8608ff */
[----:B------:R-:W-:Y:S01]  /*1ec0*/  VIADD R7, R7, UR12 ;  /* 0x0000000c07077c36 */ /* 0x000fe20008000000 */
[----:B------:R-:W-:Y:S01]  /*1ed0*/  LEA R204, P2, R0, UR26, 0x2 ;  /* 0x0000001a00cc7c11 */ /* 0x000fe2000f8410ff */
[----:B------:R-:W-:Y:S01]  /*1ee0*/  UIMAD.WIDE UR16, UR41, 0x4, UR42 ;  /* 0x00000004291078a5 */ /* 0x000fe2000f8e022a */
[----:B------:R-:W-:Y:S01]  /*1ef0*/  LEA R232, P4, R6, UR38, 0x1 ;  /* 0x0000002606e87c11 */ /* 0x000fe2000f8808ff */
[----:B------:R-:W-:Y:S01]  /*1f00*/  UMOV UR30, UR11 ;  /* 0x0000000b001e7c82 */ /* 0x000fe20008000000 */
[----:B------:R-:W-:Y:S01]  /*1f10*/  LEA.HI.X R231, R8, UR31, R5, 0x1, P3 ;  /* 0x0000001f08e77c11 */ /* 0x000fe200098f0c05 */
[----:B------:R-:W-:Y:S01]  /*1f20*/  UMOV UR31, UR10 ;  /* 0x0000000a001f7c82 */ /* 0x000fe20008000000 */
[----:B------:R-:W-:-:S02]  /*1f30*/  LEA.HI.X R233, R6, UR39, R7, 0x1, P4 ;  /* 0x0000002706e97c11 */ /* 0x000fc4000a0f0c07 */
[----:B------:R-:W-:Y:S01]  /*1f40*/  LEA.HI.X R203, R0, UR27, R10, 0x2, P2 ;  /* 0x0000001b00cb7c11 */ /* 0x000fe200090f140a */
[----:B------:R-:W-:Y:S06]  /*1f50*/  @P0 BRA `(.L_x_697) ;  /* 0x0000000400fc0947 */ /* 0x000fec0003800000 */
        /* <DEDUP_REMOVED lines=19> */
.L_x_698:
        /* <DEDUP_REMOVED lines=19> */
.L_x_699:
        /* <DEDUP_REMOVED lines=32> */
.L_x_701:
[----:B------:R-:W-:Y:S05]  /*23c0*/  BSYNC B0 ;  /* 0x0000000000007941 */ /* 0x000fea0003800000 */
.L_x_700:
        /* <DEDUP_REMOVED lines=14> */
.L_x_703:
[----:B------:R-:W-:Y:S05]  /*24b0*/  BSYNC B0 ;  /* 0x0000000000007941 */ /* 0x000fea0003800000 */
.L_x_702:
        /* <DEDUP_REMOVED lines=26> */
.L_x_705:
[----:B------:R-:W-:Y:S05]  /*2660*/  BSYNC B0 ;  /* 0x0000000000007941 */ /* 0x000fea0003800000 */
.L_x_704:
        /* <DEDUP_REMOVED lines=14> */
.L_x_697:
        /* <DEDUP_REMOVED lines=53> */
.L_x_708:
[----:B------:R-:W-:Y:S05]  /*2aa0*/  BSYNC B0 ;  /* 0x0000000000007941 */ /* 0x000fea0003800000 */
.L_x_707:
        /* <DEDUP_REMOVED lines=22> */
.L_x_710:
[----:B------:R-:W-:Y:S05]  /*2c10*/  BSYNC B0 ;  /* 0x0000000000007941 */ /* 0x000fea0003800000 */
.L_x_709:
        /* <DEDUP_REMOVED lines=18> */
.L_x_712:
[----:B------:R-:W-:Y:S05]  /*2d40*/  BSYNC B0 ;  /* 0x0000000000007941 */ /* 0x000fea0003800000 */
.L_x_711:
        /* <DEDUP_REMOVED lines=13> */
.L_x_714:
[----:B------:R-:W-:Y:S05]  /*2e20*/  BSYNC B0 ;  /* 0x0000000000007941 */ /* 0x000fea0003800000 */
.L_x_713:
        /* <DEDUP_REMOVED lines=17> */
.L_x_716:
[----:B------:R-:W-:Y:S05]  /*2f40*/  BSYNC B0 ;  /* 0x0000000000007941 */ /* 0x000fea0003800000 */
.L_x_715:
        /* <DEDUP_REMOVED lines=21> */
.L_x_718:
[----:B------:R-:W-:Y:S05]  /*30a0*/  BSYNC B0 ;  /* 0x0000000000007941 */ /* 0x000fea0003800000 */
.L_x_717:
        /* <DEDUP_REMOVED lines=42> */
.L_x_720:
[----:B------:R-:W-:Y:S05]  /*3350*/  BSYNC B0 ;  /* 0x0000000000007941 */ /* 0x000fea0003800000 */
.L_x_719:
        /* <DEDUP_REMOVED lines=22> */
.L_x_722:
[----:B------:R-:W-:Y:S05]  /*34c0*/  BSYNC B0 ;  /* 0x0000000000007941 */ /* 0x000fea0003800000 */
.L_x_721:
        /* <DEDUP_REMOVED lines=10> */
[----:B------:R-:W-:-:S02]  /*3570*/  IMAD.MOV.U32 R243, RZ, RZ, 0x7f800000 ;  /* 0x7f800000fff37424 */ /* 0x000fc400078e00ff */
[----:B------:R-:W-:Y:S01]  /*3580*/  IMAD.MOV.U32 R240, RZ, RZ, 0x7f800000 ;  /* 0x7f800000fff07424 */ /* 0x000fe200078e00ff */
[----:B------:R-:W-:Y:S01]  /*3590*/  PLOP3.LUT P1, PT, PT, PT, UP1, 0x80, 0x0 ;  /* 0x000000000000781c */ /* 0x000fe20003f2f018 */
[----:B------:R-:W-:Y:S01]  /*35a0*/  IMAD.WIDE R4, R237, R4, UR16 ;  /* 0x00000010ed047e25 */ /* 0x000fe2000f8e0204 */
[----:B------:R-:W3:Y:S01]  /*35b0*/  S2R R252, SR_TID.X ;  /* 0x0000000000fc7919 */ /* 0x000ee20000002100 */
[----:B------:R-:W-:Y:S02]  /*35c0*/  ULDC UR57, c[0x0][0x398] ;  /* 0x0000e60000397ab9 */ /* 0x000fe40000000800 */
[----:B------:R-:W-:Y:S01]  /*35d0*/  @!P3 IMAD.WIDE R6, R11, R6, UR16 ;  /* 0x000000100b06be25 */ /* 0x000fe2000f8e0206 */
[----:B------:R-:W-:Y:S01]  /*35e0*/  @UP1 ULDC.64 UR20, c[0x0][0x3d0] ;  /* 0x0000f40000141ab9 */ /* 0x000fe20000000a00 */
[----:B------:R-:W5:Y:S01]  /*35f0*/  @!P6 LDG.E R242, desc[UR14][R4.64] ;  /* 0x0000000e04f2e981 */ /* 0x000f62000c1e1900 */
[----:B------:R-:W-:Y:S01]  /*3600*/  @UP1 UIMAD UR5, UR55, UR20, URZ ;  /* 0x00000014370512a4 */ /* 0x000fe2000f8e023f */
[----:B------:R-:W-:-:S02]  /*3610*/  @UP1 UMOV UR10, UR59 ;  /* 0x0000003b000a1c82 */ /* 0x000fc40008000000 */
[----:B------:R-:W5:Y:S01]  /*3620*/  @!P5 LDG.E R243, desc[UR14][R4.64+0x20] ;  /* 0x0000200e04f3d981 */ /* 0x000f62000c1e1900 */
[----:B------:R-:W-:-:S04]  /*3630*/  DEPBAR.LE SB0, 0x1 ;  /* 0x000080400000791a */ /* 0x000fc80000000000 */
[----:B------:R2:W5:Y:S01]  /*3640*/  @!P4 LDG.E R240, desc[UR14][R4.64+0x100] ;  /* 0x0001000e04f0c981 */ /* 0x000562000c1e1900 */
[----:B------:R-:W-:Y:S01]  /*3650*/  @UP1 UMOV UR11, UR7 ;  /* 0x00000007000b1c82 */ /* 0x000fe20008000000 */
[----:B------:R-:W-:Y:S02]  /*3660*/  @UP1 UIMAD UR5, UR58, UR21, UR5 ;  /* 0x000000153a0512a4 */ /* 0x000fe4000f8e0205 */
[----:B------:R4:W5:Y:S01]  /*3670*/  @!P3 LDG.E R241, desc[UR14][R6.64] ;  /* 0x0000000e06f1b981 */ /* 0x000962000c1e1900 */
[----:B------:R-:W-:Y:S01]  /*3680*/  @UP1 UIMAD.WIDE.U32 UR10, UR58, UR20, UR10 ;  /* 0x000000143a0a12a5 */ /* 0x000fe2000f8e000a */
[----:B------:R-:W-:Y:S01]  /*3690*/  LEA R132, R160, UR4, 0x1 ;  /* 0x00000004a0847c11 */ /* 0x000fe2000f8e08ff */
[----:B------:R-:W-:Y:S01]  /*36a0*/  ULDC UR7, c[0x0][0x270] ;  /* 0x00009c0000077ab9 */ /* 0x000fe20000000800 */
[----:B------:R-:W-:Y:S01]  /*36b0*/  BAR.SYNC.DEFER_BLOCKING 0x0 ;  /* 0x0000000000007b1d */ /* 0x000fe20000010000 */
[----:B------:R-:W-:Y:S02]  /*36c0*/  @UP1 ULEA UR18, UP0, UR10, UR18, 0x2 ;  /* 0x000000120a121291 */ /* 0x000fe4000f80103f */
[----:B------:R-:W-:Y:S01]  /*36d0*/  @UP1 UIADD3 UR5, UR11, UR5, URZ ;  /* 0x000000050b051290 */ /* 0x000fe2000fffe03f */
[----:B------:R-:W-:Y:S01]  /*36e0*/  VIADD R152, R159, 0x1000 ;  /* 0x000010009f987836 */ /* 0x000fe20000000000 */
[----:B------:R-:W-:-:S02]  /*36f0*/  CS2R R94, SRZ ;  /* 0x00000000005e7805 */ /* 0x000fc4000001ff00 */
[----:B------:R-:W-:Y:S01]  /*3700*/  CS2R R92, SRZ ;  /* 0x00000000005c7805 */ /* 0x000fe2000001ff00 */
[----:B------:R-:W-:Y:S01]  /*3710*/  @UP1 ULEA.HI.X UR19, UR10, UR19, UR5, 0x2, UP0 ;  /* 0x000000130a131291 */ /* 0x000fe200080f1405 */
[----:B------:R-:W-:Y:S02]  /*3720*/  CS2R R98, SRZ ;  /* 0x0000000000627805 */ /* 0x000fe4000001ff00 */
[----:B------:R-:W-:Y:S01]  /*3730*/  CS2R R96, SRZ ;  /* 0x0000000000607805 */ /* 0x000fe2000001ff00 */
[----:B------:R-:W-:Y:S01]  /*3740*/  @UP1 ULDC UR5, c[0x0][0x2e8] ;  /* 0x0000ba0000051ab9 */ /* 0x000fe20000000800 */
[----:B---3--:R-:W-:Y:S01]  /*3750*/  IMAD.SHL.U32 R3, R252, 0x2, RZ ;  /* 0x00000002fc037824 */ /* 0x008fe200078e00ff */
[----:B------:R-:W-:Y:S02]  /*3760*/  CS2R R90, SRZ ;  /* 0x00000000005a7805 */ /* 0x000fe4000001ff00 */
[----:B------:R-:W-:Y:S02]  /*3770*/  CS2R R88, SRZ ;  /* 0x0000000000587805 */ /* 0x000fe4000001ff00 */
[----:B------:R-:W-:-:S02]  /*3780*/  CS2R R86, SRZ ;  /* 0x0000000000567805 */ /* 0x000fc4000001ff00 */
[----:B------:R-:W-:Y:S02]  /*3790*/  CS2R R84, SRZ ;  /* 0x0000000000547805 */ /* 0x000fe4000001ff00 */
[----:B------:R-:W-:Y:S01]  /*37a0*/  CS2R R78, SRZ ;  /* 0x00000000004e7805 */ /* 0x000fe2000001ff00 */
[----:B--2---:R-:W-:Y:S01]  /*37b0*/  IMAD.U32 R4, RZ, RZ, UR18 ;  /* 0x00000012ff047e24 */ /* 0x004fe2000f8e00ff */
[----:B------:R-:W-:Y:S01]  /*37c0*/  CS2R R76, SRZ ;  /* 0x00000000004c7805 */ /* 0x000fe2000001ff00 */
[----:B------:R-:W-:Y:S01]  /*37d0*/  IMAD.U32 R5, RZ, RZ, UR19 ;  /* 0x00000013ff057e24 */ /* 0x000fe2000f8e00ff */
[----:B------:R-:W-:Y:S02]  /*37e0*/  CS2R R82, SRZ ;  /* 0x0000000000527805 */ /* 0x000fe4000001ff00 */
[----:B------:R-:W-:Y:S02]  /*37f0*/  CS2R R80, SRZ ;  /* 0x0000000000507805 */ /* 0x000fe4000001ff00 */
[----:B------:R-:W-:-:S02]  /*3800*/  CS2R R74, SRZ ;  /* 0x00000000004a7805 */ /* 0x000fc4000001ff00 */
[----:B------:R-:W-:Y:S01]  /*3810*/  CS2R R72, SRZ ;  /* 0x0000000000487805 */ /* 0x000fe2000001ff00 */
[----:B------:R-:W2:Y:S01]  /*3820*/  @P1 LDG.E R6, desc[UR14][R4.64] ;  /* 0x0000000e04061981 */ /* 0x000ea2000c1e1900 */
[----:B------:R-:W-:Y:S02]  /*3830*/  CS2R R70, SRZ ;  /* 0x0000000000467805 */ /* 0x000fe4000001ff00 */
[----:B------:R-:W-:Y:S01]  /*3840*/  CS2R R68, SRZ ;  /* 0x0000000000447805 */ /* 0x000fe2000001ff00 */
[----:B------:R-:W-:Y:S01]  /*3850*/  IMAD.MOV.U32 R236, RZ, RZ, R221 ;  /* 0x000000ffffec7224 */ /* 0x000fe200078e00dd */
[----:B------:R3:W2:Y:S01]  /*3860*/  LDSM.16.M88.4 R120, [R132+0x8000] ;  /* 0x008000008478783b */ /* 0x0006a20000000200 */
[----:B------:R-:W-:Y:S01]  /*3870*/  ULDC UR12, c[0x0][0x394] ;  /* 0x0000e500000c7ab9 */ /* 0x000fe20000000800 */
[----:B------:R-:W-:Y:S02]  /*3880*/  USHF.L.U32 UR50, UR6, 0x3, URZ ;  /* 0x0000000306327899 */ /* 0x000fe4000800063f */
[----:B------:R3:W2:Y:S01]  /*3890*/  LDSM.16.M88.4 R124, [R132+0x8400] ;  /* 0x00840000847c783b */ /* 0x0006a20000000200 */
[----:B------:R-:W-:-:S02]  /*38a0*/  USHF.L.U32 UR49, UR6, 0x4, URZ ;  /* 0x0000000406317899 */ /* 0x000fc4000800063f */
[----:B------:R-:W-:Y:S01]  /*38b0*/  UIMAD UR48, UR6, 0x18, URZ ;  /* 0x00000018063078a4 */ /* 0x000fe2000f8e023f */
[----:B------:R3:W2:Y:S01]  /*38c0*/  LDSM.16.M88.4 R128, [R132+0x8800] ;  /* 0x008800008480783b */ /* 0x0006a20000000200 */
[----:B------:R-:W-:Y:S02]  /*38d0*/  USHF.L.U32 UR47, UR6, 0x5, URZ ;  /* 0x00000005062f7899 */ /* 0x000fe4000800063f */
[----:B------:R-:W-:Y:S01]  /*38e0*/  UIMAD UR46, UR6, 0x28, URZ ;  /* 0x00000028062e78a4 */ /* 0x000fe2000f8e023f */
[----:B------:R-:W2:Y:S01]  /*38f0*/  LDSM.16.M88.4 R132, [R132+0x8c00] ;  /* 0x008c00008484783b */ /* 0x000ea20000000200 */
[----:B------:R-:W-:Y:S02]  /*3900*/  UIMAD UR45, UR6, 0x30, URZ ;  /* 0x00000030062d78a4 */ /* 0x000fe4000f8e023f */
[----:B------:R-:W-:Y:S01]  /*3910*/  UIMAD UR44, UR6, 0x38, URZ ;  /* 0x00000038062c78a4 */ /* 0x000fe2000f8e023f */
[----:B------:R3:W2:Y:S01]  /*3920*/  LDSM.16.M88.4 R136, [R153] ;  /* 0x000000009988783b */ /* 0x0006a20000000200 */
[----:B------:R-:W-:-:S02]  /*3930*/  USHF.L.U32 UR43, UR6, 0x6, URZ ;  /* 0x00000006062b7899 */ /* 0x000fc4000800063f */
[----:B------:R-:W-:Y:S01]  /*3940*/  UIMAD UR42, UR6, 0x48, URZ ;  /* 0x00000048062a78a4 */ /* 0x000fe2000f8e023f */
[----:B------:R3:W2:Y:S01]  /*3950*/  LDSM.16.M88.4 R140, [R153+0x400] ;  /* 0x00040000998c783b */ /* 0x0006a20000000200 */
[----:B------:R-:W-:Y:S02]  /*3960*/  UIMAD UR41, UR6, 0x50, URZ ;  /* 0x00000050062978a4 */ /* 0x000fe4000f8e023f */
[----:B------:R-:W-:Y:S01]  /*3970*/  UIMAD UR40, UR6, 0x58, URZ ;  /* 0x00000058062878a4 */ /* 0x000fe2000f8e023f */
[----:B-1----:R-:W3:Y:S01]  /*3980*/  LDG.E.64 R4, desc[UR14][R8.64+0x8] ;  /* 0x0000080e08047981 */ /* 0x002ee2000c1e1b00 */
[----:B------:R-:W-:Y:S02]  /*3990*/  UIMAD UR39, UR6, 0x60, URZ ;  /* 0x00000060062778a4 */ /* 0x000fe4000f8e023f */
[----:B------:R-:W-:Y:S01]  /*39a0*/  UIMAD UR38, UR6, 0x68, URZ ;  /* 0x00000068062678a4 */ /* 0x000fe2000f8e023f */
[----:B------:R1:W1:Y:S01]  /*39b0*/  LDSM.16.M88.4 R144, [R153+0x800] ;  /* 0x000800009990783b */ /* 0x0002620000000200 */
[----:B------:R-:W-:-:S02]  /*39c0*/  UIMAD UR37, UR6, 0x70, URZ ;  /* 0x00000070062578a4 */ /* 0x000fc4000f8e023f */
[----:B------:R-:W-:Y:S01]  /*39d0*/  UIMAD UR35, UR6, 0x78, URZ ;  /* 0x00000078062378a4 */ /* 0x000fe2000f8e023f */
[----:B------:R1:W1:Y:S01]  /*39e0*/  LDSM.16.M88.4 R148, [R153+0xc00] ;  /* 0x000c00009994783b */ /* 0x0002620000000200 */
[----:B----4-:R-:W2:Y:S01]  /*39f0*/  @P1 MUFU.RCP R0, UR5 ;  /* 0x0000000500001d08 */ /* 0x010ea20008001000 */
[----:B------:R-:W-:Y:S02]  /*3a00*/  ULDC UR55, c[0x0][0x2d0] ;  /* 0x0000b40000377ab9 */ /* 0x000fe40000000800 */
[----:B------:R-:W4:Y:S01]  /*3a10*/  LDG.E.64 R8, desc[UR14][R8.64] ;  /* 0x0000000e08087981 */ /* 0x000f22000c1e1b00 */
[----:B------:R-:W-:Y:S01]  /*3a20*/  LOP3.LUT R3, R3, 0x6, RZ, 0xc0, !PT ;  /* 0x0000000603037812 */ /* 0x000fe200078ec0ff */
[----:B------:R-:W-:Y:S01]  /*3a30*/  UIMAD UR5, UR58, UR7, UR59 ;  /* 0x000000073a0572a4 */ /* 0x000fe2000f8e023b */
[----:B------:R-:W-:Y:S01]  /*3a40*/  IMAD.U32 R7, RZ, RZ, UR8 ;  /* 0x00000008ff077e24 */ /* 0x000fe2000f8e00ff */
[----:B------:R-:W-:Y:S01]  /*3a50*/  SEL R152, R152, R159, !P0 ;  /* 0x0000009f98987207 */ /* 0x000fe20004000000 */
[----:B------:R-:W-:Y:S01]  /*3a60*/  UIADD3 UR36, -UR36, URZ, URZ ;  /* 0x0000003f24247290 */ /* 0x000fe2000fffe13f */
[----:B------:R-:W-:Y:S01]  /*3a70*/  IMAD R3, R245, 0x40, R3 ;  /* 0x00000040f5037824 */ /* 0x000fe200078e0203 */
[----:B------:R-:W-:Y:S01]  /*3a80*/  USHF.L.U32 UR5, UR5, 0x5, URZ ;  /* 0x0000000505057899 */ /* 0x000fe2000800063f */
[----:B------:R-:W-:Y:S01]  /*3a90*/  UMOV UR29, UR12 ;  /* 0x0000000c001d7c82 */ /* 0x000fe20008000000 */
[----:B------:R-:W-:-:S02]  /*3aa0*/  ULDC UR6, c[0x0][0x2ec] ;  /* 0x0000bb0000067ab9 */ /* 0x000fc40000000800 */
[----:B------:R-:W-:Y:S01]  /*3ab0*/  IADD3 R3, R237, -UR24, -R3 ;  /* 0x80000018ed037c10 */ /* 0x000fe2000fffe803 */
[----:B------:R-:W-:-:S03]  /*3ac0*/  USHF.R.S32.HI UR10, URZ, 0x1f, UR5 ;  /* 0x0000001f3f0a7899 */ /* 0x000fc60008011405 */
[----:B------:R-:W-:Y:S02]  /*3ad0*/  IADD3 R247, R7, -UR13, R3 ;  /* 0x8000000d07f77c10 */ /* 0x000fe4000fffe003 */
[----:B------:R-:W-:Y:S01]  /*3ae0*/  SHF.R.S32.HI R3, RZ, 0x1f, R16 ;  /* 0x0000001fff037819 */ /* 0x000fe20000011410 */
[----:B------:R-:W-:Y:S01]  /*3af0*/  UIADD3 UR24, UR24, UR13, URZ ;  /* 0x0000000d18187290 */ /* 0x000fe2000fffe03f */
[----:B------:R-:W-:-:S03]  /*3b00*/  LEA R152, R152, UR4, 0x1 ;  /* 0x0000000498987c11 */ /* 0x000fc6000f8e08ff */
[----:B------:R-:W-:-:S04]  /*3b10*/  UIADD3 UR24, -UR8, 0x80, UR24 ;  /* 0x0000008008187890 */ /* 0x000fc8000fffe118 */
[----:B------:R-:W-:Y:S01]  /*3b20*/  UIADD3 UR51, UR24, -UR51, URZ ;  /* 0x8000003318337290 */ /* 0x000fe2000fffe03f */
[----:B--2---:R-:W-:-:S05]  /*3b30*/  @P1 FMUL.FTZ R0, R6, R0 ;  /* 0x0000000006001220 */ /* 0x004fca0000410000 */
[----:B------:R-:W-:Y:S02]  /*3b40*/  @P1 R2UR UR11, R0 ;  /* 0x00000000000b12ca */ /* 0x000fe400000e0000 */
[----:B---3--:R-:W-:-:S04]  /*3b50*/  IADD3 R246, P3, P2, R4, UR5, R16 ;  /* 0x0000000504f67c10 */ /* 0x008fc8000fa7e010 */
[----:B------:R-:W-:Y:S01]  /*3b60*/  IADD3.X R4, R5, UR10, R3, P3, P2 ;  /* 0x0000000a05047c10 */ /* 0x000fe20009fe4403 */
[----:B------:R-:W-:-:S05]  /*3b70*/  VIADD R3, R158, 0x1000 ;  /* 0x000010009e037836 */ /* 0x000fca0000000000 */
[----:B------:R-:W-:Y:S01]  /*3b80*/  SEL R3, R3, R158, !P0 ;  /* 0x0000009e03037207 */ /* 0x000fe20004000000 */
[----:B------:R-:W-:-:S03]  /*3b90*/  UMOV UR5, URZ ;  /* 0x0000003f00057c82 */ /* 0x000fc60008000000 */
[----:B------:R-:W-:Y:S02]  /*3ba0*/  LEA R3, R3, UR4, 0x1 ;  /* 0x0000000403037c11 */ /* 0x000fe4000f8e08ff */
[----:B----4-:R-:W-:Y:S02]  /*3bb0*/  R2UR UR7, R8 ;  /* 0x00000000080772ca */ /* 0x010fe400000e0000 */
        /* <DEDUP_REMOVED lines=16> */
.L_x_727:
[----:B------:R-:W-:Y:S01]  /*3cc0*/  LEA R100, R160, UR4, 0x1 ;  /* 0x00000004a0647c11 */ /* 0x000fe2000f8e08ff */
[----:B------:R-:W0:Y:S01]  /*3cd0*/  LDGDEPBAR ;  /* 0x00000000000079af */ /* 0x000e220000000000 */
[----:B------:R-:W-:Y:S01]  /*3ce0*/  IMAD.U32 R4, RZ, RZ, UR31 ;  /* 0x0000001fff047e24 */ /* 0x000fe2000f8e00ff */
[----:B------:R-:W-:Y:S01]  /*3cf0*/  USHF.L.U32 UR10, UR9, 0x7, URZ ;  /* 0x00000007090a7899 */ /* 0x000fe2000800063f */
[----:B------:R-:W-:Y:S01]  /*3d00*/  IMAD.U32 R5, RZ, RZ, UR30 ;  /* 0x0000001eff057e24 */ /* 0x000fe2000f8e00ff */
[----:B------:R-:W-:Y:S01]  /*3d10*/  USHF.L.U32 UR12, UR53, 0x7, URZ ;  /* 0x00000007350c7899 */ /* 0x000fe2000800063f */
[----:B------:R-:W-:Y:S01]  /*3d20*/  IMAD.IADD R108, R157, 0x1, R152 ;  /* 0x000000019d6c7824 */ /* 0x000fe200078e0298 */
[----:B------:R-:W-:Y:S01]  /*3d30*/  LEA R4, P0, R237, R4, 0x2 ;  /* 0x00000004ed047211 */ /* 0x000fe200078010ff */
[----:B------:R-:W-:Y:S01]  /*3d40*/  IMAD.MOV.U32 R234, RZ, RZ, R204 ;  /* 0x000000ffffea7224 */ /* 0x000fe200078e00cc */
[----:B------:R-:W-:Y:S01]  /*3d50*/  UISETP.GE.AND UP0, UPT, UR10, UR51, UPT ;  /* 0x000000330a00728c */ /* 0x000fe2000bf06270 */
[----:B------:R-:W-:Y:S01]  /*3d60*/  VIADD R0, R247, UR10 ;  /* 0x0000000af7007c36 */ /* 0x000fe20008000000 */
[----:B------:R-:W-:Y:S01]  /*3d70*/  LEA.HI.X.SX32 R5, R237, R5, 0x2, P0 ;  /* 0x00000005ed057211 */ /* 0x000fe200000f16ff */
[----:B------:R-:W-:Y:S01]  /*3d80*/  UMOV UR11, UR60 ;  /* 0x0000003c000b7c82 */ /* 0x000fe20008000000 */
[----:B------:R-:W-:Y:S02]  /*3d90*/  IMAD.MOV.U32 R235, RZ, RZ, R203 ;  /* 0x000000ffffeb7224 */ /* 0x000fe400078e00cb */
[----:B------:R-:W-:Y:S01]  /*3da0*/  IABS R202, R0 ;  /* 0x0000000000ca7213 */ /* 0x000fe20000000000 */
[C---:B------:R-:W-:Y:S02]  /*3db0*/  VIADD R173, R0.reuse, 0xffffffff ;  /* 0xffffffff00ad7836 */ /* 0x040fe40000000000 */
[C---:B------:R-:W-:Y:S01]  /*3dc0*/  VIADD R172, R0.reuse, 0x8 ;  /* 0x0000000800ac7836 */ /* 0x040fe20000000000 */
[----:B------:R-:W-:Y:S01]  /*3dd0*/  I2FP.F32.S32 R202, R202 ;  /* 0x000000ca00ca7245 */ /* 0x000fe20000201400 */
[C---:B------:R-:W-:Y:S01]  /*3de0*/  VIADD R171, R0.reuse, 0x7 ;  /* 0x0000000700ab7836 */ /* 0x040fe20000000000 */
[----:B------:R-:W-:Y:S01]  /*3df0*/  ISETP.GE.AND P3, PT, R173, RZ, PT ;  /* 0x000000ffad00720c */ /* 0x000fe20003f66270 */
[----:B------:R-:W-:Y:S01]  /*3e00*/  VIADD R169, R0, 0x47 ;  /* 0x0000004700a97836 */ /* 0x000fe20000000000 */
[----:B------:R-:W-:Y:S01]  /*3e10*/  ISETP.GE.AND P2, PT, R172, RZ, PT ;  /* 0x000000ffac00720c */ /* 0x000fe20003f46270 */
[----:B------:R-:W-:Y:S01]  /*3e20*/  VIADD R170, R0, 0x48 ;  /* 0x0000004800aa7836 */ /* 0x000fe20000000000 */
[----:B------:R-:W-:Y:S01]  /*3e30*/  ISETP.GE.AND P6, PT, R171, RZ, PT ;  /* 0x000000ffab00720c */ /* 0x000fe20003fc6270 */
[----:B------:R-:W-:Y:S04]  /*3e40*/  DEPBAR.LE SB0, 0x0 ;  /* 0x000080000000791a */ /* 0x000fe80000000000 */
[----:B------:R-:W-:Y:S01]  /*3e50*/  ISETP.GE.AND P0, PT, R169, RZ, PT ;  /* 0x000000ffa900720c */ /* 0x000fe20003f06270 */
[----:B------:R-:W-:Y:S01]  /*3e60*/  BAR.SYNC.DEFER_BLOCKING 0x0 ;  /* 0x0000000000007b1d */ /* 0x000fe20000010000 */
[----:B------:R-:W-:Y:S01]  /*3e70*/  ISETP.GE.AND P1, PT, R170, RZ, PT ;  /* 0x000000ffaa00720c */ /* 0x000fe20003f26270 */
[C---:B------:R-:W-:Y:S01]  /*3e80*/  VIADD R175, R0.reuse, 0x40 ;  /* 0x0000004000af7836 */ /* 0x040fe20000000000 */
[C---:B------:R-:W-:Y:S01]  /*3e90*/  @!P3 IADD3 R173, -R0.reuse, 0x1, RZ ;  /* 0x0000000100adb810 */ /* 0x040fe20007ffe1ff */
[C---:B------:R-:W-:Y:S01]  /*3ea0*/  VIADD R174, R0.reuse, 0x3f ;  /* 0x0000003f00ae7836 */ /* 0x040fe20000000000 */
[C---:B------:R-:W-:Y:S01]  /*3eb0*/  @!P2 IADD3 R172, -R0.reuse, -0x8, RZ ;  /* 0xfffffff800aca810 */ /* 0x040fe20007ffe1ff */
[C---:B------:R-:W-:Y:S01]  /*3ec0*/  VIADD R177, R0.reuse, 0x38 ;  /* 0x0000003800b17836 */ /* 0x040fe20000000000 */
[C---:B------:R-:W-:Y:S01]  /*3ed0*/  @!P6 IADD3 R171, -R0.reuse, -0x7, RZ ;  /* 0xfffffff900abe810 */ /* 0x040fe20007ffe1ff */
[C---:B------:R-:W-:Y:S01]  /*3ee0*/  VIADD R176, R0.reuse, 0x37 ;  /* 0x0000003700b07836 */ /* 0x040fe20000000000 */
[----:B------:R-:W-:Y:S01]  /*3ef0*/  ISETP.GE.AND P5, PT, R175, RZ, PT ;  /* 0x000000ffaf00720c */ /* 0x000fe20003fa6270 */
[----:B------:R-:W-:Y:S01]  /*3f00*/  VIADD R178, R0, 0xfffffff8 ;  /* 0xfffffff800b27836 */ /* 0x000fe20000000000 */
[----:B------:R-:W-:Y:S01]  /*3f10*/  ISETP.GE.AND P4, PT, R174, RZ, PT ;  /* 0x000000ffae00720c */ /* 0x000fe20003f86270 */
        /* <DEDUP_REMOVED lines=8> */
[----:B------:R-:W-:Y:S01]  /*3fa0*/  VIADD R183, R0, 0x2f ;  /* 0x0000002f00b77836 */ /* 0x000fe20000000000 */
[----:B------:R-:W-:Y:S01]  /*3fb0*/  ISETP.GE.AND P6, PT, R178, RZ, PT ;  /* 0x000000ffb200720c */ /* 0x000fe20003fc6270 */
[C---:B------:R-:W-:Y:S01]  /*3fc0*/  VIADD R184, R0.reuse, 0x28 ;  /* 0x0000002800b87836 */ /* 0x040fe20000000000 */
[----:B------:R-:W-:Y:S01]  /*3fd0*/  ISETP.GE.AND P0, PT, R179, RZ, PT ;  /* 0x000000ffb300720c */ /* 0x000fe20003f06270 */
[----:B-----5:R-:W5:Y:S01]  /*3fe0*/  LDG.E R168, desc[UR14][R4.64] ;  /* 0x0000000e04a87981 */ /* 0x020f62000c1e1900 */
[----:B------:R-:W-:Y:S01]  /*3ff0*/  ISETP.GE.AND P1, PT, R181, RZ, PT ;  /* 0x000000ffb500720c */ /* 0x000fe20003f26270 */
[C---:B------:R-:W-:Y:S01]  /*4000*/  VIADD R185, R0.reuse, 0x27 ;  /* 0x0000002700b97836 */ /* 0x040fe20000000000 */
[C---:B------:R-:W-:Y:S01]  /*4010*/  @!P5 IADD3 R175, -R0.reuse, -0x40, RZ ;  /* 0xffffffc000afd810 */ /* 0x040fe20007ffe1ff */
[----:B------:R-:W5:Y:S01]  /*4020*/  LDG.E R167, desc[UR14][R4.64+0x20] ;  /* 0x0000200e04a77981 */ /* 0x000f62000c1e1900 */
[C---:B------:R-:W-:Y:S01]  /*4030*/  VIADD R186, R0.reuse, 0xffffffe8 ;  /* 0xffffffe800ba7836 */ /* 0x040fe20000000000 */
[C---:B------:R-:W-:Y:S01]  /*4040*/  @!P4 IADD3 R174, -R0.reuse, -0x3f, RZ ;  /* 0xffffffc100aec810 */ /* 0x040fe20007ffe1ff */
[C---:B------:R-:W-:Y:S01]  /*4050*/  VIADD R187, R0.reuse, 0xffffffe7 ;  /* 0xffffffe700bb7836 */ /* 0x040fe20000000000 */
[----:B------:R-:W5:Y:S01]  /*4060*/  LDG.E R166, desc[UR14][R4.64+0x100] ;  /* 0x0001000e04a67981 */ /* 0x000f62000c1e1900 */
[C---:B------:R-:W-:Y:S01]  /*4070*/  @!P3 IADD3 R177, -R0.reuse, -0x38, RZ ;  /* 0xffffffc800b1b810 */ /* 0x040fe20007ffe1ff */
[C---:B------:R-:W-:Y:S01]  /*4080*/  VIADD R188, R0.reuse, 0xffffffe0 ;  /* 0xffffffe000bc7836 */ /* 0x040fe20000000000 */
[C---:B------:R-:W-:Y:S01]  /*4090*/  @!P2 IADD3 R176, -R0.reuse, -0x37, RZ ;  /* 0xffffffc900b0a810 */ /* 0x040fe20007ffe1ff */
[----:B------:R1:W5:Y:S01]  /*40a0*/  LDG.E R165, desc[UR14][R4.64+0x120] ;  /* 0x0001200e04a57981 */ /* 0x000362000c1e1900 */
[C---:B------:R-:W-:Y:S01]  /*40b0*/  @!P6 IADD3 R178, -R0.reuse, 0x8, RZ ;  /* 0x0000000800b2e810 */ /* 0x040fe20007ffe1ff */
[C---:B------:R-:W-:Y:S01]  /*40c0*/  VIADD R189, R0.reuse, 0xffffffdf ;  /* 0xffffffdf00bd7836 */ /* 0x040fe20000000000 */
[C---:B------:R-:W-:Y:S01]  /*40d0*/  @!P0 IADD3 R179, -R0.reuse, 0x9, RZ ;  /* 0x0000000900b38810 */ /* 0x040fe20007ffe1ff */
[----:B------:R-:W-:Y:S01]  /*40e0*/  LDSM.16.M88.4 R64, [R152] ;  /* 0x000000009840783b */ /* 0x000fe20000000200 */
[C---:B------:R-:W-:Y:S01]  /*40f0*/  @!P1 IADD3 R181, -R0.reuse, 0x10, RZ ;  /* 0x0000001000b59810 */ /* 0x040fe20007ffe1ff */
[----:B------:R-:W-:Y:S01]  /*4100*/  VIADD R190, R0, 0x20 ;  /* 0x0000002000be7836 */ /* 0x000fe20000000000 */
[----:B------:R-:W-:Y:S01]  /*4110*/  ISETP.GE.AND P5, PT, R180, RZ, PT ;  /* 0x000000ffb400720c */ /* 0x000fe20003fa6270 */
[----:B------:R-:W-:Y:S01]  /*4120*/  VIADD R191, R0, 0x1f ;  /* 0x0000001f00bf7836 */ /* 0x000fe20000000000 */
[----:B------:R-:W-:Y:S01]  /*4130*/  ISETP.GE.AND P4, PT, R182, RZ, PT ;  /* 0x000000ffb600720c */ /* 0x000fe20003f86270 */
[----:B------:R-:W-:Y:S01]  /*4140*/  VIADD R192, R0, 0x18 ;  /* 0x0000001800c07836 */ /* 0x000fe20000000000 */
[----:B------:R-:W-:Y:S01]  /*4150*/  ISETP.GE.AND P3, PT, R183, RZ, PT ;  /* 0x000000ffb700720c */ /* 0x000fe20003f66270 */
[----:B------:R-:W1:Y:S01]  /*4160*/  LDSM.16.M88.4 R16, [R100+0x6000] ;  /* 0x006000006410783b */ /* 0x000e620000000200 */
[----:B------:R-:W-:Y:S01]  /*4170*/  ISETP.GE.AND P2, PT, R184, RZ, PT ;  /* 0x000000ffb800720c */ /* 0x000fe20003f46270 */
[C---:B------:R-:W-:Y:S01]  /*4180*/  VIADD R193, R0.reuse, 0x17 ;  /* 0x0000001700c17836 */ /* 0x040fe20000000000 */
[----:B------:R-:W-:Y:S01]  /*4190*/  ISETP.GE.AND P6, PT, R185, RZ, PT ;  /* 0x000000ffb900720c */ /* 0x000fe20003fc6270 */
[----:B------:R-:W-:Y:S01]  /*41a0*/  VIADD R194, R0, 0xffffffd8 ;  /* 0xffffffd800c27836 */ /* 0x000fe20000000000 */
[----:B------:R-:W-:Y:S01]  /*41b0*/  ISETP.GE.AND P0, PT, R186, RZ, PT ;  /* 0x000000ffba00720c */ /* 0x000fe20003f06270 */
[C---:B------:R-:W-:Y:S01]  /*41c0*/  VIADD R195, R0.reuse, 0xffffffd7 ;  /* 0xffffffd700c37836 */ /* 0x040fe20000000000 */
[----:B------:R-:W-:Y:S01]  /*41d0*/  ISETP.GE.AND P1, PT, R187, RZ, PT ;  /* 0x000000ffbb00720c */ /* 0x000fe20003f26270 */
[----:B------:R-:W2:Y:S01]  /*41e0*/  LDSM.16.M88.4 R60, [R152+0x1000] ;  /* 0x00100000983c783b */ /* 0x000ea20000000200 */
[C---:B------:R-:W-:Y:S01]  /*41f0*/  @!P5 IADD3 R180, -R0.reuse, 0x11, RZ ;  /* 0x0000001100b4d810 */ /* 0x040fe20007ffe1ff */
[C---:B------:R-:W-:Y:S01]  /*4200*/  VIADD R196, R0.reuse, 0xffffffd0 ;  /* 0xffffffd000c47836 */ /* 0x040fe20000000000 */
[C---:B------:R-:W-:Y:S01]  /*4210*/  @!P4 IADD3 R182, -R0.reuse, -0x30, RZ ;  /* 0xffffffd000b6c810 */ /* 0x040fe20007ffe1ff */
[C---:B------:R-:W-:Y:S01]  /*4220*/  VIADD R197, R0.reuse, 0xffffffcf ;  /* 0xffffffcf00c57836 */ /* 0x040fe20000000000 */
[C---:B------:R-:W-:Y:S01]  /*4230*/  @!P3 IADD3 R183, -R0.reuse, -0x2f, RZ ;  /* 0xffffffd100b7b810 */ /* 0x040fe20007ffe1ff */
[C---:B------:R-:W-:Y:S01]  /*4240*/  VIADD R198, R0.reuse, 0x10 ;  /* 0x0000001000c67836 */ /* 0x040fe20000000000 */
[C---:B------:R-:W-:Y:S01]  /*4250*/  @!P2 IADD3 R184, -R0.reuse, -0x28, RZ ;  /* 0xffffffd800b8a810 */ /* 0x040fe20007ffe1ff */
[----:B------:R-:W3:Y:S01]  /*4260*/  LDSM.16.M88.4 R32, [R100+0x6400] ;  /* 0x006400006420783b */ /* 0x000ee20000000200 */
[C---:B------:R-:W-:Y:S01]  /*4270*/  @!P6 IADD3 R185, -R0.reuse, -0x27, RZ ;  /* 0xffffffd900b9e810 */ /* 0x040fe20007ffe1ff */
[C---:B------:R-:W-:Y:S01]  /*4280*/  VIADD R199, R0.reuse, 0xf ;  /* 0x0000000f00c77836 */ /* 0x040fe20000000000 */
[C---:B------:R-:W-:Y:S01]  /*4290*/  @!P0 IADD3 R186, -R0.reuse, 0x18, RZ ;  /* 0x0000001800ba8810 */ /* 0x040fe20007ffe1ff */
[C---:B------:R-:W-:Y:S01]  /*42a0*/  VIADD R200, R0.reuse, 0xffffffc8 ;  /* 0xffffffc800c87836 */ /* 0x040fe20000000000 */
[C---:B------:R-:W-:Y:S01]  /*42b0*/  @!P1 IADD3 R187, -R0.reuse, 0x19, RZ ;  /* 0x0000001900bb9810 */ /* 0x040fe20007ffe1ff */
[----:B------:R-:W-:Y:S01]  /*42c0*/  VIADD R201, R0, 0xffffffc7 ;  /* 0xffffffc700c97836 */ /* 0x000fe20000000000 */
[----:B------:R-:W-:Y:S01]  /*42d0*/  ISETP.GE.AND P5, PT, R188, RZ, PT ;  /* 0x000000ffbc00720c */ /* 0x000fe20003fa6270 */
[----:B------:R-:W4:Y:S01]  /*42e0*/  LDSM.16.M88.4 R48, [R100+0x6800] ;  /* 0x006800006430783b */ /* 0x000f220000000200 */
[----:B------:R-:W-:Y:S02]  /*42f0*/  ISETP.GE.AND P4, PT, R189, RZ, PT ;  /* 0x000000ffbd00720c */ /* 0x000fe40003f86270 */
[----:B------:R-:W-:Y:S02]  /*4300*/  ISETP.GE.AND P3, PT, R190, RZ, PT ;  /* 0x000000ffbe00720c */ /* 0x000fe40003f66270 */
[----:B------:R-:W-:Y:S02]  /*4310*/  ISETP.GE.AND P2, PT, R191, RZ, PT ;  /* 0x000000ffbf00720c */ /* 0x000fe40003f46270 */
[----:B------:R-:W-:Y:S01]  /*4320*/  ISETP.GE.AND P6, PT, R192, RZ, PT ;  /* 0x000000ffc000720c */ /* 0x000fe20003fc6270 */
[----:B------:R-:W4:Y:S01]  /*4330*/  LDSM.16.M88.4 R100, [R100+0x6c00] ;  /* 0x006c00006464783b */ /* 0x000f220000000200 */
[----:B------:R-:W-:Y:S02]  /*4340*/  ISETP.GE.AND P0, PT, R193, RZ, PT ;  /* 0x000000ffc100720c */ /* 0x000fe40003f06270 */
[----:B------:R-:W-:Y:S02]  /*4350*/  ISETP.GE.AND P1, PT, R194, RZ, PT ;  /* 0x000000ffc200720c */ /* 0x000fe40003f26270 */
[C---:B------:R-:W-:Y:S02]  /*4360*/  @!P5 IADD3 R188, -R0.reuse, 0x20, RZ ;  /* 0x0000002000bcd810 */ /* 0x040fe40007ffe1ff */
[C---:B------:R-:W-:Y:S01]  /*4370*/  @!P4 IADD3 R189, -R0.reuse, 0x21, RZ ;  /* 0x0000002100bdc810 */ /* 0x040fe20007ffe1ff */
[-C--:B-1----:R-:W-:Y:S01]  /*4380*/  HMMA.16816.F32.BF16 R4, R64, R16.reuse, RZ ;  /* 0x000000104004723c */ /* 0x082fe200000418ff */
[----:B------:R-:W-:Y:S02]  /*4390*/  LDSM.16.M88.4 R104, [R153+-0x2000] ;  /* 0xffe000009968783b */ /* 0x000fe40000000200 */
[C---:B------:R-:W-:Y:S02]  /*43a0*/  @!P3 IADD3 R190, -R0.reuse, -0x20, RZ ;  /* 0xffffffe000beb810 */ /* 0x040fe40007ffe1ff */
[C---:B------:R-:W-:Y:S02]  /*43b0*/  @!P2 IADD3 R191, -R0.reuse, -0x1f, RZ ;  /* 0xffffffe100bfa810 */ /* 0x040fe40007ffe1ff */
[C---:B------:R-:W-:Y:S01]  /*43c0*/  @!P6 IADD3 R192, -R0.reuse, -0x18, RZ ;  /* 0xffffffe800c0e810 */ /* 0x040fe20007ffe1ff */
[C---:B--2---:R-:W-:Y:S01]  /*43d0*/  HMMA.16816.F32.BF16 R8, R60.reuse, R16, RZ ;  /* 0x000000103c08723c */ /* 0x044fe200000418ff */
[----:B------:R-:W-:Y:S01]  /*43e0*/  LDSM.16.M88.4 R112, [R153+-0x1c00] ;  /* 0xffe400009970783b */ /* 0x000fe20000000200 */
[----:B------:R-:W-:Y:S02]  /*43f0*/  ISETP.GE.AND P5, PT, R195, RZ, PT ;  /* 0x000000ffc300720c */ /* 0x000fe40003fa6270 */
[C---:B------:R-:W-:Y:S02]  /*4400*/  @!P0 IADD3 R193, -R0.reuse, -0x17, RZ ;  /* 0xffffffe900c18810 */ /* 0x040fe40007ffe1ff */
[-C--:B------:R-:W-:Y:S01]  /*4410*/  HMMA.16816.F32.BF16 R12, R60, R18.reuse, RZ ;  /* 0x000000123c0c723c */ /* 0x080fe200000418ff */
[----:B------:R-:W-:Y:S02]  /*4420*/  @!P1 IADD3 R194, -R0, 0x28, RZ ;  /* 0x0000002800c29810 */ /* 0x000fe40007ffe1ff */
[----:B------:R-:W-:Y:S01]  /*4430*/  LDSM.16.M88.4 R116, [R153+-0x1800] ;  /* 0xffe800009974783b */ /* 0x000fe20000000200 */
[----:B------:R-:W-:Y:S02]  /*4440*/  ISETP.GE.AND P4, PT, R196, RZ, PT ;  /* 0x000000ffc400720c */ /* 0x000fe40003f86270 */
[C---:B------:R-:W-:Y:S02]  /*4450*/  HMMA.16816.F32.BF16 R16, R64.reuse, R18, RZ ;  /* 0x000000124010723c */ /* 0x040fe400000418ff */
[----:B------:R-:W-:Y:S02]  /*4460*/  ISETP.GE.AND P3, PT, R197, RZ, PT ;  /* 0x000000ffc500720c */ /* 0x000fe40003f66270 */
[----:B------:R-:W-:Y:S02]  /*4470*/  ISETP.GE.AND P2, PT, R198, RZ, PT ;  /* 0x000000ffc600720c */ /* 0x000fe40003f46270 */
[-C--:B---3--:R-:W-:Y:S01]  /*4480*/  HMMA.16816.F32.BF16 R20, R64, R32.reuse, RZ ;  /* 0x000000204014723c */ /* 0x088fe200000418ff */
[----:B------:R-:W-:Y:S02]  /*4490*/  ISETP.GE.AND P6, PT, R199, RZ, PT ;  /* 0x000000ffc700720c */ /* 0x000fe40003fc6270 */
[----:B------:R-:W-:Y:S02]  /*44a0*/  ISETP.GE.AND P0, PT, R200, RZ, PT ;  /* 0x000000ffc800720c */ /* 0x000fe40003f06270 */
[----:B------:R-:W-:Y:S01]  /*44b0*/  ISETP.GE.AND P1, PT, R201, RZ, PT ;  /* 0x000000ffc900720c */ /* 0x000fe20003f26270 */
[C---:B------:R-:W-:Y:S02]  /*44c0*/  HMMA.16816.F32.BF16 R24, R60.reuse, R32, RZ ;  /* 0x000000203c18723c */ /* 0x040fe400000418ff */
[C---:B------:R-:W-:Y:S03]  /*44d0*/  @!P5 IADD3 R195, -R0.reuse, 0x29, RZ ;  /* 0x0000002900c3d810 */ /* 0x040fe60007ffe1ff */
[C---:B------:R-:W-:Y:S01]  /*44e0*/  @!P4 IADD3 R196, -R0.reuse, 0x30, RZ ;  /* 0x0000003000c4c810 */ /* 0x040fe20007ffe1ff */
[-C--:B------:R-:W-:Y:S01]  /*44f0*/  HMMA.16816.F32.BF16 R28, R60, R34.reuse, RZ ;  /* 0x000000223c1c723c */ /* 0x080fe200000418ff */
[C---:B------:R-:W-:Y:S04]  /*4500*/  @!P3 IADD3 R197, -R0.reuse, 0x31, RZ ;  /* 0x0000003100c5b810 */ /* 0x040fe80007ffe1ff */
[C---:B------:R-:W-:Y:S01]  /*4510*/  @!P2 IADD3 R198, -R0.reuse, -0x10, RZ ;  /* 0xfffffff000c6a810 */ /* 0x040fe20007ffe1ff */
[C---:B------:R-:W-:Y:S02]  /*4520*/  HMMA.16816.F32.BF16 R32, R64.reuse, R34, RZ ;  /* 0x000000224020723c */ /* 0x040fe400000418ff */
[C---:B------:R-:W-:Y:S03]  /*4530*/  @!P6 IADD3 R199, -R0.reuse, -0xf, RZ ;  /* 0xfffffff100c7e810 */ /* 0x040fe60007ffe1ff */
[C---:B------:R-:W-:Y:S01]  /*4540*/  @!P0 IADD3 R200, -R0.reuse, 0x38, RZ ;  /* 0x0000003800c88810 */ /* 0x040fe20007ffe1ff */
[-C--:B----4-:R-:W-:Y:S01]  /*4550*/  HMMA.16816.F32.BF16 R36, R64, R48.reuse, RZ ;  /* 0x000000304024723c */ /* 0x090fe200000418ff */
[----:B------:R-:W-:Y:S02]  /*4560*/  @!P1 IADD3 R201, -R0, 0x39, RZ ;  /* 0x0000003900c99810 */ /* 0x000fe40007ffe1ff */
[----:B------:R-:W-:Y:S02]  /*4570*/  PLOP3.LUT P0, PT, PT, PT, UP0, 0x80, 0x0 ;  /* 0x000000000000781c */ /* 0x000fe40003f0f008 */
[----:B------:R-:W-:Y:S01]  /*4580*/  I2FP.F32.S32 R0, R179 ;  /* 0x000000b300007245 */ /* 0x000fe20000201400 */
[C---:B------:R-:W-:Y:S02]  /*4590*/  HMMA.16816.F32.BF16 R40, R60.reuse, R48, RZ ;  /* 0x000000303c28723c */ /* 0x040fe400000418ff */
[----:B------:R-:W-:Y:S03]  /*45a0*/  I2FP.F32.S32 R173, R173 ;  /* 0x000000ad00ad7245 */ /* 0x000fe60000201400 */
[----:B------:R-:W-:Y:S01]  /*45b0*/  I2FP.F32.S32 R172, R172 ;  /* 0x000000ac00ac7245 */ /* 0x000fe20000201400 */
[-C--:B------:R-:W-:Y:S01]  /*45c0*/  HMMA.16816.F32.BF16 R44, R60, R50.reuse, RZ ;  /* 0x000000323c2c723c */ /* 0x080fe200000418ff */
[----:B------:R-:W-:Y:S04]  /*45d0*/  I2FP.F32.S32 R171, R171 ;  /* 0x000000ab00ab7245 */ /* 0x000fe80000201400 */
        /* <DEDUP_REMOVED lines=11> */
[----:B------:R-:W-:Y:S05]  /*4690*/  I2FP.F32.S32 R180, R180 ;  /* 0x000000b400b47245 */ /* 0x000fea0000201400 */
[----:B------:R-:W-:Y:S01]  /*46a0*/  HMMA.16816.F32.BF16 R64, R64, R102, RZ ;  /* 0x000000664040723c */ /* 0x000fe200000418ff */
[----:B------:R-:W1:Y:S08]  /*46b0*/  LDSM.16.M88.4 R100, [R108] ;  /* 0x000000006c64783b */ /* 0x000e700000000200 */
[----:B------:R-:W2:Y:S01]  /*46c0*/  LDSM.16.M88.4 R108, [R108+0x1000] ;  /* 0x001000006c6c783b */ /* 0x000ea20000000200 */
[-C--:B-1----:R-:W-:Y:S06]  /*46d0*/  HMMA.16816.F32.BF16 R4, R100, R104.reuse, R4 ;  /* 0x000000686404723c */ /* 0x082fec0000041804 */
[C---:B--2---:R-:W-:Y:S06]  /*46e0*/  HMMA.16816.F32.BF16 R8, R108.reuse, R104, R8 ;  /* 0x000000686c08723c */ /* 0x044fec0000041808 */
[-C--:B------:R-:W-:Y:S06]  /*46f0*/  HMMA.16816.F32.BF16 R12, R108, R106.reuse, R12 ;  /* 0x0000006a6c0c723c */ /* 0x080fec000004180c */
[C---:B------:R-:W-:Y:S01]  /*4700*/  HMMA.16816.F32.BF16 R16, R100.reuse, R106, R16 ;  /* 0x0000006a6410723c */ /* 0x040fe20000041810 */
[----:B------:R-:W1:Y:S05]  /*4710*/  LDSM.16.M88.4 R104, [R153+-0x1400] ;  /* 0xffec00009968783b */ /* 0x000e6a0000000200 */
        /* <DEDUP_REMOVED lines=44> */
[C---:B------:R-:W-:Y:S01]  /*49e0*/  FFMA.FTZ R56, R100.reuse, -UR5, R56 ;  /* 0x8000000564387c23 */ /* 0x040fe20008010038 */
        /* <DEDUP_REMOVED lines=53> */
[----:B------:R-:W-:Y:S04]  /*4d40*/  UIADD3 UR11, UR12, UR13, URZ ;  /* 0x0000000d0c0b7290 */ /* 0x000fe8000fffe03f */
[----:B------:R-:W-:Y:S02]  /*4d50*/  UIADD3 UR32, UR29, UR11, -UR8 ;  /* 0x0000000b1d207290 */ /* 0x000fe4000fffe808 */
[----:B------:R-:W-:Y:S04]  /*4d60*/  UIADD3 UR11, UR10, 0x80, URZ ;  /* 0x000000800a0b7890 */ /* 0x000fe8000fffe03f */
[----:B------:R-:W-:Y:S02]  /*4d70*/  UISETP.GE.AND UP0, UPT, UR11, UR32, UPT ;  /* 0x000000200b00728c */ /* 0x000fe4000bf06270 */
[----:B------:R-:W-:Y:S04]  /*4d80*/  UIADD3 UR11, UR12, 0x80, URZ ;  /* 0x000000800c0b7890 */ /* 0x000fe8000fffe03f */
[----:B------:R-:W-:Y:S02]  /*4d90*/  PLOP3.LUT P1, PT, PT, PT, UP0, 0x80, 0x0 ;  /* 0x000000000000781c */ /* 0x000fe40003f2f008 */
[----:B------:R-:W-:Y:S01]  /*4da0*/  IMAD.U32 R0, RZ, RZ, UR11 ;  /* 0x0000000bff007e24 */ /* 0x000fe2000f8e00ff */
[----:B------:R-:W-:Y:S04]  /*4db0*/  UMOV UR11, UR29 ;  /* 0x0000001d000b7c82 */ /* 0x000fe80008000000 */
[----:B------:R-:W-:Y:S11]  /*4dc0*/  ISETP.LT.AND P0, PT, R0, UR8, PT ;  /* 0x0000000800007c0c */ /* 0x000ff6000bf01270 */
[----:B------:R-:W-:Y:S02]  /*4dd0*/  @!UPT UIADD3 URZ, URZ, URZ, URZ ;  /* 0x0000003f3f3ff290 */ /* 0x000fe4000fffe03f */
[----:B------:R-:W-:Y:S05]  /*4de0*/  @!P1 BRA P0, `(.L_x_724) ;  /* 0x0000000c00a89947 */ /* 0x000fea0000000000 */
.L_x_723:
[----:B------:R-:W-:Y:S01]  /*4df0*/  VIADD R106, R237, UR10 ;  /* 0x0000000aed6a7c36 */ /* 0x000fe20008000000 */
[----:B------:R-:W-:Y:S01]  /*4e00*/  UIADD3 UR10, -UR11, UR8, -UR13 ;  /* 0x000000080b0a7290 */ /* 0x000fe2000fffe90d */
[----:B------:R-:W-:Y:S01]  /*4e10*/  IMAD.SHL.U32 R0, R252, 0x2, RZ ;  /* 0x00000002fc007824 */ /* 0x000fe200078e00ff */
        /* <DEDUP_REMOVED lines=8> */
[----:B------:R-:W-:Y:S01]  /*4ea0*/  UIADD3 UR10, UR8, 0x1, -UR13 ;  /* 0x00000001080a7890 */ /* 0x000fe2000fffe80d */
[----:B------:R-:W-:Y:S03]  /*4eb0*/  LOP3.LUT R0, R0, 0x6, RZ, 0xc0, !PT ;  /* 0x0000000600007812 */ /* 0x000fe600078ec0ff */
[----:B------:R-:W-:Y:S02]  /*4ec0*/  UIADD3 UR10, UR10, UR57, URZ ;  /* 0x000000390a0a7290 */ /* 0x000fe4000fffe03f */
[----:B------:R-:W-:Y:S04]  /*4ed0*/  IMAD R0, R245, 0x40, R0 ;  /* 0x00000040f5007824 */ /* 0x000fe800078e0200 */
[----:B------:R-:W-:Y:S02]  /*4ee0*/  IMAD.U32 R104, RZ, RZ, UR10 ;  /* 0x0000000aff687e24 */ /* 0x000fe4000f8e00ff */
[----:B------:R-:W-:Y:S02]  /*4ef0*/  IMAD.U32 R102, RZ, RZ, UR10 ;  /* 0x0000000aff667e24 */ /* 0x000fe4000f8e00ff */
[----:B------:R-:W-:Y:S01]  /*4f00*/  IMAD.U32 R100, RZ, RZ, UR10 ;  /* 0x0000000aff647e24 */ /* 0x000fe2000f8e00ff */
[--C-:B------:R-:W-:Y:S01]  /*4f10*/  IADD3 R104, R104, 0x8, R106.reuse ;  /* 0x0000000868687810 */ /* 0x100fe20007ffe06a */
[----:B------:R-:W-:Y:S01]  /*4f20*/  IMAD.U32 R108, RZ, RZ, UR10 ;  /* 0x0000000aff6c7e24 */ /* 0x000fe2000f8e00ff */
[--C-:B------:R-:W-:Y:S01]  /*4f30*/  IADD3 R102, R102, 0x40, R106.reuse ;  /* 0x0000004066667810 */ /* 0x100fe20007ffe06a */
[----:B------:R-:W-:Y:S01]  /*4f40*/  VIADD R0, R0, UR12 ;  /* 0x0000000c00007c36 */ /* 0x000fe20008000000 */
[----:B------:R-:W-:Y:S02]  /*4f50*/  IADD3 R100, R100, 0x48, R106 ;  /* 0x0000004864647810 */ /* 0x000fe40007ffe06a */
[----:B------:R-:W-:Y:S01]  /*4f60*/  VIADDMNMX R106, R106, R108, UR8, PT ;  /* 0x000000086a6a7e46 */ /* 0x000fe2000b80016c */
[C---:B------:R-:W-:Y:S01]  /*4f70*/  VIADD R170, R0.reuse, 0x1 ;  /* 0x0000000100aa7836 */ /* 0x040fe20000000000 */
[C---:B------:R-:W-:Y:S01]  /*4f80*/  ISETP.GE.AND P0, PT, R0.reuse, R107, PT ;  /* 0x0000006b0000720c */ /* 0x040fe20003f06270 */
[----:B------:R-:W-:Y:S01]  /*4f90*/  VIADD R169, R0, 0x8 ;  /* 0x0000000800a97836 */ /* 0x000fe20000000000 */
[----:B------:R-:W-:Y:S01]  /*4fa0*/  VIMNMX R104, R104, UR8, PT ;  /* 0x0000000868687c48 */ /* 0x000fe2000bfe0100 */
[C---:B------:R-:W-:Y:S01]  /*4fb0*/  VIADD R119, R0.reuse, 0x9 ;  /* 0x0000000900777836 */ /* 0x040fe20000000000 */
[C---:B------:R-:W-:Y:S01]  /*4fc0*/  ISETP.GE.OR P0, PT, R0.reuse, R106, !P0 ;  /* 0x0000006a0000720c */ /* 0x040fe20004706670 */
[C---:B------:R-:W-:Y:S01]  /*4fd0*/  VIADD R118, R0.reuse, 0x10 ;  /* 0x0000001000767836 */ /* 0x040fe20000000000 */
[C---:B------:R-:W-:Y:S01]  /*4fe0*/  ISETP.GE.AND P6, PT, R0.reuse, R105, PT ;  /* 0x000000690000720c */ /* 0x040fe20003fc6270 */
[----:B------:R-:W-:Y:S01]  /*4ff0*/  VIADD R117, R0, 0x11 ;  /* 0x0000001100757836 */ /* 0x000fe20000000000 */
[----:B------:R-:W-:Y:S01]  /*5000*/  FSEL R4, R4, -INF , !P0 ;  /* 0xff80000004047808 */ /* 0x000fe20004000000 */
[----:B------:R-:W-:Y:S01]  /*5010*/  VIADD R116, R0, 0x18 ;  /* 0x0000001800747836 */ /* 0x000fe20000000000 */
[----:B------:R-:W-:Y:S01]  /*5020*/  VIMNMX R102, R102, UR8, PT ;  /* 0x0000000866667c48 */ /* 0x000fe2000bfe0100 */
[C---:B------:R-:W-:Y:S01]  /*5030*/  VIADD R115, R0.reuse, 0x19 ;  /* 0x0000001900737836 */ /* 0x040fe20000000000 */
[C---:B------:R-:W-:Y:S01]  /*5040*/  ISETP.GE.AND P5, PT, R0.reuse, R103, PT ;  /* 0x000000670000720c */ /* 0x040fe20003fa6270 */
[----:B------:R-:W-:Y:S01]  /*5050*/  VIADD R114, R0, 0x20 ;  /* 0x0000002000727836 */ /* 0x000fe20000000000 */
[----:B------:R-:W-:Y:S01]  /*5060*/  VIMNMX R100, R100, UR8, PT ;  /* 0x0000000864647c48 */ /* 0x000fe2000bfe0100 */
[C---:B------:R-:W-:Y:S01]  /*5070*/  VIADD R113, R0.reuse, 0x21 ;  /* 0x0000002100717836 */ /* 0x040fe20000000000 */
[C---:B------:R-:W-:Y:S01]  /*5080*/  ISETP.GE.AND P4, PT, R0.reuse, R101, PT ;  /* 0x000000650000720c */ /* 0x040fe20003f86270 */
[----:B------:R-:W-:Y:S01]  /*5090*/  VIADD R112, R0, 0x28 ;  /* 0x0000002800707836 */ /* 0x000fe20000000000 */
[-C--:B------:R-:W-:Y:S01]  /*50a0*/  ISETP.GE.AND P3, PT, R170, R107.reuse, PT ;  /* 0x0000006baa00720c */ /* 0x080fe20003f66270 */
[C---:B------:R-:W-:Y:S01]  /*50b0*/  VIADD R111, R0.reuse, 0x29 ;  /* 0x00000029006f7836 */ /* 0x040fe20000000000 */
[-C--:B------:R-:W-:Y:S01]  /*50c0*/  ISETP.GE.AND P2, PT, R169, R107.reuse, PT ;  /* 0x0000006ba900720c */ /* 0x080fe20003f46270 */
[C---:B------:R-:W-:Y:S01]  /*50d0*/  VIADD R110, R0.reuse, 0x30 ;  /* 0x00000030006e7836 */ /* 0x040fe20000000000 */
[-C--:B------:R-:W-:Y:S01]  /*50e0*/  ISETP.GE.AND P1, PT, R119, R107.reuse, PT ;  /* 0x0000006b7700720c */ /* 0x080fe20003f26270 */
[----:B------:R-:W-:Y:S01]  /*50f0*/  VIADD R109, R0, 0x31 ;  /* 0x00000031006d7836 */ /* 0x000fe20000000000 */
[-C--:B------:R-:W-:Y:S01]  /*5100*/  ISETP.GE.AND P0, PT, R118, R107.reuse, PT ;  /* 0x0000006b7600720c */ /* 0x080fe20003f06270 */
[C---:B------:R-:W-:Y:S01]  /*5110*/  VIADD R108, R0.reuse, 0x38 ;  /* 0x00000038006c7836 */ /* 0x040fe20000000000 */
[C---:B------:R-:W-:Y:S02]  /*5120*/  ISETP.GE.OR P6, PT, R0.reuse, R104, !P6 ;  /* 0x000000680000720c */ /* 0x040fe400077c6670 */
[C---:B------:R-:W-:Y:S02]  /*5130*/  ISETP.GE.OR P5, PT, R0.reuse, R102, !P5 ;  /* 0x000000660000720c */ /* 0x040fe40006fa6670 */
[C---:B------:R-:W-:Y:S01]  /*5140*/  ISETP.GE.OR P4, PT, R0.reuse, R100, !P4 ;  /* 0x000000640000720c */ /* 0x040fe20006786670 */
[----:B------:R-:W-:Y:S01]  /*5150*/  VIADD R0, R0, 0x39 ;  /* 0x0000003900007836 */ /* 0x000fe20000000000 */
        /* <DEDUP_REMOVED lines=179> */
.L_x_724:
        /* <DEDUP_REMOVED lines=13> */
[----:B------:R-:W-:Y:S01]  /*5d60*/  FSEL R0, R0, RZ, P0 ;  /* 0x000000ff00007208 */ /* 0x000fe20000000000 */
[----:B------:R1:W-:Y:S01]  /*5d70*/  MUFU.EX2 R208, R16 ;  /* 0x0000001000d07308 */ /* 0x0003e20000000800 */
[--C-:B------:R-:W-:Y:S01]  /*5d80*/  FFMA.FTZ R7, R7, UR6, -R100.reuse ;  /* 0x0000000607077c23 */ /* 0x100fe20008010864 */
[----:B------:R-:W-:Y:S01]  /*5d90*/  FFMA.FTZ R192, R6, UR6, -R100 ;  /* 0x0000000606c07c23 */ /* 0x000fe20008010864 */
[----:B------:R-:W-:Y:S02]  /*5da0*/  IMAD.U32 R6, RZ, RZ, UR53 ;  /* 0x00000035ff067e24 */ /* 0x000fe4000f8e00ff */
[----:B------:R-:W-:Y:S01]  /*5db0*/  FFMA.FTZ R15, R15, UR6, -R0 ;  /* 0x000000060f0f7c23 */ /* 0x000fe20008010800 */
[--C-:B------:R-:W-:Y:S01]  /*5dc0*/  FFMA.FTZ R18, R18, UR6, -R100.reuse ;  /* 0x0000000612127c23 */ /* 0x100fe20008010864 */
[----:B------:R-:W-:Y:S01]  /*5dd0*/  FFMA.FTZ R175, R5, UR6, -R101 ;  /* 0x0000000605af7c23 */ /* 0x000fe20008010865 */
[----:B------:R-:W-:Y:S02]  /*5de0*/  IMAD R6, R6, 0x2, R245 ;  /* 0x0000000206067824 */ /* 0x000fe400078e02f5 */
[----:B------:R2:W-:Y:S01]  /*5df0*/  MUFU.EX2 R194, R4 ;  /* 0x0000000400c27308 */ /* 0x0005e20000000800 */
[----:B------:R-:W-:Y:S01]  /*5e00*/  FFMA.FTZ R19, R19, UR6, -R100 ;  /* 0x0000000613137c23 */ /* 0x000fe20008010864 */
[--C-:B------:R-:W-:Y:S01]  /*5e10*/  FFMA.FTZ R191, R17, UR6, -R101.reuse ;  /* 0x0000000611bf7c23 */ /* 0x100fe20008010865 */
[----:B------:R-:W-:Y:S02]  /*5e20*/  IMAD.SHL.U32 R6, R6, 0x2, RZ ;  /* 0x0000000206067824 */ /* 0x000fe400078e00ff */
[----:B------:R-:W-:Y:S01]  /*5e30*/  FFMA.FTZ R185, R14, UR6, -R0 ;  /* 0x000000060eb97c23 */ /* 0x000fe20008010800 */
[--C-:B------:R-:W-:Y:S01]  /*5e40*/  FFMA.FTZ R20, R20, UR6, -R101.reuse ;  /* 0x0000000614147c23 */ /* 0x100fe20008010865 */
[--C-:B------:R-:W-:Y:S01]  /*5e50*/  FFMA.FTZ R32, R32, UR6, -R101.reuse ;  /* 0x0000000620207c23 */ /* 0x100fe20008010865 */
[--C-:B------:R-:W-:Y:S02]  /*5e60*/  FFMA.FTZ R64, R64, UR6, -R101.reuse ;  /* 0x0000000640407c23 */ /* 0x100fe40008010865 */
[----:B------:R3:W-:Y:S01]  /*5e70*/  MUFU.EX2 R195, R7 ;  /* 0x0000000700c37308 */ /* 0x0007e20000000800 */
[----:B-1----:R-:W-:Y:S01]  /*5e80*/  FMUL.FTZ R16, R240, 1.4426950216293334961 ;  /* 0x3fb8aa3bf0107820 */ /* 0x002fe20000410000 */
[--C-:B------:R-:W-:Y:S01]  /*5e90*/  FFMA.FTZ R67, R67, UR6, -R100.reuse ;  /* 0x0000000643437c23 */ /* 0x100fe20008010864 */
[----:B------:R-:W-:Y:S01]  /*5ea0*/  FFMA.FTZ R66, R66, UR6, -R100 ;  /* 0x0000000642427c23 */ /* 0x000fe20008010864 */
[----:B------:R-:W-:Y:S01]  /*5eb0*/  FFMA.FTZ R65, R65, UR6, -R101 ;  /* 0x0000000641417c23 */ /* 0x000fe20008010865 */
[--C-:B------:R-:W-:Y:S01]  /*5ec0*/  FFMA.FTZ R63, R63, UR6, -R0.reuse ;  /* 0x000000063f3f7c23 */ /* 0x100fe20008010800 */
[----:B------:R-:W-:Y:S01]  /*5ed0*/  FSEL R16, R16, RZ, P1 ;  /* 0x000000ff10107208 */ /* 0x000fe20000800000 */
[--C-:B------:R-:W-:Y:S03]  /*5ee0*/  FFMA.FTZ R30, R30, UR6, -R0.reuse ;  /* 0x000000061e1e7c23 */ /* 0x100fe60008010800 */
[----:B------:R1:W-:Y:S01]  /*5ef0*/  MUFU.EX2 R197, R15 ;  /* 0x0000000f00c57308 */ /* 0x0003e20000000800 */
[----:B--2---:R-:W-:Y:S04]  /*5f00*/  IMAD.WIDE.U32 R4, R246, -0x2daee0ad, RZ ;  /* 0xd2511f53f6047825 */ /* 0x004fe800078e00ff */
[----:B------:R-:W-:Y:S01]  /*5f10*/  FFMA.FTZ R187, R11, UR6, -R0 ;  /* 0x000000060bbb7c23 */ /* 0x000fe20008010800 */
[--C-:B------:R-:W-:Y:S01]  /*5f20*/  FFMA.FTZ R12, R12, UR6, -R16.reuse ;  /* 0x000000060c0c7c23 */ /* 0x100fe20008010810 */
[--C-:B------:R-:W-:Y:S01]  /*5f30*/  FFMA.FTZ R60, R60, UR6, -R16.reuse ;  /* 0x000000063c3c7c23 */ /* 0x100fe20008010810 */
[----:B------:R-:W-:Y:S01]  /*5f40*/  LOP3.LUT R17, R4, UR52, RZ, 0x3c, !PT ;  /* 0x0000003404117c12 */ /* 0x000fe2000f8e3cff */
[--C-:B------:R-:W-:Y:S01]  /*5f50*/  FFMA.FTZ R190, R8, UR6, -R16.reuse ;  /* 0x0000000608be7c23 */ /* 0x100fe20008010810 */
[----:B------:R2:W-:Y:S01]  /*5f60*/  MUFU.EX2 R205, R18 ;  /* 0x0000001200cd7308 */ /* 0x0005e20000000800 */
[----:B---3--:R-:W-:Y:S02]  /*5f70*/  IMAD.U32 R7, RZ, RZ, UR9 ;  /* 0x00000009ff077e24 */ /* 0x008fe4000f8e00ff */
[----:B------:R-:W-:Y:S01]  /*5f80*/  FFMA.FTZ R28, R28, UR6, -R16 ;  /* 0x000000061c1c7c23 */ /* 0x000fe20008010810 */
[----:B------:R-:W-:Y:S01]  /*5f90*/  VIADD R8, R6, 0x1 ;  /* 0x0000000106087836 */ /* 0x000fe20000000000 */
[----:B------:R-:W-:Y:S01]  /*5fa0*/  LOP3.LUT R6, R5, UR33, R6, 0x96, !PT ;  /* 0x0000002105067c12 */ /* 0x000fe2000f8e9606 */
[----:B------:R-:W-:Y:S02]  /*5fb0*/  IMAD R4, R7, 0x8, R249 ;  /* 0x0000000807047824 */ /* 0x000fe400078e02f9 */
[--C-:B------:R-:W-:Y:S01]  /*5fc0*/  FFMA.FTZ R173, R13, UR6, -R16.reuse ;  /* 0x000000060dad7c23 */ /* 0x100fe20008010810 */
[----:B------:R-:W-:Y:S01]  /*5fd0*/  FFMA.FTZ R117, R9, UR6, -R16 ;  /* 0x0000000609757c23 */ /* 0x000fe20008010810 */
[----:B------:R-:W-:Y:S01]  /*5fe0*/  LOP3.LUT R8, R5, UR33, R8, 0x96, !PT ;  /* 0x0000002105087c12 */ /* 0x000fe2000f8e9608 */
[----:B------:R3:W-:Y:S01]  /*5ff0*/  MUFU.EX2 R199, R12 ;  /* 0x0000000c00c77308 */ /* 0x0007e20000000800 */
[----:B------:R-:W-:Y:S02]  /*6000*/  VIADD R14, R4, 0x4 ;  /* 0x00000004040e7836 */ /* 0x000fe40000000000 */
[----:B------:R-:W-:Y:S01]  /*6010*/  FFMA.FTZ R174, R10, UR6, -R0 ;  /* 0x000000060aae7c23 */ /* 0x000fe20008010800 */
[----:B------:R-:W-:Y:S04]  /*6020*/  IMAD.WIDE.U32 R4, R4, -0x326172a9, RZ ;  /* 0xcd9e8d5704047825 */ /* 0x000fe800078e00ff */
[----:B------:R-:W-:Y:S01]  /*6030*/  FFMA.FTZ R23, R23, UR6, -R100 ;  /* 0x0000000617177c23 */ /* 0x000fe20008010864 */
[----:B------:R-:W-:Y:S01]  /*6040*/  FFMA.FTZ R31, R31, UR6, -R0 ;  /* 0x000000061f1f7c23 */ /* 0x000fe20008010800 */
[----:B-1----:R-:W-:Y:S01]  /*6050*/  IMAD.WIDE.U32 R14, R14, -0x326172a9, RZ ;  /* 0xcd9e8d570e0e7825 */ /* 0x002fe200078e00ff */
[-C--:B--2---:R-:W-:Y:S01]  /*6060*/  LOP3.LUT R18, R5, R244.reuse, RZ, 0x3c, !PT ;  /* 0x000000f405127212 */ /* 0x084fe200078e3cff */
[----:B------:R1:W2:Y:S02]  /*6070*/  MUFU.EX2 R209, R19 ;  /* 0x0000001300d17308 */ /* 0x0002a40000000800 */
[----:B------:R-:W-:Y:S01]  /*6080*/  FFMA.FTZ R24, R24, UR6, -R16 ;  /* 0x0000000618187c23 */ /* 0x000fe20008010810 */
[----:B------:R-:W-:Y:S01]  /*6090*/  FFMA.FTZ R184, R22, UR6, -R100 ;  /* 0x0000000616b87c23 */ /* 0x000fe20008010864 */
[----:B------:R-:W-:Y:S01]  /*60a0*/  FFMA.FTZ R27, R27, UR6, -R0 ;  /* 0x000000061b1b7c23 */ /* 0x000fe20008010800 */
[--C-:B------:R-:W-:Y:S01]  /*60b0*/  FFMA.FTZ R172, R21, UR6, -R101.reuse ;  /* 0x0000000615ac7c23 */ /* 0x100fe20008010865 */
[--C-:B------:R-:W-:Y:S01]  /*60c0*/  FFMA.FTZ R183, R33, UR6, -R101.reuse ;  /* 0x0000000621b77c23 */ /* 0x100fe20008010865 */
[----:B------:R-:W-:Y:S01]  /*60d0*/  FFMA.FTZ R181, R29, UR6, -R16 ;  /* 0x000000061db57c23 */ /* 0x000fe20008010810 */
[----:B------:R-:W-:Y:S01]  /*60e0*/  FFMA.FTZ R182, R26, UR6, -R0 ;  /* 0x000000061ab67c23 */ /* 0x000fe20008010800 */
[----:B---3--:R-:W-:Y:S01]  /*60f0*/  LOP3.LUT R12, R15, R244, RZ, 0x3c, !PT ;  /* 0x000000f40f0c7212 */ /* 0x008fe200078e3cff */
[----:B------:R3:W-:Y:S01]  /*6100*/  MUFU.EX2 R202, R20 ;  /* 0x0000001400ca7308 */ /* 0x0007e20000000800 */
[----:B------:R-:W-:Y:S04]  /*6110*/  IMAD.WIDE.U32 R10, R6, -0x326172a9, RZ ;  /* 0xcd9e8d57060a7825 */ /* 0x000fe800078e00ff */
[----:B------:R-:W-:Y:S01]  /*6120*/  FFMA.FTZ R171, R25, UR6, -R16 ;  /* 0x0000000619ab7c23 */ /* 0x000fe20008010810 */
[----:B------:R-:W-:Y:S01]  /*6130*/  FFMA.FTZ R35, R35, UR6, -R100 ;  /* 0x0000000623237c23 */ /* 0x000fe20008010864 */
[----:B------:R-:W-:Y:S01]  /*6140*/  IMAD.WIDE.U32 R12, R12, -0x2daee0ad, RZ ;  /* 0xd2511f530c0c7825 */ /* 0x000fe200078e00ff */
[----:B------:R-:W-:Y:S02]  /*6150*/  LOP3.LUT R15, R11, UR28, R4, 0x96, !PT ;  /* 0x0000001c0b0f7c12 */ /* 0x000fe4000f8e9604 */
[----:B------:R4:W-:Y:S01]  /*6160*/  MUFU.EX2 R218, R32 ;  /* 0x0000002000da7308 */ /* 0x0009e20000000800 */
[----:B-1----:R-:W-:Y:S01]  /*6170*/  IMAD.WIDE.U32 R18, R18, -0x2daee0ad, RZ ;  /* 0xd2511f5312127825 */ /* 0x002fe200078e00ff */
[C---:B------:R-:W-:Y:S03]  /*6180*/  LOP3.LUT R5, R17.reuse, R13, RZ, 0x3c, !PT ;  /* 0x0000000d11057212 */ /* 0x040fe600078e3cff */
[--C-:B------:R-:W-:Y:S01]  /*6190*/  FFMA.FTZ R36, R36, UR6, -R101.reuse ;  /* 0x0000000624247c23 */ /* 0x100fe20008010865 */
[----:B------:R-:W-:Y:S01]  /*61a0*/  IMAD.WIDE.U32 R8, R8, -0x326172a9, RZ ;  /* 0xcd9e8d5708087825 */ /* 0x000fe200078e00ff */
[----:B------:R-:W-:Y:S03]  /*61b0*/  LOP3.LUT R6, R17, R19, RZ, 0x3c, !PT ;  /* 0x0000001311067212 */ /* 0x000fe600078e3cff */
[----:B------:R1:W-:Y:S01]  /*61c0*/  MUFU.EX2 R214, R28 ;  /* 0x0000001c00d67308 */ /* 0x0003e20000000800 */
[----:B---3--:R-:W-:Y:S01]  /*61d0*/  LOP3.LUT R20, R11, UR28, R14, 0x96, !PT ;  /* 0x0000001c0b147c12 */ /* 0x008fe2000f8e960e */
[--C-:B------:R-:W-:Y:S01]  /*61e0*/  FFMA.FTZ R170, R37, UR6, -R101.reuse ;  /* 0x0000000625aa7c23 */ /* 0x100fe20008010865 */
[C---:B------:R-:W-:Y:S01]  /*61f0*/  LOP3.LUT R13, R9.reuse, UR28, R4, 0x96, !PT ;  /* 0x0000001c090d7c12 */ /* 0x040fe2000f8e9604 */
[----:B------:R-:W-:Y:S01]  /*6200*/  IMAD.WIDE.U32 R6, R6, -0x326172a9, RZ ;  /* 0xcd9e8d5706067825 */ /* 0x000fe200078e00ff */
[----:B------:R-:W-:Y:S03]  /*6210*/  LOP3.LUT R14, R9, UR28, R14, 0x96, !PT ;  /* 0x0000001c090e7c12 */ /* 0x000fe6000f8e960e */
[--C-:B------:R-:W-:Y:S02]  /*6220*/  FFMA.FTZ R48, R48, UR6, -R101.reuse ;  /* 0x0000000630307c23 */ /* 0x100fe40008010865 */
[----:B------:R3:W-:Y:S01]  /*6230*/  MUFU.EX2 R200, R30 ;  /* 0x0000001e00c87308 */ /* 0x0007e20000000800 */
[----:B------:R-:W-:Y:S01]  /*6240*/  LOP3.LUT R22, R7, UR27, R10, 0x96, !PT ;  /* 0x0000001b07167c12 */ /* 0x000fe2000f8e960a */
[----:B------:R-:W-:Y:S01]  /*6250*/  IMAD.WIDE.U32 R4, R5, -0x326172a9, RZ ;  /* 0xcd9e8d5705047825 */ /* 0x000fe200078e00ff */
[----:B----4-:R-:W-:Y:S03]  /*6260*/  LOP3.LUT R32, R7, UR27, R8, 0x96, !PT ;  /* 0x0000001b07207c12 */ /* 0x010fe6000f8e9608 */
[--C-:B------:R-:W-:Y:S01]  /*6270*/  FFMA.FTZ R34, R34, UR6, -R100.reuse ;  /* 0x0000000622227c23 */ /* 0x100fe20008010864 */
[--C-:B------:R-:W-:Y:S01]  /*6280*/  FFMA.FTZ R51, R51, UR6, -R100.reuse ;  /* 0x0000000633337c23 */ /* 0x100fe20008010864 */
[----:B------:R-:W-:Y:S02]  /*6290*/  FFMA.FTZ R180, R38, UR6, -R100 ;  /* 0x0000000626b47c23 */ /* 0x000fe40008010864 */
[----:B------:R4:W-:Y:S01]  /*62a0*/  MUFU.EX2 R201, R23 ;  /* 0x0000001700c97308 */ /* 0x0009e20000000800 */
[----:B-1----:R-:W-:Y:S01]  /*62b0*/  LOP3.LUT R28, R5, UR27, R10, 0x96, !PT ;  /* 0x0000001b051c7c12 */ /* 0x002fe2000f8e960a */
[----:B------:R-:W-:Y:S04]  /*62c0*/  IMAD.WIDE.U32 R10, R15, -0x2daee0ad, RZ ;  /* 0xd2511f530f0a7825 */ /* 0x000fe800078e00ff */
[----:B------:R-:W-:Y:S01]  /*62d0*/  FFMA.FTZ R44, R44, UR6, -R16 ;  /* 0x000000062c2c7c23 */ /* 0x000fe20008010810 */
[----:B------:R-:W-:Y:S01]  /*62e0*/  FFMA.FTZ R50, R50, UR6, -R100 ;  /* 0x0000000632327c23 */ /* 0x000fe20008010864 */
[----:B------:R-:W-:Y:S01]  /*62f0*/  FFMA.FTZ R47, R47, UR6, -R0 ;  /* 0x000000062f2f7c23 */ /* 0x000fe20008010800 */
[----:B------:R-:W-:Y:S01]  /*6300*/  FFMA.FTZ R39, R39, UR6, -R100 ;  /* 0x0000000627277c23 */ /* 0x000fe20008010864 */
[----:B------:R-:W-:Y:S01]  /*6310*/  MUFU.EX2 R215, R31 ;  /* 0x0000001f00d77308 */ /* 0x000fe20000000800 */
[----:B---3--:R-:W-:Y:S01]  /*6320*/  LOP3.LUT R30, R5, UR27, R8, 0x96, !PT ;  /* 0x0000001b051e7c12 */ /* 0x008fe2000f8e9608 */
[----:B------:R-:W-:Y:S01]  /*6330*/  IMAD.WIDE.U32 R8, R13, -0x2daee0ad, RZ ;  /* 0xd2511f530d087825 */ /* 0x000fe200078e00ff */
[----:B------:R-:W-:Y:S03]  /*6340*/  LOP3.LUT R5, R11, UR26, R18, 0x96, !PT ;  /* 0x0000001a0b057c12 */ /* 0x000fe6000f8e9612 */
[----:B------:R-:W-:Y:S01]  /*6350*/  FFMA.FTZ R40, R40, UR6, -R16 ;  /* 0x0000000628287c23 */ /* 0x000fe20008010810 */
[----:B------:R-:W-:Y:S01]  /*6360*/  IMAD.WIDE.U32 R14, R14, -0x2daee0ad, RZ ;  /* 0xd2511f530e0e7825 */ /* 0x000fe200078e00ff */
[----:B------:R-:W-:Y:S02]  /*6370*/  LOP3.LUT R18, R9, UR26, R18, 0x96, !PT ;  /* 0x0000001a09127c12 */ /* 0x000fe4000f8e9612 */
[----:B------:R1:W-:Y:S01]  /*6380*/  MUFU.EX2 R198, R24 ;  /* 0x0000001800c67308 */ /* 0x0003e20000000800 */
[--C-:B------:R-:W-:Y:S01]  /*6390*/  FFMA.FTZ R49, R49, UR6, -R101.reuse ;  /* 0x0000000631317c23 */ /* 0x100fe20008010865 */
[----:B------:R-:W-:Y:S01]  /*63a0*/  IMAD.WIDE.U32 R20, R20, -0x2daee0ad, RZ ;  /* 0xd2511f5314147825 */ /* 0x000fe200078e00ff */
[----:B------:R-:W-:Y:S03]  /*63b0*/  LOP3.LUT R7, R15, UR26, R12, 0x96, !PT ;  /* 0x0000001a0f077c12 */ /* 0x000fe6000f8e960c */
[----:B------:R-:W-:Y:S01]  /*63c0*/  FFMA.FTZ R43, R43, UR6, -R0 ;  /* 0x000000062b2b7c23 */ /* 0x000fe20008010800 */
[----:B------:R-:W-:Y:S01]  /*63d0*/  IMAD.WIDE.U32 R32, R32, -0x2daee0ad, RZ ;  /* 0xd2511f5320207825 */ /* 0x000fe200078e00ff */
[----:B------:R-:W-:Y:S02]  /*63e0*/  LOP3.LUT R19, R21, UR26, R12, 0x96, !PT ;  /* 0x0000001a15137c12 */ /* 0x000fe4000f8e960c */
[----:B------:R3:W-:Y:S01]  /*63f0*/  MUFU.EX2 R196, R27 ;  /* 0x0000001b00c47308 */ /* 0x0007e20000000800 */
[----:B------:R-:W-:Y:S01]  /*6400*/  FFMA.FTZ R46, R46, UR6, -R0 ;  /* 0x000000062e2e7c23 */ /* 0x000fe20008010800 */
[----:B------:R-:W-:Y:S01]  /*6410*/  IMAD.WIDE.U32 R28, R28, -0x2daee0ad, RZ ;  /* 0xd2511f531c1c7825 */ /* 0x000fe200078e00ff */
[----:B------:R-:W-:Y:S03]  /*6420*/  LOP3.LUT R12, R33, UR24, R8, 0x96, !PT ;  /* 0x00000018210c7c12 */ /* 0x000fe6000f8e9608 */
[--C-:B------:R-:W-:Y:S01]  /*6430*/  FFMA.FTZ R52, R52, UR6, -R101.reuse ;  /* 0x0000000634347c23 */ /* 0x100fe20008010865 */
[----:B----4-:R-:W-:Y:S04]  /*6440*/  IMAD.WIDE.U32 R22, R22, -0x2daee0ad, RZ ;  /* 0xd2511f5316167825 */ /* 0x010fe800078e00ff */
[----:B------:R-:W-:Y:S01]  /*6450*/  FFMA.FTZ R101, R53, UR6, -R101 ;  /* 0x0000000635657c23 */ /* 0x000fe20008010865 */
[----:B------:R-:W-:Y:S01]  /*6460*/  MUFU.EX2 R216, R64 ;  /* 0x0000004000d87308 */ /* 0x000fe20000000800 */
[----:B------:R-:W-:Y:S01]  /*6470*/  FFMA.FTZ R55, R55, UR6, -R100 ;  /* 0x0000000637377c23 */ /* 0x000fe20008010864 */
[----:B------:R-:W-:Y:S01]  /*6480*/  IMAD.WIDE.U32 R8, R5, -0x326172a9, RZ ;  /* 0xcd9e8d5705087825 */ /* 0x000fe200078e00ff */
[----:B------:R-:W-:Y:S02]  /*6490*/  LOP3.LUT R5, R29, UR24, R20, 0x96, !PT ;  /* 0x000000181d057c12 */ /* 0x000fe4000f8e9614 */
[----:B-1----:R-:W-:Y:S01]  /*64a0*/  LOP3.LUT R24, R23, UR24, R10, 0x96, !PT ;  /* 0x0000001817187c12 */ /* 0x002fe2000f8e960a */
[----:B------:R-:W-:Y:S01]  /*64b0*/  IMAD.WIDE.U32 R20, R18, -0x326172a9, RZ ;  /* 0xcd9e8d5712147825 */ /* 0x000fe200078e00ff */
[----:B------:R-:W-:Y:S03]  /*64c0*/  LOP3.LUT R26, R9, UR25, R6, 0x96, !PT ;  /* 0x00000019091a7c12 */ /* 0x000fe6000f8e9606 */
        /* <DEDUP_REMOVED lines=8> */
[--C-:B------:R-:W-:Y:S01]  /*6550*/  FFMA.FTZ R45, R45, UR6, -R16.reuse ;  /* 0x000000062d2d7c23 */ /* 0x100fe20008010810 */
[----:B------:R-:W-:Y:S01]  /*6560*/  FFMA.FTZ R41, R41, UR6, -R16 ;  /* 0x0000000629297c23 */ /* 0x000fe20008010810 */
[----:B------:R-:W-:Y:S01]  /*6570*/  LOP3.LUT R14, R31, UR24, R14, 0x96, !PT ;  /* 0x000000181f0e7c12 */ /* 0x000fe2000f8e960e */
[----:B------:R-:W-:Y:S04]  /*6580*/  IMAD.WIDE.U32 R24, R24, -0x326172a9, RZ ;  /* 0xcd9e8d5718187825 */ /* 0x000fe800078e00ff */
[--C-:B------:R-:W-:Y:S01]  /*6590*/  FFMA.FTZ R59, R59, UR6, -R0.reuse ;  /* 0x000000063b3b7c23 */ /* 0x100fe20008010800 */
[----:B------:R-:W-:Y:S01]  /*65a0*/  FFMA.FTZ R58, R58, UR6, -R0 ;  /* 0x000000063a3a7c23 */ /* 0x000fe20008010800 */
[----:B---3--:R-:W-:Y:S01]  /*65b0*/  IMAD.WIDE.U32 R26, R26, -0x2daee0ad, RZ ;  /* 0xd2511f531a1a7825 */ /* 0x008fe200078e00ff */
[----:B------:R-:W-:Y:S01]  /*65c0*/  LOP3.LUT R29, R25, UR23, R8, 0x96, !PT ;  /* 0x00000017191d7c12 */ /* 0x000fe2000f8e9608 */
[----:B------:R-:W-:Y:S02]  /*65d0*/  MUFU.EX2 R193, R66 ;  /* 0x0000004200c17308 */ /* 0x000fe40000000800 */
[----:B------:R-:W-:Y:S01]  /*65e0*/  FFMA.FTZ R0, R62, UR6, -R0 ;  /* 0x000000063e007c23 */ /* 0x000fe20008010800 */
[----:B------:R-:W-:Y:S01]  /*65f0*/  IMAD.WIDE.U32 R10, R10, -0x2daee0ad, RZ ;  /* 0xd2511f530a0a7825 */ /* 0x000fe200078e00ff */
[----:B------:R-:W-:Y:S03]  /*6600*/  LOP3.LUT R21, R27, UR22, R22, 0x96, !PT ;  /* 0x000000161b157c12 */ /* 0x000fe6000f8e9616 */
[----:B------:R-:W-:Y:S01]  /*6610*/  FFMA.FTZ R56, R56, UR6, -R16 ;  /* 0x0000000638387c23 */ /* 0x000fe20008010810 */
[----:B------:R-:W-:Y:S01]  /*6620*/  IMAD.WIDE.U32 R6, R7, -0x326172a9, RZ ;  /* 0xcd9e8d5707067825 */ /* 0x000fe200078e00ff */
        /* <DEDUP_REMOVED lines=9> */
[----:B------:R-:W-:Y:S01]  /*66c0*/  IMAD.WIDE.U32 R8, R5, -0x326172a9, RZ ;  /* 0xcd9e8d5705087825 */ /* 0x000fe200078e00ff */
[----:B------:R-:W-:Y:S03]  /*66d0*/  LOP3.LUT R33, R13, UR23, R20, 0x96, !PT ;  /* 0x000000170d217c12 */ /* 0x000fe6000f8e9614 */
[----:B------:R-:W-:Y:S01]  /*66e0*/  IMAD.WIDE.U32 R28, R29, -0x2daee0ad, RZ ;  /* 0xd2511f531d1c7825 */ /* 0x000fe200078e00ff */
[----:B------:R-:W-:Y:S03]  /*66f0*/  LOP3.LUT R22, R9, UR23, R18, 0x96, !PT ;  /* 0x0000001709167c12 */ /* 0x000fe6000f8e9612 */
[----:B------:R1:W3:Y:S01]  /*6700*/  MUFU.EX2 R217, R35 ;  /* 0x0000002300d97308 */ /* 0x0002e20000000800 */
        /* <DEDUP_REMOVED lines=24> */
[----:B------:R-:W3:Y:S01]  /*6890*/  MUFU.EX2 R219, R48 ;  /* 0x0000003000db7308 */ /* 0x000ee20000000800 */
[----:B------:R-:W-:Y:S01]  /*68a0*/  IMAD.WIDE.U32 R8, R9, -0x326172a9, RZ ;  /* 0xcd9e8d5709087825 */ /* 0x000fe200078e00ff */
[----:B------:R-:W-:Y:S02]  /*68b0*/  LOP3.LUT R19, R11, UR18, R28, 0x96, !PT ;  /* 0x000000120b137c12 */ /* 0x000fe4000f8e961c */
[----:B------:R-:W-:Y:S01]  /*68c0*/  SHF.R.U32.HI R12, RZ, 0x18, R10 ;  /* 0x00000018ff0c7819 */ /* 0x000fe2000001160a */
[----:B------:R-:W-:Y:S01]  /*68d0*/  IMAD.WIDE.U32 R4, R5, -0x2daee0ad, RZ ;  /* 0xd2511f5305047825 */ /* 0x000fe200078e00ff */
[----:B------:R-:W-:Y:S04]  /*68e0*/  LOP3.LUT R20, R9, UR19, R20, 0x96, !PT ;  /* 0x0000001309147c12 */ /* 0x000fe8000f8e9614 */
[----:B------:R2:W-:Y:S01]  /*68f0*/  MUFU.EX2 R211, R34 ;  /* 0x0000002200d37308 */ /* 0x0005e20000000800 */
[----:B------:R-:W-:Y:S01]  /*6900*/  LOP3.LUT R14, R8, 0xff, RZ, 0xc0, !PT ;  /* 0x000000ff080e7812 */ /* 0x000fe200078ec0ff */
[----:B------:R-:W-:Y:S01]  /*6910*/  IMAD.WIDE.U32 R6, R6, -0x326172a9, RZ ;  /* 0xcd9e8d5706067825 */ /* 0x000fe200078e00ff */
[--C-:B------:R-:W-:Y:S02]  /*6920*/  SHF.R.U32.HI R15, RZ, 0x18, R8.reuse ;  /* 0x00000018ff0f7819 */ /* 0x100fe40000011608 */
[----:B------:R-:W-:Y:S02]  /*6930*/  SHF.R.U32.HI R28, RZ, 0x10, R8 ;  /* 0x00000010ff1c7819 */ /* 0x000fe40000011608 */
[----:B-1----:R-:W-:Y:S03]  /*6940*/  LOP3.LUT R35, R8, 0xffff, RZ, 0xc0, !PT ;  /* 0x0000ffff08237812 */ /* 0x002fe600078ec0ff */
[----:B------:R-:W1:Y:S01]  /*6950*/  MUFU.EX2 R220, R51 ;  /* 0x0000003300dc7308 */ /* 0x000e620000000800 */
[C---:B------:R-:W-:Y:S02]  /*6960*/  LOP3.LUT R9, R4.reuse, 0xff, RZ, 0xc0, !PT ;  /* 0x000000ff04097812 */ /* 0x040fe400078ec0ff */
[--C-:B------:R-:W-:Y:S02]  /*6970*/  SHF.R.U32.HI R8, RZ, 0x18, R4.reuse ;  /* 0x00000018ff087819 */ /* 0x100fe40000011604 */
[----:B------:R-:W-:Y:S02]  /*6980*/  SHF.R.U32.HI R33, RZ, 0x10, R4 ;  /* 0x00000010ff217819 */ /* 0x000fe40000011604 */
[----:B------:R-:W-:Y:S03]  /*6990*/  LOP3.LUT R37, R4, 0xffff, RZ, 0xc0, !PT ;  /* 0x0000ffff04257812 */ /* 0x000fe600078ec0ff */
[----:B------:R-:W1:Y:S01]  /*69a0*/  MUFU.EX2 R207, R44 ;  /* 0x0000002c00cf7308 */ /* 0x000e620000000800 */
[----:B------:R-:W-:Y:S02]  /*69b0*/  LOP3.LUT R4, R6, 0xff, RZ, 0xc0, !PT ;  /* 0x000000ff06047812 */ /* 0x000fe400078ec0ff */
[----:B------:R-:W-:Y:S02]  /*69c0*/  ISETP.LE.U32.AND P4, PT, R15, UR7, PT ;  /* 0x000000070f007c0c */ /* 0x000fe4000bf83070 */
[----:B------:R-:W-:Y:S02]  /*69d0*/  ISETP.LE.U32.AND P3, PT, R14, UR7, PT ;  /* 0x000000070e007c0c */ /* 0x000fe4000bf63070 */
[----:B------:R-:W-:Y:S03]  /*69e0*/  LOP3.LUT R17, R5, UR18, R22, 0x96, !PT ;  /* 0x0000001205117c12 */ /* 0x000fe6000f8e9616 */
[----:B------:R-:W1:Y:S01]  /*69f0*/  MUFU.EX2 R212, R50 ;  /* 0x0000003200d47308 */ /* 0x000e620000000800 */
[C---:B------:R-:W-:Y:S02]  /*6a00*/  LOP3.LUT R13, R10.reuse, 0xff, RZ, 0xc0, !PT ;  /* 0x000000ff0a0d7812 */ /* 0x040fe400078ec0ff */
[----:B------:R-:W-:Y:S02]  /*6a10*/  SHF.R.U32.HI R31, RZ, 0x10, R10 ;  /* 0x00000010ff1f7819 */ /* 0x000fe4000001160a */
[----:B----4-:R-:W-:Y:S01]  /*6a20*/  LOP3.LUT R36, R10, 0xffff, RZ, 0xc0, !PT ;  /* 0x0000ffff0a247812 */ /* 0x010fe200078ec0ff */
[----:B------:R-:W-:Y:S01]  /*6a30*/  IMAD.WIDE.U32 R10, R27, -0x2daee0ad, RZ ;  /* 0xd2511f531b0a7825 */ /* 0x000fe200078e00ff */
[----:B------:R-:W-:Y:S03]  /*6a40*/  ISETP.LE.U32.AND P0, PT, R4, UR7, PT ;  /* 0x0000000704007c0c */ /* 0x000fe6000bf03070 */
[----:B------:R-:W-:Y:S01]  /*6a50*/  MUFU.EX2 R204, R47 ;  /* 0x0000002f00cc7308 */ /* 0x000fe20000000800 */
[----:B------:R-:W-:Y:S01]  /*6a60*/  ISETP.LE.U32.AND P1, PT, R12, UR7, PT ;  /* 0x000000070c007c0c */ /* 0x000fe2000bf23070 */
[----:B------:R-:W-:Y:S01]  /*6a70*/  IMAD.WIDE.U32 R4, R23, -0x326172a9, RZ ;  /* 0xcd9e8d5717047825 */ /* 0x000fe200078e00ff */
[----:B------:R-:W-:Y:S02]  /*6a80*/  ISETP.LE.U32.AND P2, PT, R13, UR7, PT ;  /* 0x000000070d007c0c */ /* 0x000fe4000bf43070 */
[----:B------:R-:W-:Y:S02]  /*6a90*/  LOP3.LUT R15, R11, UR18, R32, 0x96, !PT ;  /* 0x000000120b0f7c12 */ /* 0x000fe4000f8e9620 */
[----:B------:R-:W-:Y:S03]  /*6aa0*/  LOP3.LUT R13, R5, UR19, R24, 0x96, !PT ;  /* 0x00000013050d7c12 */ /* 0x000fe6000f8e9618 */
[----:B------:R4:W1:Y:S01]  /*6ab0*/  MUFU.EX2 R203, R39 ;  /* 0x0000002700cb7308 */ /* 0x0008620000000800 */
[C---:B------:R-:W-:Y:S02]  /*6ac0*/  LOP3.LUT R25, R4.reuse, 0xff, RZ, 0xc0, !PT ;  /* 0x000000ff04197812 */ /* 0x040fe400078ec0ff */
[--C-:B------:R-:W-:Y:S02]  /*6ad0*/  SHF.R.U32.HI R24, RZ, 0x18, R4.reuse ;  /* 0x00000018ff187819 */ /* 0x100fe40000011604 */
[----:B------:R-:W-:Y:S02]  /*6ae0*/  SHF.R.U32.HI R27, RZ, 0x10, R4 ;  /* 0x00000010ff1b7819 */ /* 0x000fe40000011604 */
[----:B------:R-:W-:Y:S03]  /*6af0*/  LOP3.LUT R32, R4, 0xffff, RZ, 0xc0, !PT ;  /* 0x0000ffff04207812 */ /* 0x000fe600078ec0ff */
[----:B------:R-:W-:Y:S01]  /*6b00*/  MUFU.EX2 R192, R192 ;  /* 0x000000c000c07308 */ /* 0x000fe20000000800 */
[----:B------:R-:W-:Y:S02]  /*6b10*/  SHF.R.U32.HI R4, RZ, 0x18, R20 ;  /* 0x00000018ff047819 */ /* 0x000fe40000011614 */
[----:B------:R-:W-:Y:S02]  /*6b20*/  SHF.R.U32.HI R14, RZ, 0x18, R6 ;  /* 0x00000018ff0e7819 */ /* 0x000fe40000011606 */
[----:B------:R-:W-:Y:S02]  /*6b30*/  ISETP.LE.U32.AND P6, PT, R9, UR7, PT ;  /* 0x0000000709007c0c */ /* 0x000fe4000bfc3070 */
[----:B------:R-:W-:Y:S03]  /*6b40*/  LOP3.LUT R5, R20, 0xff, RZ, 0xc0, !PT ;  /* 0x000000ff14057812 */ /* 0x000fe600078ec0ff */
[----:B------:R-:W1:Y:S01]  /*6b50*/  MUFU.EX2 R191, R191 ;  /* 0x000000bf00bf7308 */ /* 0x000e620000000800 */
[----:B------:R-:W-:Y:S01]  /*6b60*/  ISETP.LE.U32.AND P5, PT, R8, UR7, PT ;  /* 0x0000000708007c0c */ /* 0x000fe2000bfa3070 */
[----:B------:R-:W-:Y:S01]  /*6b70*/  IMAD.WIDE.U32 R8, R29, -0x326172a9, RZ ;  /* 0xcd9e8d571d087825 */ /* 0x000fe200078e00ff */
[----:B------:R-:W-:Y:S02]  /*6b80*/  LOP3.LUT R18, R7, UR19, R18, 0x96, !PT ;  /* 0x0000001307127c12 */ /* 0x000fe4000f8e9612 */
[----:B--2---:R-:W-:Y:S02]  /*6b90*/  SHF.R.U32.HI R34, RZ, 0x10, R6 ;  /* 0x00000010ff227819 */ /* 0x004fe40000011606 */
[----:B------:R-:W-:Y:S01]  /*6ba0*/  LOP3.LUT R38, R6, 0xffff, RZ, 0xc0, !PT ;  /* 0x0000ffff06267812 */ /* 0x000fe200078ec0ff */
[----:B------:R-:W-:Y:S01]  /*6bb0*/  IMAD.WIDE.U32 R6, R21, -0x2daee0ad, RZ ;  /* 0xd2511f5315067825 */ /* 0x000fe200078e00ff */
[----:B------:R-:W-:Y:S01]  /*6bc0*/  LOP3.LUT R21, R8, 0xff, RZ, 0xc0, !PT ;  /* 0x000000ff08157812 */ /* 0x000fe200078ec0ff */
[----:B------:R-:W-:Y:S01]  /*6bd0*/  MUFU.EX2 R190, R190 ;  /* 0x000000be00be7308 */ /* 0x000fe20000000800 */
[----:B------:R-:W-:Y:S02]  /*6be0*/  SHF.R.U32.HI R22, RZ, 0x18, R8 ;  /* 0x00000018ff167819 */ /* 0x000fe40000011608 */
[----:B------:R-:W-:Y:S02]  /*6bf0*/  LOP3.LUT R23, R10, 0xff, RZ, 0xc0, !PT ;  /* 0x000000ff0a177812 */ /* 0x000fe400078ec0ff */
[----:B------:R-:W-:Y:S02]  /*6c00*/  LOP3.LUT R12, R7, UR18, R30, 0x96, !PT ;  /* 0x00000012070c7c12 */ /* 0x000fe4000f8e961e */
[----:B------:R-:W-:Y:S03]  /*6c10*/  LOP3.LUT R30, R8, 0xffff, RZ, 0xc0, !PT ;  /* 0x0000ffff081e7812 */ /* 0x000fe600078ec0ff */
[----:B------:R-:W-:Y:S01]  /*6c20*/  MUFU.EX2 R185, R185 ;  /* 0x000000b900b97308 */ /* 0x000fe20000000800 */
[----:B------:R-:W-:Y:S02]  /*6c30*/  SHF.R.U32.HI R29, RZ, 0x10, R10 ;  /* 0x00000010ff1d7819 */ /* 0x000fe4000001160a */
[----:B----4-:R-:W-:Y:S02]  /*6c40*/  LOP3.LUT R39, R10, 0xffff, RZ, 0xc0, !PT ;  /* 0x0000ffff0a277812 */ /* 0x010fe400078ec0ff */
[----:B------:R-:W-:Y:S02]  /*6c50*/  SHF.R.U32.HI R11, RZ, 0x10, R6 ;  /* 0x00000010ff0b7819 */ /* 0x000fe40000011606 */
[----:B------:R-:W-:Y:S03]  /*6c60*/  LOP3.LUT R7, R6, 0xffff, RZ, 0xc0, !PT ;  /* 0x0000ffff06077812 */ /* 0x000fe600078ec0ff */
[----:B------:R-:W2:Y:S10]  /*6c70*/  MUFU.EX2 R187, R187 ;  /* 0x000000bb00bb7308 */ /* 0x000eb40000000800 */
        /* <DEDUP_REMOVED lines=30> */
[----:B---3--:R-:W-:Y:S01]  /*6e60*/  @!P1 FADD.FTZ R217, -R217, -RZ ;  /* 0x800000ffd9d99221 */ /* 0x008fe20000010100 */
[----:B------:R-:W-:Y:S01]  /*6e70*/  LOP3.LUT R4, R28, 0xff, RZ, 0xc0, !PT ;  /* 0x000000ff1c047812 */ /* 0x000fe200078ec0ff */
        /* <DEDUP_REMOVED lines=10> */
[----:B-1----:R-:W-:Y:S01]  /*6f20*/  @!P3 FADD.FTZ R220, -R220, -RZ ;  /* 0x800000ffdcdcb221 */ /* 0x002fe20000010100 */
        /* <DEDUP_REMOVED lines=35> */
[----:B------:R-:W-:Y:S01]  /*7160*/  @!P3 FADD.FTZ R212, -R212, -RZ ;  /* 0x800000ffd4d4b221 */ /* 0x000fe20000010100 */
[----:B------:R-:W-:Y:S01]  /*7170*/  ISETP.LE.U32.AND P6, PT, R9, UR7, PT ;  /* 0x0000000709007c0c */ /* 0x000fe2000bfc3070 */
[----:B------:R-:W-:Y:S01]  /*7180*/  @!P1 FADD.FTZ R216, -R216, -RZ ;  /* 0x800000ffd8d89221 */ /* 0x000fe20000010100 */
[----:B------:R-:W-:Y:S02]  /*7190*/  LOP3.LUT R4, R4, 0xffff, RZ, 0xc0, !PT ;  /* 0x0000ffff04047812 */ /* 0x000fe400078ec0ff */
[----:B------:R-:W-:Y:S02]  /*71a0*/  SHF.R.U32.HI R5, RZ, 0x10, R20 ;  /* 0x00000010ff057819 */ /* 0x000fe40000011614 */
[----:B------:R-:W-:Y:S02]  /*71b0*/  SHF.R.U32.HI R26, RZ, 0x10, R8 ;  /* 0x00000010ff1a7819 */ /* 0x000fe40000011608 */
[----:B------:R-:W-:Y:S01]  /*71c0*/  ISETP.LE.U32.AND P4, PT, R4, UR7, PT ;  /* 0x0000000704007c0c */ /* 0x000fe2000bf83070 */
[----:B------:R-:W-:Y:S01]  /*71d0*/  @!P0 FADD.FTZ R203, -R203, -RZ ;  /* 0x800000ffcbcb8221 */ /* 0x000fe20000010100 */
[----:B------:R-:W-:Y:S01]  /*71e0*/  LOP3.LUT R8, R6, 0xff, RZ, 0xc0, !PT ;  /* 0x000000ff06087812 */ /* 0x000fe200078ec0ff */
[----:B------:R-:W-:Y:S01]  /*71f0*/  @!P2 FADD.FTZ R204, -R204, -RZ ;  /* 0x800000ffcccca221 */ /* 0x000fe20000010100 */
[----:B------:R-:W-:Y:S01]  /*7200*/  LOP3.LUT R5, R5, 0xff, RZ, 0xc0, !PT ;  /* 0x000000ff05057812 */ /* 0x000fe200078ec0ff */
[----:B------:R-:W-:Y:S01]  /*7210*/  @!P6 FADD.FTZ R213, -R213, -RZ ;  /* 0x800000ffd5d5e221 */ /* 0x000fe20000010100 */
[----:B------:R-:W-:Y:S02]  /*7220*/  SHF.R.U32.HI R4, RZ, 0x18, R14 ;  /* 0x00000018ff047819 */ /* 0x000fe4000001160e */
[----:B------:R-:W-:Y:S02]  /*7230*/  ISETP.LE.U32.AND P5, PT, R8, UR7, PT ;  /* 0x0000000708007c0c */ /* 0x000fe4000bfa3070 */
[----:B------:R-:W-:Y:S02]  /*7240*/  ISETP.LE.U32.AND P3, PT, R5, UR7, PT ;  /* 0x0000000705007c0c */ /* 0x000fe4000bf63070 */
[----:B------:R-:W-:Y:S01]  /*7250*/  ISETP.LE.U32.AND P1, PT, R4, UR7, PT ;  /* 0x0000000704007c0c */ /* 0x000fe2000bf23070 */
[----:B------:R-:W-:Y:S01]  /*7260*/  @!P4 FADD.FTZ R191, -R191, -RZ ;  /* 0x800000ffbfbfc221 */ /* 0x000fe20000010100 */
[----:B------:R-:W-:Y:S02]  /*7270*/  LOP3.LUT R5, R14, 0xff, RZ, 0xc0, !PT ;  /* 0x000000ff0e057812 */ /* 0x000fe400078ec0ff */
[----:B------:R-:W-:Y:S02]  /*7280*/  LOP3.LUT R4, R26, 0xff, RZ, 0xc0, !PT ;  /* 0x000000ff1a047812 */ /* 0x000fe400078ec0ff */
[----:B------:R-:W-:Y:S02]  /*7290*/  ISETP.LE.U32.AND P2, PT, R5, UR7, PT ;  /* 0x0000000705007c0c */ /* 0x000fe4000bf43070 */
[----:B------:R-:W-:Y:S01]  /*72a0*/  ISETP.LE.U32.AND P6, PT, R4, UR7, PT ;  /* 0x0000000704007c0c */ /* 0x000fe2000bfc3070 */
[----:B------:R-:W-:Y:S01]  /*72b0*/  @!P5 FADD.FTZ R210, -R210, -RZ ;  /* 0x800000ffd2d2d221 */ /* 0x000fe20000010100 */
[----:B------:R-:W-:Y:S01]  /*72c0*/  SHF.R.U32.HI R5, RZ, 0x10, R19 ;  /* 0x00000010ff057819 */ /* 0x000fe20000011613 */
[----:B------:R-:W-:Y:S01]  /*72d0*/  @!P3 FADD.FTZ R192, -R192, -RZ ;  /* 0x800000ffc0c0b221 */ /* 0x000fe20000010100 */
[----:B------:R-:W-:Y:S01]  /*72e0*/  SHF.R.U32.HI R4, RZ, 0x8, R36 ;  /* 0x00000008ff047819 */ /* 0x000fe20000011624 */
[----:B--2---:R-:W-:Y:S01]  /*72f0*/  @!P1 FADD.FTZ R187, -R187, -RZ ;  /* 0x800000ffbbbb9221 */ /* 0x004fe20000010100 */
[----:B------:R-:W-:Y:S02]  /*7300*/  SHF.R.U32.HI R10, RZ, 0x18, R6 ;  /* 0x00000018ff0a7819 */ /* 0x000fe40000011606 */
[----:B------:R-:W-:Y:S02]  /*7310*/  LOP3.LUT R5, R5, 0xff, RZ, 0xc0, !PT ;  /* 0x000000ff05057812 */ /* 0x000fe400078ec0ff */
[----:B------:R-:W-:Y:S01]  /*7320*/  LOP3.LUT R4, R4, 0xffff, RZ, 0xc0, !PT ;  /* 0x0000ffff04047812 */ /* 0x000fe200078ec0ff */
[----:B------:R-:W-:Y:S01]  /*7330*/  @!P2 FADD.FTZ R190, -R190, -RZ ;  /* 0x800000ffbebea221 */ /* 0x000fe20000010100 */
[----:B------:R-:W-:Y:S01]  /*7340*/  SHF.R.U32.HI R6, RZ, 0x10, R17 ;  /* 0x00000010ff067819 */ /* 0x000fe20000011611 */
        /* <DEDUP_REMOVED lines=8> */
[----:B----4-:R-:W-:Y:S01]  /*73d0*/  @!P5 FADD.FTZ R184, -R184, -RZ ;  /* 0x800000ffb8b8d221 */ /* 0x010fe20000010100 */
        /* <DEDUP_REMOVED lines=532> */
.L_x_725:
[----:B------:R-:W-:Y:S01]  /*9520*/  STS [R223+0x8000], R175 ;  /* 0x008000afdf007388 */ /* 0x000fe20000000800 */
[----:B---3--:R-:W-:Y:S02]  /*9530*/  F2FP.BF16.F32.PACK_AB R4, R168, R64 ;  /* 0x00000040a804723e */ /* 0x008fe400000010ff */
        /* <DEDUP_REMOVED lines=119> */
.L_x_726:
[----:B------:R-:W-:Y:S01]  /*9cb0*/  LDSM.16.M88.4 R16, [R154] ;  /* 0x000000009a10783b */ /* 0x000fe20000000200 */
[----:B--2---:R-:W-:Y:S01]  /*9cc0*/  IMAD.MOV.U32 R5, RZ, RZ, 0x4 ;  /* 0x00000004ff057424 */ /* 0x004fe200078e00ff */
[----:B------:R-:W-:Y:S01]  /*9cd0*/  @UP2 UIADD3 UR11, UP0, UR16, -0x200, URZ ;  /* 0xfffffe00100b2890 */ /* 0x000fe2000ff1e03f */
[----:B------:R-:W-:Y:S01]  /*9ce0*/  @P1 VIADD R4, R237, 0xffffff80 ;  /* 0xffffff80ed041836 */ /* 0x000fe20000000000 */
[----:B------:R-:W1:Y:S01]  /*9cf0*/  LDSM.16.MT88.4 R20, [R0+0x6000] ;  /* 0x006000000014783b */ /* 0x000e620000004200 */
[----:B------:R-:W-:Y:S01]  /*9d00*/  IMAD.U32 R58, RZ, RZ, UR42 ;  /* 0x0000002aff3a7e24 */ /* 0x000fe2000f8e00ff */
[----:B------:R-:W-:Y:S01]  /*9d10*/  @UP2 UIADD3.X UR10, UR17, -0x1, URZ, UP0, !UPT ;  /* 0xffffffff110a2890 */ /* 0x000fe200087fe43f */
[----:B------:R-:W-:Y:S01]  /*9d20*/  @P1 IMAD.WIDE R52, R4, R5, UR16 ;  /* 0x0000001004341e25 */ /* 0x000fe2000f8e0205 */
[----:B------:R-:W2:Y:S01]  /*9d30*/  LDSM.16.M88.4 R12, [R154+0x2000] ;  /* 0x002000009a0c783b */ /* 0x000ea20000000200 */
[----:B------:R-:W-:Y:S02]  /*9d40*/  UISETP.GT.AND UP1, UPT, UR9, UR34, UPT ;  /* 0x000000220900728c */ /* 0x000fe4000bf24270 */
[----:B------:R-:W-:Y:S01]  /*9d50*/  IMAD.U32 R57, RZ, RZ, UR41 ;  /* 0x00000029ff397e24 */ /* 0x000fe2000f8e00ff */
[----:B------:R-:W-:Y:S01]  /*9d60*/  LDSM.16.M88.4 R24, [R161] ;  /* 0x00000000a118783b */ /* 0x000fe20000000200 */
[----:B------:R-:W-:Y:S01]  /*9d70*/  IMAD.U32 R56, RZ, RZ, UR40 ;  /* 0x00000028ff387e24 */ /* 0x000fe2000f8e00ff */
[----:B------:R-:W-:Y:S01]  /*9d80*/  @UP2 UMOV UR17, UR10 ;  /* 0x0000000a00112c82 */ /* 0x000fe20008000000 */
[----:B------:R-:W-:Y:S01]  /*9d90*/  IMAD.U32 R55, RZ, RZ, UR39 ;  /* 0x00000027ff377e24 */ /* 0x000fe2000f8e00ff */
[----:B------:R-:W3:Y:S01]  /*9da0*/  LDSM.16.MT88.4 R28, [R0+0x6400] ;  /* 0x00640000001c783b */ /* 0x000ee20000004200 */
[----:B------:R-:W-:Y:S01]  /*9db0*/  IMAD.U32 R54, RZ, RZ, UR38 ;  /* 0x00000026ff367e24 */ /* 0x000fe2000f8e00ff */
[----:B------:R-:W-:Y:S02]  /*9dc0*/  ULOP3.LUT UR10, UR9, 0x1, URZ, 0xc0, !UPT ;  /* 0x00000001090a7892 */ /* 0x000fe4000f8ec03f */
[----:B------:R-:W4:Y:S01]  /*9dd0*/  LDSM.16.M88.4 R32, [R164] ;  /* 0x00000000a420783b */ /* 0x000f220000000200 */
[----:B------:R-:W-:Y:S01]  /*9de0*/  @UP2 UMOV UR16, UR11 ;  /* 0x0000000b00102c82 */ /* 0x000fe20008000000 */
[----:B------:R-:W-:Y:S02]  /*9df0*/  UISETP.NE.U32.AND UP0, UPT, UR10, 0x1, UPT ;  /* 0x000000010a00788c */ /* 0x000fe4000bf05070 */
[----:B------:R-:W-:Y:S01]  /*9e00*/  LDSM.16.M88.4 R36, [R156] ;  /* 0x000000009c24783b */ /* 0x000fe20000000200 */
[----:B------:R-:W-:Y:S03]  /*9e10*/  UIADD3 UR9, UR9, -0x1, URZ ;  /* 0xffffffff09097890 */ /* 0x000fe6000fffe03f */
        /* <DEDUP_REMOVED lines=46> */
[----:B------:R-:W-:Y:S04]  /*a100*/  MOV R40, UR45 ;  /* 0x0000002d00287c02 */ /* 0x000fe80008000f00 */
[----:B------:R-:W-:Y:S01]  /*a110*/  HMMA.16816.F32.BF16 R16, R36, R42, R16 ;  /* 0x0000002a2410723c */ /* 0x000fe20000041810 */
[----:B---3--:R-:W-:Y:S05]  /*a120*/  IMAD.U32 R0, RZ, RZ, UR36 ;  /* 0x00000024ff007e24 */ /* 0x008fea000f8e00ff */
[-C--:B------:R-:W-:Y:S01]  /*a130*/  HMMA.16816.F32.BF16 R4, R20, R32.reuse, R4 ;  /* 0x000000201404723c */ /* 0x080fe20000041804 */
[----:B------:R-:W-:Y:S04]  /*a140*/  IMAD.U32 R42, RZ, RZ, UR46 ;  /* 0x0000002eff2a7e24 */ /* 0x000fe8000f8e00ff */
[----:B------:R-:W-:Y:S01]  /*a150*/  IMAD.U32 R38, RZ, RZ, UR44 ;  /* 0x0000002cff267e24 */ /* 0x000fe2000f8e00ff */
[C---:B--2---:R-:W-:Y:S01]  /*a160*/  HMMA.16816.F32.BF16 R8, R44.reuse, R32, R8 ;  /* 0x000000202c08723c */ /* 0x044fe20000041808 */
[----:B------:R-:W-:Y:S05]  /*a170*/  IMAD.U32 R36, RZ, RZ, UR43 ;  /* 0x0000002bff247e24 */ /* 0x000fea000f8e00ff */
[-C--:B------:R-:W-:Y:S01]  /*a180*/  HMMA.16816.F32.BF16 R12, R44, R34.reuse, R12 ;  /* 0x000000222c0c723c */ /* 0x080fe2000004180c */
[----:B------:R-:W-:Y:S04]  /*a190*/  IMAD.U32 R32, RZ, RZ, UR41 ;  /* 0x00000029ff207e24 */ /* 0x000fe8000f8e00ff */
[----:B------:R-:W-:Y:S01]  /*a1a0*/  IMAD.U32 R33, RZ, RZ, UR35 ;  /* 0x00000023ff217e24 */ /* 0x000fe2000f8e00ff */
[----:B------:R-:W-:Y:S01]  /*a1b0*/  HMMA.16816.F32.BF16 R16, R20, R34, R16 ;  /* 0x000000221410723c */ /* 0x000fe20000041810 */
[----:B------:R-:W-:Y:S04]  /*a1c0*/  IMAD.U32 R46, RZ, RZ, UR48 ;  /* 0x00000030ff2e7e24 */ /* 0x000fe8000f8e00ff */
[----:B------:R-:W-:Y:S01]  /*a1d0*/  IMAD.U32 R44, RZ, RZ, UR47 ;  /* 0x0000002fff2c7e24 */ /* 0x000fe2000f8e00ff */
[-C--:B------:R-:W-:Y:S01]  /*a1e0*/  HMMA.16816.F32.BF16 R4, R24, R28.reuse, R4 ;  /* 0x0000001c1804723c */ /* 0x080fe20000041804 */
[----:B------:R-:W-:Y:S01]  /*a1f0*/  IMAD.U32 R20, RZ, RZ, UR36 ;  /* 0x00000024ff147e24 */ /* 0x000fe2000f8e00ff */
[----:B------:R-:W-:Y:S03]  /*a200*/  MOV R35, UR43 ;  /* 0x0000002b00237c02 */ /* 0x000fe60008000f00 */
        /* <DEDUP_REMOVED lines=175> */
[----:B------:R-:W-:Y:S01]  /*ad00*/  STS [R250], R17 ;  /* 0x00000011fa007388 */ /* 0x000fe20000000800 */
[----:B------:R-:W-:Y:S01]  /*ad10*/  F2FP.BF16.F32.PACK_AB R14, R14, R90 ;  /* 0x0000005a0e0e723e */ /* 0x000fe200000010ff */
[----:B------:R-:W-:Y:S01]  /*ad20*/  @UP0 UIADD3 UR5, UR54, UR56, URZ ;  /* 0x0000003836050290 */ /* 0x000fe2000fffe03f */
[----:B------:R-:W-:Y:S01]  /*ad30*/  F2FP.BF16.F32.PACK_AB R11, R11, R92 ;  /* 0x0000005c0b0b723e */ /* 0x000fe200000010ff */
[----:B------:R-:W-:Y:S01]  /*ad40*/  STS [R250+0x200], R16 ;  /* 0x00020010fa007388 */ /* 0x000fe20000000800 */
        /* <DEDUP_REMOVED lines=44> */
.L_x_728:
        /* <DEDUP_REMOVED lines=19> */
.L_x_729:
[----:B------:R-:W-:Y:S01]  /*b140*/  BAR.SYNC.DEFER_BLOCKING 0x0 ;  /* 0x0000000000007b1d */ /* 0x000fe20000010000 */
[----:B------:R-:W-:Y:S01]  /*b150*/  USHF.R.S32.HI UR9, URZ, 0x1f, UR5 ;  /* 0x0000001f3f097899 */ /* 0x000fe20008011405 */
[----:B-12---:R-:W-:Y:S01]  /*b160*/  SHF.R.S32.HI R0, RZ, 0x1f, R9 ;  /* 0x0000001fff007819 */ /* 0x006fe20000011409 */
[----:B------:R-:W-:Y:S01]  /*b170*/  IMAD.U32 R3, RZ, RZ, UR6 ;  /* 0x00000006ff037e24 */ /* 0x000fe2000f8e00ff */
[--C-:B------:R-:W-:Y:S01]  /*b180*/  SHF.R.S32.HI R5, RZ, 0x1f, R238.reuse ;  /* 0x0000001fff057819 */ /* 0x100fe200000114ee */
[----:B------:R-:W-:Y:S01]  /*b190*/  UIMAD UR13, UR9, UR6, URZ ;  /* 0x00000006090d72a4 */ /* 0x000fe2000f8e023f */
[----:B------:R-:W-:Y:S01]  /*b1a0*/  LEA.HI R0, R0, R9, RZ, 0x2 ;  /* 0x0000000900007211 */ /* 0x000fe200078f10ff */
[----:B------:R-:W-:Y:S01]  /*b1b0*/  IMAD.MOV.U32 R4, RZ, RZ, R238 ;  /* 0x000000ffff047224 */ /* 0x000fe200078e00ee */
        /* <DEDUP_REMOVED lines=14> */
[----:B------:R1:W2:Y:S01]  /*b2a0*/  LDS.128 R20, [R59+0x7000] ;  /* 0x007000003b147984 */ /* 0x0002a20000000c00 */
[----:B------:R-:W-:Y:S01]  /*b2b0*/  ISETP.GE.OR P2, PT, R0, UR8, P2 ;  /* 0x0000000800007c0c */ /* 0x000fe20009746670 */
[----:B------:R-:W-:Y:S01]  /*b2c0*/  UIMAD UR17, UR59, UR17, UR13 ;  /* 0x000000113b1172a4 */ /* 0x000fe2000f8e020d */
[----:B------:R-:W-:Y:S01]  /*b2d0*/  IADD3.X R7, R7, UR20, R3, P0, !PT ;  /* 0x0000001407077c10 */ /* 0x000fe200087fe403 */
[----:B------:R1:W3:Y:S01]  /*b2e0*/  LDS.128 R24, [R59+0x9000] ;  /* 0x009000003b187984 */ /* 0x0002e20000000c00 */
[----:B------:R-:W-:Y:S01]  /*b2f0*/  IMAD.U32 R3, RZ, RZ, UR16 ;  /* 0x00000010ff037e24 */ /* 0x000fe2000f8e00ff */
[----:B------:R-:W-:-:S03]  /*b300*/  SHF.R.S32.HI R28, RZ, 0x1f, R0 ;  /* 0x0000001fff1c7819 */ /* 0x000fc60000011400 */
[----:B------:R-:W-:-:S04]  /*b310*/  IMAD.WIDE.U32 R6, R3, UR59, R6 ;  /* 0x0000003b03067c25 */ /* 0x000fc8000f8e0006 */
[----:B------:R-:W-:Y:S01]  /*b320*/  VIADD R12, R7, UR17 ;  /* 0x00000011070c7c36 */ /* 0x000fe20008000000 */
        /* <DEDUP_REMOVED lines=12> */
.L_x_731:
[----:B------:R-:W-:Y:S05]  /*b3f0*/  BSYNC B0 ;  /* 0x0000000000007941 */ /* 0x000fea0003800000 */
.L_x_730:
        /* <DEDUP_REMOVED lines=13> */
.L_x_733:
[----:B------:R-:W-:Y:S05]  /*b4d0*/  BSYNC B0 ;  /* 0x0000000000007941 */ /* 0x000fea0003800000 */
.L_x_732:
[----:B------:R1:W1:Y:S01]  /*b4e0*/  LDS.128 R12, [R59+0x8000] ;  /* 0x008000003b0c7984 */ /* 0x0002620000000c00 */
[----:B------:R-:W-:Y:S01]  /*b4f0*/  IMAD.U32 R3, RZ, RZ, UR10 ;  /* 0x0000000aff037e24 */ /* 0x000fe2000f8e00ff */
        /* <DEDUP_REMOVED lines=25> */
.L_x_735:
[----:B------:R-:W-:Y:S05]  /*b690*/  BSYNC B0 ;  /* 0x0000000000007941 */ /* 0x000fea0003800000 */
.L_x_734:
        /* <DEDUP_REMOVED lines=13> */
.L_x_706:
[----:B------:R-:W-:Y:S05]  /*b770*/  BSYNC B1 ;  /* 0x0000000000017941 */ /* 0x000fea0003800000 */
.L_x_692:
        /* <DEDUP_REMOVED lines=11> */
.L_x_736:
[----:B------:R-:W-:Y:S05]  /*b830*/  EXIT ;  /* 0x000000000000794d */ /* 0x000fea0003800000 */
.L_x_738:
        /* <DEDUP_REMOVED lines=12> */
.L_x_1348:


//--------------------- .text._ZN5flash44flash_bwd_dq_dk_dv_loop_seqk_parallel_kernelI23Flash_bwd_kernel_traitsILi32ELi128ELi128ELi8ELi4ELi4ELi4ELb1ELb0EN7cutlass10bfloat16_tE19Flash_kernel_traitsILi32ELi128ELi128ELi8ES3_EELb0ELb0ELb1ELb1ELb0ELb0ELb1EEEvNS_16Flash_bwd_paramsE --------------------------
	.section	.text._ZN5flash44flash_bwd_dq_dk_dv_loop_seqk_parallel_kernelI23Flash_bwd_kernel_traitsILi32ELi128ELi128ELi8ELi4ELi4ELi4ELb1ELb0EN7cutlass10bfloat16_tE19Flash_kernel_traitsILi32ELi128ELi128ELi8ES3_EELb0ELb0ELb1ELb1ELb0ELb0ELb1EEEvNS_16Flash_bwd_paramsE,"ax",@progbits
	.align	128
        .global         _ZN5flash44flash_bwd_dq_dk_dv_loop_seqk_parallel_kernelI23Flash_bwd_kernel_traitsILi32ELi128ELi128ELi8ELi4ELi4ELi4ELb1ELb0EN7cutlass10bfloat16_tE19Flash_kernel_traitsILi32ELi128ELi128ELi8ES3_EELb0ELb0ELb1ELb1ELb0ELb0ELb1EEEvNS_16Flash_bwd_paramsE
        .type           _ZN5flash44flash_bwd_dq_dk_dv_loop_seqk_parallel_kernelI23Flash_bwd_kernel_traitsILi32ELi128ELi128ELi8ELi4ELi4ELi4ELb1ELb0EN7cutlass10bfloat16_tE19Flash_kernel_traitsILi32ELi128ELi128ELi8ES3_EELb0ELb0ELb1ELb1ELb0ELb0ELb1EEEvNS_16Flash_bwd_paramsE,@function
        .size           _ZN5flash44flash_bwd_dq_dk_dv_loop_seqk_parallel_kernelI23Flash_bwd_kernel_traitsILi32ELi128ELi128ELi8ELi4ELi4ELi4ELb1ELb0EN7cutlass10bfloat16_tE19Flash_kernel_traitsILi32ELi128ELi128ELi8ES3_EELb0ELb0ELb1ELb1ELb0ELb0ELb1EEEvNS_16Flash_bwd_paramsE,(.L_x_1349 - _ZN5flash44flash_bwd_dq_dk_dv_loop_seqk_parallel_kernelI23Flash_bwd_kernel_traitsILi32ELi128ELi128ELi8ELi4ELi4ELi4ELb1ELb0EN7cutlass10bfloat16_tE19Flash_kernel_traitsILi32ELi128ELi128ELi8ES3_EELb0ELb0ELb1ELb1ELb0ELb0ELb1EEEvNS_16Flash_bwd_paramsE)
        .other          _ZN5flash44flash_bwd_dq_dk_dv_loop_seqk_parallel_kernelI23Flash_bwd_kernel_traitsILi32ELi128ELi128ELi8ELi4ELi4ELi4ELb1ELb0EN7cutlass10bfloat16_tE19Flash_kernel_traitsILi32ELi128ELi128ELi8ES3_EELb0ELb0ELb1ELb1ELb0ELb0ELb1EEEvNS_16Flash_bwd_paramsE,@"STO_CUDA_ENTRY STV_DEFAULT"
_ZN5flash44flash_bwd_dq_dk_dv_loop_seqk_parallel_kernelI23Flash_bwd_kernel_traitsILi32ELi128ELi128ELi8ELi4ELi4ELi4ELb1ELb0EN7cutlass10bfloat16_tE19Flash_kernel_traitsILi32ELi128ELi128ELi8ES3_EELb0ELb0ELb1ELb1ELb0ELb0ELb1EEEvNS_16Flash_bwd_paramsE:
.text._ZN5flash44flash_bwd_dq_dk_dv_loop_seqk_parallel_kernelI23Flash_bwd_kernel_traitsILi32ELi128ELi128ELi8ELi4ELi4ELi4ELb1ELb0EN7cutlass10bfloat16_tE19Flash_kernel_traitsILi32ELi128ELi128ELi8ES3_EELb0ELb0ELb1ELb1ELb0ELb0ELb1EEEvNS_16Flash_bwd_paramsE:
        /* <DEDUP_REMOVED lines=25> */
[CC--:B------:R-:W-:Y:S02]  /*0190*/  LEA.HI R3, R2.reuse, R8.reuse, RZ, 0x5 ;  /* 0x0000000802037211 */ /* 0x0c0fe400078f28ff */
[CC--:B------:R-:W-:Y:S01]  /*01a0*/  LEA.HI R13, R2.reuse, R8.reuse, RZ, 0x7 ;  /* 0x00000008020d7211 */ /* 0x0c0fe200078f38ff */
[----:B---3--:R-:W-:Y:S01]  /*01b0*/  ULEA UR4, UR4, UR5, 0x18 ;  /* 0x0000000504047291 */ /* 0x008fe2000f8ec03f */
[CC--:B------:R-:W-:Y:S01]  /*01c0*/  LEA.HI R15, R2.reuse, R8.reuse, RZ, 0x3 ;  /* 0x00000008020f7211 */ /* 0x0c0fe200078f18ff */
[----:B------:R-:W-:Y:S01]  /*01d0*/  USHF.R.S32.HI UR5, URZ, 0x1f, UR56 ;  /* 0x0000001f3f057899 */ /* 0x000fe20008011438 */
[----:B------:R-:W-:Y:S02]  /*01e0*/  LEA.HI R2, R2, R8, RZ, 0x4 ;  /* 0x0000000802027211 */ /* 0x000fe400078f20ff */
[----:B------:R-:W-:Y:S01]  /*01f0*/  LOP3.LUT R6, R4, 0xfffffffc, RZ, 0xc0, !PT ;  /* 0xfffffffc04067812 */ /* 0x000fe200078ec0ff */
[----:B------:R-:W-:Y:S01]  /*0200*/  IMAD.U32 R155, RZ, RZ, UR4 ;  /* 0x00000004ff9b7e24 */ /* 0x000fe2000f8e00ff */
[----:B------:R-:W-:-:S02]  /*0210*/  SHF.R.S32.HI R0, RZ, 0x2, R4 ;  /* 0x00000002ff007819 */ /* 0x000fc40000011404 */
        /* <DEDUP_REMOVED lines=39> */
[----:B------:R-:W-:Y:S01]  /*0490*/  LEA.HI R0, R9, R9, RZ, 0x1 ;  /* 0x0000000909007211 */ /* 0x000fe200078f08ff */
[----:B-1----:R-:W-:Y:S01]  /*04a0*/  IMAD R20, R2, 0x8, R3 ;  /* 0x0000000802147824 */ /* 0x002fe200078e0203 */
[----:B------:R-:W-:-:S02]  /*04b0*/  LOP3.LUT R5, R4, R5, RZ, 0x3c, !PT ;  /* 0x0000000504057212 */ /* 0x000fc400078e3cff */
[----:B------:R-:W-:Y:S02]  /*04c0*/  LEA.HI R13, R13, R9, RZ, 0x3 ;  /* 0x000000090d0d7211 */ /* 0x000fe400078f18ff */
[--C-:B------:R-:W-:Y:S01]  /*04d0*/  SHF.R.S32.HI R4, RZ, 0x1, R0.reuse ;  /* 0x00000001ff047819 */ /* 0x100fe20000011400 */
[----:B------:R-:W-:Y:S01]  /*04e0*/  IMAD.U32 R8, R10, 0x20, R5 ;  /* 0x000000200a087824 */ /* 0x000fe200078e0005 */
[----:B------:R-:W-:Y:S02]  /*04f0*/  SHF.R.S32.HI R2, RZ, 0x1f, R0 ;  /* 0x0000001fff027819 */ /* 0x000fe40000011400 */
[----:B------:R-:W-:Y:S02]  /*0500*/  LOP3.LUT R5, R0, 0x7fffffe, RZ, 0xc0, !PT ;  /* 0x07fffffe00057812 */ /* 0x000fe400078ec0ff */
[----:B------:R-:W-:Y:S01]  /*0510*/  LOP3.LUT R0, R13, 0xfffffff8, RZ, 0xc0, !PT ;  /* 0xfffffff80d007812 */ /* 0x000fe200078ec0ff */
[----:B------:R-:W-:Y:S01]  /*0520*/  STL [R1+0x30], R8 ;  /* 0x0000300801007387 */ /* 0x000fe20000100800 */
        /* <DEDUP_REMOVED lines=30> */
[----:B------:R-:W-:Y:S02]  /*0710*/  R2P PR, R16, 0x6 ;  /* 0x0000000610007804 */ /* 0x000fe40000000000 */
[----:B------:R-:W-:Y:S01]  /*0720*/  SEL R150, R158, 0xffffffe0, !P0 ;  /* 0xffffffe09e967807 */ /* 0x000fe20004000000 */
[C---:B------:R-:W-:Y:S01]  /*0730*/  IMAD R151, R2.reuse, 0x200, R0 ;  /* 0x0000020002977824 */ /* 0x040fe200078e0200 */
[----:B------:R-:W-:Y:S01]  /*0740*/  SEL R203, R203, 0x10, !P6 ;  /* 0x00000010cbcb7807 */ /* 0x000fe20007000000 */
[----:B------:R-:W-:Y:S01]  /*0750*/  IMAD R18, R2, 0x8, R18 ;  /* 0x0000000802127824 */ /* 0x000fe200078e0212 */
[C---:B------:R-:W-:Y:S01]  /*0760*/  LOP3.LUT P0, RZ, R11.reuse, 0x2, RZ, 0xc0, !PT ;  /* 0x000000020bff7812 */ /* 0x040fe2000780c0ff */
[----:B------:R-:W-:Y:S01]  /*0770*/  IMAD.SHL.U32 R2, R11, 0x40, RZ ;  /* 0x000000400b027824 */ /* 0x000fe200078e00ff */
[----:B-1----:R-:W-:-:S02]  /*0780*/  LOP3.LUT R5, R9, 0x3fffffe, RZ, 0xc0, !PT ;  /* 0x03fffffe09057812 */ /* 0x002fc400078ec0ff */
[----:B------:R-:W-:Y:S02]  /*0790*/  SEL R205, R158, 0xffffffe0, !P5 ;  /* 0xffffffe09ecd7807 */ /* 0x000fe40006800000 */
[----:B------:R-:W-:Y:S01]  /*07a0*/  LOP3.LUT R2, R2, 0xc0, RZ, 0xc0, !PT ;  /* 0x000000c002027812 */ /* 0x000fe200078ec0ff */
[----:B------:R-:W-:Y:S01]  /*07b0*/  IMAD.IADD R8, R6, 0x1, -R5 ;  /* 0x0000000106087824 */ /* 0x000fe200078e0a05 */
[----:B------:R-:W-:Y:S01]  /*07c0*/  SHF.R.U32.HI R5, RZ, 0x3, R4 ;  /* 0x00000003ff057819 */ /* 0x000fe20000011604 */
[--C-:B------:R-:W-:Y:S01]  /*07d0*/  IMAD R6, R12, 0x2000, R7.reuse ;  /* 0x000020000c067824 */ /* 0x100fe200078e0207 */
[----:B------:R-:W-:Y:S01]  /*07e0*/  LEA.HI R4, R3, R3, RZ, 0x1d ;  /* 0x0000000303047211 */ /* 0x000fe200078fe8ff */
[----:B------:R-:W-:Y:S01]  /*07f0*/  IMAD R3, R162, 0x200, R7 ;  /* 0x00000200a2037824 */ /* 0x000fe200078e0207 */
[----:B------:R-:W-:Y:S01]  /*0800*/  LOP3.LUT R5, R10, R5, RZ, 0x3c, !PT ;  /* 0x000000050a057212 */ /* 0x000fe200078e3cff */
[----:B------:R-:W-:Y:S01]  /*0810*/  IMAD.SHL.U32 R10, R14, 0x10, RZ ;  /* 0x000000100e0a7824 */ /* 0x000fe200078e00ff */
[----:B------:R-:W-:Y:S01]  /*0820*/  IADD3 R209, R4, R6, R0 ;  /* 0x0000000604d17210 */ /* 0x000fe20007ffe000 */
[----:B------:R-:W-:Y:S01]  /*0830*/  IMAD.SHL.U32 R0, R12, 0x8, RZ ;  /* 0x000000080c007824 */ /* 0x000fe200078e00ff */
[----:B------:R-:W-:Y:S01]  /*0840*/  SEL R152, R152, 0xffffffc0, !P2 ;  /* 0xffffffc098987807 */ /* 0x000fe20005000000 */
[----:B------:R-:W-:Y:S01]  /*0850*/  IMAD.SHL.U32 R4, R16, 0x40, RZ ;  /* 0x0000004010047824 */ /* 0x000fe200078e00ff */
[----:B------:R-:W-:Y:S01]  /*0860*/  LEA R209, R209, UR4, 0x1 ;  /* 0x00000004d1d17c11 */ /* 0x000fe2000f8e08ff */
[----:B------:R-:W-:Y:S01]  /*0870*/  IMAD.SHL.U32 R6, R14, 0x8, RZ ;  /* 0x000000080e067824 */ /* 0x000fe200078e00ff */
[----:B------:R-:W-:Y:S01]  /*0880*/  LOP3.LUT R7, R0, 0x8, RZ, 0xc0, !PT ;  /* 0x0000000800077812 */ /* 0x000fe200078ec0ff */
[----:B------:R-:W-:Y:S01]  /*0890*/  IMAD R13, R8, 0x20, R3 ;  /* 0x00000020080d7824 */ /* 0x000fe200078e0203 */
[----:B------:R-:W-:Y:S01]  /*08a0*/  SHF.R.S32.HI R0, RZ, 0x1, R9 ;  /* 0x00000001ff007819 */ /* 0x000fe20000011409 */
[----:B------:R-:W-:Y:S01]  /*08b0*/  IMAD R3, R14, 0x200, R5 ;  /* 0x000002000e037824 */ /* 0x000fe200078e0205 */
        /* <DEDUP_REMOVED lines=10> */
[----:B------:R-:W-:Y:S01]  /*0960*/  SHF.R.U32.HI R5, RZ, 0x3, R2 ;  /* 0x00000003ff057819 */ /* 0x000fe20000011602 */
[--C-:B------:R-:W-:Y:S01]  /*0970*/  IMAD.IADD R210, R209, 0x1, R205.reuse ;  /* 0x00000001d1d27824 */ /* 0x100fe200078e02cd */
[----:B------:R-:W-:Y:S01]  /*0980*/  SHF.R.U32.HI R8, RZ, 0x3, R0 ;  /* 0x00000003ff087819 */ /* 0x000fe20000011600 */
[----:B------:R-:W-:Y:S01]  /*0990*/  IMAD.IADD R207, R208, 0x1, R205 ;  /* 0x00000001d0cf7824 */ /* 0x000fe200078e02cd */
[----:B------:R-:W-:Y:S01]  /*09a0*/  LOP3.LUT R10, R7, 0x10, R10, 0xf8, !PT ;  /* 0x00000010070a7812 */ /* 0x000fe200078ef80a */
[----:B------:R-:W-:Y:S01]  /*09b0*/  IMAD.IADD R206, R205, 0x1, R204 ;  /* 0x00000001cdce7824 */ /* 0x000fe200078e02cc */
[--C-:B------:R-:W-:Y:S01]  /*09c0*/  LOP3.LUT R9, R9, R4, R6.reuse, 0x1e, !PT ;  /* 0x0000000409097212 */ /* 0x100fe200078e1e06 */
[----:B------:R-:W-:Y:S01]  /*09d0*/  IMAD.U32 R4, RZ, RZ, UR5 ;  /* 0x00000005ff047e24 */ /* 0x000fe2000f8e00ff */
[C---:B------:R-:W-:Y:S01]  /*09e0*/  LOP3.LUT R6, R5.reuse, R2, R6, 0x1e, !PT ;  /* 0x0000000205067212 */ /* 0x040fe200078e1e06 */
[----:B------:R-:W-:Y:S01]  /*09f0*/  USHF.R.S32.HI UR5, URZ, 0x1f, UR48 ;  /* 0x0000001f3f057899 */ /* 0x000fe20008011430 */
[----:B------:R-:W-:Y:S01]  /*0a00*/  LOP3.LUT R8, R8, R0, R7, 0x1e, !PT ;  /* 0x0000000008087212 */ /* 0x000fe200078e1e07 */
[----:B------:R-:W-:Y:S01]  /*0a10*/  IMAD.SHL.U32 R0, R18, 0x20, RZ ;  /* 0x0000002012007824 */ /* 0x000fe200078e00ff */
[----:B------:R-:W-:Y:S01]  /*0a20*/  LOP3.LUT R2, R5, R10, R2, 0x1e, !PT ;  /* 0x0000000a05027212 */ /* 0x000fe200078e1e02 */
[----:B------:R-:W-:Y:S01]  /*0a30*/  IMAD.IADD R151, R151, 0x1, R9 ;  /* 0x0000000197977824 */ /* 0x000fe200078e0209 */
[----:B------:R-:W-:Y:S01]  /*0a40*/  SEL R158, R158, 0xffffffe0, !P0 ;  /* 0xffffffe09e9e7807 */ /* 0x000fe20004000000 */
[----:B------:R-:W-:Y:S01]  /*0a50*/  IMAD R162, R162, 0x200, R0 ;  /* 0x00000200a2a27824 */ /* 0x000fe200078e0200 */
[----:B------:R-:W-:Y:S01]  /*0a60*/  LEA R149, R149, UR4, 0x1 ;  /* 0x0000000495957c11 */ /* 0x000fe2000f8e08ff */
[----:B------:R-:W-:-:S02]  /*0a70*/  IMAD.IADD R156, R0, 0x1, R2 ;  /* 0x00000001009c7824 */ /* 0x000fc400078e0202 */
[----:B------:R-:W-:Y:S01]  /*0a80*/  IMAD.U32 R0, RZ, RZ, UR6 ;  /* 0x00000006ff007e24 */ /* 0x000fe2000f8e00ff */
[----:B------:R-:W-:Y:S01]  /*0a90*/  USHF.R.S32.HI UR6, URZ, 0x1f, UR56 ;  /* 0x0000001f3f067899 */ /* 0x000fe20008011438 */
[----:B------:R-:W-:Y:S02]  /*0aa0*/  IMAD.IADD R8, R8, 0x1, R13 ;  /* 0x0000000108087824 */ /* 0x000fe400078e020d */
[----:B------:R-:W-:Y:S01]  /*0ab0*/  IMAD.U32 R2, RZ, RZ, UR5 ;  /* 0x00000005ff027e24 */ /* 0x000fe2000f8e00ff */
[----:B------:R-:W-:Y:S01]  /*0ac0*/  UIADD3 UR5, UR4, 0x8000, URZ ;  /* 0x0000800004057890 */ /* 0x000fe2000fffe03f */
[----:B------:R-:W-:Y:S01]  /*0ad0*/  IMAD.IADD R162, R162, 0x1, R6 ;  /* 0x00000001a2a27824 */ /* 0x000fe200078e0206 */
[----:B------:R-:W-:Y:S01]  /*0ae0*/  LEA R2, R3, UR4, 0x1 ;  /* 0x0000000403027c11 */ /* 0x000fe2000f8e08ff */
[----:B------:R-:W-:Y:S01]  /*0af0*/  IMAD.U32 R0, RZ, RZ, UR6 ;  /* 0x00000006ff007e24 */ /* 0x000fe2000f8e00ff */
[----:B------:R-:W-:Y:S01]  /*0b00*/  UIADD3 UR6, UR4, 0x6000, URZ ;  /* 0x0000600004067890 */ /* 0x000fe2000fffe03f */
[----:B------:R-:W-:Y:S01]  /*0b10*/  IMAD.SHL.U32 R154, R162, 0x2, RZ ;  /* 0x00000002a29a7824 */ /* 0x000fe200078e00ff */
[----:B------:R-:W-:Y:S01]  /*0b20*/  LEA R151, R151, UR5, 0x1 ;  /* 0x0000000597977c11 */ /* 0x000fe2000f8e08ff */
[----:B------:R-:W-:-:S02]  /*0b30*/  IMAD.IADD R150, R150, 0x1, R149 ;  /* 0x0000000196967824 */ /* 0x000fc400078e0295 */
[----:B------:R-:W-:Y:S01]  /*0b40*/  IMAD.IADD R205, R205, 0x1, R203 ;  /* 0x00000001cdcd7824 */ /* 0x000fe200078e02cb */
[----:B------:R-:W-:Y:S01]  /*0b50*/  LEA R4, R8, UR6, 0x1 ;  /* 0x0000000608047c11 */ /* 0x000fe2000f8e08ff */
[C---:B------:R-:W-:Y:S01]  /*0b60*/  VIADD R157, R151.reuse, 0x20 ;  /* 0x00000020979d7836 */ /* 0x040fe20000000000 */
[----:B------:R-:W-:Y:S01]  /*0b70*/  IADD3 R155, R154, 0x4000, R155 ;  /* 0x000040009a9b7810 */ /* 0x000fe20007ffe09b */
[C---:B------:R-:W-:Y:S02]  /*0b80*/  @P1 VIADD R157, R151.reuse, 0xffffffe0 ;  /* 0xffffffe0979d1836 */ /* 0x040fe40000000000 */
[C---:B------:R-:W-:Y:S01]  /*0b90*/  VIADD R0, R4.reuse, 0x20 ;  /* 0x0000002004007836 */ /* 0x040fe20000000000 */
[----:B------:R1:W-:Y:S01]  /*0ba0*/  STL [R1+0x34], R4 ;  /* 0x0000340401007387 */ /* 0x0003e20000100800 */
[----:B------:R-:W-:Y:S02]  /*0bb0*/  @P3 VIADD R0, R4, 0xffffffe0 ;  /* 0xffffffe004003836 */ /* 0x000fe40000000000 */
[----:B------:R-:W-:-:S02]  /*0bc0*/  IMAD.IADD R153, R151, 0x1, R152 ;  /* 0x0000000197997824 */ /* 0x000fc400078e0298 */
[----:B------:R-:W-:Y:S01]  /*0bd0*/  IMAD.IADD R155, R155, 0x1, R158 ;  /* 0x000000019b9b7824 */ /* 0x000fe200078e029e */
[----:B------:R1:W-:Y:S01]  /*0be0*/  STL [R1+0x38], R0 ;  /* 0x0000380001007387 */ /* 0x0003e20000100800 */
[----:B------:R-:W-:Y:S02]  /*0bf0*/  IMAD.IADD R152, R152, 0x1, R157 ;  /* 0x0000000198987824 */ /* 0x000fe400078e029d */
[C---:B------:R-:W-:Y:S02]  /*0c00*/  VIADD R161, R157.reuse, 0x2000 ;  /* 0x000020009da17836 */ /* 0x040fe40000000000 */
[C---:B------:R-:W-:Y:S02]  /*0c10*/  VIADD R160, R157.reuse, 0x4000 ;  /* 0x000040009da07836 */ /* 0x040fe40000000000 */
[----:B------:R-:W-:-:S07]  /*0c20*/  VIADD R159, R157, 0x6000 ;  /* 0x000060009d9f7836 */ /* 0x000fce0000000000 */
.L_x_785:
        /* <DEDUP_REMOVED lines=30> */
[----:B--2---:R-:W2:Y:S01]  /*0e10*/  @P1 LDG.E R8, desc[UR14][R6.64] ;  /* 0x0000000e06081981 */ /* 0x004ea2000c1e1900 */
        /* <DEDUP_REMOVED lines=36> */
.L_x_739:
        /* <DEDUP_REMOVED lines=23> */
[----:B-1----:R-:W-:-:S02]  /*11d0*/  IABS R6, R7 ;  /* 0x0000000700067213 */ /* 0x002fc40000000000 */
[----:B------:R-:W-:Y:S01]  /*11e0*/  UIADD3 UR6, UR6, UR8, -UR7 ;  /* 0x0000000806067290 */ /* 0x000fe2000fffe807 */
[----:B------:R-:W-:Y:S01]  /*11f0*/  ISETP.NE.AND P3, PT, R7, RZ, PT ;  /* 0x000000ff0700720c */ /* 0x000fe20003f65270 */
[----:B------:R-:W-:Y:S01]  /*1200*/  USHF.L.U32 UR16, UR48, 0x7, URZ ;  /* 0x0000000730107899 */ /* 0x000fe2000800063f */
[----:B------:R-:W1:Y:S01]  /*1210*/  I2F.RP R4, R6 ;  /* 0x0000000600047306 */ /* 0x000e620000209400 */
[----:B------:R-:W-:Y:S01]  /*1220*/  ULDC.64 UR30, c[0x0][0x240] ;  /* 0x00009000001e7ab9 */ /* 0x000fe20000000a00 */
[----:B------:R-:W-:Y:S01]  /*1230*/  ULDC UR29, c[0x0][0x2dc] ;  /* 0x0000b700001d7ab9 */ /* 0x000fe20000000800 */
[----:B------:R-:W-:Y:S01]  /*1240*/  ULDC UR40, c[0x0][0x270] ;  /* 0x00009c0000287ab9 */ /* 0x000fe20000000800 */
[----:B--2---:R-:W-:Y:S02]  /*1250*/  UIMAD.WIDE.U32 UR34, UR12, UR10, URZ ;  /* 0x0000000a0c2272a5 */ /* 0x004fe4000f8e003f */
[----:B------:R-:W-:Y:S02]  /*1260*/  USEL UR33, UR16, URZ, UP0 ;  /* 0x0000003f10217287 */ /* 0x000fe40008000000 */
[----:B------:R-:W-:-:S02]  /*1270*/  UIMAD UR51, UR12, UR11, UR35 ;  /* 0x0000000b0c3372a4 */ /* 0x000fc4000f8e0223 */
[----:B------:R-:W-:Y:S01]  /*1280*/  UIADD3 UR12, UR13, 0x7f, URZ ;  /* 0x0000007f0d0c7890 */ /* 0x000fe2000fffe03f */
[----:B------:R-:W-:Y:S01]  /*1290*/  @UP2 ULDC.64 UR10, c[0x0][0x420] ;  /* 0x00010800000a2ab9 */ /* 0x000fe20000000a00 */
[----:B------:R-:W-:Y:S01]  /*12a0*/  UIMAD.WIDE.U32 UR16, UR5, UR30, URZ ;  /* 0x0000001e051072a5 */ /* 0x000fe2000f8e003f */
[----:B-1----:R-:W1:Y:S01]  /*12b0*/  MUFU.RCP R4, R4 ;  /* 0x0000000400047308 */ /* 0x002e620000001000 */
[----:B------:R-:W-:Y:S02]  /*12c0*/  USHF.R.S32.HI UR21, URZ, 0x1f, UR12 ;  /* 0x0000001f3f157899 */ /* 0x000fe4000801140c */
[----:B------:R-:W-:Y:S02]  /*12d0*/  @UP2 UIMAD.WIDE.U32 UR46, UR5, UR10, URZ ;  /* 0x0000000a052e22a5 */ /* 0x000fe4000f8e003f */
[----:B------:R-:W-:Y:S02]  /*12e0*/  ULEA.HI UR21, UR21, UR12, URZ, 0x7 ;  /* 0x0000000c15157291 */ /* 0x000fe4000f8f383f */
[----:B------:R-:W-:-:S02]  /*12f0*/  UIADD3 UR12, UR6, 0x7f, URZ ;  /* 0x0000007f060c7890 */ /* 0x000fc4000fffe03f */
[----:B------:R-:W-:Y:S02]  /*1300*/  UIMAD UR6, UR26, UR48, URZ ;  /* 0x000000301a0672a4 */ /* 0x000fe4000f8e023f */
[----:B------:R-:W-:Y:S02]  /*1310*/  @UP2 UIMAD UR53, UR5, UR11, UR47 ;  /* 0x0000000b053522a4 */ /* 0x000fe4000f8e022f */
[----:B------:R-:W-:Y:S02]  /*1320*/  UIMAD UR22, UR5, UR31, URZ ;  /* 0x0000001f051672a4 */ /* 0x000fe4000f8e023f */
[----:B------:R-:W-:Y:S01]  /*1330*/  UIMAD.WIDE UR8, UR29, UR40, URZ ;  /* 0x000000281d0872a5 */ /* 0x000fe2000f8e023f */
[----:B-1----:R-:W-:Y:S01]  /*1340*/  VIADD R4, R4, 0xffffffe ;  /* 0x0ffffffe04047836 */ /* 0x002fe20000000000 */
[----:B------:R-:W-:Y:S02]  /*1350*/  UIMAD.WIDE.U32 UR10, UR48, UR59, URZ ;  /* 0x0000003b300a72a5 */ /* 0x000fe4000f8e003f */
[----:B------:R-:W-:Y:S01]  /*1360*/  UIMAD UR6, UR58, UR59, UR6 ;  /* 0x0000003b3a0672a4 */ /* 0x000fe2000f8e0206 */
[----:B------:R-:W1:Y:S01]  /*1370*/  F2I.FTZ.U32.TRUNC.NTZ R5, R4 ;  /* 0x0000000400057305 */ /* 0x000e62000021f000 */
[----:B------:R-:W-:-:S02]  /*1380*/  UIADD3 UR49, UR19, UR23, URZ ;  /* 0x0000001713317290 */ /* 0x000fc4000fffe03f */
[----:B------:R-:W-:Y:S02]  /*1390*/  @UP2 UIADD3 UR49, UR17, UR22, URZ ;  /* 0x0000001611312290 */ /* 0x000fe4000fffe03f */
[----:B------:R-:W-:Y:S02]  /*13a0*/  USEL UR57, UR18, UR16, !UP2 ;  /* 0x0000001012397287 */ /* 0x000fe4000d000000 */
[----:B------:R-:W-:Y:S02]  /*13b0*/  UIMAD UR17, UR9, UR10, URZ ;  /* 0x0000000a091172a4 */ /* 0x000fe4000f8e023f */
[----:B------:R-:W-:Y:S02]  /*13c0*/  UIADD3 UR6, UR11, UR6, URZ ;  /* 0x000000060b067290 */ /* 0x000fe4000fffe03f */
[----:B------:R-:W-:Y:S01]  /*13d0*/  USHF.R.S32.HI UR16, URZ, 0x1f, UR12 ;  /* 0x0000001f3f107899 */ /* 0x000fe2000801140c */
[----:B------:R-:W-:Y:S01]  /*13e0*/  ULDC.U8 UR27, c[0x0][0x3d8] ;  /* 0x0000f600001b7ab9 */ /* 0x000fe20000000000 */
[----:B------:R-:W-:Y:S01]  /*13f0*/  UIMAD.WIDE.U32 UR18, UR8, UR10, URZ ;  /* 0x0000000a081272a5 */ /* 0x000fe2000f8e003f */
[----:B-1----:R-:W-:Y:S01]  /*1400*/  IMAD.MOV R0, RZ, RZ, -R5 ;  /* 0x000000ffff007224 */ /* 0x002fe200078e0a05 */
[----:B------:R-:W-:Y:S01]  /*1410*/  UIMAD UR6, UR8, UR6, UR17 ;  /* 0x00000006080672a4 */ /* 0x000fe2000f8e0211 */
[----:B------:R-:W-:Y:S01]  /*1420*/  IMAD.MOV.U32 R4, RZ, RZ, RZ ;  /* 0x000000ffff047224 */ /* 0x000fe200078e00ff */
[----:B------:R-:W-:Y:S01]  /*1430*/  UISETP.NE.AND UP3, UPT, UR27, URZ, UPT ;  /* 0x0000003f1b00728c */ /* 0x000fe2000bf65270 */
[----:B------:R-:W-:Y:S01]  /*1440*/  IMAD R0, R0, R6, RZ ;  /* 0x0000000600007224 */ /* 0x000fe200078e02ff */
[----:B------:R-:W-:-:S02]  /*1450*/  ULEA.HI UR16, UR16, UR12, URZ, 0x7 ;  /* 0x0000000c10107291 */ /* 0x000fc4000f8f383f */
[----:B------:R-:W-:Y:S01]  /*1460*/  USHF.L.U64.HI UR20, UR48, 0x7, UR58 ;  /* 0x0000000730147899 */ /* 0x000fe2000801023a */
[----:B------:R-:W-:Y:S01]  /*1470*/  IMAD.HI.U32 R4, R5, R0, R4 ;  /* 0x0000000005047227 */ /* 0x000fe200078e0004 */
[----:B------:R-:W-:Y:S01]  /*1480*/  MOV R0, R3 ;  /* 0x0000000300007202 */ /* 0x000fe20000000f00 */
[----:B------:R-:W-:Y:S02]  /*1490*/  UIADD3 UR42, UR19, UR6, URZ ;  /* 0x00000006132a7290 */ /* 0x000fe4000fffe03f */
[----:B------:R-:W-:Y:S02]  /*14a0*/  USHF.R.S32.HI UR12, URZ, 0x7, UR21 ;  /* 0x000000073f0c7899 */ /* 0x000fe40008011415 */
[----:B------:R-:W-:Y:S01]  /*14b0*/  IMAD.HI.U32 R4, R4, R0, RZ ;  /* 0x0000000004047227 */ /* 0x000fe200078e00ff */
[----:B------:R-:W-:Y:S02]  /*14c0*/  USHF.R.S32.HI UR6, URZ, 0x7, UR16 ;  /* 0x000000073f067899 */ /* 0x000fe40008011410 */
[----:B------:R-:W-:Y:S01]  /*14d0*/  USEL UR20, UR20, URZ, UP0 ;  /* 0x0000003f14147287 */ /* 0x000fe20008000000 */
[----:B------:R-:W-:Y:S01]  /*14e0*/  IMAD.MOV R3, RZ, RZ, -R4 ;  /* 0x000000ffff037224 */ /* 0x000fe200078e0a04 */
[----:B------:R-:W-:Y:S01]  /*14f0*/  UISETP.LT.AND UP0, UPT, UR12, UR6, UPT ;  /* 0x000000060c00728c */ /* 0x000fe2000bf01270 */
[----:B------:R-:W-:-:S02]  /*1500*/  ULDC UR37, c[0x0][0x2c4] ;  /* 0x0000b10000257ab9 */ /* 0x000fc40000000800 */
[C---:B------:R-:W-:Y:S01]  /*1510*/  IMAD R0, R6.reuse, R3, R0 ;  /* 0x0000000306007224 */ /* 0x040fe200078e0200 */
[----:B------:R-:W-:Y:S02]  /*1520*/  @UP3 UIMAD UR16, UR48, UR37, URZ ;  /* 0x00000025301032a4 */ /* 0x000fe4000f8e023f */
[----:B------:R-:W-:Y:S02]  /*1530*/  USEL UR36, UR12, UR6, UP0 ;  /* 0x000000060c247287 */ /* 0x000fe40008000000 */
[----:B------:R-:W-:Y:S01]  /*1540*/  ISETP.GT.U32.AND P1, PT, R6, R0, PT ;  /* 0x000000000600720c */ /* 0x000fe20003f24070 */
[----:B------:R-:W-:Y:S02]  /*1550*/  UISETP.NE.AND UP1, UPT, UR45, -0x1, UPT ;  /* 0xffffffff2d00788c */ /* 0x000fe4000bf25270 */
        /* <DEDUP_REMOVED lines=39> */
[----:B------:R-:W-:Y:S02]  /*17d0*/  @UP1 UIADD3 UR37, UR9, UR12, URZ ;  /* 0x0000000c09251290 */ /* 0x000fe4000fffe03f */
[----:B------:R-:W-:Y:S02]  /*17e0*/  USHF.R.S32.HI UR35, URZ, 0x1f, UR43 ;  /* 0x0000001f3f237899 */ /* 0x000fe4000801142b */
        /* <DEDUP_REMOVED lines=19> */
.L_x_741:
        /* <DEDUP_REMOVED lines=13> */
.L_x_742:
        /* <DEDUP_REMOVED lines=11> */
.L_x_743:
[----:B------:R-:W-:Y:S02]  /*1aa0*/  ULDC UR5, c[0x0][0x270] ;  /* 0x00009c0000057ab9 */ /* 0x000fe40000000800 */
[----:B------:R-:W-:-:S04]  /*1ab0*/  UIMAD UR5, UR48, UR5, UR56 ;  /* 0x00000005300572a4 */ /* 0x000fc8000f8e0238 */
[----:B------:R-:W-:-:S12]  /*1ac0*/  UIMAD UR5, UR5, UR59, URZ ;  /* 0x0000003b050572a4 */ /* 0x000fd8000f8e023f */
.L_x_744:
[----:B------:R-:W2:Y:S01]  /*1ad0*/  LDL.64 R6, [R1+0x8] ;  /* 0x0000080001067983 */ /* 0x000ea20000100a00 */
[----:B------:R-:W1:Y:S01]  /*1ae0*/  LDC.64 R14, c[0x0][0x420] ;  /* 0x00010800ff0e7b82 */ /* 0x000e620000000a00 */
[----:B------:R-:W-:Y:S01]  /*1af0*/  ULDC UR9, c[0x0][0x270] ;  /* 0x00009c0000097ab9 */ /* 0x000fe20000000800 */
[----:B------:R-:W-:Y:S01]  /*1b00*/  ULDC UR8, c[0x0][0x2dc] ;  /* 0x0000b70000087ab9 */ /* 0x000fe20000000800 */
[----:B------:R3:W4:Y:S01]  /*1b10*/  LDL.64 R20, [R1+0x8] ;  /* 0x0000080001147983 */ /* 0x0007220000100a00 */
[----:B------:R-:W-:Y:S01]  /*1b20*/  UIMAD UR23, UR8, UR9, URZ ;  /* 0x00000009081772a4 */ /* 0x000fe2000f8e023f */
[----:B------:R-:W-:Y:S01]  /*1b30*/  BSSY B1, `(.L_x_740) ;  /* 0x0000995000017945 */ /* 0x000fe20003800000 */
[----:B------:R-:W-:Y:S01]  /*1b40*/  UIADD3 UR33, UR16, UR5, URZ ;  /* 0x0000000510217290 */ /* 0x000fe2000fffe03f */
[----:B------:R-:W5:Y:S01]  /*1b50*/  S2R R17, SR_TID.X ;  /* 0x0000000000117919 */ /* 0x000f620000002100 */
[----:B------:R-:W-:Y:S02]  /*1b60*/  USHF.L.U32 UR22, UR23, 0x7, URZ ;  /* 0x0000000717167899 */ /* 0x000fe4000800063f */
[----:B------:R-:W-:-:S02]  /*1b70*/  UIADD3 UR5, -UR7, UR13, UR43 ;  /* 0x0000000d07057290 */ /* 0x000fc4000fffe12b */
[----:B------:R-:W-:Y:S01]  /*1b80*/  UIADD3 UR8, UP2, UP0, UR32, UR22, UR44 ;  /* 0x0000001620087290 */ /* 0x000fe2000f85e02c */
[----:B------:R-:W-:Y:S01]  /*1b90*/  ULDC UR46, c[0x0][0x398] ;  /* 0x0000e600002e7ab9 */ /* 0x000fe20000000800 */
[----:B------:R-:W-:Y:S01]  /*1ba0*/  ULDC.64 UR24, c[0x0][0x400] ;  /* 0x0001000000187ab9 */ /* 0x000fe20000000a00 */
[----:B------:R-:W-:Y:S02]  /*1bb0*/  UIADD3 UR5, UR5, -UR46, URZ ;  /* 0x8000002e05057290 */ /* 0x000fe4000fffe03f */
[----:B------:R-:W-:Y:S01]  /*1bc0*/  USHF.R.S32.HI UR38, URZ, 0x1f, UR56 ;  /* 0x0000001f3f267899 */ /* 0x000fe20008011438 */
[----:B------:R-:W-:Y:S01]  /*1bd0*/  ULDC.64 UR18, c[0x0][0x258] ;  /* 0x0000960000127ab9 */ /* 0x000fe20000000a00 */
[----:B------:R-:W-:Y:S02]  /*1be0*/  ULDC.64 UR10, c[0x0][0x428] ;  /* 0x00010a00000a7ab9 */ /* 0x000fe40000000a00 */
[----:B------:R-:W-:Y:S01]  /*1bf0*/  UIMAD UR9, UR38, UR10, URZ ;  /* 0x0000000a260972a4 */ /* 0x000fe2000f8e023f */
[----:B-1----:R-:W-:-:S03]  /*1c00*/  IMAD R10, R14, UR21, RZ ;  /* 0x000000150e0a7c24 */ /* 0x002fc6000f8e02ff */
[----:B------:R-:W-:Y:S01]  /*1c10*/  UIMAD UR11, UR56, UR11, UR9 ;  /* 0x0000000b380b72a4 */ /* 0x000fe2000f8e0209 */
[----:B------:R-:W-:Y:S01]  /*1c20*/  IMAD R10, R15, UR16, R10 ;  /* 0x000000100f0a7c24 */ /* 0x000fe2000f8e020a */
[----:B-----5:R-:W-:-:S04]  /*1c30*/  SHF.R.S32.HI R18, RZ, 0x1f, R17 ;  /* 0x0000001fff127819 */ /* 0x020fc80000011411 */
[----:B------:R-:W-:-:S04]  /*1c40*/  LEA.HI R3, R18, R17, RZ, 0x2 ;  /* 0x0000001112037211 */ /* 0x000fc800078f10ff */
[----:B------:R-:W-:-:S04]  /*1c50*/  SHF.R.S32.HI R3, RZ, 0x2, R3 ;  /* 0x00000002ff037819 */ /* 0x000fc80000011403 */
[----:B------:R-:W-:Y:S02]  /*1c60*/  SHF.R.S32.HI R16, RZ, 0x1f, R3 ;  /* 0x0000001fff107819 */ /* 0x000fe40000011403 */
[----:B--2---:R-:W-:-:S04]  /*1c70*/  LEA.HI R7, R18, R17, RZ, 0x5 ;  /* 0x0000001112077211 */ /* 0x004fc800078f28ff */
[----:B------:R-:W-:Y:S01]  /*1c80*/  LOP3.LUT R0, R7, 0xffffffe0, RZ, 0xc0, !PT ;  /* 0xffffffe007007812 */ /* 0x000fe200078ec0ff */
[----:B----4-:R-:W-:Y:S01]  /*1c90*/  IMAD.MOV.U32 R20, RZ, RZ, R6 ;  /* 0x000000ffff147224 */ /* 0x010fe200078e0006 */
[----:B------:R-:W-:-:S03]  /*1ca0*/  SHF.R.S32.HI R7, RZ, 0x5, R7 ;  /* 0x00000005ff077819 */ /* 0x000fc60000011407 */
[----:B------:R-:W-:Y:S01]  /*1cb0*/  IMAD.IADD R5, R17, 0x1, -R0 ;  /* 0x0000000111057824 */ /* 0x000fe200078e0a00 */
[----:B------:R-:W-:Y:S02]  /*1cc0*/  IADD3 R0, P2, R3, UR16, RZ ;  /* 0x0000001003007c10 */ /* 0x000fe4000ff5e0ff */
[----:B------:R-:W-:Y:S01]  /*1cd0*/  IADD3 R6, P0, R20, UR6, RZ ;  /* 0x0000000614067c10 */ /* 0x000fe2000ff1e0ff */
[----:B------:R-:W-:Y:S01]  /*1ce0*/  USHF.R.S32.HI UR6, URZ, 0x1f, UR22 ;  /* 0x0000001f3f067899 */ /* 0x000fe20008011416 */
[----:B------:R-:W-:Y:S01]  /*1cf0*/  IADD3.X R8, R16, UR21, RZ, P2, !PT ;  /* 0x0000001510087c10 */ /* 0x000fe200097fe4ff */
[----:B------:R-:W-:Y:S01]  /*1d00*/  IMAD R5, R7, UR23, R5 ;  /* 0x0000001707057c24 */ /* 0x000fe2000f8e0205 */
[----:B------:R-:W-:Y:S01]  /*1d10*/  SHF.R.S32.HI R21, RZ, 0x1f, R20 ;  /* 0x0000001fff157819 */ /* 0x000fe20000011414 */
[----:B------:R-:W-:Y:S02]  /*1d20*/  UIADD3.X UR6, UR17, UR6, UR54, UP2, UP0 ;  /* 0x0000000611067290 */ /* 0x000fe400097e0436 */
[----:B------:R-:W-:Y:S01]  /*1d30*/  UIADD3 UR8, UP2, UP0, UR52, UR8, UR55 ;  /* 0x0000000834087290 */ /* 0x000fe2000f85e037 */
[----:B------:R-:W-:Y:S01]  /*1d40*/  IMAD R8, R8, UR30, RZ ;  /* 0x0000001e08087c24 */ /* 0x000fe2000f8e02ff */
[----:B------:R-:W-:Y:S01]  /*1d50*/  USHF.R.S32.HI UR21, URZ, 0x1f, UR5 ;  /* 0x0000001f3f157899 */ /* 0x000fe20008011405 */
[----:B------:R-:W-:Y:S01]  /*1d60*/  IADD3.X R7, R21, UR53, RZ, P0, !PT ;  /* 0x0000003515077c10 */ /* 0x000fe200087fe4ff */
[----:B------:R-:W-:Y:S01]  /*1d70*/  UIADD3.X UR6, UR51, UR6, UR42, UP2, UP0 ;  /* 0x0000000633067290 */ /* 0x000fe200097e042a */
[C---:B------:R-:W-:Y:S01]  /*1d80*/  IMAD R11, R0.reuse, UR31, R8 ;  /* 0x0000001f000b7c24 */ /* 0x040fe2000f8e0208 */
[----:B------:R-:W-:Y:S01]  /*1d90*/  ULEA.HI UR21, UR21, UR5, URZ, 0x7 ;  /* 0x0000000515157291 */ /* 0x000fe2000f8f383f */
[----:B------:R-:W-:Y:S01]  /*1da0*/  IMAD.WIDE.U32 R8, R0, UR30, R20 ;  /* 0x0000001e00087c25 */ /* 0x000fe2000f8e0014 */
[C---:B------:R-:W-:Y:S01]  /*1db0*/  IADD3 R0, P0, R5.reuse, UR8, RZ ;  /* 0x0000000805007c10 */ /* 0x040fe2000ff1e0ff */
[----:B------:R-:W-:Y:S01]  /*1dc0*/  UIMAD UR8, UR38, UR18, URZ ;  /* 0x00000012260872a4 */ /* 0x000fe2000f8e023f */
[----:B------:R3:W-:Y:S01]  /*1dd0*/  STL [R1+0xc], R21 ;  /* 0x00000c1501007387 */ /* 0x0007e20000100800 */
[----:B------:R-:W-:Y:S01]  /*1de0*/  USHF.R.S32.HI UR21, URZ, 0x7, UR21 ;  /* 0x000000073f157899 */ /* 0x000fe20008011415 */
[----:B------:R-:W-:Y:S01]  /*1df0*/  LEA.HI.X.SX32 R5, R5, UR6, 0x1, P0 ;  /* 0x0000000605057c11 */ /* 0x000fe200080f0eff */
[----:B------:R-:W-:Y:S01]  /*1e00*/  IMAD.WIDE.U32 R6, R14, UR16, R6 ;  /* 0x000000100e067c25 */ /* 0x000fe2000f8e0006 */
[----:B------:R-:W-:Y:S01]  /*1e10*/  IADD3 R8, P2, R8, UR57, RZ ;  /* 0x0000003908087c10 */ /* 0x000fe2000ff5e0ff */
        /* <DEDUP_REMOVED lines=14> */
[----:B------:R-:W-:Y:S01]  /*1f00*/  LEA R228, P0, R8, UR8, 0x1 ;  /* 0x0000000808e47c11 */ /* 0x000fe2000f8008ff */
[----:B------:R-:W-:Y:S01]  /*1f10*/  ULDC.64 UR38, c[0x0][0x2b0] ;  /* 0x0000ac0000267ab9 */ /* 0x000fe20000000a00 */
[----:B------:R-:W-:Y:S01]  /*1f20*/  ULDC.64 UR24, c[0x0][0x478] ;  /* 0x00011e0000187ab9 */ /* 0x000fe20000000a00 */
[----:B------:R-:W-:Y:S01]  /*1f30*/  VIADD R5, R9, UR19 ;  /* 0x0000001309057c36 */ /* 0x000fe20008000000 */
[----:B------:R-:W-:Y:S01]  /*1f40*/  ULDC.64 UR16, c[0x0][0x3e0] ;  /* 0x0000f80000107ab9 */ /* 0x000fe20000000a00 */
[----:B------:R-:W-:Y:S01]  /*1f50*/  VIADD R7, R7, UR11 ;  /* 0x0000000b07077c36 */ /* 0x000fe20008000000 */
[----:B------:R-:W-:Y:S01]  /*1f60*/  UIMAD.WIDE UR10, UR10, 0x4, UR38 ;  /* 0x000000040a0a78a5 */ /* 0x000fe2000f8e0226 */
[-C--:B------:R-:W-:Y:S01]  /*1f70*/  IMAD R0, R16, R14.reuse, RZ ;  /* 0x0000000e10007224 */ /* 0x080fe200078e02ff */
[----:B------:R-:W-:Y:S01]  /*1f80*/  LEA.HI.X R229, R8, UR9, R5, 0x1, P0 ;  /* 0x0000000908e57c11 */ /* 0x000fe200080f0c05 */
[----:B------:R-:W-:Y:S01]  /*1f90*/  IMAD.WIDE.U32 R6, R3, R14, R6 ;  /* 0x0000000e03067225 */ /* 0x000fe200078e0006 */
[----:B------:R-:W-:Y:S01]  /*1fa0*/  PLOP3.LUT P0, PT, PT, PT, UP0, 0x80, 0x0 ;  /* 0x000000000000781c */ /* 0x000fe20003f0f008 */
[----:B------:R-:W-:-:S02]  /*1fb0*/  UIMAD.WIDE UR24, UR33, 0x4, UR24 ;  /* 0x00000004211878a5 */ /* 0x000fc4000f8e0218 */
[----:B------:R-:W-:Y:S01]  /*1fc0*/  IMAD R0, R3, R15, R0 ;  /* 0x0000000f03007224 */ /* 0x000fe200078e0200 */
[C---:B------:R-:W-:Y:S01]  /*1fd0*/  LEA R226, P2, R6.reuse, UR16, 0x1 ;  /* 0x0000001006e27c11 */ /* 0x040fe2000f8408ff */
[----:B------:R-:W-:Y:S02]  /*1fe0*/  UIADD3 UR9, UR36, -0x1, URZ ;  /* 0xffffffff24097890 */ /* 0x000fe4000fffe03f */
[----:B------:R-:W-:Y:S01]  /*1ff0*/  IMAD.IADD R0, R7, 0x1, R0 ;  /* 0x0000000107007824 */ /* 0x000fe200078e0200 */
[----:B------:R-:W-:Y:S01]  /*2000*/  UMOV UR16, UR11 ;  /* 0x0000000b00107c82 */ /* 0x000fe20008000000 */
[----:B------:R-:W-:Y:S01]  /*2010*/  UMOV UR19, UR24 ;  /* 0x0000001800137c82 */ /* 0x000fe20008000000 */
[----:B------:R-:W-:Y:S02]  /*2020*/  UMOV UR18, UR25 ;  /* 0x0000001900127c82 */ /* 0x000fe40008000000 */
        /* <DEDUP_REMOVED lines=22> */
.L_x_746:
        /* <DEDUP_REMOVED lines=19> */
.L_x_747:
        /* <DEDUP_REMOVED lines=32> */
.L_x_749:
[----:B------:R-:W-:Y:S05]  /*24c0*/  BSYNC B0 ;  /* 0x0000000000007941 */ /* 0x000fea0003800000 */
.L_x_748:
        /* <DEDUP_REMOVED lines=14> */
.L_x_751:
[----:B------:R-:W-:Y:S05]  /*25b0*/  BSYNC B0 ;  /* 0x0000000000007941 */ /* 0x000fea0003800000 */
.L_x_750:
        /* <DEDUP_REMOVED lines=26> */
.L_x_753:
[----:B------:R-:W-:Y:S05]  /*2760*/  BSYNC B0 ;  /* 0x0000000000007941 */ /* 0x000fea0003800000 */
.L_x_752:
        /* <DEDUP_REMOVED lines=14> */
.L_x_745:
        /* <DEDUP_REMOVED lines=20> */
[----:B------:R-:W-:-:S10]  /*2990*/  IMAD R12, R4, UR11, R0 ;  /* 0x0000000b040c7c24 */ /* 0x000fd4000f8e0200 */
[----:B------:R-:W-:Y:S01]  /*29a0*/  @P0 BAR.SYNC.DEFER_BLOCKING 0x0 ;  /* 0x0000000000000b1d */ /* 0x000fe20000010000 */
[----:B------:R-:W-:Y:S01]  /*29b0*/  UISETP.NE.AND UP0, UPT, UR8, 0x1, UPT ;  /* 0x000000010800788c */ /* 0x000fe2000bf05270 */
[----:B------:R-:W-:Y:S01]  /*29c0*/  ISETP.GE.AND P4, PT, R5, UR5, PT ;  /* 0x0000000505007c0c */ /* 0x000fe2000bf86270 */
[----:B------:R-:W-:Y:S01]  /*29d0*/  IMAD.WIDE.U32 R6, R4, UR10, R6 ;  /* 0x0000000a04067c25 */ /* 0x000fe2000f8e0006 */
[----:B------:R-:W-:-:S03]  /*29e0*/  ISETP.GE.AND P5, PT, R3, UR5, PT ;  /* 0x0000000503007c0c */ /* 0x000fc6000bfa6270 */
[----:B------:R-:W-:Y:S01]  /*29f0*/  PLOP3.LUT P0, PT, PT, PT, UP0, 0x80, 0x0 ;  /* 0x000000000000781c */ /* 0x000fe20003f0f008 */
[----:B------:R-:W-:Y:S01]  /*2a00*/  IMAD.IADD R12, R7, 0x1, R12 ;  /* 0x00000001070c7824 */ /* 0x000fe200078e020c */
        /* <DEDUP_REMOVED lines=26> */
.L_x_756:
[----:B------:R-:W-:Y:S05]  /*2bb0*/  BSYNC B0 ;  /* 0x0000000000007941 */ /* 0x000fea0003800000 */
.L_x_755:
        /* <DEDUP_REMOVED lines=22> */
.L_x_758:
[----:B------:R-:W-:Y:S05]  /*2d20*/  BSYNC B0 ;  /* 0x0000000000007941 */ /* 0x000fea0003800000 */
.L_x_757:
        /* <DEDUP_REMOVED lines=18> */
.L_x_760:
[----:B------:R-:W-:Y:S05]  /*2e50*/  BSYNC B0 ;  /* 0x0000000000007941 */ /* 0x000fea0003800000 */
.L_x_759:
        /* <DEDUP_REMOVED lines=13> */
.L_x_762:
[----:B------:R-:W-:Y:S05]  /*2f30*/  BSYNC B0 ;  /* 0x0000000000007941 */ /* 0x000fea0003800000 */
.L_x_761:
        /* <DEDUP_REMOVED lines=17> */
.L_x_764:
[----:B------:R-:W-:Y:S05]  /*3050*/  BSYNC B0 ;  /* 0x0000000000007941 */ /* 0x000fea0003800000 */
.L_x_763:
        /* <DEDUP_REMOVED lines=21> */
.L_x_766:
[----:B------:R-:W-:Y:S05]  /*31b0*/  BSYNC B0 ;  /* 0x0000000000007941 */ /* 0x000fea0003800000 */
.L_x_765:
        /* <DEDUP_REMOVED lines=13> */
[C---:B------:R-:W-:Y:S02]  /*3290*/  IMAD R8, R4.reuse, UR11, R8 ;  /* 0x0000000b04087c24 */ /* 0x040fe4000f8e0208 */
[----:B------:R-:W-:-:S04]  /*32a0*/  IMAD.WIDE.U32 R6, R4, UR10, R6 ;  /* 0x0000000a04067c25 */ /* 0x000fc8000f8e0006 */
[----:B------:R-:W-:Y:S02]  /*32b0*/  IMAD.IADD R4, R7, 0x1, R8 ;  /* 0x0000000107047824 */ /* 0x000fe400078e0208 */
[C---:B-----5:R-:W-:Y:S01]  /*32c0*/  VIADD R5, R12.reuse, 0x8 ;  /* 0x000000080c057836 */ /* 0x060fe20000000000 */
[C---:B------:R-:W-:Y:S02]  /*32d0*/  IADD3 R9, R12.reuse, 0x40, RZ ;  /* 0x000000400c097810 */ /* 0x040fe40007ffe0ff */
[C---:B------:R-:W-:Y:S02]  /*32e0*/  ISETP.GE.AND P6, PT, R12.reuse, UR5, PT ;  /* 0x000000050c007c0c */ /* 0x040fe4000bfc6270 */
[----:B------:R-:W-:Y:S02]  /*32f0*/  ISETP.GE.AND P5, PT, R5, UR5, PT ;  /* 0x0000000505007c0c */ /* 0x000fe4000bfa6270 */
[----:B------:R-:W-:Y:S02]  /*3300*/  IADD3 R5, R12, 0x48, RZ ;  /* 0x000000480c057810 */ /* 0x000fe40007ffe0ff */
        /* <DEDUP_REMOVED lines=10> */
[----:B---3--:R-:W-:Y:S01]  /*33b0*/  IMAD R10, R16, UR28, RZ ;  /* 0x0000001c100a7c24 */ /* 0x008fe2000f8e02ff */
        /* <DEDUP_REMOVED lines=11> */
.L_x_768:
[----:B------:R-:W-:Y:S05]  /*3470*/  BSYNC B0 ;  /* 0x0000000000007941 */ /* 0x000fea0003800000 */
.L_x_767:
        /* <DEDUP_REMOVED lines=22> */
.L_x_770:
[----:B------:R-:W-:Y:S05]  /*35e0*/  BSYNC B0 ;  /* 0x0000000000007941 */ /* 0x000fea0003800000 */
.L_x_769:
[----:B------:R-:W0:Y:S01]  /*35f0*/  LDGDEPBAR ;  /* 0x00000000000079af */ /* 0x000e220000000000 */
[----:B------:R-:W-:Y:S01]  /*3600*/  ULDC.64 UR24, c[0x0][0x3c8] ;  /* 0x0000f20000187ab9 */ /* 0x000fe20000000a00 */
[----:B------:R-:W-:Y:S01]  /*3610*/  IMAD.SHL.U32 R4, R12, 0x4, RZ ;  /* 0x000000040c047824 */ /* 0x000fe200078e00ff */
[----:B------:R-:W-:Y:S01]  /*3620*/  UISETP.NE.U32.AND UP1, UPT, UR24, URZ, UPT ;  /* 0x0000003f1800728c */ /* 0x000fe2000bf25070 */
[----:B------:R-:W-:Y:S01]  /*3630*/  SHF.R.S32.HI R8, RZ, 0x1f, R12 ;  /* 0x0000001fff087819 */ /* 0x000fe2000001140c */
[----:B------:R-:W-:Y:S01]  /*3640*/  IMAD.MOV.U32 R9, RZ, RZ, 0x7f800000 ;  /* 0x7f800000ff097424 */ /* 0x000fe200078e00ff */
[----:B-1234-:R-:W-:Y:S01]  /*3650*/  SHF.R.S32.HI R0, RZ, 0x1f, R5 ;  /* 0x0000001fff007819 */ /* 0x01efe20000011405 */
[----:B------:R-:W-:Y:S01]  /*3660*/  UISETP.NE.AND.EX UP1, UPT, UR25, URZ, UPT, UP1 ;  /* 0x0000003f1900728c */ /* 0x000fe2000bf25310 */
[C---:B------:R-:W-:Y:S01]  /*3670*/  @!P3 LEA R6, P1, R5.reuse, UR17, 0x2 ;  /* 0x000000110506bc11 */ /* 0x040fe2000f8210ff */
[----:B------:R-:W-:Y:S01]  /*3680*/  IMAD.MOV.U32 R13, RZ, RZ, 0x7f800000 ;  /* 0x7f800000ff0d7424 */ /* 0x000fe200078e00ff */
[----:B------:R-:W-:Y:S01]  /*3690*/  IADD3 R4, P2, R4, UR17, RZ ;  /* 0x0000001104047c10 */ /* 0x000fe2000ff5e0ff */
[----:B------:R-:W-:Y:S01]  /*36a0*/  IMAD.MOV.U32 R11, RZ, RZ, 0x7f800000 ;  /* 0x7f800000ff0b7424 */ /* 0x000fe200078e00ff */
[----:B------:R-:W-:Y:S01]  /*36b0*/  SHF.L.U64.HI R3, R12, 0x2, R8 ;  /* 0x000000020c037819 */ /* 0x000fe20000010208 */
[----:B------:R-:W-:Y:S01]  /*36c0*/  IMAD.MOV.U32 R10, RZ, RZ, 0x7f800000 ;  /* 0x7f800000ff0a7424 */ /* 0x000fe200078e00ff */
[----:B------:R-:W-:Y:S01]  /*36d0*/  @!P3 LEA.HI.X R7, R5, UR16, R0, 0x2, P1 ;  /* 0x000000100507bc11 */ /* 0x000fe200088f1400 */
[----:B------:R-:W-:Y:S01]  /*36e0*/  USHF.R.S32.HI UR6, URZ, 0x1f, UR56 ;  /* 0x0000001f3f067899 */ /* 0x000fe20008011438 */
[----:B------:R-:W-:Y:S01]  /*36f0*/  IADD3.X R5, R3, UR16, RZ, P2, !PT ;  /* 0x0000001003057c10 */ /* 0x000fe200097fe4ff */
[----:B------:R-:W-:Y:S01]  /*3700*/  IMAD.U32 R163, RZ, RZ, UR50 ;  /* 0x00000032ffa37e24 */ /* 0x000fe2000f8e00ff */
[----:B------:R-:W-:Y:S01]  /*3710*/  @UP1 ULDC.64 UR26, c[0x0][0x3d0] ;  /* 0x0000f400001a1ab9 */ /* 0x000fe20000000a00 */
[----:B------:R-:W2:Y:S01]  /*3720*/  @!P3 LDG.E R9, desc[UR14][R6.64] ;  /* 0x0000000e0609b981 */ /* 0x000ea2000c1e1900 */
[----:B------:R-:W-:Y:S01]  /*3730*/  @UP1 UIMAD UR5, UR58, UR26, URZ ;  /* 0x0000001a3a0512a4 */ /* 0x000fe2000f8e023f */
[----:B------:R-:W-:Y:S01]  /*3740*/  PLOP3.LUT P1, PT, PT, PT, UP1, 0x80, 0x0 ;  /* 0x000000000000781c */ /* 0x000fe20003f2f018 */
[----:B------:R-:W-:Y:S01]  /*3750*/  @UP1 UMOV UR10, UR56 ;  /* 0x00000038000a1c82 */ /* 0x000fe20008000000 */
[----:B------:R-:W3:Y:S01]  /*3760*/  @!P6 LDG.E R13, desc[UR14][R4.64] ;  /* 0x0000000e040de981 */ /* 0x000ee2000c1e1900 */
[----:B------:R-:W-:-:S04]  /*3770*/  DEPBAR.LE SB0, 0x1 ;  /* 0x000080400000791a */ /* 0x000fc80000000000 */
[----:B------:R-:W4:Y:S01]  /*3780*/  @!P5 LDG.E R11, desc[UR14][R4.64+0x20] ;  /* 0x0000200e040bd981 */ /* 0x000f22000c1e1900 */
[----:B------:R-:W-:Y:S01]  /*3790*/  @UP1 UMOV UR11, UR6 ;  /* 0x00000006000b1c82 */ /* 0x000fe20008000000 */
[----:B------:R-:W-:Y:S02]  /*37a0*/  @UP1 UIMAD UR5, UR48, UR27, UR5 ;  /* 0x0000001b300512a4 */ /* 0x000fe4000f8e0205 */
[----:B------:R1:W5:Y:S01]  /*37b0*/  @!P4 LDG.E R10, desc[UR14][R4.64+0x100] ;  /* 0x0001000e040ac981 */ /* 0x000362000c1e1900 */
[----:B------:R-:W-:Y:S01]  /*37c0*/  @UP1 UIMAD.WIDE.U32 UR10, UR48, UR26, UR10 ;  /* 0x0000001a300a12a5 */ /* 0x000fe2000f8e000a */
[----:B------:R-:W-:Y:S01]  /*37d0*/  ULDC UR42, c[0x0][0x2d0] ;  /* 0x0000b400002a7ab9 */ /* 0x000fe20000000800 */
[----:B------:R-:W-:Y:S02]  /*37e0*/  BAR.SYNC.DEFER_BLOCKING 0x0 ;  /* 0x0000000000007b1d */ /* 0x000fe40000010000 */
[----:B------:R-:W-:Y:S02]  /*37f0*/  @UP1 ULEA UR24, UP0, UR10, UR24, 0x2 ;  /* 0x000000180a181291 */ /* 0x000fe4000f80103f */
[----:B------:R-:W-:-:S02]  /*3800*/  @UP1 UIADD3 UR5, UR11, UR5, URZ ;  /* 0x000000050b051290 */ /* 0x000fc4000fffe03f */
[----:B------:R-:W-:Y:S02]  /*3810*/  ULDC UR44, c[0x0][0x398] ;  /* 0x0000e600002c7ab9 */ /* 0x000fe40000000800 */
[----:B------:R-:W-:-:S03]  /*3820*/  @UP1 ULEA.HI.X UR25, UR10, UR25, UR5, 0x2, UP0 ;  /* 0x000000190a191291 */ /* 0x000fc600080f1405 */
[----:B------:R-:W-:Y:S01]  /*3830*/  @UP1 ULDC UR5, c[0x0][0x2e8] ;  /* 0x0000ba0000051ab9 */ /* 0x000fe20000000800 */
[----:B-1----:R-:W-:Y:S02]  /*3840*/  IMAD.U32 R4, RZ, RZ, UR24 ;  /* 0x00000018ff047e24 */ /* 0x002fe4000f8e00ff */
[----:B------:R-:W-:Y:S01]  /*3850*/  IMAD.U32 R5, RZ, RZ, UR25 ;  /* 0x00000019ff057e24 */ /* 0x000fe2000f8e00ff */
[----:B------:R-:W-:Y:S01]  /*3860*/  LEA.HI R0, R18, R17, RZ, 0x7 ;  /* 0x0000001112007211 */ /* 0x000fe200078f38ff */
[----:B------:R-:W1:Y:S04]  /*3870*/  LDSM.16.M88.4 R116, [R149+0x8000] ;  /* 0x008000009574783b */ /* 0x000e680000000200 */
[----:B------:R1:W2:Y:S01]  /*3880*/  @P1 LDG.E R4, desc[UR14][R4.64] ;  /* 0x0000000e04041981 */ /* 0x0002a2000c1e1900 */
[----:B------:R-:W2:Y:S01]  /*3890*/  @P1 MUFU.RCP R3, UR5 ;  /* 0x0000000500031d08 */ /* 0x000ea20008001000 */
[----:B------:R-:W-:-:S02]  /*38a0*/  SHF.R.S32.HI R0, RZ, 0x7, R0 ;  /* 0x00000007ff007819 */ /* 0x000fc40000011400 */
[----:B------:R-:W2:Y:S04]  /*38b0*/  LDSM.16.M88.4 R120, [R149+0x8400] ;  /* 0x008400009578783b */ /* 0x000ea80000000200 */
[----:B------:R-:W2:Y:S04]  /*38c0*/  LDSM.16.M88.4 R124, [R149+0x8800] ;  /* 0x00880000957c783b */ /* 0x000ea80000000200 */
[----:B------:R-:W2:Y:S04]  /*38d0*/  LDSM.16.M88.4 R128, [R149+0x8c00] ;  /* 0x008c00009580783b */ /* 0x000ea80000000200 */
[----:B------:R-:W2:Y:S04]  /*38e0*/  LDSM.16.M88.4 R132, [R150+0x8000] ;  /* 0x008000009684783b */ /* 0x000ea80000000200 */
[----:B------:R-:W2:Y:S04]  /*38f0*/  LDSM.16.M88.4 R136, [R150+0x8400] ;  /* 0x008400009688783b */ /* 0x000ea80000000200 */
[----:B------:R-:W2:Y:S01]  /*3900*/  LDSM.16.M88.4 R140, [R150+0x8800] ;  /* 0x00880000968c783b */ /* 0x000ea20000000200 */
[----:B-1----:R-:W-:-:S03]  /*3910*/  IMAD.SHL.U32 R5, R17, 0x2, RZ ;  /* 0x0000000211057824 */ /* 0x002fc600078e00ff */
[----:B------:R-:W1:Y:S02]  /*3920*/  LDSM.16.M88.4 R144, [R150+0x8c00] ;  /* 0x008c00009690783b */ /* 0x000e640000000200 */
[----:B------:R-:W-:-:S05]  /*3930*/  LOP3.LUT R5, R5, 0x6, RZ, 0xc0, !PT ;  /* 0x0000000605057812 */ /* 0x000fca00078ec0ff */
[----:B------:R-:W-:-:S04]  /*3940*/  IMAD R0, R0, 0x40, R5 ;  /* 0x0000004000007824 */ /* 0x000fc800078e0205 */
[----:B------:R-:W-:Y:S02]  /*3950*/  IMAD R163, R163, 0x80, R0 ;  /* 0x00000080a3a37824 */ /* 0x000fe400078e0200 */
[C---:B------:R-:W-:Y:S01]  /*3960*/  VIADD R0, R12.reuse, 0xffffff80 ;  /* 0xffffff800c007836 */ /* 0x040fe20000000000 */
[----:B------:R-:W-:Y:S01]  /*3970*/  SHF.L.U64.HI R5, R12, 0x2, R8 ;  /* 0x000000020c057819 */ /* 0x000fe20000010208 */
[----:B------:R-:W-:Y:S01]  /*3980*/  VIADD R148, R162, 0x1000 ;  /* 0x00001000a2947836 */ /* 0x000fe20000000000 */
[----:B------:R-:W-:-:S04]  /*3990*/  UIADD3 UR38, UR43, UR13, URZ ;  /* 0x0000000d2b267290 */ /* 0x000fc8000fffe03f */
[----:B------:R-:W-:Y:S01]  /*39a0*/  SEL R148, R148, R162, !P0 ;  /* 0x000000a294947207 */ /* 0x000fe20004000000 */
[----:B------:R-:W-:Y:S01]  /*39b0*/  UIADD3 UR39, -UR7, 0x80, UR38 ;  /* 0x0000008007277890 */ /* 0x000fe2000fffe126 */
        /* <DEDUP_REMOVED lines=16> */
[----:B------:R-:W-:Y:S01]  /*3ac0*/  ULDC UR8, c[0x0][0x394] ;  /* 0x0000e50000087ab9 */ /* 0x000fe20000000800 */
[----:B------:R-:W-:Y:S01]  /*3ad0*/  LEA R148, R148, UR4, 0x1 ;  /* 0x0000000494947c11 */ /* 0x000fe2000f8e08ff */
        /* <DEDUP_REMOVED lines=14> */
[----:B------:R-:W-:Y:S01]  /*3bc0*/  UIMAD UR24, UR23, 0x70, URZ ;  /* 0x00000070171878a4 */ /* 0x000fe2000f8e023f */
[----:B------:R-:W-:Y:S01]  /*3bd0*/  UMOV UR11, UR8 ;  /* 0x00000008000b7c82 */ /* 0x000fe20008000000 */
[----:B------:R-:W-:Y:S02]  /*3be0*/  UIADD3 UR40, UR43, 0x80, URZ ;  /* 0x000000802b287890 */ /* 0x000fe4000fffe03f */
[----:B------:R-:W-:Y:S02]  /*3bf0*/  UIADD3 UR22, -UR22, URZ, URZ ;  /* 0x0000003f16167290 */ /* 0x000fe4000fffe13f */
[----:B------:R-:W-:Y:S02]  /*3c00*/  UIMAD UR23, UR23, 0x78, URZ ;  /* 0x00000078171778a4 */ /* 0x000fe4000f8e023f */
[----:B------:R-:W-:Y:S01]  /*3c10*/  UIADD3 UR39, UR39, -UR46, URZ ;  /* 0x8000002e27277290 */ /* 0x000fe2000fffe03f */
[----:B------:R-:W-:Y:S01]  /*3c20*/  ULDC UR8, c[0x0][0x2ec] ;  /* 0x0000bb0000087ab9 */ /* 0x000fe20000000800 */
[----:B--2---:R-:W-:-:S05]  /*3c30*/  @P1 FMUL.FTZ R3, R4, R3 ;  /* 0x0000000304031220 */ /* 0x004fca0000410000 */
[----:B------:R-:W-:Y:S01]  /*3c40*/  @P1 R2UR UR6, R3 ;  /* 0x00000000030612ca */ /* 0x000fe200000e0000 */
[----:B------:R-:W-:-:S05]  /*3c50*/  IMAD.SHL.U32 R3, R12, 0x4, RZ ;  /* 0x000000040c037824 */ /* 0x000fca00078e00ff */
[----:B------:R2:W-:Y:S04]  /*3c60*/  STL [R1+0x2c], R3 ;  /* 0x00002c0301007387 */ /* 0x0005e80000100800 */
[----:B---3--:R-:W-:Y:S04]  /*3c70*/  STL [R1+0x14], R13 ;  /* 0x0000140d01007387 */ /* 0x008fe80000100800 */
[----:B----4-:R-:W-:Y:S04]  /*3c80*/  STL [R1+0x18], R11 ;  /* 0x0000180b01007387 */ /* 0x010fe80000100800 */
[----:B-----5:R-:W-:Y:S04]  /*3c90*/  STL [R1+0x4], R10 ;  /* 0x0000040a01007387 */ /* 0x020fe80000100800 */
[----:B------:R-:W-:Y:S01]  /*3ca0*/  STL [R1+0x10], R9 ;  /* 0x0000100901007387 */ /* 0x000fe20000100800 */
[----:B--2---:R-:W-:-:S04]  /*3cb0*/  SHF.R.S32.HI R3, RZ, 0x1f, R0 ;  /* 0x0000001fff037819 */ /* 0x004fc80000011400 */
[C---:B------:R-:W-:Y:S01]  /*3cc0*/  SHF.L.U64.HI R3, R0.reuse, 0x2, R3 ;  /* 0x0000000200037819 */ /* 0x040fe20000010203 */
[----:B------:R-:W-:Y:S01]  /*3cd0*/  IMAD.SHL.U32 R0, R0, 0x4, RZ ;  /* 0x0000000400007824 */ /* 0x000fe200078e00ff */
[----:B------:R-:W-:Y:S04]  /*3ce0*/  STL [R1+0x28], R5 ;  /* 0x0000280501007387 */ /* 0x000fe80000100800 */
[----:B------:R2:W-:Y:S04]  /*3cf0*/  STL [R1+0x24], R3 ;  /* 0x0000240301007387 */ /* 0x0005e80000100800 */
[----:B------:R3:W-:Y:S04]  /*3d00*/  STL [R1+0x20], R0 ;  /* 0x0000200001007387 */ /* 0x0007e80000100800 */
[----:B------:R3:W-:Y:S01]  /*3d10*/  STL [R1], R172 ;  /* 0x000000ac01007387 */ /* 0x0007e20000100800 */
[----:B------:R-:W-:Y:S01]  /*3d20*/  VIADD R4, R156, 0x1000 ;  /* 0x000010009c047836 */ /* 0x000fe20000000000 */
[----:B------:R-:W-:Y:S01]  /*3d30*/  @UP1 UMOV UR5, UR6 ;  /* 0x0000000600051c82 */ /* 0x000fe20008000000 */
[----:B------:R-:W-:-:S03]  /*3d40*/  ULDC UR6, c[0x0][0x39c] ;  /* 0x0000e70000067ab9 */ /* 0x000fc60000000800 */
[----:B--2---:R-:W-:-:S04]  /*3d50*/  SEL R3, R4, R156, !P0 ;  /* 0x0000009c04037207 */ /* 0x004fc80004000000 */
[----:B-1----:R-:W-:-:S07]  /*3d60*/  LEA R3, R3, UR4, 0x1 ;  /* 0x0000000403037c11 */ /* 0x002fce000f8e08ff */
.L_x_775:
[----:B------:R-:W2:Y:S01]  /*3d70*/  LDL R164, [R1+0x2c] ;  /* 0x00002c0001a47983 */ /* 0x000ea20000100800 */
[----:B------:R-:W-:Y:S01]  /*3d80*/  IADD3 R112, R158, R148, RZ ;  /* 0x000000949e707210 */ /* 0x000fe20007ffe0ff */
[----:B------:R-:W-:Y:S02]  /*3d90*/  USHF.L.U32 UR10, UR9, 0x7, URZ ;  /* 0x00000007090a7899 */ /* 0x000fe4000800063f */
[----:B---3--:R-:W3:Y:S01]  /*3da0*/  LDL R0, [R1+0x28] ;  /* 0x0000280001007983 */ /* 0x008ee20000100800 */
[----:B------:R-:W-:Y:S01]  /*3db0*/  UMOV UR12, UR60 ;  /* 0x0000003c000c7c82 */ /* 0x000fe20008000000 */
[----:B------:R-:W-:Y:S02]  /*3dc0*/  UISETP.GE.AND UP0, UPT, UR10, UR39, UPT ;  /* 0x000000270a00728c */ /* 0x000fe4000bf06270 */
[----:B------:R-:W0:Y:S08]  /*3dd0*/  LDGDEPBAR ;  /* 0x00000000000079af */ /* 0x000e300000000000 */
[----:B------:R-:W4:Y:S01]  /*3de0*/  LDL R249, [R1+0x1c] ;  /* 0x00001c0001f97983 */ /* 0x000f220000100800 */
[----:B------:R-:W-:Y:S04]  /*3df0*/  DEPBAR.LE SB0, 0x0 ;  /* 0x000080000000791a */ /* 0x000fe80000000000 */
[----:B------:R-:W-:Y:S06]  /*3e00*/  BAR.SYNC.DEFER_BLOCKING 0x0 ;  /* 0x0000000000007b1d */ /* 0x000fec0000010000 */
[----:B------:R-:W-:Y:S08]  /*3e10*/  LDSM.16.M88.4 R64, [R148] ;  /* 0x000000009440783b */ /* 0x000ff00000000200 */
[----:B------:R-:W1:Y:S08]  /*3e20*/  LDSM.16.M88.4 R16, [R149+0x6000] ;  /* 0x006000009510783b */ /* 0x000e700000000200 */
[----:B------:R-:W1:Y:S08]  /*3e30*/  LDSM.16.M88.4 R60, [R148+0x1000] ;  /* 0x00100000943c783b */ /* 0x000e700000000200 */
[----:B------:R-:W1:Y:S08]  /*3e40*/  LDSM.16.M88.4 R32, [R149+0x6400] ;  /* 0x006400009520783b */ /* 0x000e700000000200 */
[----:B------:R-:W1:Y:S08]  /*3e50*/  LDSM.16.M88.4 R48, [R149+0x6800] ;  /* 0x006800009530783b */ /* 0x000e700000000200 */
[----:B------:R-:W1:Y:S08]  /*3e60*/  LDSM.16.M88.4 R100, [R149+0x6c00] ;  /* 0x006c00009564783b */ /* 0x000e700000000200 */
[----:B------:R-:W-:Y:S01]  /*3e70*/  LDSM.16.M88.4 R104, [R112] ;  /* 0x000000007068783b */ /* 0x000fe20000000200 */
[-C--:B-1----:R-:W-:Y:S07]  /*3e80*/  HMMA.16816.F32.BF16 R4, R64, R16.reuse, RZ ;  /* 0x000000104004723c */ /* 0x082fee00000418ff */
[----:B------:R-:W1:Y:S01]  /*3e90*/  LDSM.16.M88.4 R108, [R150+0x6000] ;  /* 0x00600000966c783b */ /* 0x000e620000000200 */
[C---:B------:R-:W-:Y:S06]  /*3ea0*/  HMMA.16816.F32.BF16 R8, R60.reuse, R16, RZ ;  /* 0x000000103c08723c */ /* 0x040fec00000418ff */
[-C--:B------:R-:W-:Y:S01]  /*3eb0*/  HMMA.16816.F32.BF16 R12, R60, R18.reuse, RZ ;  /* 0x000000123c0c723c */ /* 0x080fe200000418ff */
[----:B------:R-:W1:Y:S05]  /*3ec0*/  LDSM.16.M88.4 R112, [R112+0x1000] ;  /* 0x001000007070783b */ /* 0x000e6a0000000200 */
        /* <DEDUP_REMOVED lines=12> */
[----:B------:R-:W-:Y:S01]  /*3f90*/  HMMA.16816.F32.BF16 R64, R64, R102, RZ ;  /* 0x000000664040723c */ /* 0x000fe200000418ff */
[----:B------:R-:W1:Y:S05]  /*3fa0*/  LDSM.16.M88.4 R100, [R150+0x6400] ;  /* 0x006400009664783b */ /* 0x000e6a0000000200 */
        /* <DEDUP_REMOVED lines=13> */
[-C--:B------:R-:W-:Y:S04]  /*4080*/  HMMA.16816.F32.BF16 R20, R104, R100.reuse, R20 ;  /* 0x000000646814723c */ /* 0x080fe80000041814 */
[----:B------:R-:W-:Y:S01]  /*4090*/  MUFU.TANH R218, R6 ;  /* 0x0000000600da7308 */ /* 0x000fe20000002400 */
[----:B------:R-:W-:Y:S01]  /*40a0*/  FMUL.FTZ R14, R14, UR6 ;  /* 0x000000060e0e7c20 */ /* 0x000fe20008410000 */
[----:B------:R-:W-:Y:S01]  /*40b0*/  FMUL.FTZ R15, R15, UR6 ;  /* 0x000000060f0f7c20 */ /* 0x000fe20008410000 */
[----:B------:R-:W-:Y:S01]  /*40c0*/  FMUL.FTZ R12, R12, UR6 ;  /* 0x000000060c0c7c20 */ /* 0x000fe20008410000 */
[C---:B------:R-:W-:Y:S06]  /*40d0*/  HMMA.16816.F32.BF16 R24, R112.reuse, R100, R24 ;  /* 0x000000647018723c */ /* 0x040fec0000041818 */
[----:B------:R-:W-:Y:S01]  /*40e0*/  MUFU.TANH R217, R7 ;  /* 0x0000000700d97308 */ /* 0x000fe20000002400 */
[----:B------:R-:W-:Y:S01]  /*40f0*/  FMUL.FTZ R19, R19, UR6 ;  /* 0x0000000613137c20 */ /* 0x000fe20008410000 */
[-C--:B------:R-:W-:Y:S08]  /*4100*/  HMMA.16816.F32.BF16 R28, R112, R102.reuse, R28 ;  /* 0x00000066701c723c */ /* 0x080ff0000004181c */
[----:B------:R1:W-:Y:S01]  /*4110*/  MUFU.TANH R219, R4 ;  /* 0x0000000400db7308 */ /* 0x0003e20000002400 */
[C---:B------:R-:W-:Y:S04]  /*4120*/  HMMA.16816.F32.BF16 R32, R104.reuse, R102, R32 ;  /* 0x000000666820723c */ /* 0x040fe80000041820 */
[----:B------:R-:W-:Y:S01]  /*4130*/  FMUL.FTZ R18, R18, UR6 ;  /* 0x0000000612127c20 */ /* 0x000fe20008410000 */
[----:B------:R-:W-:Y:S04]  /*4140*/  FMUL.FTZ R22, R22, UR6 ;  /* 0x0000000616167c20 */ /* 0x000fe80008410000 */
[----:B------:R-:W-:Y:S02]  /*4150*/  MUFU.TANH R211, R10 ;  /* 0x0000000a00d37308 */ /* 0x000fe40000002400 */
[----:B------:R-:W-:Y:S01]  /*4160*/  FMUL.FTZ R23, R23, UR6 ;  /* 0x0000000617177c20 */ /* 0x000fe20008410000 */
[----:B------:R-:W-:Y:S01]  /*4170*/  FMUL.FTZ R20, R20, UR6 ;  /* 0x0000000614147c20 */ /* 0x000fe20008410000 */
[----:B------:R-:W-:Y:S01]  /*4180*/  FMUL.FTZ R13, R13, UR6 ;  /* 0x000000060d0d7c20 */ /* 0x000fe20008410000 */
[----:B------:R-:W-:Y:S01]  /*4190*/  FMUL.FTZ R168, R24, UR6 ;  /* 0x0000000618a87c20 */ /* 0x000fe20008410000 */
[----:B------:R-:W-:Y:S04]  /*41a0*/  FMUL.FTZ R27, R27, UR6 ;  /* 0x000000061b1b7c20 */ /* 0x000fe80008410000 */
[----:B------:R-:W-:Y:S01]  /*41b0*/  MUFU.TANH R212, R11 ;  /* 0x0000000b00d47308 */ /* 0x000fe20000002400 */
[----:B-1----:R-:W1:Y:S01]  /*41c0*/  LDSM.16.M88.4 R4, [R150+0x6800] ;  /* 0x006800009604783b */ /* 0x002e620000000200 */
[----:B------:R-:W-:Y:S01]  /*41d0*/  FMUL.FTZ R24, R25, UR6 ;  /* 0x0000000619187c20 */ /* 0x000fe20008410000 */
[----:B------:R-:W-:Y:S01]  /*41e0*/  FMUL.FTZ R26, R26, UR6 ;  /* 0x000000061a1a7c20 */ /* 0x000fe20008410000 */
[----:B------:R-:W-:Y:S01]  /*41f0*/  FMUL.FTZ R171, R30, UR6 ;  /* 0x000000061eab7c20 */ /* 0x000fe20008410000 */
[----:B------:R-:W-:Y:S01]  /*4200*/  FMUL.FTZ R174, R31, UR6 ;  /* 0x000000061fae7c20 */ /* 0x000fe20008410000 */
[----:B------:R-:W-:Y:S01]  /*4210*/  FMUL.FTZ R169, R29, UR6 ;  /* 0x000000061da97c20 */ /* 0x000fe20008410000 */
[----:B------:R-:W-:Y:S03]  /*4220*/  FMUL.FTZ R170, R28, UR6 ;  /* 0x000000061caa7c20 */ /* 0x000fe60008410000 */
[----:B------:R-:W-:Y:S01]  /*4230*/  MUFU.TANH R214, R8 ;  /* 0x0000000800d67308 */ /* 0x000fe20000002400 */
[----:B------:R-:W-:Y:S01]  /*4240*/  FMUL.FTZ R177, R34, UR6 ;  /* 0x0000000622b17c20 */ /* 0x000fe20008410000 */
[----:B------:R-:W-:Y:S01]  /*4250*/  FMUL.FTZ R103, R33, UR6 ;  /* 0x0000000621677c20 */ /* 0x000fe20008410000 */
[----:B------:R-:W-:Y:S07]  /*4260*/  FMUL.FTZ R165, R35, UR6 ;  /* 0x0000000623a57c20 */ /* 0x000fee0008410000 */
[----:B------:R1:W-:Y:S10]  /*4270*/  MUFU.TANH R213, R9 ;  /* 0x0000000900d57308 */ /* 0x0003f40000002400 */
[----:B------:R2:W-:Y:S10]  /*4280*/  MUFU.TANH R202, R14 ;  /* 0x0000000e00ca7308 */ /* 0x0005f40000002400 */
[----:B------:R3:W-:Y:S01]  /*4290*/  MUFU.TANH R201, R15 ;  /* 0x0000000f00c97308 */ /* 0x0007e20000002400 */
[----:B-1----:R-:W1:Y:S09]  /*42a0*/  LDSM.16.M88.4 R8, [R150+0x6c00] ;  /* 0x006c00009608783b */ /* 0x002e720000000200 */
[----:B------:R1:W-:Y:S01]  /*42b0*/  MUFU.TANH R167, R22 ;  /* 0x0000001600a77308 */ /* 0x0003e20000002400 */
[----:B--2---:R-:W-:Y:S01]  /*42c0*/  IADD3 R14, P0, R164, UR19, RZ ;  /* 0x00000013a40e7c10 */ /* 0x004fe2000ff1e0ff */
[-C--:B------:R-:W-:Y:S03]  /*42d0*/  HMMA.16816.F32.BF16 R36, R104, R4.reuse, R36 ;  /* 0x000000046824723c */ /* 0x080fe60000041824 */
[----:B------:R-:W-:Y:S05]  /*42e0*/  FMUL.FTZ R164, R32, UR6 ;  /* 0x0000000620a47c20 */ /* 0x000fea0008410000 */
[----:B------:R-:W-:Y:S03]  /*42f0*/  MUFU.TANH R188, R19 ;  /* 0x0000001300bc7308 */ /* 0x000fe60000002400 */
[----:B---3--:R-:W-:Y:S01]  /*4300*/  IADD3.X R15, R0, UR18, RZ, P0, !PT ;  /* 0x00000012000f7c10 */ /* 0x008fe200087fe4ff */
[C---:B------:R-:W-:Y:S04]  /*4310*/  HMMA.16816.F32.BF16 R40, R112.reuse, R4, R40 ;  /* 0x000000047028723c */ /* 0x040fe80000041828 */
[----:B------:R-:W5:Y:S01]  /*4320*/  LDG.E R111, desc[UR14][R14.64] ;  /* 0x0000000e0e6f7981 */ /* 0x000f62000c1e1900 */
[----:B----4-:R-:W-:Y:S01]  /*4330*/  IADD3 R0, R249, -UR13, -R163 ;  /* 0x8000000df9007c10 */ /* 0x010fe2000fffe8a3 */
[----:B------:R-:W-:Y:S01]  /*4340*/  MUFU.TANH R184, R18 ;  /* 0x0000001200b87308 */ /* 0x000fe20000002400 */
[-C--:B------:R-:W-:Y:S01]  /*4350*/  HMMA.16816.F32.BF16 R44, R112, R6.reuse, R44 ;  /* 0x00000006702c723c */ /* 0x080fe2000004182c */
[----:B------:R-:W5:Y:S03]  /*4360*/  LDG.E R110, desc[UR14][R14.64+0x20] ;  /* 0x0000200e0e6e7981 */ /* 0x000f66000c1e1900 */
[----:B------:R-:W-:Y:S01]  /*4370*/  IADD3 R0, R0, UR7, RZ ;  /* 0x0000000700007c10 */ /* 0x000fe2000fffe0ff */
[----:B------:R-:W5:Y:S01]  /*4380*/  LDG.E R109, desc[UR14][R14.64+0x100] ;  /* 0x0001000e0e6d7981 */ /* 0x000f62000c1e1900 */
[C---:B------:R-:W-:Y:S03]  /*4390*/  HMMA.16816.F32.BF16 R48, R104.reuse, R6, R48 ;  /* 0x000000066830723c */ /* 0x040fe60000041830 */
[----:B------:R2:W-:Y:S01]  /*43a0*/  MUFU.TANH R198, R12 ;  /* 0x0000000c00c67308 */ /* 0x0005e20000002400 */
[----:B------:R3:W5:Y:S01]  /*43b0*/  LDG.E R108, desc[UR14][R14.64+0x120] ;  /* 0x0001200e0e6c7981 */ /* 0x000762000c1e1900 */
[----:B------:R-:W-:Y:S01]  /*43c0*/  IADD3 R0, R0, UR10, RZ ;  /* 0x0000000a00007c10 */ /* 0x000fe2000fffe0ff */
[----:B------:R-:W-:Y:S01]  /*43d0*/  FMUL.FTZ R100, R39, UR6 ;  /* 0x0000000627647c20 */ /* 0x000fe20008410000 */
[----:B------:R-:W-:Y:S01]  /*43e0*/  FMUL.FTZ R166, R37, UR6 ;  /* 0x0000000625a67c20 */ /* 0x000fe20008410000 */
[----:B------:R-:W-:Y:S05]  /*43f0*/  FMUL.FTZ R102, R36, UR6 ;  /* 0x0000000624667c20 */ /* 0x000fea0008410000 */
[----:B------:R-:W-:Y:S01]  /*4400*/  MUFU.TANH R192, R13 ;  /* 0x0000000d00c07308 */ /* 0x000fe20000002400 */
[-C--:B-1----:R-:W-:Y:S03]  /*4410*/  HMMA.16816.F32.BF16 R52, R104, R8.reuse, R52 ;  /* 0x000000086834723c */ /* 0x082fe60000041834 */
[----:B------:R-:W-:Y:S01]  /*4420*/  IADD3 R4, R0, 0x47, RZ ;  /* 0x0000004700047810 */ /* 0x000fe20007ffe0ff */
[----:B------:R-:W-:Y:S01]  /*4430*/  FMUL.FTZ R173, R42, UR6 ;  /* 0x000000062aad7c20 */ /* 0x000fe20008410000 */
[----:B------:R-:W-:Y:S01]  /*4440*/  IADD3 R42, R0, -0x1, RZ ;  /* 0xffffffff002a7810 */ /* 0x000fe20007ffe0ff */
[C---:B------:R-:W-:Y:S03]  /*4450*/  HMMA.16816.F32.BF16 R56, R112.reuse, R8, R56 ;  /* 0x000000087038723c */ /* 0x040fe60000041838 */
[----:B------:R-:W-:Y:S01]  /*4460*/  MUFU.TANH R37, R24 ;  /* 0x0000001800257308 */ /* 0x000fe20000002400 */
[----:B------:R-:W-:Y:S01]  /*4470*/  ISETP.GE.AND P0, PT, R4, RZ, PT ;  /* 0x000000ff0400720c */ /* 0x000fe20003f06270 */
[----:B------:R-:W-:Y:S01]  /*4480*/  FMUL.FTZ R181, R40, UR6 ;  /* 0x0000000628b57c20 */ /* 0x000fe20008410000 */
[-C--:B------:R-:W-:Y:S07]  /*4490*/  HMMA.16816.F32.BF16 R60, R112, R10.reuse, R60 ;  /* 0x0000000a703c723c */ /* 0x080fee000004183c */
[----:B------:R1:W-:Y:S01]  /*44a0*/  MUFU.TANH R115, R23 ;  /* 0x0000001700737308 */ /* 0x0003e20000002400 */
[----:B------:R-:W-:Y:S03]  /*44b0*/  ISETP.GE.AND P3, PT, R42, RZ, PT ;  /* 0x000000ff2a00720c */ /* 0x000fe60003f66270 */
[----:B------:R-:W-:Y:S01]  /*44c0*/  FMUL.FTZ R183, R41, UR6 ;  /* 0x0000000629b77c20 */ /* 0x000fe20008410000 */
[----:B------:R-:W-:Y:S05]  /*44d0*/  HMMA.16816.F32.BF16 R64, R104, R10, R64 ;  /* 0x0000000a6840723c */ /* 0x000fea0000041840 */
[----:B------:R4:W-:Y:S01]  /*44e0*/  MUFU.TANH R106, R20 ;  /* 0x00000014006a7308 */ /* 0x0009e20000002400 */
[C---:B------:R-:W-:Y:S01]  /*44f0*/  IADD3 R22, R0.reuse, 0x7, RZ ;  /* 0x0000000700167810 */ /* 0x040fe20007ffe0ff */
[----:B---3--:R-:W-:Y:S01]  /*4500*/  FMUL.FTZ R14, R21, UR6 ;  /* 0x00000006150e7c20 */ /* 0x008fe20008410000 */
[----:B------:R-:W-:Y:S02]  /*4510*/  IADD3 R5, R0, 0x48, RZ ;  /* 0x0000004800057810 */ /* 0x000fe40007ffe0ff */
[----:B------:R-:W-:Y:S01]  /*4520*/  ISETP.GE.AND P6, PT, R22, RZ, PT ;  /* 0x000000ff1600720c */ /* 0x000fe20003fc6270 */
[----:B--2---:R-:W-:Y:S01]  /*4530*/  FMUL.FTZ R12, R17, UR6 ;  /* 0x00000006110c7c20 */ /* 0x004fe20008410000 */
[----:B------:R-:W-:Y:S03]  /*4540*/  ISETP.GE.AND P1, PT, R5, RZ, PT ;  /* 0x000000ff0500720c */ /* 0x000fe60003f26270 */
[----:B------:R2:W-:Y:S01]  /*4550*/  MUFU.TANH R112, R14 ;  /* 0x0000000e00707308 */ /* 0x0005e20000002400 */
[----:B-1----:R-:W-:Y:S01]  /*4560*/  IADD3 R23, R0, 0x8, RZ ;  /* 0x0000000800177810 */ /* 0x002fe20007ffe0ff */
[----:B------:R-:W-:Y:S01]  /*4570*/  FMUL.FTZ R13, R16, UR6 ;  /* 0x00000006100d7c20 */ /* 0x000fe20008410000 */
[----:B------:R-:W-:Y:S01]  /*4580*/  IADD3 R21, R0, 0x40, RZ ;  /* 0x0000004000157810 */ /* 0x000fe20007ffe0ff */
[----:B------:R-:W-:Y:S01]  /*4590*/  FMUL.FTZ R215, R59, UR6 ;  /* 0x000000063bd77c20 */ /* 0x000fe20008410000 */
[----:B------:R-:W-:Y:S01]  /*45a0*/  ISETP.GE.AND P2, PT, R23, RZ, PT ;  /* 0x000000ff1700720c */ /* 0x000fe20003f46270 */
[----:B------:R-:W-:Y:S01]  /*45b0*/  FMUL.FTZ R189, R44, UR6 ;  /* 0x000000062cbd7c20 */ /* 0x000fe20008410000 */
[C---:B------:R-:W-:Y:S03]  /*45c0*/  IADD3 R39, R0.reuse, -0x10, RZ ;  /* 0xfffffff000277810 */ /* 0x040fe60007ffe0ff */
[----:B------:R1:W-:Y:S01]  /*45d0*/  MUFU.TANH R114, R27 ;  /* 0x0000001b00727308 */ /* 0x0003e20000002400 */
[C---:B----4-:R-:W-:Y:S01]  /*45e0*/  IADD3 R20, R0.reuse, 0x3f, RZ ;  /* 0x0000003f00147810 */ /* 0x050fe20007ffe0ff */
[----:B------:R-:W-:Y:S01]  /*45f0*/  FMUL.FTZ R195, R45, UR6 ;  /* 0x000000062dc37c20 */ /* 0x000fe20008410000 */
[----:B------:R-:W-:Y:S01]  /*4600*/  @!P0 IADD3 R4, -R0, -0x47, RZ ;  /* 0xffffffb900048810 */ /* 0x000fe20007ffe1ff */
[----:B------:R-:W-:Y:S01]  /*4610*/  FMUL.FTZ R182, R46, UR6 ;  /* 0x000000062eb67c20 */ /* 0x000fe20008410000 */
[C---:B------:R-:W-:Y:S01]  /*4620*/  IADD3 R19, R0.reuse, 0x38, RZ ;  /* 0x0000003800137810 */ /* 0x040fe20007ffe0ff */
[----:B------:R-:W-:Y:S01]  /*4630*/  FMUL.FTZ R186, R47, UR6 ;  /* 0x000000062fba7c20 */ /* 0x000fe20008410000 */
[C---:B------:R-:W-:Y:S03]  /*4640*/  IADD3 R18, R0.reuse, 0x37, RZ ;  /* 0x0000003700127810 */ /* 0x040fe60007ffe0ff */
[----:B------:R3:W-:Y:S01]  /*4650*/  MUFU.TANH R113, R26 ;  /* 0x0000001a00717308 */ /* 0x0007e20000002400 */
[C---:B------:R-:W-:Y:S01]  /*4660*/  IADD3 R41, R0.reuse, -0x8, RZ ;  /* 0xfffffff800297810 */ /* 0x040fe20007ffe0ff */
[----:B------:R-:W-:Y:S01]  /*4670*/  FMUL.FTZ R200, R49, UR6 ;  /* 0x0000000631c87c20 */ /* 0x000fe20008410000 */
[----:B------:R-:W-:Y:S01]  /*4680*/  IADD3 R40, R0, -0x9, RZ ;  /* 0xfffffff700287810 */ /* 0x000fe20007ffe0ff */
[----:B------:R-:W-:Y:S01]  /*4690*/  FMUL.FTZ R101, R38, UR6 ;  /* 0x0000000626657c20 */ /* 0x000fe20008410000 */
[----:B------:R-:W-:Y:S01]  /*46a0*/  ISETP.GE.AND P5, PT, R21, RZ, PT ;  /* 0x000000ff1500720c */ /* 0x000fe20003fa6270 */
[----:B------:R-:W-:Y:S01]  /*46b0*/  FMUL.FTZ R187, R50, UR6 ;  /* 0x0000000632bb7c20 */ /* 0x000fe20008410000 */
[----:B------:R-:W-:Y:S03]  /*46c0*/  ISETP.GE.AND P4, PT, R20, RZ, PT ;  /* 0x000000ff1400720c */ /* 0x000fe60003f86270 */
[----:B------:R-:W4:Y:S01]  /*46d0*/  MUFU.TANH R180, R103 ;  /* 0x0000006700b47308 */ /* 0x000f220000002400 */
[----:B------:R-:W-:Y:S01]  /*46e0*/  ISETP.GE.AND P0, PT, R39, RZ, PT ;  /* 0x000000ff2700720c */ /* 0x000fe20003f06270 */
[----:B------:R-:W-:Y:S01]  /*46f0*/  FMUL.FTZ R221, R60, UR6 ;  /* 0x000000063cdd7c20 */ /* 0x000fe20008410000 */
[----:B------:R-:W-:Y:S01]  /*4700*/  @!P3 IADD3 R42, -R0, 0x1, RZ ;  /* 0x00000001002ab810 */ /* 0x000fe20007ffe1ff */
[----:B------:R-:W-:Y:S01]  /*4710*/  FMUL.FTZ R197, R48, UR6 ;  /* 0x0000000630c57c20 */ /* 0x000fe20008410000 */
[C---:B------:R-:W-:Y:S01]  /*4720*/  @!P2 IADD3 R23, -R0.reuse, -0x8, RZ ;  /* 0xfffffff80017a810 */ /* 0x040fe20007ffe1ff */
[----:B------:R-:W-:Y:S01]  /*4730*/  FMUL.FTZ R232, R65, UR6 ;  /* 0x0000000641e87c20 */ /* 0x000fe20008410000 */
[C---:B------:R-:W-:Y:S03]  /*4740*/  @!P6 IADD3 R22, -R0.reuse, -0x7, RZ ;  /* 0xfffffff90016e810 */ /* 0x040fe60007ffe1ff */
[----:B------:R-:W-:Y:S01]  /*4750*/  MUFU.TANH R59, R166 ;  /* 0x000000a6003b7308 */ /* 0x000fe20000002400 */
[----:B------:R-:W-:Y:S01]  /*4760*/  @!P1 IADD3 R5, -R0, -0x48, RZ ;  /* 0xffffffb800059810 */ /* 0x000fe20007ffe1ff */
[----:B------:R-:W-:Y:S01]  /*4770*/  FMUL.FTZ R43, R43, UR6 ;  /* 0x000000062b2b7c20 */ /* 0x000fe20008410000 */
[----:B------:R-:W-:Y:S01]  /*4780*/  ISETP.GE.AND P3, PT, R19, RZ, PT ;  /* 0x000000ff1300720c */ /* 0x000fe20003f66270 */
[----:B------:R-:W-:Y:S01]  /*4790*/  FMUL.FTZ R233, R67, UR6 ;  /* 0x0000000643e97c20 */ /* 0x000fe20008410000 */
[----:B------:R-:W-:Y:S01]  /*47a0*/  ISETP.GE.AND P2, PT, R18, RZ, PT ;  /* 0x000000ff1200720c */ /* 0x000fe20003f46270 */
[----:B------:R-:W-:Y:S01]  /*47b0*/  FMUL.FTZ R194, R51, UR6 ;  /* 0x0000000633c27c20 */ /* 0x000fe20008410000 */
[----:B------:R-:W-:Y:S03]  /*47c0*/  ISETP.GE.AND P6, PT, R41, RZ, PT ;  /* 0x000000ff2900720c */ /* 0x000fe60003fc6270 */
[----:B------:R-:W4:Y:S01]  /*47d0*/  MUFU.TANH R176, R100 ;  /* 0x0000006400b07308 */ /* 0x000f220000002400 */
[----:B------:R-:W-:Y:S01]  /*47e0*/  ISETP.GE.AND P1, PT, R40, RZ, PT ;  /* 0x000000ff2800720c */ /* 0x000fe20003f26270 */
[----:B------:R-:W-:Y:S01]  /*47f0*/  FMUL.FTZ R185, R54, UR6 ;  /* 0x0000000636b97c20 */ /* 0x000fe20008410000 */
[C---:B------:R-:W-:Y:S01]  /*4800*/  IADD3 R34, R0.reuse, -0x11, RZ ;  /* 0xffffffef00227810 */ /* 0x040fe20007ffe0ff */
[----:B------:R-:W-:Y:S01]  /*4810*/  FMUL.FTZ R222, R57, UR6 ;  /* 0x0000000639de7c20 */ /* 0x000fe20008410000 */
[----:B------:R-:W-:Y:S01]  /*4820*/  IADD3 R17, R0, 0x30, RZ ;  /* 0x0000003000117810 */ /* 0x000fe20007ffe0ff */
[----:B------:R-:W-:Y:S01]  /*4830*/  FMUL.FTZ R199, R58, UR6 ;  /* 0x000000063ac77c20 */ /* 0x000fe20008410000 */
[C---:B------:R-:W-:Y:S03]  /*4840*/  IADD3 R32, R0.reuse, -0x19, RZ ;  /* 0xffffffe700207810 */ /* 0x040fe60007ffe0ff */
[----:B------:R-:W-:Y:S01]  /*4850*/  MUFU.TANH R35, R169 ;  /* 0x000000a900237308 */ /* 0x000fe20000002400 */
[----:B------:R-:W-:Y:S01]  /*4860*/  @!P5 IADD3 R21, -R0, -0x40, RZ ;  /* 0xffffffc00015d810 */ /* 0x000fe20007ffe1ff */
[----:B------:R-:W-:Y:S01]  /*4870*/  FMUL.FTZ R231, R66, UR6 ;  /* 0x0000000642e77c20 */ /* 0x000fe20008410000 */
[C---:B------:R-:W-:Y:S01]  /*4880*/  @!P4 IADD3 R20, -R0.reuse, -0x3f, RZ ;  /* 0xffffffc10014c810 */ /* 0x040fe20007ffe1ff */
[----:B------:R-:W-:Y:S01]  /*4890*/  FMUL.FTZ R196, R53, UR6 ;  /* 0x0000000635c47c20 */ /* 0x000fe20008410000 */
[C---:B------:R-:W-:Y:S01]  /*48a0*/  @!P0 IADD3 R39, -R0.reuse, 0x10, RZ ;  /* 0x0000001000278810 */ /* 0x040fe20007ffe1ff */
[----:B------:R-:W-:Y:S01]  /*48b0*/  FMUL.FTZ R55, R55, UR6 ;  /* 0x0000000637377c20 */ /* 0x000fe20008410000 */
[C---:B------:R-:W-:Y:S03]  /*48c0*/  IADD3 R16, R0.reuse, 0x2f, RZ ;  /* 0x0000002f00107810 */ /* 0x040fe60007ffe0ff */
[----:B------:R-:W-:Y:S01]  /*48d0*/  MUFU.TANH R38, R168 ;  /* 0x000000a800267308 */ /* 0x000fe20000002400 */
[----:B------:R-:W-:Y:S01]  /*48e0*/  IADD3 R15, R0, 0x28, RZ ;  /* 0x00000028000f7810 */ /* 0x000fe20007ffe0ff */
[----:B------:R-:W-:Y:S01]  /*48f0*/  FMUL.FTZ R190, R52, UR6 ;  /* 0x0000000634be7c20 */ /* 0x000fe20008410000 */
[----:B--2---:R-:W-:Y:S01]  /*4900*/  IADD3 R14, R0, 0x27, RZ ;  /* 0x00000027000e7810 */ /* 0x004fe20007ffe0ff */
[----:B------:R-:W-:Y:S01]  /*4910*/  FMUL.FTZ R220, R56, UR6 ;  /* 0x0000000638dc7c20 */ /* 0x000fe20008410000 */
[----:B------:R-:W-:Y:S01]  /*4920*/  IADD3 R33, R0, -0x18, RZ ;  /* 0xffffffe800217810 */ /* 0x000fe20007ffe0ff */
[----:B------:R-:W-:Y:S01]  /*4930*/  FMUL.FTZ R225, R63, UR6 ;  /* 0x000000063fe17c20 */ /* 0x000fe20008410000 */
[----:B------:R-:W-:Y:S03]  /*4940*/  ISETP.GE.AND P5, PT, R34, RZ, PT ;  /* 0x000000ff2200720c */ /* 0x000fe60003fa6270 */
[----:B------:R-:W-:Y:S01]  /*4950*/  MUFU.TANH R60, R102 ;  /* 0x00000066003c7308 */ /* 0x000fe20000002400 */
[----:B------:R-:W-:Y:S01]  /*4960*/  ISETP.GE.AND P4, PT, R17, RZ, PT ;  /* 0x000000ff1100720c */ /* 0x000fe20003f86270 */
[----:B------:R-:W-:Y:S01]  /*4970*/  FMUL.FTZ R223, R62, UR6 ;  /* 0x000000063edf7c20 */ /* 0x000fe20008410000 */
[----:B------:R-:W-:Y:S01]  /*4980*/  ISETP.GE.AND P0, PT, R32, RZ, PT ;  /* 0x000000ff2000720c */ /* 0x000fe20003f06270 */
[----:B------:R-:W-:Y:S01]  /*4990*/  FMUL.FTZ R230, R64, UR6 ;  /* 0x0000000640e67c20 */ /* 0x000fe20008410000 */
[C---:B------:R-:W-:Y:S01]  /*49a0*/  @!P3 IADD3 R19, -R0.reuse, -0x38, RZ ;  /* 0xffffffc80013b810 */ /* 0x040fe20007ffe1ff */
[----:B------:R-:W-:Y:S01]  /*49b0*/  FMUL.FTZ R224, R61, UR6 ;  /* 0x000000063de07c20 */ /* 0x000fe20008410000 */
[C---:B------:R-:W-:Y:S03]  /*49c0*/  @!P2 IADD3 R18, -R0.reuse, -0x37, RZ ;  /* 0xffffffc90012a810 */ /* 0x040fe60007ffe1ff */
[----:B------:R-:W-:Y:S01]  /*49d0*/  MUFU.TANH R169, R186 ;  /* 0x000000ba00a97308 */ /* 0x000fe20000002400 */
[C---:B------:R-:W-:Y:S02]  /*49e0*/  @!P6 IADD3 R41, -R0.reuse, 0x8, RZ ;  /* 0x000000080029e810 */ /* 0x040fe40007ffe1ff */
[----:B------:R-:W-:Y:S02]  /*49f0*/  @!P1 IADD3 R40, -R0, 0x9, RZ ;  /* 0x0000000900289810 */ /* 0x000fe40007ffe1ff */
[----:B------:R-:W-:Y:S02]  /*4a00*/  ISETP.GE.AND P3, PT, R16, RZ, PT ;  /* 0x000000ff1000720c */ /* 0x000fe40003f66270 */
[----:B------:R-:W-:Y:S03]  /*4a10*/  ISETP.GE.AND P2, PT, R15, RZ, PT ;  /* 0x000000ff0f00720c */ /* 0x000fe60003f46270 */
[----:B------:R-:W-:Y:S01]  /*4a20*/  MUFU.TANH R175, R101 ;  /* 0x0000006500af7308 */ /* 0x000fe20000002400 */
[----:B------:R-:W-:Y:S02]  /*4a30*/  ISETP.GE.AND P6, PT, R14, RZ, PT ;  /* 0x000000ff0e00720c */ /* 0x000fe40003fc6270 */
[----:B------:R-:W-:Y:S02]  /*4a40*/  ISETP.GE.AND P1, PT, R33, RZ, PT ;  /* 0x000000ff2100720c */ /* 0x000fe40003f26270 */
[C---:B------:R-:W-:Y:S02]  /*4a50*/  IADD3 R31, R0.reuse, -0x20, RZ ;  /* 0xffffffe0001f7810 */ /* 0x040fe40007ffe0ff */
[C---:B------:R-:W-:Y:S03]  /*4a60*/  IADD3 R30, R0.reuse, -0x21, RZ ;  /* 0xffffffdf001e7810 */ /* 0x040fe60007ffe0ff */
[----:B------:R-:W-:Y:S01]  /*4a70*/  MUFU.TANH R168, R187 ;  /* 0x000000bb00a87308 */ /* 0x000fe20000002400 */
[C---:B------:R-:W-:Y:S02]  /*4a80*/  IADD3 R29, R0.reuse, -0x28, RZ ;  /* 0xffffffd8001d7810 */ /* 0x040fe40007ffe0ff */
[C---:B------:R-:W-:Y:S02]  /*4a90*/  @!P5 IADD3 R34, -R0.reuse, 0x11, RZ ;  /* 0x000000110022d810 */ /* 0x040fe40007ffe1ff */
[C---:B------:R-:W-:Y:S02]  /*4aa0*/  @!P4 IADD3 R17, -R0.reuse, -0x30, RZ ;  /* 0xffffffd00011c810 */ /* 0x040fe40007ffe1ff */
[C---:B------:R-:W-:Y:S03]  /*4ab0*/  @!P0 IADD3 R32, -R0.reuse, 0x19, RZ ;  /* 0x0000001900208810 */ /* 0x040fe60007ffe1ff */
[----:B------:R-:W-:Y:S01]  /*4ac0*/  MUFU.TANH R12, R12 ;  /* 0x0000000c000c7308 */ /* 0x000fe20000002400 */
[C---:B------:R-:W-:Y:S02]  /*4ad0*/  IADD3 R11, R0.reuse, 0x20, RZ ;  /* 0x00000020000b7810 */ /* 0x040fe40007ffe0ff */
[C---:B------:R-:W-:Y:S02]  /*4ae0*/  IADD3 R10, R0.reuse, 0x1f, RZ ;  /* 0x0000001f000a7810 */ /* 0x040fe40007ffe0ff */
[C---:B------:R-:W-:Y:S02]  /*4af0*/  IADD3 R9, R0.reuse, 0x18, RZ ;  /* 0x0000001800097810 */ /* 0x040fe40007ffe0ff */
[----:B------:R-:W-:Y:S03]  /*4b00*/  IADD3 R8, R0, 0x17, RZ ;  /* 0x0000001700087810 */ /* 0x000fe60007ffe0ff */
[----:B------:R-:W2:Y:S01]  /*4b10*/  MUFU.TANH R178, R165 ;  /* 0x000000a500b27308 */ /* 0x000ea20000002400 */
[----:B------:R-:W-:Y:S02]  /*4b20*/  ISETP.GE.AND P5, PT, R31, RZ, PT ;  /* 0x000000ff1f00720c */ /* 0x000fe40003fa6270 */
[----:B------:R-:W-:Y:S02]  /*4b30*/  ISETP.GE.AND P4, PT, R30, RZ, PT ;  /* 0x000000ff1e00720c */ /* 0x000fe40003f86270 */
[----:B------:R-:W-:Y:S02]  /*4b40*/  ISETP.GE.AND P0, PT, R29, RZ, PT ;  /* 0x000000ff1d00720c */ /* 0x000fe40003f06270 */
[C---:B------:R-:W-:Y:S03]  /*4b50*/  @!P3 IADD3 R16, -R0.reuse, -0x2f, RZ ;  /* 0xffffffd10010b810 */ /* 0x040fe60007ffe1ff */
[----:B------:R-:W-:Y:S01]  /*4b60*/  MUFU.TANH R107, R182 ;  /* 0x000000b6006b7308 */ /* 0x000fe20000002400 */
[C---:B------:R-:W-:Y:S02]  /*4b70*/  @!P2 IADD3 R15, -R0.reuse, -0x28, RZ ;  /* 0xffffffd8000fa810 */ /* 0x040fe40007ffe1ff */
[C---:B------:R-:W-:Y:S02]  /*4b80*/  @!P6 IADD3 R14, -R0.reuse, -0x27, RZ ;  /* 0xffffffd9000ee810 */ /* 0x040fe40007ffe1ff */
[----:B------:R-:W-:Y:S02]  /*4b90*/  @!P1 IADD3 R33, -R0, 0x18, RZ ;  /* 0x0000001800219810 */ /* 0x000fe40007ffe1ff */
[----:B------:R-:W-:Y:S03]  /*4ba0*/  ISETP.GE.AND P3, PT, R11, RZ, PT ;  /* 0x000000ff0b00720c */ /* 0x000fe60003f66270 */
[----:B------:R-:W-:Y:S01]  /*4bb0*/  MUFU.TANH R36, R170 ;  /* 0x000000aa00247308 */ /* 0x000fe20000002400 */
[----:B------:R-:W-:Y:S02]  /*4bc0*/  ISETP.GE.AND P2, PT, R10, RZ, PT ;  /* 0x000000ff0a00720c */ /* 0x000fe40003f46270 */
[----:B------:R-:W-:Y:S02]  /*4bd0*/  ISETP.GE.AND P6, PT, R9, RZ, PT ;  /* 0x000000ff0900720c */ /* 0x000fe40003fc6270 */
[----:B------:R-:W-:Y:S02]  /*4be0*/  ISETP.GE.AND P1, PT, R8, RZ, PT ;  /* 0x000000ff0800720c */ /* 0x000fe40003f26270 */
[C---:B-1----:R-:W-:Y:S03]  /*4bf0*/  IADD3 R27, R0.reuse, -0x30, RZ ;  /* 0xffffffd0001b7810 */ /* 0x042fe60007ffe0ff */
[----:B------:R-:W-:Y:S01]  /*4c00*/  MUFU.TANH R13, R13 ;  /* 0x0000000d000d7308 */ /* 0x000fe20000002400 */
[C---:B------:R-:W-:Y:S02]  /*4c10*/  IADD3 R24, R0.reuse, -0x39, RZ ;  /* 0xffffffc700187810 */ /* 0x040fe40007ffe0ff */
[C---:B------:R-:W-:Y:S02]  /*4c20*/  @!P5 IADD3 R31, -R0.reuse, 0x20, RZ ;  /* 0x00000020001fd810 */ /* 0x040fe40007ffe1ff */
[C---:B------:R-:W-:Y:S02]  /*4c30*/  @!P4 IADD3 R30, -R0.reuse, 0x21, RZ ;  /* 0x00000021001ec810 */ /* 0x040fe40007ffe1ff */
[C---:B------:R-:W-:Y:S03]  /*4c40*/  @!P0 IADD3 R29, -R0.reuse, 0x28, RZ ;  /* 0x00000028001d8810 */ /* 0x040fe60007ffe1ff */
[----:B------:R-:W1:Y:S01]  /*4c50*/  MUFU.TANH R179, R164 ;  /* 0x000000a400b37308 */ /* 0x000e620000002400 */
[C---:B------:R-:W-:Y:S02]  /*4c60*/  IADD3 R28, R0.reuse, -0x29, RZ ;  /* 0xffffffd7001c7810 */ /* 0x040fe40007ffe0ff */
[C---:B---3--:R-:W-:Y:S02]  /*4c70*/  IADD3 R26, R0.reuse, -0x31, RZ ;  /* 0xffffffcf001a7810 */ /* 0x048fe40007ffe0ff */
[C---:B------:R-:W-:Y:S02]  /*4c80*/  IADD3 R7, R0.reuse, 0x10, RZ ;  /* 0x0000001000077810 */ /* 0x040fe40007ffe0ff */
[C---:B------:R-:W-:Y:S03]  /*4c90*/  IADD3 R6, R0.reuse, 0xf, RZ ;  /* 0x0000000f00067810 */ /* 0x040fe60007ffe0ff */
[----:B------:R-:W-:Y:S01]  /*4ca0*/  MUFU.TANH R170, R43 ;  /* 0x0000002b00aa7308 */ /* 0x000fe20000002400 */
[----:B------:R-:W-:Y:S02]  /*4cb0*/  IADD3 R25, R0, -0x38, RZ ;  /* 0xffffffc800197810 */ /* 0x000fe40007ffe0ff */
[----:B------:R-:W-:Y:S02]  /*4cc0*/  ISETP.GE.AND P4, PT, R27, RZ, PT ;  /* 0x000000ff1b00720c */ /* 0x000fe40003f86270 */
[----:B------:R-:W-:Y:S02]  /*4cd0*/  ISETP.GE.AND P0, PT, R24, RZ, PT ;  /* 0x000000ff1800720c */ /* 0x000fe40003f06270 */
[C---:B------:R-:W-:Y:S03]  /*4ce0*/  @!P3 IADD3 R11, -R0.reuse, -0x20, RZ ;  /* 0xffffffe0000bb810 */ /* 0x040fe60007ffe1ff */
[----:B------:R-:W-:Y:S01]  /*4cf0*/  MUFU.TANH R164, R194 ;  /* 0x000000c200a47308 */ /* 0x000fe20000002400 */
[C---:B------:R-:W-:Y:S02]  /*4d00*/  @!P2 IADD3 R10, -R0.reuse, -0x1f, RZ ;  /* 0xffffffe1000aa810 */ /* 0x040fe40007ffe1ff */
[C---:B------:R-:W-:Y:S02]  /*4d10*/  @!P6 IADD3 R9, -R0.reuse, -0x18, RZ ;  /* 0xffffffe80009e810 */ /* 0x040fe40007ffe1ff */
[----:B------:R-:W-:Y:S02]  /*4d20*/  @!P1 IADD3 R8, -R0, -0x17, RZ ;  /* 0xffffffe900089810 */ /* 0x000fe40007ffe1ff */
[----:B------:R-:W-:Y:S03]  /*4d30*/  I2FP.F32.S32 R47, R32 ;  /* 0x00000020002f7245 */ /* 0x000fe60000201400 */
[----:B------:R-:W-:Y:S01]  /*4d40*/  MUFU.TANH R57, R200 ;  /* 0x000000c800397308 */ /* 0x000fe20000002400 */
[----:B------:R-:W-:Y:S02]  /*4d50*/  I2FP.F32.S32 R46, R31 ;  /* 0x0000001f002e7245 */ /* 0x000fe40000201400 */
[----:B------:R-:W-:Y:S01]  /*4d60*/  ISETP.GE.AND P5, PT, R28, RZ, PT ;  /* 0x000000ff1c00720c */ /* 0x000fe20003fa6270 */
[C---:B----4-:R-:W-:Y:S01]  /*4d70*/  FFMA.FTZ R61, R47.reuse, -UR5, R180 ;  /* 0x800000052f3d7c23 */ /* 0x050fe200080100b4 */
[----:B------:R-:W-:Y:S01]  /*4d80*/  ISETP.GE.AND P3, PT, R26, RZ, PT ;  /* 0x000000ff1a00720c */ /* 0x000fe20003f66270 */
[----:B------:R-:W-:Y:S01]  /*4d90*/  FFMA.FTZ R47, R47, -UR5, R176 ;  /* 0x800000052f2f7c23 */ /* 0x000fe200080100b0 */
[----:B------:R-:W-:Y:S03]  /*4da0*/  ISETP.GE.AND P2, PT, R7, RZ, PT ;  /* 0x000000ff0700720c */ /* 0x000fe60003f46270 */
[----:B------:R-:W-:Y:S01]  /*4db0*/  MUFU.TANH R32, R189 ;  /* 0x000000bd00207308 */ /* 0x000fe20000002400 */
[----:B------:R-:W-:Y:S02]  /*4dc0*/  ISETP.GE.AND P6, PT, R6, RZ, PT ;  /* 0x000000ff0600720c */ /* 0x000fe40003fc6270 */
[----:B------:R-:W-:Y:S02]  /*4dd0*/  ISETP.GE.AND P1, PT, R25, RZ, PT ;  /* 0x000000ff1900720c */ /* 0x000fe40003f26270 */
[----:B------:R-:W-:Y:S02]  /*4de0*/  I2FP.F32.S32 R49, R34 ;  /* 0x0000002200317245 */ /* 0x000fe40000201400 */
[C---:B------:R-:W-:Y:S03]  /*4df0*/  @!P4 IADD3 R27, -R0.reuse, 0x30, RZ ;  /* 0x00000030001bc810 */ /* 0x040fe60007ffe1ff */
[----:B------:R3:W-:Y:S01]  /*4e00*/  MUFU.TANH R31, R195 ;  /* 0x000000c3001f7308 */ /* 0x0007e20000002400 */
[C---:B------:R-:W-:Y:S01]  /*4e10*/  @!P0 IADD3 R24, -R0.reuse, 0x39, RZ ;  /* 0x0000003900188810 */ /* 0x040fe20007ffe1ff */
[C---:B------:R-:W-:Y:S01]  /*4e20*/  FFMA.FTZ R63, R49.reuse, -UR5, R112 ;  /* 0x80000005313f7c23 */ /* 0x040fe20008010070 */
[----:B------:R-:W-:Y:S01]  /*4e30*/  I2FP.F32.S32 R48, R33 ;  /* 0x0000002100307245 */ /* 0x000fe20000201400 */
[----:B--2---:R-:W-:Y:S01]  /*4e40*/  FFMA.FTZ R49, R49, -UR5, R178 ;  /* 0x8000000531317c23 */ /* 0x004fe200080100b2 */
[C---:B------:R-:W-:Y:S02]  /*4e50*/  @!P5 IADD3 R28, -R0.reuse, 0x29, RZ ;  /* 0x00000029001cd810 */ /* 0x040fe40007ffe1ff */
[C---:B------:R-:W-:Y:S03]  /*4e60*/  @!P3 IADD3 R26, -R0.reuse, 0x31, RZ ;  /* 0x00000031001ab810 */ /* 0x040fe60007ffe1ff */
[----:B------:R2:W-:Y:S01]  /*4e70*/  MUFU.TANH R34, R181 ;  /* 0x000000b500227308 */ /* 0x0005e20000002400 */
[----:B------:R-:W-:Y:S01]  /*4e80*/  @!P2 IADD3 R7, -R0, -0x10, RZ ;  /* 0xfffffff00007a810 */ /* 0x000fe20007ffe1ff */
[----:B-1----:R-:W-:Y:S01]  /*4e90*/  FFMA.FTZ R62, R48, -UR5, R179 ;  /* 0x80000005303e7c23 */ /* 0x002fe200080100b3 */
[----:B------:R-:W-:Y:S01]  /*4ea0*/  @!P6 IADD3 R6, -R0, -0xf, RZ ;  /* 0xfffffff10006e810 */ /* 0x000fe20007ffe1ff */
[----:B------:R-:W-:Y:S01]  /*4eb0*/  FFMA.FTZ R48, R48, -UR5, R175 ;  /* 0x8000000530307c23 */ /* 0x000fe200080100af */
[----:B------:R-:W-:Y:S02]  /*4ec0*/  @!P1 IADD3 R25, -R0, 0x38, RZ ;  /* 0x0000003800199810 */ /* 0x000fe40007ffe1ff */
[----:B------:R-:W-:Y:S03]  /*4ed0*/  I2FP.F32.S32 R103, R27 ;  /* 0x0000001b00677245 */ /* 0x000fe60000201400 */
[----:B------:R1:W-:Y:S01]  /*4ee0*/  MUFU.TANH R33, R183 ;  /* 0x000000b700217308 */ /* 0x0003e20000002400 */
[----:B------:R-:W-:Y:S01]  /*4ef0*/  I2FP.F32.S32 R166, R24 ;  /* 0x0000001800a67245 */ /* 0x000fe20000201400 */
[----:B------:R-:W-:Y:S01]  /*4f00*/  FFMA.FTZ R24, -R212, R212, 1 ;  /* 0x3f800000d4187423 */ /* 0x000fe200000101d4 */
[----:B------:R-:W-:Y:S01]  /*4f10*/  IABS R0, R0 ;  /* 0x0000000000007213 */ /* 0x000fe20000000000 */
[----:B------:R-:W-:Y:S01]  /*4f20*/  FFMA.FTZ R27, -R214, R214, 1 ;  /* 0x3f800000d61b7423 */ /* 0x000fe200000101d6 */
[----:B------:R-:W-:Y:S01]  /*4f30*/  I2FP.F32.S32 R65, R23 ;  /* 0x0000001700417245 */ /* 0x000fe20000201400 */
[----:B------:R-:W-:Y:S01]  /*4f40*/  FFMA.FTZ R23, -R219, R219, 1 ;  /* 0x3f800000db177423 */ /* 0x000fe200000101db */
[----:B------:R-:W-:Y:S01]  /*4f50*/  I2FP.F32.S32 R100, R4 ;  /* 0x0000000400647245 */ /* 0x000fe20000201400 */
[----:B---3--:R-:W-:Y:S01]  /*4f60*/  FMUL.FTZ R195, R24, UR6 ;  /* 0x0000000618c37c20 */ /* 0x008fe20008410000 */
[----:B------:R-:W-:Y:S01]  /*4f70*/  I2FP.F32.S32 R21, R21 ;  /* 0x0000001500157245 */ /* 0x000fe20000201400 */
[----:B------:R-:W-:Y:S01]  /*4f80*/  FMUL.FTZ R189, R27, UR6 ;  /* 0x000000061bbd7c20 */ /* 0x000fe20008410000 */
[----:B------:R-:W-:Y:S01]  /*4f90*/  I2FP.F32.S32 R67, R8 ;  /* 0x0000000800437245 */ /* 0x000fe20000201400 */
[----:B------:R-:W-:Y:S01]  /*4fa0*/  FFMA.FTZ R8, -R216, R216, 1 ;  /* 0x3f800000d8087423 */ /* 0x000fe200000101d8 */
[----:B------:R-:W-:Y:S01]  /*4fb0*/  I2FP.F32.S32 R20, R20 ;  /* 0x0000001400147245 */ /* 0x000fe20000201400 */
[----:B--2---:R-:W-:Y:S01]  /*4fc0*/  FMUL.FTZ R181, R23, UR6 ;  /* 0x0000000617b57c20 */ /* 0x004fe20008410000 */
[----:B------:R-:W-:Y:S01]  /*4fd0*/  I2FP.F32.S32 R54, R9 ;  /* 0x0000000900367245 */ /* 0x000fe20000201400 */
[----:B------:R-:W-:Y:S01]  /*4fe0*/  FFMA.FTZ R9, -R217, R217, 1 ;  /* 0x3f800000d9097423 */ /* 0x000fe200000101d9 */
[----:B------:R-:W-:Y:S01]  /*4ff0*/  I2FP.F32.S32 R0, R0 ;  /* 0x0000000000007245 */ /* 0x000fe20000201400 */
[----:B------:R-:W-:Y:S01]  /*5000*/  FFMA.FTZ R24, -R188, R188, 1 ;  /* 0x3f800000bc187423 */ /* 0x000fe200000101bc */
[----:B------:R-:W-:Y:S01]  /*5010*/  I2FP.F32.S32 R19, R19 ;  /* 0x0000001300137245 */ /* 0x000fe20000201400 */
[----:B------:R-:W-:Y:S01]  /*5020*/  FFMA.FTZ R27, -R184, R184, 1 ;  /* 0x3f800000b81b7423 */ /* 0x000fe200000101b8 */
[----:B------:R-:W-:Y:S01]  /*5030*/  I2FP.F32.S32 R44, R15 ;  /* 0x0000000f002c7245 */ /* 0x000fe20000201400 */
[----:B------:R-:W-:Y:S01]  /*5040*/  FFMA.FTZ R100, R100, -UR5, R212 ;  /* 0x8000000564647c23 */ /* 0x000fe200080100d4 */
[----:B------:R-:W-:Y:S01]  /*5050*/  I2FP.F32.S32 R104, R26 ;  /* 0x0000001a00687245 */ /* 0x000fe20000201400 */
[C---:B------:R-:W-:Y:S01]  /*5060*/  FFMA.FTZ R15, R21.reuse, -UR5, R214 ;  /* 0x80000005150f7c23 */ /* 0x040fe200080100d6 */
[----:B------:R-:W-:Y:S01]  /*5070*/  I2FP.F32.S32 R18, R18 ;  /* 0x0000001200127245 */ /* 0x000fe20000201400 */
[----:B------:R-:W-:Y:S01]  /*5080*/  FFMA.FTZ R26, R21, -UR5, R202 ;  /* 0x80000005151a7c23 */ /* 0x000fe200080100ca */
[----:B------:R-:W-:Y:S01]  /*5090*/  I2FP.F32.S32 R51, R40 ;  /* 0x0000002800337245 */ /* 0x000fe20000201400 */
[----:B------:R-:W-:Y:S01]  /*50a0*/  FFMA.FTZ R23, -R202, R202, 1 ;  /* 0x3f800000ca177423 */ /* 0x000fe200000101ca */
[----:B------:R-:W-:Y:S01]  /*50b0*/  FMUL.FTZ R212, R8, UR6 ;  /* 0x0000000608d47c20 */ /* 0x000fe20008410000 */
[----:B------:R-:W-:Y:S01]  /*50c0*/  FFMA.FTZ R21, -R198, R198, 1 ;  /* 0x3f800000c6157423 */ /* 0x000fe200000101c6 */
[----:B------:R-:W2:Y:S01]  /*50d0*/  MUFU.TANH R174, R174 ;  /* 0x000000ae00ae7308 */ /* 0x000ea20000002400 */
[----:B------:R-:W-:Y:S01]  /*50e0*/  I2FP.F32.S32 R66, R7 ;  /* 0x0000000700427245 */ /* 0x000fe20000201400 */
[----:B------:R-:W-:Y:S01]  /*50f0*/  FFMA.FTZ R8, -R213, R213, 1 ;  /* 0x3f800000d5087423 */ /* 0x000fe200000101d5 */
[----:B------:R-:W-:Y:S01]  /*5100*/  FFMA.FTZ R102, R20, -UR5, R213 ;  /* 0x8000000514667c23 */ /* 0x000fe200080100d5 */
[----:B------:R-:W-:Y:S01]  /*5110*/  FMUL.FTZ R186, R9, UR6 ;  /* 0x0000000609ba7c20 */ /* 0x000fe20008410000 */
[----:B------:R-:W-:Y:S01]  /*5120*/  I2FP.F32.S32 R101, R5 ;  /* 0x0000000500657245 */ /* 0x000fe20000201400 */
[C---:B------:R-:W-:Y:S01]  /*5130*/  FFMA.FTZ R7, R0.reuse, -UR5, R219 ;  /* 0x8000000500077c23 */ /* 0x040fe200080100db */
[----:B------:R-:W-:Y:S03]  /*5140*/  FFMA.FTZ R9, R0, -UR5, R184 ;  /* 0x8000000500097c23 */ /* 0x000fe600080100b8 */
[----:B------:R-:W3:Y:S01]  /*5150*/  MUFU.TANH R177, R177 ;  /* 0x000000b100b17308 */ /* 0x000ee20000002400 */
[----:B------:R-:W-:Y:S01]  /*5160*/  FMUL.FTZ R213, R24, UR6 ;  /* 0x0000000618d57c20 */ /* 0x000fe20008410000 */
[----:B------:R-:W-:Y:S01]  /*5170*/  FMUL.FTZ R187, R27, UR6 ;  /* 0x000000061bbb7c20 */ /* 0x000fe20008410000 */
[----:B------:R-:W-:Y:S01]  /*5180*/  I2FP.F32.S32 R105, R22 ;  /* 0x0000001600697245 */ /* 0x000fe20000201400 */
[----:B------:R-:W-:Y:S01]  /*5190*/  FFMA.FTZ R40, R19, -UR5, R198 ;  /* 0x8000000513287c23 */ /* 0x000fe200080100c6 */
[----:B------:R-:W-:Y:S01]  /*51a0*/  FMUL.FTZ R202, R23, UR6 ;  /* 0x0000000617ca7c20 */ /* 0x000fe20008410000 */
[----:B------:R-:W-:Y:S01]  /*51b0*/  FFMA.FTZ R0, -R12, R12, 1 ;  /* 0x3f8000000c007423 */ /* 0x000fe2000001010c */
[----:B------:R-:W-:Y:S03]  /*51c0*/  FFMA.FTZ R24, R19, -UR5, R113 ;  /* 0x8000000513187c23 */ /* 0x000fe60008010071 */
[----:B------:R4:W-:Y:S01]  /*51d0*/  MUFU.TANH R58, R197 ;  /* 0x000000c5003a7308 */ /* 0x0009e20000002400 */
[----:B------:R-:W-:Y:S01]  /*51e0*/  FFMA.FTZ R27, -R113, R113, 1 ;  /* 0x3f800000711b7423 */ /* 0x000fe20000010171 */
[----:B------:R-:W-:Y:S01]  /*51f0*/  FFMA.FTZ R22, -R218, R218, 1 ;  /* 0x3f800000da167423 */ /* 0x000fe200000101da */
[----:B------:R-:W-:Y:S01]  /*5200*/  FMUL.FTZ R184, R21, UR6 ;  /* 0x0000000615b87c20 */ /* 0x000fe20008410000 */
[C---:B------:R-:W-:Y:S01]  /*5210*/  FFMA.FTZ R12, R51.reuse, -UR5, R12 ;  /* 0x80000005330c7c23 */ /* 0x040fe2000801000c */
[----:B------:R-:W-:Y:S01]  /*5220*/  FFMA.FTZ R23, R18, -UR5, R114 ;  /* 0x8000000512177c23 */ /* 0x000fe20008010072 */
[----:B------:R-:W-:Y:S01]  /*5230*/  FFMA.FTZ R19, -R114, R114, 1 ;  /* 0x3f80000072137423 */ /* 0x000fe20000010172 */
[----:B------:R-:W-:Y:S03]  /*5240*/  I2FP.F32.S32 R42, R42 ;  /* 0x0000002a002a7245 */ /* 0x000fe60000201400 */
[----:B------:R-:W3:Y:S01]  /*5250*/  MUFU.TANH R171, R171 ;  /* 0x000000ab00ab7308 */ /* 0x000ee20000002400 */
[----:B------:R-:W-:Y:S01]  /*5260*/  FFMA.FTZ R51, R51, -UR5, R115 ;  /* 0x8000000533337c23 */ /* 0x000fe20008010073 */
[----:B------:R-:W-:Y:S01]  /*5270*/  FFMA.FTZ R21, -R115, R115, 1 ;  /* 0x3f80000073157423 */ /* 0x000fe20000010173 */
[----:B------:R-:W-:Y:S01]  /*5280*/  I2FP.F32.S32 R53, R29 ;  /* 0x0000001d00357245 */ /* 0x000fe20000201400 */
[----:B------:R-:W-:Y:S01]  /*5290*/  FFMA.FTZ R101, R101, -UR5, R211 ;  /* 0x8000000565657c23 */ /* 0x000fe200080100d3 */
[----:B------:R-:W-:Y:S01]  /*52a0*/  FFMA.FTZ R29, -R211, R211, 1 ;  /* 0x3f800000d31d7423 */ /* 0x000fe200000101d3 */
[----:B------:R-:W-:Y:S01]  /*52b0*/  I2FP.F32.S32 R165, R25 ;  /* 0x0000001900a57245 */ /* 0x000fe20000201400 */
[----:B------:R-:W-:Y:S03]  /*52c0*/  FMUL.FTZ R211, R22, UR6 ;  /* 0x0000000616d37c20 */ /* 0x000fe60008410000 */
[----:B------:R3:W-:Y:S01]  /*52d0*/  MUFU.TANH R113, R215 ;  /* 0x000000d700717308 */ /* 0x0007e20000002400 */
[----:B------:R-:W-:Y:S01]  /*52e0*/  I2FP.F32.S32 R41, R41 ;  /* 0x0000002900297245 */ /* 0x000fe20000201400 */
[----:B------:R-:W-:Y:S01]  /*52f0*/  FFMA.FTZ R25, R20, -UR5, R201 ;  /* 0x8000000514197c23 */ /* 0x000fe200080100c9 */
[----:B-1----:R-:W-:Y:S01]  /*5300*/  FMUL.FTZ R183, R8, UR6 ;  /* 0x0000000608b77c20 */ /* 0x002fe20008410000 */
[----:B------:R-:W-:Y:S01]  /*5310*/  FFMA.FTZ R22, -R192, R192, 1 ;  /* 0x3f800000c0167423 */ /* 0x000fe200000101c0 */
[----:B------:R-:W-:Y:S01]  /*5320*/  FFMA.FTZ R20, -R201, R201, 1 ;  /* 0x3f800000c9147423 */ /* 0x000fe200000101c9 */
[----:B------:R-:W-:Y:S01]  /*5330*/  FFMA.FTZ R8, R42, -UR5, R188 ;  /* 0x800000052a087c23 */ /* 0x000fe200080100bc */
[----:B------:R-:W-:Y:S03]  /*5340*/  FMUL.FTZ R188, R0, UR6 ;  /* 0x0000000600bc7c20 */ /* 0x000fe60008410000 */
[----:B------:R1:W-:Y:S01]  /*5350*/  MUFU.TANH R114, R199 ;  /* 0x000000c700727308 */ /* 0x0003e20000002400 */
[----:B------:R-:W-:Y:S01]  /*5360*/  I2FP.F32.S32 R50, R39 ;  /* 0x0000002700327245 */ /* 0x000fe20000201400 */
[----:B------:R-:W-:Y:S01]  /*5370*/  FFMA.FTZ R0, -R106, R106, 1 ;  /* 0x3f8000006a007423 */ /* 0x000fe2000001016a */
[----:B------:R-:W-:Y:S01]  /*5380*/  I2FP.F32.S32 R16, R16 ;  /* 0x0000001000107245 */ /* 0x000fe20000201400 */
[----:B------:R-:W-:Y:S01]  /*5390*/  FFMA.FTZ R39, R18, -UR5, R192 ;  /* 0x8000000512277c23 */ /* 0x000fe200080100c0 */
[----:B------:R-:W-:Y:S01]  /*53a0*/  FMUL.FTZ R182, R22, UR6 ;  /* 0x0000000616b67c20 */ /* 0x000fe20008410000 */
[----:B------:R-:W-:Y:S01]  /*53b0*/  FMUL.FTZ R198, R20, UR6 ;  /* 0x0000000614c67c20 */ /* 0x000fe20008410000 */
[----:B------:R-:W-:Y:S03]  /*53c0*/  FFMA.FTZ R52, R41, -UR5, R167 ;  /* 0x8000000529347c23 */ /* 0x000fe600080100a7 */
[----:B------:R1:W-:Y:S01]  /*53d0*/  MUFU.TANH R115, R185 ;  /* 0x000000b900737308 */ /* 0x0003e20000002400 */
[----:B------:R-:W-:Y:S01]  /*53e0*/  FFMA.FTZ R22, -R167, R167, 1 ;  /* 0x3f800000a7167423 */ /* 0x000fe200000101a7 */
[----:B------:R-:W-:Y:S01]  /*53f0*/  FFMA.FTZ R18, -R38, R38, 1 ;  /* 0x3f80000026127423 */ /* 0x000fe20000010126 */
[----:B------:R-:W-:Y:S01]  /*5400*/  I2FP.F32.S32 R43, R14 ;  /* 0x0000000e002b7245 */ /* 0x000fe20000201400 */
[----:B------:R-:W-:Y:S01]  /*5410*/  FFMA.FTZ R20, -R13, R13, 1 ;  /* 0x3f8000000d147423 */ /* 0x000fe2000001010d */
[----:B------:R-:W-:Y:S01]  /*5420*/  I2FP.F32.S32 R17, R17 ;  /* 0x0000001100117245 */ /* 0x000fe20000201400 */
[----:B------:R-:W-:Y:S01]  /*5430*/  FFMA.FTZ R14, R42, -UR5, R216 ;  /* 0x800000052a0e7c23 */ /* 0x000fe200080100d8 */
[----:B------:R-:W-:Y:S03]  /*5440*/  FMUL.FTZ R194, R0, UR6 ;  /* 0x0000000600c27c20 */ /* 0x000fe60008410000 */
[----:B------:R-:W-:Y:S01]  /*5450*/  MUFU.TANH R167, R55 ;  /* 0x0000003700a77308 */ /* 0x000fe20000002400 */
[----:B------:R-:W-:Y:S01]  /*5460*/  FMUL.FTZ R200, R21, UR6 ;  /* 0x0000000615c87c20 */ /* 0x000fe20008410000 */
[----:B------:R-:W-:Y:S01]  /*5470*/  FFMA.FTZ R0, -R37, R37, 1 ;  /* 0x3f80000025007423 */ /* 0x000fe20000010125 */
[----:B------:R-:W-:Y:S01]  /*5480*/  FMUL.FTZ R216, R19, UR6 ;  /* 0x0000000613d87c20 */ /* 0x000fe20008410000 */
[C---:B------:R-:W-:Y:S01]  /*5490*/  FFMA.FTZ R37, R16.reuse, -UR5, R37 ;  /* 0x8000000510257c23 */ /* 0x040fe20008010025 */
[----:B--2---:R-:W-:Y:S01]  /*54a0*/  FFMA.FTZ R21, R16, -UR5, R174 ;  /* 0x8000000510157c23 */ /* 0x004fe200080100ae */
[----:B----4-:R-:W-:Y:S01]  /*54b0*/  FMUL.FTZ R197, R18, UR6 ;  /* 0x0000000612c57c20 */ /* 0x010fe20008410000 */
[----:B---3--:R-:W-:Y:S03]  /*54c0*/  FFMA.FTZ R19, -R177, R177, 1 ;  /* 0x3f800000b1137423 */ /* 0x008fe600000101b1 */
[----:B------:R2:W-:Y:S01]  /*54d0*/  MUFU.TANH R55, R196 ;  /* 0x000000c400377308 */ /* 0x0005e20000002400 */
[----:B------:R-:W-:Y:S01]  /*54e0*/  I2FP.F32.S32 R5, R11 ;  /* 0x0000000b00057245 */ /* 0x000fe20000201400 */
[----:B------:R-:W-:Y:S01]  /*54f0*/  FMUL.FTZ R192, R20, UR6 ;  /* 0x0000000614c07c20 */ /* 0x000fe20008410000 */
[----:B------:R-:W-:Y:S01]  /*5500*/  FFMA.FTZ R16, -R174, R174, 1 ;  /* 0x3f800000ae107423 */ /* 0x000fe200000101ae */
[----:B------:R-:W-:Y:S01]  /*5510*/  FFMA.FTZ R18, -R178, R178, 1 ;  /* 0x3f800000b2127423 */ /* 0x000fe200000101b2 */
[----:B------:R-:W-:Y:S01]  /*5520*/  I2FP.F32.S32 R45, R30 ;  /* 0x0000001e002d7245 */ /* 0x000fe20000201400 */
[----:B------:R-:W-:Y:S01]  /*5530*/  FMUL.FTZ R201, R29, UR6 ;  /* 0x000000061dc97c20 */ /* 0x000fe20008410000 */
[----:B------:R-:W-:Y:S03]  /*5540*/  FFMA.FTZ R20, -R112, R112, 1 ;  /* 0x3f80000070147423 */ /* 0x000fe60000010170 */
[----:B------:R-:W3:Y:S01]  /*5550*/  MUFU.TANH R173, R173 ;  /* 0x000000ad00ad7308 */ /* 0x000ee20000002400 */
[----:B------:R-:W-:Y:S01]  /*5560*/  FMUL.FTZ R214, R22, UR6 ;  /* 0x0000000616d67c20 */ /* 0x000fe20008410000 */
[C---:B------:R-:W-:Y:S01]  /*5570*/  FFMA.FTZ R38, R17.reuse, -UR5, R38 ;  /* 0x8000000511267c23 */ /* 0x040fe20008010026 */
[----:B------:R-:W-:Y:S01]  /*5580*/  FFMA.FTZ R22, R17, -UR5, R171 ;  /* 0x8000000511167c23 */ /* 0x000fe200080100ab */
[----:B------:R-:W-:Y:S01]  /*5590*/  FMUL.FTZ R174, R0, UR6 ;  /* 0x0000000600ae7c20 */ /* 0x000fe20008410000 */
[----:B------:R-:W-:Y:S01]  /*55a0*/  FFMA.FTZ R0, -R36, R36, 1 ;  /* 0x3f80000024007423 */ /* 0x000fe20000010124 */
[----:B------:R-:W-:Y:S01]  /*55b0*/  FFMA.FTZ R17, -R35, R35, 1 ;  /* 0x3f80000023117423 */ /* 0x000fe20000010123 */
[----:B------:R-:W-:Y:S03]  /*55c0*/  FMUL.FTZ R215, R19, UR6 ;  /* 0x0000000613d77c20 */ /* 0x000fe60008410000 */
[----:B------:R4:W-:Y:S01]  /*55d0*/  MUFU.TANH R30, R220 ;  /* 0x000000dc001e7308 */ /* 0x0009e20000002400 */
[C---:B------:R-:W-:Y:S01]  /*55e0*/  FFMA.FTZ R35, R43.reuse, -UR5, R35 ;  /* 0x800000052b237c23 */ /* 0x040fe20008010023 */
[----:B------:R-:W-:Y:S01]  /*55f0*/  FMUL.FTZ R178, R16, UR6 ;  /* 0x0000000610b27c20 */ /* 0x000fe20008410000 */
[----:B-1----:R-:W-:Y:S01]  /*5600*/  FMUL.FTZ R199, R18, UR6 ;  /* 0x0000000612c77c20 */ /* 0x002fe20008410000 */
[----:B------:R-:W-:Y:S01]  /*5610*/  FFMA.FTZ R19, R43, -UR5, R170 ;  /* 0x800000052b137c23 */ /* 0x000fe200080100aa */
[----:B------:R-:W-:Y:S01]  /*5620*/  FFMA.FTZ R64, R50, -UR5, R106 ;  /* 0x8000000532407c23 */ /* 0x000fe2000801006a */
[----:B------:R-:W-:Y:S01]  /*5630*/  FMUL.FTZ R185, R20, UR6 ;  /* 0x0000000614b97c20 */ /* 0x000fe20008410000 */
[----:B------:R-:W-:Y:S03]  /*5640*/  FFMA.FTZ R16, -R179, R179, 1 ;  /* 0x3f800000b3107423 */ /* 0x000fe600000101b3 */
[----:B------:R1:W-:Y:S01]  /*5650*/  MUFU.TANH R29, R222 ;  /* 0x000000de001d7308 */ /* 0x0003e20000002400 */
[----:B------:R-:W-:Y:S01]  /*5660*/  FFMA.FTZ R18, R5, -UR5, R107 ;  /* 0x8000000505127c23 */ /* 0x000fe2000801006b */
[----:B------:R-:W-:Y:S01]  /*5670*/  FFMA.FTZ R43, -R107, R107, 1 ;  /* 0x3f8000006b2b7423 */ /* 0x000fe2000001016b */
[----:B------:R-:W-:Y:S01]  /*5680*/  FFMA.FTZ R20, -R171, R171, 1 ;  /* 0x3f800000ab147423 */ /* 0x000fe200000101ab */
[----:B------:R-:W-:Y:S01]  /*5690*/  FFMA.FTZ R50, R50, -UR5, R177 ;  /* 0x8000000532327c23 */ /* 0x000fe200080100b1 */
[----:B------:R-:W-:Y:S01]  /*56a0*/  FMUL.FTZ R177, R0, UR6 ;  /* 0x0000000600b17c20 */ /* 0x000fe20008410000 */
[----:B------:R-:W-:Y:S01]  /*56b0*/  FMUL.FTZ R171, R17, UR6 ;  /* 0x0000000611ab7c20 */ /* 0x000fe20008410000 */
[----:B------:R-:W-:Y:S03]  /*56c0*/  I2FP.F32.S32 R4, R10 ;  /* 0x0000000a00047245 */ /* 0x000fe60000201400 */
[----:B------:R1:W-:Y:S01]  /*56d0*/  MUFU.TANH R107, R223 ;  /* 0x000000df006b7308 */ /* 0x0003e20000002400 */
[----:B------:R-:W-:Y:S01]  /*56e0*/  FFMA.FTZ R0, -R180, R180, 1 ;  /* 0x3f800000b4007423 */ /* 0x000fe200000101b4 */
[----:B------:R-:W-:Y:S01]  /*56f0*/  FFMA.FTZ R17, -R176, R176, 1 ;  /* 0x3f800000b0117423 */ /* 0x000fe200000101b0 */
[----:B------:R-:W-:Y:S01]  /*5700*/  FFMA.FTZ R10, R105, -UR5, R217 ;  /* 0x80000005690a7c23 */ /* 0x000fe200080100d9 */
[----:B------:R-:W-:Y:S01]  /*5710*/  FMUL.FTZ R176, R16, UR6 ;  /* 0x0000000610b07c20 */ /* 0x000fe20008410000 */
[----:B------:R-:W-:Y:S01]  /*5720*/  FMUL.FTZ R217, R27, UR6 ;  /* 0x000000061bd97c20 */ /* 0x000fe20008410000 */
[----:B------:R-:W-:Y:S01]  /*5730*/  FFMA.FTZ R16, -R59, R59, 1 ;  /* 0x3f8000003b107423 */ /* 0x000fe2000001013b */
[----:B------:R-:W-:Y:S01]  /*5740*/  FFMA.FTZ R27, -R175, R175, 1 ;  /* 0x3f800000af1b7423 */ /* 0x000fe200000101af */
[----:B------:R-:W-:Y:S01]  /*5750*/  FFMA.FTZ R13, R41, -UR5, R13 ;  /* 0x80000005290d7c23 */ /* 0x000fe2000801000d */
[----:B------:R-:W-:Y:S01]  /*5760*/  FMUL.FTZ R175, R0, UR6 ;  /* 0x0000000600af7c20 */ /* 0x000fe20008410000 */
[----:B------:R-:W-:Y:S01]  /*5770*/  FFMA.FTZ R0, -R60, R60, 1 ;  /* 0x3f8000003c007423 */ /* 0x000fe2000001013c */
[----:B------:R-:W-:Y:S01]  /*5780*/  FFMA.FTZ R41, -R170, R170, 1 ;  /* 0x3f800000aa297423 */ /* 0x000fe200000101aa */
[C---:B------:R-:W-:Y:S01]  /*5790*/  FFMA.FTZ R59, R45.reuse, -UR5, R59 ;  /* 0x800000052d3b7c23 */ /* 0x040fe2000801003b */
[----:B------:R-:W-:Y:S01]  /*57a0*/  FMUL.FTZ R170, R16, UR6 ;  /* 0x0000000610aa7c20 */ /* 0x000fe20008410000 */
[----:B--2---:R-:W-:Y:S01]  /*57b0*/  FMUL.FTZ R196, R20, UR6 ;  /* 0x0000000614c47c20 */ /* 0x004fe20008410000 */
[----:B------:R-:W-:Y:S01]  /*57c0*/  FFMA.FTZ R45, R45, -UR5, R164 ;  /* 0x800000052d2d7c23 */ /* 0x000fe200080100a4 */
[----:B------:R-:W-:Y:S01]  /*57d0*/  FFMA.FTZ R16, -R164, R164, 1 ;  /* 0x3f800000a4107423 */ /* 0x000fe200000101a4 */
[----:B---3--:R-:W-:Y:S01]  /*57e0*/  FFMA.FTZ R20, R44, -UR5, R173 ;  /* 0x800000052c147c23 */ /* 0x008fe200080100ad */
[----:B------:R-:W-:Y:S01]  /*57f0*/  FFMA.FTZ R42, -R173, R173, 1 ;  /* 0x3f800000ad2a7423 */ /* 0x000fe200000101ad */
[----:B------:R-:W-:Y:S01]  /*5800*/  FMUL.FTZ R173, R0, UR6 ;  /* 0x0000000600ad7c20 */ /* 0x000fe20008410000 */
[----:B------:R2:W-:Y:S01]  /*5810*/  MUFU.TANH R164, R225 ;  /* 0x000000e100a47308 */ /* 0x0005e20000002400 */
[----:B------:R-:W-:Y:S01]  /*5820*/  FMUL.FTZ R219, R17, UR6 ;  /* 0x0000000611db7c20 */ /* 0x000fe20008410000 */
[----:B------:R-:W-:Y:S01]  /*5830*/  FFMA.FTZ R0, -R33, R33, 1 ;  /* 0x3f80000021007423 */ /* 0x000fe20000010121 */
[C---:B------:R-:W-:Y:S01]  /*5840*/  FFMA.FTZ R33, R4.reuse, -UR5, R33 ;  /* 0x8000000504217c23 */ /* 0x040fe20008010021 */
[----:B------:R-:W-:Y:S01]  /*5850*/  FFMA.FTZ R17, R4, -UR5, R169 ;  /* 0x8000000504117c23 */ /* 0x000fe200080100a9 */
[----:B----4-:R-:W-:Y:S01]  /*5860*/  FMUL.FTZ R220, R27, UR6 ;  /* 0x000000061bdc7c20 */ /* 0x010fe20008410000 */
[----:B------:R-:W-:Y:S01]  /*5870*/  FFMA.FTZ R4, -R169, R169, 1 ;  /* 0x3f800000a9047423 */ /* 0x000fe200000101a9 */
[----:B-1----:R-:W-:Y:S03]  /*5880*/  FMUL.FTZ R222, R41, UR6 ;  /* 0x0000000629de7c20 */ /* 0x002fe60008410000 */
[----:B------:R-:W1:Y:S01]  /*5890*/  MUFU.TANH R56, R190 ;  /* 0x000000be00387308 */ /* 0x000e620000002400 */
[----:B------:R-:W-:Y:S01]  /*58a0*/  FFMA.FTZ R27, -R34, R34, 1 ;  /* 0x3f800000221b7423 */ /* 0x000fe20000010122 */
[----:B------:R-:W-:Y:S01]  /*58b0*/  FFMA.FTZ R41, -R168, R168, 1 ;  /* 0x3f800000a8297423 */ /* 0x000fe200000101a8 */
[----:B------:R-:W-:Y:S01]  /*58c0*/  FFMA.FTZ R34, R5, -UR5, R34 ;  /* 0x8000000505227c23 */ /* 0x000fe20008010022 */
[----:B------:R-:W-:Y:S01]  /*58d0*/  FMUL.FTZ R179, R0, UR6 ;  /* 0x0000000600b37c20 */ /* 0x000fe20008410000 */
[----:B------:R-:W-:Y:S01]  /*58e0*/  FFMA.FTZ R5, -R31, R31, 1 ;  /* 0x3f8000001f057423 */ /* 0x000fe2000001011f */
[----:B------:R-:W-:Y:S01]  /*58f0*/  FMUL.FTZ R223, R4, UR6 ;  /* 0x0000000604df7c20 */ /* 0x000fe20008410000 */
[----:B------:R-:W-:Y:S03]  /*5900*/  FFMA.FTZ R36, R44, -UR5, R36 ;  /* 0x800000052c247c23 */ /* 0x000fe60008010024 */
[----:B------:R3:W4:Y:S01]  /*5910*/  MUFU.TANH R112, R221 ;  /* 0x000000dd00707308 */ /* 0x0007220000002400 */
[----:B------:R-:W-:Y:S01]  /*5920*/  FMUL.FTZ R234, R42, UR6 ;  /* 0x000000062aea7c20 */ /* 0x000fe20008410000 */
[----:B------:R-:W-:Y:S01]  /*5930*/  FMUL.FTZ R180, R27, UR6 ;  /* 0x000000061bb47c20 */ /* 0x000fe20008410000 */
[----:B------:R-:W-:Y:S01]  /*5940*/  FFMA.FTZ R0, -R32, R32, 1 ;  /* 0x3f80000020007423 */ /* 0x000fe20000010120 */
[----:B------:R-:W-:Y:S01]  /*5950*/  FFMA.FTZ R31, R67, -UR5, R31 ;  /* 0x80000005431f7c23 */ /* 0x000fe2000801001f */
[----:B------:R-:W-:Y:S01]  /*5960*/  FFMA.FTZ R4, -R58, R58, 1 ;  /* 0x3f8000003a047423 */ /* 0x000fe2000001013a */
[----:B------:R-:W-:Y:S01]  /*5970*/  FMUL.FTZ R236, R41, UR6 ;  /* 0x0000000629ec7c20 */ /* 0x000fe20008410000 */
[----:B------:R-:W-:Y:S03]  /*5980*/  FMUL.FTZ R235, R16, UR6 ;  /* 0x0000000610eb7c20 */ /* 0x000fe60008410000 */
[----:B------:R4:W4:Y:S01]  /*5990*/  MUFU.TANH R106, R224 ;  /* 0x000000e0006a7308 */ /* 0x0009220000002400 */
[C---:B------:R-:W-:Y:S01]  /*59a0*/  FFMA.FTZ R58, R53.reuse, -UR5, R58 ;  /* 0x80000005353a7c23 */ /* 0x040fe2000801003a */
[----:B------:R-:W-:Y:S01]  /*59b0*/  FFMA.FTZ R44, R53, -UR5, R115 ;  /* 0x80000005352c7c23 */ /* 0x000fe20008010073 */
[----:B------:R-:W-:Y:S01]  /*59c0*/  FFMA.FTZ R27, -R115, R115, 1 ;  /* 0x3f800000731b7423 */ /* 0x000fe20000010173 */
[----:B------:R-:W-:Y:S01]  /*59d0*/  FFMA.FTZ R16, R54, -UR5, R114 ;  /* 0x8000000536107c23 */ /* 0x000fe20008010072 */
[----:B------:R-:W-:Y:S01]  /*59e0*/  FFMA.FTZ R42, -R114, R114, 1 ;  /* 0x3f800000722a7423 */ /* 0x000fe20000010172 */
[----:B------:R-:W-:Y:S01]  /*59f0*/  FFMA.FTZ R67, R67, -UR5, R113 ;  /* 0x8000000543437c23 */ /* 0x000fe20008010071 */
[----:B------:R-:W-:Y:S01]  /*5a00*/  FFMA.FTZ R41, -R113, R113, 1 ;  /* 0x3f80000071297423 */ /* 0x000fe20000010171 */
[----:B------:R-:W-:Y:S02]  /*5a10*/  FFMA.FTZ R11, R65, -UR5, R218 ;  /* 0x80000005410b7c23 */ /* 0x000fe400080100da */
[----:B------:R-:W4:Y:S01]  /*5a20*/  MUFU.TANH R115, R230 ;  /* 0x000000e600737308 */ /* 0x000f220000002400 */
[----:B------:R-:W-:Y:S01]  /*5a30*/  FMUL.FTZ R218, R0, UR6 ;  /* 0x0000000600da7c20 */ /* 0x000fe20008410000 */
[----:B------:R-:W-:Y:S01]  /*5a40*/  FFMA.FTZ R0, -R57, R57, 1 ;  /* 0x3f80000039007423 */ /* 0x000fe20000010139 */
[----:B------:R-:W-:Y:S01]  /*5a50*/  PLOP3.LUT P0, PT, PT, PT, UP0, 0x80, 0x0 ;  /* 0x000000000000781c */ /* 0x000fe20003f0f008 */
[----:B------:R-:W-:Y:S01]  /*5a60*/  FMUL.FTZ R169, R5, UR6 ;  /* 0x0000000605a97c20 */ /* 0x000fe20008410000 */
[----:B------:R-:W-:Y:S01]  /*5a70*/  FFMA.FTZ R5, -R167, R167, 1 ;  /* 0x3f800000a7057423 */ /* 0x000fe200000101a7 */
[----:B--2---:R-:W-:Y:S01]  /*5a80*/  FMUL.FTZ R225, R0, UR6 ;  /* 0x0000000600e17c20 */ /* 0x004fe20008410000 */
[----:B-1----:R-:W-:Y:S03]  /*5a90*/  FFMA.FTZ R0, -R56, R56, 1 ;  /* 0x3f80000038007423 */ /* 0x002fe60000010138 */
[----:B------:R-:W1:Y:S01]  /*5aa0*/  MUFU.TANH R53, R231 ;  /* 0x000000e700357308 */ /* 0x000e620000002400 */
[----:B------:R-:W-:Y:S01]  /*5ab0*/  I2FP.F32.S32 R28, R28 ;  /* 0x0000001c001c7245 */ /* 0x000fe20000201400 */
[----:B---3--:R-:W-:Y:S01]  /*5ac0*/  FMUL.FTZ R221, R4, UR6 ;  /* 0x0000000604dd7c20 */ /* 0x008fe20008410000 */
[----:B------:R-:W-:Y:S01]  /*5ad0*/  I2FP.F32.S32 R6, R6 ;  /* 0x0000000600067245 */ /* 0x000fe20000201400 */
[----:B------:R-:W-:Y:S01]  /*5ae0*/  FMUL.FTZ R247, R5, UR6 ;  /* 0x0000000605f77c20 */ /* 0x000fe20008410000 */
[----:B------:R-:W-:Y:S01]  /*5af0*/  FMUL.FTZ R243, R0, UR6 ;  /* 0x0000000600f37c20 */ /* 0x000fe20008410000 */
[----:B------:R-:W-:Y:S01]  /*5b00*/  FFMA.FTZ R4, -R55, R55, 1 ;  /* 0x3f80000037047423 */ /* 0x000fe20000010137 */
[----:B------:R-:W-:Y:S03]  /*5b10*/  FFMA.FTZ R5, -R30, R30, 1 ;  /* 0x3f8000001e057423 */ /* 0x000fe6000001011e */
[----:B------:R-:W2:Y:S01]  /*5b20*/  MUFU.TANH R114, R232 ;  /* 0x000000e800727308 */ /* 0x000ea20000002400 */
[----:B------:R-:W-:Y:S01]  /*5b30*/  FFMA.FTZ R0, -R29, R29, 1 ;  /* 0x3f8000001d007423 */ /* 0x000fe2000001011d */
[----:B----4-:R-:W-:Y:S01]  /*5b40*/  FMUL.FTZ R224, R43, UR6 ;  /* 0x000000062be07c20 */ /* 0x010fe20008410000 */
[C---:B------:R-:W-:Y:S01]  /*5b50*/  FFMA.FTZ R57, R28.reuse, -UR5, R57 ;  /* 0x800000051c397c23 */ /* 0x040fe20008010039 */
[----:B------:R-:W-:Y:S01]  /*5b60*/  FFMA.FTZ R43, R28, -UR5, R167 ;  /* 0x800000051c2b7c23 */ /* 0x000fe200080100a7 */
[----:B------:R-:W-:Y:S01]  /*5b70*/  FMUL.FTZ R248, R27, UR6 ;  /* 0x000000061bf87c20 */ /* 0x000fe20008410000 */
[----:B------:R-:W-:Y:S01]  /*5b80*/  FFMA.FTZ R30, R66, -UR5, R30 ;  /* 0x80000005421e7c23 */ /* 0x000fe2000801001e */
[----:B------:R-:W-:Y:S03]  /*5b90*/  FFMA.FTZ R28, R65, -UR5, R112 ;  /* 0x80000005411c7c23 */ /* 0x000fe60008010070 */
[----:B------:R-:W3:Y:S01]  /*5ba0*/  MUFU.TANH R113, R233 ;  /* 0x000000e900717308 */ /* 0x000ee20000002400 */
[----:B------:R-:W-:Y:S01]  /*5bb0*/  FMUL.FTZ R238, R4, UR6 ;  /* 0x0000000604ee7c20 */ /* 0x000fe20008410000 */
[----:B------:R-:W-:Y:S01]  /*5bc0*/  FFMA.FTZ R29, R6, -UR5, R29 ;  /* 0x80000005061d7c23 */ /* 0x000fe2000801001d */
[----:B------:R-:W-:Y:S01]  /*5bd0*/  FFMA.FTZ R66, R66, -UR5, R107 ;  /* 0x8000000542427c23 */ /* 0x000fe2000801006b */
[----:B------:R-:W-:Y:S01]  /*5be0*/  FFMA.FTZ R27, R105, -UR5, R106 ;  /* 0x80000005691b7c23 */ /* 0x000fe2000801006a */
[----:B------:R-:W-:Y:S01]  /*5bf0*/  FFMA.FTZ R65, R6, -UR5, R164 ;  /* 0x8000000506417c23 */ /* 0x000fe200080100a4 */
[----:B------:R-:W-:Y:S01]  /*5c00*/  FMUL.FTZ R239, R5, UR6 ;  /* 0x0000000605ef7c20 */ /* 0x000fe20008410000 */
[----:B------:R-:W-:Y:S01]  /*5c10*/  FMUL.FTZ R237, R0, UR6 ;  /* 0x0000000600ed7c20 */ /* 0x000fe20008410000 */
[----:B------:R-:W-:Y:S01]  /*5c20*/  FFMA.FTZ R112, -R112, R112, 1 ;  /* 0x3f80000070707423 */ /* 0x000fe20000010170 */
[----:B------:R-:W-:Y:S01]  /*5c30*/  FFMA.FTZ R107, -R107, R107, 1 ;  /* 0x3f8000006b6b7423 */ /* 0x000fe2000001016b */
[----:B------:R-:W-:Y:S01]  /*5c40*/  FFMA.FTZ R106, -R106, R106, 1 ;  /* 0x3f8000006a6a7423 */ /* 0x000fe2000001016a */
[----:B------:R-:W-:Y:S01]  /*5c50*/  FFMA.FTZ R105, -R164, R164, 1 ;  /* 0x3f800000a4697423 */ /* 0x000fe200000101a4 */
[----:B------:R-:W-:Y:S01]  /*5c60*/  FMUL.FTZ R246, R42, UR6 ;  /* 0x000000062af67c20 */ /* 0x000fe20008410000 */
[----:B------:R-:W-:Y:S01]  /*5c70*/  FFMA.FTZ R6, -R115, R115, 1 ;  /* 0x3f80000073067423 */ /* 0x000fe20000010173 */
[----:B-1----:R-:W-:Y:S01]  /*5c80*/  FFMA.FTZ R5, -R53, R53, 1 ;  /* 0x3f80000035057423 */ /* 0x002fe20000010135 */
[----:B--2---:R-:W-:Y:S01]  /*5c90*/  FFMA.FTZ R4, -R114, R114, 1 ;  /* 0x3f80000072047423 */ /* 0x004fe20000010172 */
[----:B------:R-:W-:Y:S01]  /*5ca0*/  FFMA.FTZ R60, R46, -UR5, R60 ;  /* 0x800000052e3c7c23 */ /* 0x000fe2000801003c */
[----:B---3--:R-:W-:Y:S01]  /*5cb0*/  FFMA.FTZ R0, -R113, R113, 1 ;  /* 0x3f80000071007423 */ /* 0x008fe20000010171 */
[----:B------:R-:W-:Y:S01]  /*5cc0*/  FFMA.FTZ R32, R54, -UR5, R32 ;  /* 0x8000000536207c23 */ /* 0x000fe20008010020 */
[----:B------:R-:W-:Y:S01]  /*5cd0*/  FMUL.FTZ R245, R41, UR6 ;  /* 0x0000000629f57c20 */ /* 0x000fe20008410000 */
[C---:B------:R-:W-:Y:S01]  /*5ce0*/  FFMA.FTZ R42, R103.reuse, -UR5, R53 ;  /* 0x80000005672a7c23 */ /* 0x040fe20008010035 */
[----:B------:R-:W-:Y:S01]  /*5cf0*/  FFMA.FTZ R46, R46, -UR5, R168 ;  /* 0x800000052e2e7c23 */ /* 0x000fe200080100a8 */
[----:B------:R-:W-:Y:S01]  /*5d00*/  FFMA.FTZ R56, R103, -UR5, R56 ;  /* 0x8000000567387c23 */ /* 0x000fe20008010038 */
[----:B------:R-:W-:Y:S01]  /*5d10*/  FFMA.FTZ R55, R104, -UR5, R55 ;  /* 0x8000000568377c23 */ /* 0x000fe20008010037 */
[----:B------:R-:W-:Y:S01]  /*5d20*/  FFMA.FTZ R54, R165, -UR5, R115 ;  /* 0x80000005a5367c23 */ /* 0x000fe20008010073 */
[----:B------:R-:W-:Y:S01]  /*5d30*/  FFMA.FTZ R53, R166, -UR5, R114 ;  /* 0x80000005a6357c23 */ /* 0x000fe20008010072 */
[----:B------:R-:W-:Y:S01]  /*5d40*/  FFMA.FTZ R41, R104, -UR5, R113 ;  /* 0x8000000568297c23 */ /* 0x000fe20008010071 */
[----:B------:R-:W-:Y:S01]  /*5d50*/  FMUL.FTZ R233, R112, UR6 ;  /* 0x0000000670e97c20 */ /* 0x000fe20008410000 */
[----:B------:R-:W-:Y:S01]  /*5d60*/  FMUL.FTZ R241, R107, UR6 ;  /* 0x000000066bf17c20 */ /* 0x000fe20008410000 */
[----:B------:R-:W-:Y:S01]  /*5d70*/  FMUL.FTZ R230, R106, UR6 ;  /* 0x000000066ae67c20 */ /* 0x000fe20008410000 */
[----:B------:R-:W-:Y:S01]  /*5d80*/  FMUL.FTZ R231, R105, UR6 ;  /* 0x0000000669e77c20 */ /* 0x000fe20008410000 */
[----:B------:R-:W-:Y:S01]  /*5d90*/  FMUL.FTZ R242, R6, UR6 ;  /* 0x0000000606f27c20 */ /* 0x000fe20008410000 */
[----:B------:R-:W-:Y:S01]  /*5da0*/  FMUL.FTZ R244, R5, UR6 ;  /* 0x0000000605f47c20 */ /* 0x000fe20008410000 */
[----:B------:R-:W-:Y:S01]  /*5db0*/  FMUL.FTZ R232, R4, UR6 ;  /* 0x0000000604e87c20 */ /* 0x000fe20008410000 */
[----:B------:R-:W-:Y:S01]  /*5dc0*/  MOV R190, R193 ;  /* 0x000000c100be7202 */ /* 0x000fe20000000f00 */
[----:B------:R-:W-:Y:S01]  /*5dd0*/  FMUL.FTZ R240, R0, UR6 ;  /* 0x0000000600f07c20 */ /* 0x000fe20008410000 */
[----:B------:R-:W-:Y:S06]  /*5de0*/  @!P0 BRA `(.L_x_771) ;  /* 0x0000000000248947 */ /* 0x000fec0003800000 */
[----:B------:R-:W-:Y:S01]  /*5df0*/  UIADD3 UR20, UR11, UR38, -UR7 ;  /* 0x000000260b147290 */ /* 0x000fe2000fffe807 */
[----:B------:R-:W-:Y:S01]  /*5e00*/  IMAD.U32 R0, RZ, RZ, UR40 ;  /* 0x00000028ff007e24 */ /* 0x000fe2000f8e00ff */
[----:B------:R-:W-:Y:S04]  /*5e10*/  UIADD3 UR12, UR10, 0x80, URZ ;  /* 0x000000800a0c7890 */ /* 0x000fe8000fffe03f */
[----:B------:R-:W-:Y:S01]  /*5e20*/  ISETP.LT.AND P0, PT, R0, UR7, PT ;  /* 0x0000000700007c0c */ /* 0x000fe2000bf01270 */
[----:B------:R-:W-:Y:S03]  /*5e30*/  UISETP.GE.AND UP0, UPT, UR12, UR20, UPT ;  /* 0x000000140c00728c */ /* 0x000fe6000bf06270 */
[----:B------:R-:W-:Y:S03]  /*5e40*/  UMOV UR12, UR11 ;  /* 0x0000000b000c7c82 */ /* 0x000fe60008000000 */
[----:B------:R-:W-:Y:S11]  /*5e50*/  PLOP3.LUT P1, PT, PT, PT, UP0, 0x80, 0x0 ;  /* 0x000000000000781c */ /* 0x000ff60003f2f008 */
[----:B------:R-:W-:Y:S02]  /*5e60*/  @!UPT UIADD3 URZ, URZ, URZ, URZ ;  /* 0x0000003f3f3ff290 */ /* 0x000fe4000fffe03f */
[----:B------:R-:W-:Y:S05]  /*5e70*/  @!P1 BRA P0, `(.L_x_772) ;  /* 0x0000000c00989947 */ /* 0x000fea0000000000 */
.L_x_771:
        /* <DEDUP_REMOVED lines=8> */
[C---:B------:R-:W-:Y:S02]  /*5f00*/  VIADD R165, R163.reuse, 0x10 ;  /* 0x00000010a3a57836 */ /* 0x040fe40000000000 */
[----:B------:R-:W-:Y:S01]  /*5f10*/  IMAD.U32 R0, RZ, RZ, UR10 ;  /* 0x0000000aff007e24 */ /* 0x000fe2000f8e00ff */
[CC--:B------:R-:W-:Y:S01]  /*5f20*/  ISETP.GE.AND P6, PT, R163.reuse, R4.reuse, PT ;  /* 0x00000004a300720c */ /* 0x0c0fe20003fc6270 */
[C---:B------:R-:W-:Y:S01]  /*5f30*/  VIADD R164, R163.reuse, 0x11 ;  /* 0x00000011a3a47836 */ /* 0x040fe20000000000 */
[C---:B------:R-:W-:Y:S01]  /*5f40*/  ISETP.GE.AND P5, PT, R168.reuse, R4, PT ;  /* 0x00000004a800720c */ /* 0x040fe20003fa6270 */
[----:B------:R-:W-:Y:S01]  /*5f50*/  VIADD R115, R163, 0x18 ;  /* 0x00000018a3737836 */ /* 0x000fe20000000000 */
[----:B------:R-:W-:Y:S01]  /*5f60*/  VIADDMNMX R0, R5, R0, UR7, PT ;  /* 0x0000000705007e46 */ /* 0x000fe2000b800100 */
[----:B------:R-:W-:Y:S01]  /*5f70*/  VIADD R114, R163, 0x19 ;  /* 0x00000019a3727836 */ /* 0x000fe20000000000 */
[----:B------:R-:W-:Y:S01]  /*5f80*/  ISETP.GE.AND P4, PT, R167, R4, PT ;  /* 0x00000004a700720c */ /* 0x000fe20003f86270 */
[C---:B------:R-:W-:Y:S01]  /*5f90*/  VIADD R113, R163.reuse, 0x20 ;  /* 0x00000020a3717836 */ /* 0x040fe20000000000 */
[CC--:B------:R-:W-:Y:S01]  /*5fa0*/  ISETP.GE.OR P6, PT, R163.reuse, R0.reuse, !P6 ;  /* 0x00000000a300720c */ /* 0x0c0fe200077c6670 */
[C---:B------:R-:W-:Y:S01]  /*5fb0*/  VIADD R112, R163.reuse, 0x21 ;  /* 0x00000021a3707836 */ /* 0x040fe20000000000 */
[----:B------:R-:W-:Y:S01]  /*5fc0*/  ISETP.GE.OR P5, PT, R168, R0, !P5 ;  /* 0x00000000a800720c */ /* 0x000fe20006fa6670 */
[----:B------:R-:W-:Y:S01]  /*5fd0*/  VIADD R107, R163, 0x28 ;  /* 0x00000028a36b7836 */ /* 0x000fe20000000000 */
[----:B------:R-:W-:Y:S01]  /*5fe0*/  FSEL R7, R7, -INF , !P6 ;  /* 0xff80000007077808 */ /* 0x000fe20007000000 */
[C---:B------:R-:W-:Y:S01]  /*5ff0*/  VIADD R106, R163.reuse, 0x29 ;  /* 0x00000029a36a7836 */ /* 0x040fe20000000000 */
[----:B------:R-:W-:Y:S01]  /*6000*/  FSEL R14, R14, -INF , !P5 ;  /* 0xff8000000e0e7808 */ /* 0x000fe20006800000 */
[C---:B------:R-:W-:Y:S01]  /*6010*/  VIADD R105, R163.reuse, 0x30 ;  /* 0x00000030a3697836 */ /* 0x040fe20000000000 */
[-C--:B------:R-:W-:Y:S01]  /*6020*/  ISETP.GE.AND P3, PT, R166, R4.reuse, PT ;  /* 0x00000004a600720c */ /* 0x080fe20003f66270 */
[----:B------:R-:W-:Y:S01]  /*6030*/  VIADD R104, R163, 0x31 ;  /* 0x00000031a3687836 */ /* 0x000fe20000000000 */
[-C--:B------:R-:W-:Y:S01]  /*6040*/  ISETP.GE.AND P2, PT, R165, R4.reuse, PT ;  /* 0x00000004a500720c */ /* 0x080fe20003f46270 */
[C---:B------:R-:W-:Y:S01]  /*6050*/  VIADD R103, R163.reuse, 0x38 ;  /* 0x00000038a3677836 */ /* 0x040fe20000000000 */
[-C--:B------:R-:W-:Y:S01]  /*6060*/  ISETP.GE.AND P1, PT, R164, R4.reuse, PT ;  /* 0x00000004a400720c */ /* 0x080fe20003f26270 */
[----:B------:R-:W-:Y:S01]  /*6070*/  VIADD R6, R163, 0x39 ;  /* 0x00000039a3067836 */ /* 0x000fe20000000000 */
        /* <DEDUP_REMOVED lines=38> */
[----:B------:R-:W-:Y:S02]  /*62e0*/  ISETP.GE.AND P3, PT, R168, R4, PT ;  /* 0x00000004a800720c */ /* 0x000fe40003f66270 */
[----:B------:R-:W-:Y:S02]  /*62f0*/  VIMNMX R0, R0, UR7, PT ;  /* 0x0000000700007c48 */ /* 0x000fe4000bfe0100 */
[----:B------:R-:W-:Y:S02]  /*6300*/  FSEL R57, R57, -INF , !P2 ;  /* 0xff80000039397808 */ /* 0x000fe40005000000 */
        /* <DEDUP_REMOVED lines=98> */
[----:B------:R-:W-:Y:S01]  /*6930*/  VIADDMNMX R4, R4, UR11, RZ, !PT ;  /* 0x0000000b04047c46 */ /* 0x000fe2000f8001ff */
[----:B------:R-:W-:Y:S01]  /*6940*/  UMOV UR11, UR12 ;  /* 0x0000000c000b7c82 */ /* 0x000fe20008000000 */
[----:B------:R-:W-:Y:S02]  /*6950*/  FSEL R33, R33, -INF , !P0 ;  /* 0xff80000021217808 */ /* 0x000fe40004000000 */
[----:B------:R-:W-:Y:S02]  /*6960*/  IADD3 R0, R0, 0x48, R5 ;  /* 0x0000004800007810 */ /* 0x000fe40007ffe005 */
[----:B------:R-:W-:Y:S02]  /*6970*/  FSEL R32, R32, -INF , !P6 ;  /* 0xff80000020207808 */ /* 0x000fe40007000000 */
[-C--:B------:R-:W-:Y:S02]  /*6980*/  ISETP.GE.AND P0, PT, R168, R4.reuse, PT ;  /* 0x00000004a800720c */ /* 0x080fe40003f06270 */
[----:B------:R-:W-:Y:S02]  /*6990*/  VIMNMX R0, R0, UR7, PT ;  /* 0x0000000700007c48 */ /* 0x000fe4000bfe0100 */
[C---:B------:R-:W-:Y:S02]  /*69a0*/  ISETP.GE.AND P6, PT, R167.reuse, R4, PT ;  /* 0x00000004a700720c */ /* 0x040fe40003fc6270 */
        /* <DEDUP_REMOVED lines=51> */
.L_x_772:
        /* <DEDUP_REMOVED lines=49> */
[----:B------:R-:W-:Y:S04]  /*6ff0*/  STL [R1+0x54], R72 ;  /* 0x0000544801007387 */ /* 0x000fe80000100800 */
[----:B------:R1:W-:Y:S04]  /*7000*/  STL [R1+0x50], R71 ;  /* 0x0000504701007387 */ /* 0x0003e80000100800 */
[----:B------:R-:W-:Y:S04]  /*7010*/  STL [R1+0x4c], R70 ;  /* 0x00004c4601007387 */ /* 0x000fe80000100800 */
[----:B------:R-:W-:Y:S04]  /*7020*/  STL [R1+0x48], R69 ;  /* 0x0000484501007387 */ /* 0x000fe80000100800 */
[----:B------:R1:W-:Y:S04]  /*7030*/  STL [R1+0x44], R68 ;  /* 0x0000444401007387 */ /* 0x0003e80000100800 */
[----:B------:R-:W-:Y:S04]  /*7040*/  STL [R1+0x40], R3 ;  /* 0x0000400301007387 */ /* 0x000fe80000100800 */
[----:B------:R1:W-:Y:S01]  /*7050*/  STL [R1+0x3c], R2 ;  /* 0x00003c0201007387 */ /* 0x0003e20000100800 */
[C---:B--2---:R-:W-:Y:S01]  /*7060*/  FMUL.FTZ R6, R5.reuse, 1.4426950216293334961 ;  /* 0x3fb8aa3b05067820 */ /* 0x044fe20000410000 */
[----:B------:R-:W-:Y:S01]  /*7070*/  FSETP.NEU.FTZ.AND P0, PT, R5, -INF , PT ;  /* 0xff8000000500780b */ /* 0x000fe20003f1d000 */
[----:B---3--:R-:W-:Y:S03]  /*7080*/  FMUL.FTZ R5, R4, 1.4426950216293334961 ;  /* 0x3fb8aa3b04057820 */ /* 0x008fe60000410000 */
[----:B------:R-:W-:Y:S02]  /*7090*/  FSEL R6, R6, RZ, P0 ;  /* 0x000000ff06067208 */ /* 0x000fe40000000000 */
[----:B------:R-:W-:Y:S01]  /*70a0*/  FSETP.NEU.FTZ.AND P0, PT, R4, -INF , PT ;  /* 0xff8000000400780b */ /* 0x000fe20003f1d000 */
[----:B----4-:R-:W-:Y:S02]  /*70b0*/  FMUL.FTZ R4, R0, 1.4426950216293334961 ;  /* 0x3fb8aa3b00047820 */ /* 0x010fe40000410000 */
[--C-:B------:R-:W-:Y:S01]  /*70c0*/  FFMA.FTZ R64, R64, UR8, -R6.reuse ;  /* 0x0000000840407c23 */ /* 0x100fe20008010806 */
[--C-:B------:R-:W-:Y:S01]  /*70d0*/  FFMA.FTZ R63, R63, UR8, -R6.reuse ;  /* 0x000000083f3f7c23 */ /* 0x100fe20008010806 */
[--C-:B------:R-:W-:Y:S01]  /*70e0*/  FFMA.FTZ R62, R62, UR8, -R6.reuse ;  /* 0x000000083e3e7c23 */ /* 0x100fe20008010806 */
[--C-:B------:R-:W-:Y:S01]  /*70f0*/  FFMA.FTZ R61, R61, UR8, -R6.reuse ;  /* 0x000000083d3d7c23 */ /* 0x100fe20008010806 */
[----:B-1----:R-:W-:Y:S01]  /*7100*/  MUFU.EX2 R161, R64 ;  /* 0x0000004000a17308 */ /* 0x002fe20000000800 */
        /* <DEDUP_REMOVED lines=12> */
[----:B------:R-:W-:Y:S01]  /*71d0*/  FFMA.FTZ R6, R53, UR8, -R6 ;  /* 0x0000000835067c23 */ /* 0x000fe20008010806 */
[----:B------:R-:W-:Y:S04]  /*71e0*/  FSEL R5, R5, RZ, P0 ;  /* 0x000000ff05057208 */ /* 0x000fe80000000000 */
[----:B------:R-:W-:Y:S01]  /*71f0*/  MUFU.EX2 R149, R62 ;  /* 0x0000003e00957308 */ /* 0x000fe20000000800 */
[----:B------:R-:W-:Y:S01]  /*7200*/  FSETP.NEU.FTZ.AND P0, PT, R0, -INF , PT ;  /* 0xff8000000000780b */ /* 0x000fe20003f1d000 */
[----:B------:R-:W-:Y:S01]  /*7210*/  FMUL.FTZ R0, R103, 1.4426950216293334961 ;  /* 0x3fb8aa3b67007820 */ /* 0x000fe20000410000 */
[--C-:B------:R-:W-:Y:S01]  /*7220*/  FFMA.FTZ R9, R9, UR8, -R5.reuse ;  /* 0x0000000809097c23 */ /* 0x100fe20008010805 */
[--C-:B------:R-:W-:Y:S01]  /*7230*/  FFMA.FTZ R8, R8, UR8, -R5.reuse ;  /* 0x0000000808087c23 */ /* 0x100fe20008010805 */
[----:B------:R-:W-:Y:S01]  /*7240*/  FSEL R4, R4, RZ, P0 ;  /* 0x000000ff04047208 */ /* 0x000fe20000000000 */
[--C-:B------:R-:W-:Y:S01]  /*7250*/  FFMA.FTZ R52, R52, UR8, -R5.reuse ;  /* 0x0000000834347c23 */ /* 0x100fe20008010805 */
[----:B------:R-:W-:Y:S03]  /*7260*/  FSETP.NEU.FTZ.AND P0, PT, R103, -INF , PT ;  /* 0xff8000006700780b */ /* 0x000fe60003f1d000 */
[----:B------:R-:W-:Y:S01]  /*7270*/  MUFU.EX2 R148, R61 ;  /* 0x0000003d00947308 */ /* 0x000fe20000000800 */
[--C-:B------:R-:W-:Y:S01]  /*7280*/  FFMA.FTZ R51, R51, UR8, -R5.reuse ;  /* 0x0000000833337c23 */ /* 0x100fe20008010805 */
[----:B------:R-:W-:Y:S01]  /*7290*/  FFMA.FTZ R102, R102, UR8, -R4 ;  /* 0x0000000866667c23 */ /* 0x000fe20008010804 */
[----:B------:R-:W-:Y:S01]  /*72a0*/  FSEL R0, R0, RZ, P0 ;  /* 0x000000ff00007208 */ /* 0x000fe20000000000 */
        /* <DEDUP_REMOVED lines=48> */
[----:B------:R-:W-:Y:S06]  /*75b0*/  FFMA.FTZ R4, R27, UR8, -R4 ;  /* 0x000000081b047c23 */ /* 0x000fec0008010804 */
[----:B------:R-:W-:Y:S10]  /*75c0*/  MUFU.EX2 R250, R7 ;  /* 0x0000000700fa7308 */ /* 0x000ff40000000800 */
[----:B------:R-:W1:Y:S10]  /*75d0*/  MUFU.EX2 R249, R14 ;  /* 0x0000000e00f97308 */ /* 0x000e740000000800 */
[----:B------:R1:W-:Y:S10]  /*75e0*/  MUFU.EX2 R68, R6 ;  /* 0x0000000600447308 */ /* 0x0003f40000000800 */
[----:B------:R-:W-:Y:S10]  /*75f0*/  MUFU.EX2 R193, R11 ;  /* 0x0000000b00c17308 */ /* 0x000ff40000000800 */
[----:B------:R-:W2:Y:S01]  /*7600*/  MUFU.EX2 R168, R10 ;  /* 0x0000000a00a87308 */ /* 0x000ea20000000800 */
[----:B-1----:R-:W-:Y:S05]  /*7610*/  F2FP.BF16.F32.PACK_AB R6, R249, R250 ;  /* 0x000000faf906723e */ /* 0x002fea00000010ff */
[----:B------:R1:W-:Y:S04]  /*7620*/  STS [R209+0x10000], R6 ;  /* 0x01000006d1007388 */ /* 0x0003e80000000800 */
[----:B------:R2:W-:Y:S10]  /*7630*/  MUFU.EX2 R2, R5 ;  /* 0x0000000500027308 */ /* 0x0005f40000000800 */
[----:B------:R-:W-:Y:S10]  /*7640*/  MUFU.EX2 R190, R13 ;  /* 0x0000000d00be7308 */ /* 0x000ff40000000800 */
[----:B------:R-:W3:Y:S01]  /*7650*/  MUFU.EX2 R172, R12 ;  /* 0x0000000c00ac7308 */ /* 0x000ee20000000800 */
[----:B--2---:R-:W-:Y:S05]  /*7660*/  F2FP.BF16.F32.PACK_AB R5, R168, R193 ;  /* 0x000000c1a805723e */ /* 0x004fea00000010ff */
[----:B------:R2:W-:Y:S04]  /*7670*/  STS [R209+0x10400], R5 ;  /* 0x01040005d1007388 */ /* 0x0005e80000000800 */
[----:B------:R-:W-:Y:S10]  /*7680*/  MUFU.EX2 R163, R9 ;  /* 0x0000000900a37308 */ /* 0x000ff40000000800 */
[----:B------:R-:W1:Y:S01]  /*7690*/  MUFU.EX2 R162, R8 ;  /* 0x0000000800a27308 */ /* 0x000e620000000800 */
[----:B---3--:R-:W-:Y:S05]  /*76a0*/  F2FP.BF16.F32.PACK_AB R7, R172, R190 ;  /* 0x000000beac07723e */ /* 0x008fea00000010ff */
[----:B------:R-:W-:Y:S04]  /*76b0*/  STS [R208+0x10000], R7 ;  /* 0x01000007d0007388 */ /* 0x000fe80000000800 */
[----:B------:R-:W3:Y:S10]  /*76c0*/  MUFU.EX2 R164, R15 ;  /* 0x0000000f00a47308 */ /* 0x000ef40000000800 */
[----:B------:R-:W-:Y:S01]  /*76d0*/  MUFU.EX2 R167, R40 ;  /* 0x0000002800a77308 */ /* 0x000fe20000000800 */
[----:B-1----:R-:W-:Y:S02]  /*76e0*/  F2FP.BF16.F32.PACK_AB R6, R162, R163 ;  /* 0x000000a3a206723e */ /* 0x002fe400000010ff */
[----:B------:R-:W-:Y:S03]  /*76f0*/  F2FP.BF16.F32.PACK_AB R8, R112, R113 ;  /* 0x000000717008723e */ /* 0x000fe600000010ff */
[----:B------:R1:W-:Y:S04]  /*7700*/  STS [R208+0x10400], R6 ;  /* 0x01040006d0007388 */ /* 0x0003e80000000800 */
[----:B------:R-:W2:Y:S01]  /*7710*/  MUFU.EX2 R166, R39 ;  /* 0x0000002700a67308 */ /* 0x000ea20000000800 */
[----:B---3--:R-:W-:Y:S01]  /*7720*/  F2FP.BF16.F32.PACK_AB R9, R114, R164 ;  /* 0x000000a47209723e */ /* 0x008fe200000010ff */
[----:B------:R3:W-:Y:S04]  /*7730*/  STS [R209+0x12400], R8 ;  /* 0x01240008d1007388 */ /* 0x0007e80000000800 */
[----:B------:R4:W-:Y:S04]  /*7740*/  STS [R209+0x12000], R9 ;  /* 0x01200009d1007388 */ /* 0x0009e80000000800 */
[----:B------:R-:W-:Y:S10]  /*7750*/  MUFU.EX2 R165, R26 ;  /* 0x0000001a00a57308 */ /* 0x000ff40000000800 */
[----:B------:R-:W4:Y:S01]  /*7760*/  MUFU.EX2 R115, R25 ;  /* 0x0000001900737308 */ /* 0x000f220000000800 */
[----:B--2---:R-:W-:Y:S05]  /*7770*/  F2FP.BF16.F32.PACK_AB R5, R166, R167 ;  /* 0x000000a7a605723e */ /* 0x004fea00000010ff */
[----:B------:R2:W-:Y:S01]  /*7780*/  STS [R208+0x12000], R5 ;  /* 0x01200005d0007388 */ /* 0x0005e20000000800 */
[----:B-1----:R-:W-:Y:S03]  /*7790*/  F2FP.BF16.F32.PACK_AB R6, R148, R149 ;  /* 0x000000959406723e */ /* 0x002fe600000010ff */
[----:B------:R-:W-:Y:S01]  /*77a0*/  MUFU.EX2 R159, R52 ;  /* 0x00000034009f7308 */ /* 0x000fe20000000800 */
[----:B---3--:R-:W-:Y:S09]  /*77b0*/  F2FP.BF16.F32.PACK_AB R8, R160, R161 ;  /* 0x000000a1a008723e */ /* 0x008ff200000010ff */
[----:B------:R-:W1:Y:S01]  /*77c0*/  MUFU.EX2 R158, R51 ;  /* 0x00000033009e7308 */ /* 0x000e620000000800 */
[----:B----4-:R-:W-:Y:S05]  /*77d0*/  F2FP.BF16.F32.PACK_AB R9, R115, R165 ;  /* 0x000000a57309723e */ /* 0x010fea00000010ff */
[----:B------:R-:W-:Y:S04]  /*77e0*/  STS [R208+0x12400], R9 ;  /* 0x01240009d0007388 */ /* 0x000fe80000000800 */
[----:B------:R-:W-:Y:S01]  /*77f0*/  MUFU.EX2 R99, R50 ;  /* 0x0000003200637308 */ /* 0x000fe20000000800 */
[----:B------:R-:W-:Y:S09]  /*7800*/  STS [R210+0x10000], R8 ;  /* 0x01000008d2007388 */ /* 0x000ff20000000800 */
[----:B------:R-:W2:Y:S01]  /*7810*/  MUFU.EX2 R98, R49 ;  /* 0x0000003100627308 */ /* 0x000ea20000000800 */
[----:B-1----:R-:W-:Y:S05]  /*7820*/  F2FP.BF16.F32.PACK_AB R7, R158, R159 ;  /* 0x0000009f9e07723e */ /* 0x002fea00000010ff */
[----:B------:R-:W-:Y:S04]  /*7830*/  STS [R210+0x10400], R7 ;  /* 0x01040007d2007388 */ /* 0x000fe80000000800 */
[----:B------:R-:W-:Y:S01]  /*7840*/  MUFU.EX2 R157, R38 ;  /* 0x00000026009d7308 */ /* 0x000fe20000000800 */
[----:B------:R-:W-:Y:S09]  /*7850*/  STS [R207+0x10000], R6 ;  /* 0x01000006cf007388 */ /* 0x000ff20000000800 */
[----:B------:R-:W1:Y:S01]  /*7860*/  MUFU.EX2 R156, R37 ;  /* 0x00000025009c7308 */ /* 0x000e620000000800 */
[----:B--2---:R-:W-:Y:S05]  /*7870*/  F2FP.BF16.F32.PACK_AB R5, R98, R99 ;  /* 0x000000636205723e */ /* 0x004fea00000010ff */
[----:B------:R1:W-:Y:S04]  /*7880*/  STS [R207+0x10400], R5 ;  /* 0x01040005cf007388 */ /* 0x0003e80000000800 */
[----:B------:R-:W-:Y:S10]  /*7890*/  MUFU.EX2 R252, R24 ;  /* 0x0000001800fc7308 */ /* 0x000ff40000000800 */
[----:B------:R-:W2:Y:S10]  /*78a0*/  MUFU.EX2 R251, R23 ;  /* 0x0000001700fb7308 */ /* 0x000eb40000000800 */
[----:B------:R-:W-:Y:S01]  /*78b0*/  MUFU.EX2 R151, R22 ;  /* 0x0000001600977308 */ /* 0x000fe20000000800 */
[----:B-1----:R-:W-:Y:S09]  /*78c0*/  F2FP.BF16.F32.PACK_AB R5, R156, R157 ;  /* 0x0000009d9c05723e */ /* 0x002ff200000010ff */
[----:B------:R-:W1:Y:S01]  /*78d0*/  MUFU.EX2 R150, R21 ;  /* 0x0000001500967308 */ /* 0x000e620000000800 */
[----:B--2---:R-:W-:Y:S01]  /*78e0*/  F2FP.BF16.F32.PACK_AB R7, R251, R252 ;  /* 0x000000fcfb07723e */ /* 0x004fe200000010ff */
[----:B------:R2:W-:Y:S04]  /*78f0*/  STS [R210+0x12000], R5 ;  /* 0x01200005d2007388 */ /* 0x0005e80000000800 */
[----:B------:R-:W-:Y:S04]  /*7900*/  STS [R210+0x12400], R7 ;  /* 0x01240007d2007388 */ /* 0x000fe80000000800 */
[----:B------:R1:W-:Y:S10]  /*7910*/  MUFU.EX2 R72, R4 ;  /* 0x0000000400487308 */ /* 0x0003f40000000800 */
[----:B------:R-:W-:Y:S10]  /*7920*/  MUFU.EX2 R153, R36 ;  /* 0x0000002400997308 */ /* 0x000ff40000000800 */
[----:B------:R-:W3:Y:S01]  /*7930*/  MUFU.EX2 R152, R35 ;  /* 0x0000002300987308 */ /* 0x000ee20000000800 */
[----:B-1----:R-:W-:Y:S05]  /*7940*/  F2FP.BF16.F32.PACK_AB R4, R150, R151 ;  /* 0x000000979604723e */ /* 0x002fea00000010ff */
[----:B------:R1:W-:Y:S04]  /*7950*/  STS [R207+0x12400], R4 ;  /* 0x01240004cf007388 */ /* 0x0003e80000000800 */
[----:B------:R-:W2:Y:S10]  /*7960*/  MUFU.EX2 R96, R59 ;  /* 0x0000003b00607308 */ /* 0x000eb40000000800 */
[----:B------:R-:W-:Y:S01]  /*7970*/  MUFU.EX2 R95, R48 ;  /* 0x00000030005f7308 */ /* 0x000fe20000000800 */
[----:B---3--:R-:W-:Y:S05]  /*7980*/  F2FP.BF16.F32.PACK_AB R6, R152, R153 ;  /* 0x000000999806723e */ /* 0x008fea00000010ff */
[----:B------:R3:W-:Y:S04]  /*7990*/  STS [R207+0x12000], R6 ;  /* 0x01200006cf007388 */ /* 0x0007e80000000800 */
[----:B------:R-:W1:Y:S01]  /*79a0*/  MUFU.EX2 R94, R47 ;  /* 0x0000002f005e7308 */ /* 0x000e620000000800 */
[----:B--2---:R-:W-:Y:S05]  /*79b0*/  F2FP.BF16.F32.PACK_AB R5, R96, R97 ;  /* 0x000000616005723e */ /* 0x004fea00000010ff */
[----:B------:R2:W-:Y:S04]  /*79c0*/  STS [R204+0x10000], R5 ;  /* 0x01000005cc007388 */ /* 0x0005e80000000800 */
[----:B------:R-:W-:Y:S10]  /*79d0*/  MUFU.EX2 R85, R58 ;  /* 0x0000003a00557308 */ /* 0x000ff40000000800 */
[----:B------:R-:W4:Y:S01]  /*79e0*/  MUFU.EX2 R84, R57 ;  /* 0x0000003900547308 */ /* 0x000f220000000800 */
[----:B-1----:R-:W-:Y:S05]  /*79f0*/  F2FP.BF16.F32.PACK_AB R4, R94, R95 ;  /* 0x0000005f5e04723e */ /* 0x002fea00000010ff */
[----:B------:R1:W-:Y:S04]  /*7a00*/  STS [R204+0x10400], R4 ;  /* 0x01040004cc007388 */ /* 0x0003e80000000800 */
[----:B------:R-:W-:Y:S10]  /*7a10*/  MUFU.EX2 R83, R46 ;  /* 0x0000002e00537308 */ /* 0x000ff40000000800 */
[----:B------:R-:W3:Y:S01]  /*7a20*/  MUFU.EX2 R82, R45 ;  /* 0x0000002d00527308 */ /* 0x000ee20000000800 */
[----:B----4-:R-:W-:Y:S05]  /*7a30*/  F2FP.BF16.F32.PACK_AB R7, R84, R85 ;  /* 0x000000555407723e */ /* 0x010fea00000010ff */
[----:B------:R4:W-:Y:S04]  /*7a40*/  STS [R203+0x10000], R7 ;  /* 0x01000007cb007388 */ /* 0x0009e80000000800 */
[----:B------:R-:W-:Y:S10]  /*7a50*/  MUFU.EX2 R93, R34 ;  /* 0x00000022005d7308 */ /* 0x000ff40000000800 */
[----:B------:R-:W2:Y:S01]  /*7a60*/  MUFU.EX2 R92, R33 ;  /* 0x00000021005c7308 */ /* 0x000ea20000000800 */
[----:B---3--:R-:W-:Y:S05]  /*7a70*/  F2FP.BF16.F32.PACK_AB R6, R82, R83 ;  /* 0x000000535206723e */ /* 0x008fea00000010ff */
[----:B------:R3:W-:Y:S04]  /*7a80*/  STS [R203+0x10400], R6 ;  /* 0x01040006cb007388 */ /* 0x0007e80000000800 */
[----:B------:R-:W-:Y:S10]  /*7a90*/  MUFU.EX2 R91, R20 ;  /* 0x00000014005b7308 */ /* 0x000ff40000000800 */
        /* <DEDUP_REMOVED lines=10> */
[----:B------:R-:W-:Y:S04]  /*7b40*/  STS [R203+0x12000], R7 ;  /* 0x01200007cb007388 */ /* 0x000fe80000000800 */
[----:B------:R-:W-:Y:S10]  /*7b50*/  MUFU.EX2 R81, R56 ;  /* 0x0000003800517308 */ /* 0x000ff40000000800 */
[----:B------:R-:W2:Y:S01]  /*7b60*/  MUFU.EX2 R80, R55 ;  /* 0x0000003700507308 */ /* 0x000ea20000000800 */
[----:B---3--:R-:W-:Y:S05]  /*7b70*/  F2FP.BF16.F32.PACK_AB R6, R86, R87 ;  /* 0x000000575606723e */ /* 0x008fea00000010ff */
[----:B------:R-:W-:Y:S04]  /*7b80*/  STS [R203+0x12400], R6 ;  /* 0x01240006cb007388 */ /* 0x000fe80000000800 */
[----:B------:R-:W-:Y:S10]  /*7b90*/  MUFU.EX2 R79, R44 ;  /* 0x0000002c004f7308 */ /* 0x000ff40000000800 */
[----:B------:R-:W1:Y:S01]  /*7ba0*/  MUFU.EX2 R78, R43 ;  /* 0x0000002b004e7308 */ /* 0x000e620000000800 */
[----:B--2---:R-:W-:Y:S05]  /*7bb0*/  F2FP.BF16.F32.PACK_AB R5, R80, R81 ;  /* 0x000000515005723e */ /* 0x004fea00000010ff */
[----:B------:R2:W-:Y:S04]  /*7bc0*/  STS [R206+0x10000], R5 ;  /* 0x01000005ce007388 */ /* 0x0005e80000000800 */
[----:B------:R-:W3:Y:S10]  /*7bd0*/  MUFU.EX2 R69, R54 ;  /* 0x0000003600457308 */ /* 0x000ef40000000800 */
[----:B------:R3:W-:Y:S01]  /*7be0*/  MUFU.EX2 R70, R0 ;  /* 0x0000000000467308 */ /* 0x0007e20000000800 */
[----:B-1----:R-:W-:Y:S05]  /*7bf0*/  F2FP.BF16.F32.PACK_AB R4, R78, R79 ;  /* 0x0000004f4e04723e */ /* 0x002fea00000010ff */
[----:B------:R-:W-:Y:S04]  /*7c00*/  STS [R206+0x10400], R4 ;  /* 0x01040004ce007388 */ /* 0x000fe80000000800 */
[----:B------:R-:W2:Y:S10]  /*7c10*/  MUFU.EX2 R3, R42 ;  /* 0x0000002a00037308 */ /* 0x000eb40000000800 */
[----:B------:R-:W-:Y:S01]  /*7c20*/  MUFU.EX2 R77, R30 ;  /* 0x0000001e004d7308 */ /* 0x000fe20000000800 */
[----:B---3--:R-:W-:Y:S05]  /*7c30*/  F2FP.BF16.F32.PACK_AB R0, R68, R69 ;  /* 0x000000454400723e */ /* 0x008fea00000010ff */
[----:B------:R1:W-:Y:S04]  /*7c40*/  STS [R205+0x10000], R0 ;  /* 0x01000000cd007388 */ /* 0x0003e80000000800 */
[----:B------:R-:W3:Y:S01]  /*7c50*/  MUFU.EX2 R76, R29 ;  /* 0x0000001d004c7308 */ /* 0x000ee20000000800 */
[----:B--2---:R-:W-:Y:S05]  /*7c60*/  F2FP.BF16.F32.PACK_AB R5, R2, R3 ;  /* 0x000000030205723e */ /* 0x004fea00000010ff */
[----:B------:R-:W-:Y:S04]  /*7c70*/  STS [R205+0x10400], R5 ;  /* 0x01040005cd007388 */ /* 0x000fe80000000800 */
[----:B------:R-:W2:Y:S10]  /*7c80*/  MUFU.EX2 R75, R16 ;  /* 0x00000010004b7308 */ /* 0x000eb40000000800 */
[----:B------:R-:W4:Y:S01]  /*7c90*/  MUFU.EX2 R73, R28 ;  /* 0x0000001c00497308 */ /* 0x000f220000000800 */
[----:B---3--:R-:W-:Y:S05]  /*7ca0*/  F2FP.BF16.F32.PACK_AB R7, R76, R77 ;  /* 0x0000004d4c07723e */ /* 0x008fea00000010ff */
[----:B------:R-:W-:Y:S01]  /*7cb0*/  STS [R206+0x12000], R7 ;  /* 0x01200007ce007388 */ /* 0x000fe20000000800 */
[----:B-1----:R-:W-:Y:S02]  /*7cc0*/  F2FP.BF16.F32.PACK_AB R0, R70, R71 ;  /* 0x000000474600723e */ /* 0x002fe400000010ff */
[----:B--2---:R-:W-:Y:S05]  /*7cd0*/  F2FP.BF16.F32.PACK_AB R6, R74, R75 ;  /* 0x0000004b4a06723e */ /* 0x004fea00000010ff */
[----:B------:R-:W-:Y:S01]  /*7ce0*/  STS [R206+0x12400], R6 ;  /* 0x01240006ce007388 */ /* 0x000fe20000000800 */
[----:B----4-:R-:W-:Y:S03]  /*7cf0*/  F2FP.BF16.F32.PACK_AB R4, R72, R73 ;  /* 0x000000494804723e */ /* 0x010fe600000010ff */
[----:B------:R-:W-:Y:S04]  /*7d00*/  STS [R205+0x12400], R0 ;  /* 0x01240000cd007388 */ /* 0x000fe80000000800 */
[----:B------:R-:W-:Y:S04]  /*7d10*/  STS [R205+0x12000], R4 ;  /* 0x01200004cd007388 */ /* 0x000fe80000000800 */
[----:B------:R-:W1:Y:S04]  /*7d20*/  LDSM.16.M88.4 R64, [R154+UR4+0x4000] ;  /* 0x004000049a40783b */ /* 0x000e680008000200 */
[----:B------:R-:W2:Y:S04]  /*7d30*/  LDSM.16.M88.4 R60, [R154+UR4+0x5000] ;  /* 0x005000049a3c783b */ /* 0x000ea80008000200 */
[----:B------:R-:W3:Y:S04]  /*7d40*/  LDSM.16.M88.4 R100, [R155] ;  /* 0x000000009b64783b */ /* 0x000ee80000000200 */
        /* <DEDUP_REMOVED lines=22> */
[----:B-----5:R-:W-:Y:S01]  /*7eb0*/  FADD.FTZ R5, -R111, R5 ;  /* 0x000000056f057221 */ /* 0x020fe20000010100 */
[C---:B------:R-:W-:Y:S05]  /*7ec0*/  HMMA.16816.F32.BF16 R24, R104.reuse, R136, R24 ;  /* 0x000000886818723c */ /* 0x040fea0000041818 */
[C---:B------:R-:W-:Y:S01]  /*7ed0*/  FADD.FTZ R8, -R109.reuse, R8 ;  /* 0x000000086d087221 */ /* 0x040fe20000010100 */
[-C--:B------:R-:W-:Y:S05]  /*7ee0*/  HMMA.16816.F32.BF16 R28, R104, R138.reuse, R28 ;  /* 0x0000008a681c723c */ /* 0x080fea000004181c */
[----:B------:R-:W-:Y:S01]  /*7ef0*/  FADD.FTZ R12, -R109, R12 ;  /* 0x0000000c6d0c7221 */ /* 0x000fe20000010100 */
[C---:B------:R-:W-:Y:S05]  /*7f00*/  HMMA.16816.F32.BF16 R32, R100.reuse, R138, R32 ;  /* 0x0000008a6420723c */ /* 0x040fea0000041820 */
[C---:B------:R-:W-:Y:S01]  /*7f10*/  FADD.FTZ R16, -R111.reuse, R16 ;  /* 0x000000106f107221 */ /* 0x040fe20000010100 */
[-C--:B------:R-:W-:Y:S05]  /*7f20*/  HMMA.16816.F32.BF16 R36, R100, R140.reuse, R36 ;  /* 0x0000008c6424723c */ /* 0x080fea0000041824 */
[----:B------:R-:W-:Y:S01]  /*7f30*/  FADD.FTZ R11, -R108, R11 ;  /* 0x0000000b6c0b7221 */ /* 0x000fe20000010100 */
[C---:B------:R-:W-:Y:S05]  /*7f40*/  HMMA.16816.F32.BF16 R40, R104.reuse, R140, R40 ;  /* 0x0000008c6828723c */ /* 0x040fea0000041828 */
[----:B------:R-:W-:Y:S01]  /*7f50*/  FADD.FTZ R17, -R111, R17 ;  /* 0x000000116f117221 */ /* 0x000fe20000010100 */
[-C--:B------:R-:W-:Y:S05]  /*7f60*/  HMMA.16816.F32.BF16 R44, R104, R142.reuse, R44 ;  /* 0x0000008e682c723c */ /* 0x080fea000004182c */
[C---:B------:R-:W-:Y:S01]  /*7f70*/  FADD.FTZ R18, -R110.reuse, R18 ;  /* 0x000000126e127221 */ /* 0x040fe20000010100 */
        /* <DEDUP_REMOVED lines=8> */
[----:B------:R-:W-:Y:S01]  /*8000*/  FADD.FTZ R10, -R108, R10 ;  /* 0x0000000a6c0a7221 */ /* 0x000fe20000010100 */
[----:B------:R-:W-:Y:S01]  /*8010*/  FMUL.FTZ R105, R249, R5 ;  /* 0x00000005f9697220 */ /* 0x000fe20000410000 */
[----:B------:R-:W-:Y:S01]  /*8020*/  FMUL.FTZ R104, R164, R8 ;  /* 0x00000008a4687220 */ /* 0x000fe20000410000 */
[----:B------:R-:W-:Y:S04]  /*8030*/  HMMA.16816.F32.BF16 R64, R100, R146, R64 ;  /* 0x000000926440723c */ /* 0x000fe80000041840 */
[----:B------:R-:W-:Y:S01]  /*8040*/  FMUL.FTZ R8, R212, R105 ;  /* 0x00000069d4087220 */ /* 0x000fe20000410000 */
[----:B------:R-:W-:Y:S01]  /*8050*/  FMUL.FTZ R105, R167, R12 ;  /* 0x0000000ca7697220 */ /* 0x000fe20000410000 */
[----:B------:R-:W-:Y:S01]  /*8060*/  FMUL.FTZ R12, R190, R16 ;  /* 0x00000010be0c7220 */ /* 0x000fe20000410000 */
[----:B------:R-:W-:Y:S01]  /*8070*/  FMUL.FTZ R19, R162, R19 ;  /* 0x00000013a2137220 */ /* 0x000fe20000410000 */
[----:B------:R1:W5:Y:S03]  /*8080*/  LDL.LU R190, [R1+0x100] ;  /* 0x0001000001be7983 */ /* 0x0003660000300800 */
[----:B------:R-:W-:Y:S01]  /*8090*/  FMUL.FTZ R5, R112, R11 ;  /* 0x0000000b70057220 */ /* 0x000fe20000410000 */
[----:B------:R-:W-:Y:S01]  /*80a0*/  FMUL.FTZ R11, R172, R17 ;  /* 0x00000011ac0b7220 */ /* 0x000fe20000410000 */
[C---:B------:R-:W-:Y:S01]  /*80b0*/  FADD.FTZ R20, -R111.reuse, R20 ;  /* 0x000000146f147221 */ /* 0x040fe20000010100 */
[----:B------:R1:W5:Y:S01]  /*80c0*/  LDL.LU R172, [R1+0xfc] ;  /* 0x0000fc0001ac7983 */ /* 0x0003620000300800 */
[----:B------:R-:W-:Y:S01]  /*80d0*/  FADD.FTZ R21, -R111, R21 ;  /* 0x000000156f157221 */ /* 0x000fe20000010100 */
[----:B------:R-:W-:Y:S01]  /*80e0*/  FMUL.FTZ R5, R195, R5 ;  /* 0x00000005c3057220 */ /* 0x000fe20000410000 */
[----:B------:R-:W-:Y:S01]  /*80f0*/  FMUL.FTZ R20, R161, R20 ;  /* 0x00000014a1147220 */ /* 0x000fe20000410000 */
[----:B------:R1:W5:Y:S01]  /*8100*/  LDL.LU R163, [R1+0xf8] ;  /* 0x0000f80001a37983 */ /* 0x0003620000300800 */
[----:B------:R-:W-:Y:S01]  /*8110*/  FMUL.FTZ R106, R250, R4 ;  /* 0x00000004fa6a7220 */ /* 0x000fe20000410000 */
[----:B------:R-:W-:Y:S01]  /*8120*/  FMUL.FTZ R4, R193, R6 ;  /* 0x00000006c1047220 */ /* 0x000fe20000410000 */
[----:B------:R-:W-:Y:S01]  /*8130*/  FMUL.FTZ R21, R160, R21 ;  /* 0x00000015a0157220 */ /* 0x000fe20000410000 */
[----:B------:R1:W5:Y:S01]  /*8140*/  LDL.LU R162, [R1+0xf4] ;  /* 0x0000f40001a27983 */ /* 0x0003620000300800 */
[----:B------:R-:W-:Y:S01]  /*8150*/  FMUL.FTZ R6, R113, R10 ;  /* 0x0000000a71067220 */ /* 0x000fe20000410000 */
[C---:B------:R-:W-:Y:S01]  /*8160*/  FADD.FTZ R22, -R110.reuse, R22 ;  /* 0x000000166e167221 */ /* 0x040fe20000010100 */
[C---:B------:R-:W-:Y:S01]  /*8170*/  FADD.FTZ R23, -R110.reuse, R23 ;  /* 0x000000176e177221 */ /* 0x040fe20000010100 */
[----:B------:R1:W5:Y:S01]  /*8180*/  LDL.LU R161, [R1+0xf0] ;  /* 0x0000f00001a17983 */ /* 0x0003620000300800 */
[----:B------:R-:W-:Y:S01]  /*8190*/  FMUL.FTZ R6, R201, R6 ;  /* 0x00000006c9067220 */ /* 0x000fe20000410000 */
[C---:B------:R-:W-:Y:S01]  /*81a0*/  FADD.FTZ R24, -R109.reuse, R24 ;  /* 0x000000186d187221 */ /* 0x040fe20000010100 */
[----:B------:R-:W-:Y:S01]  /*81b0*/  FADD.FTZ R25, -R109, R25 ;  /* 0x000000196d197221 */ /* 0x000fe20000010100 */
[----:B------:R1:W5:Y:S01]  /*81c0*/  LDL.LU R160, [R1+0xec] ;  /* 0x0000ec0001a07983 */ /* 0x0003620000300800 */
[----:B------:R-:W-:Y:S01]  /*81d0*/  FADD.FTZ R7, -R110, R7 ;  /* 0x000000076e077221 */ /* 0x000fe20000010100 */
[----:B------:R-:W-:Y:S01]  /*81e0*/  F2FP.BF16.F32.PACK_AB R112, R5, R6 ;  /* 0x000000060570723e */ /* 0x000fe200000010ff */
[----:B------:R-:W-:Y:S01]  /*81f0*/  FMUL.FTZ R6, R159, R22 ;  /* 0x000000169f067220 */ /* 0x000fe20000410000 */
[----:B------:R-:W-:Y:S01]  /*8200*/  FMUL.FTZ R5, R158, R23 ;  /* 0x000000179e057220 */ /* 0x000fe20000410000 */
[----:B------:R1:W5:Y:S01]  /*8210*/  LDL.LU R159, [R1+0xe8] ;  /* 0x0000e800019f7983 */ /* 0x0003620000300800 */
        /* <DEDUP_REMOVED lines=8> */
[----:B------:R-:W-:Y:S01]  /*82a0*/  FADD.FTZ R9, -R109, R9 ;  /* 0x000000096d097221 */ /* 0x000fe20000010100 */
[----:B------:R-:W-:Y:S01]  /*82b0*/  FMUL.FTZ R29, R152, R29 ;  /* 0x0000001d981d7220 */ /* 0x000fe20000410000 */
[----:B------:R-:W-:Y:S01]  /*82c0*/  FMUL.FTZ R11, R188, R11 ;  /* 0x0000000bbc0b7220 */ /* 0x000fe20000410000 */
[----:B------:R1:W5:Y:S01]  /*82d0*/  LDL.LU R156, [R1+0xdc] ;  /* 0x0000dc00019c7983 */ /* 0x0003620000300800 */
[----:B------:R-:W-:Y:S01]  /*82e0*/  FMUL.FTZ R0, R168, R7 ;  /* 0x00000007a8007220 */ /* 0x000fe20000410000 */
[----:B------:R-:W-:Y:S01]  /*82f0*/  FMUL.FTZ R7, R114, R9 ;  /* 0x0000000972077220 */ /* 0x000fe20000410000 */
[C---:B------:R-:W-:Y:S01]  /*8300*/  FADD.FTZ R15, -R108.reuse, R15 ;  /* 0x0000000f6c0f7221 */ /* 0x040fe20000010100 */
[----:B------:R1:W5:Y:S01]  /*8310*/  LDL.LU R153, [R1+0xd8] ;  /* 0x0000d80001997983 */ /* 0x0003620000300800 */
[----:B------:R-:W-:Y:S01]  /*8320*/  FMUL.FTZ R9, R181, R106 ;  /* 0x0000006ab5097220 */ /* 0x000fe20000410000 */
[C---:B------:R-:W-:Y:S01]  /*8330*/  FADD.FTZ R30, -R108.reuse, R30 ;  /* 0x0000001e6c1e7221 */ /* 0x040fe20000010100 */
[----:B------:R-:W-:Y:S01]  /*8340*/  FMUL.FTZ R15, R115, R15 ;  /* 0x0000000f730f7220 */ /* 0x000fe20000410000 */
[----:B------:R1:W5:Y:S01]  /*8350*/  LDL.LU R152, [R1+0xd4] ;  /* 0x0000d40001987983 */ /* 0x0003620000300800 */
[----:B------:R-:W-:Y:S01]  /*8360*/  FADD.FTZ R31, -R108, R31 ;  /* 0x0000001f6c1f7221 */ /* 0x000fe20000010100 */
[----:B------:R-:W-:Y:S01]  /*8370*/  F2FP.BF16.F32.PACK_AB R115, R8, R9 ;  /* 0x000000090873723e */ /* 0x000fe200000010ff */
[----:B------:R-:W-:Y:S01]  /*8380*/  FMUL.FTZ R9, R184, R105 ;  /* 0x00000069b8097220 */ /* 0x000fe20000410000 */
[----:B------:R-:W-:Y:S01]  /*8390*/  F2FP.BF16.F32.PACK_AB R105, R11, R12 ;  /* 0x0000000c0b69723e */ /* 0x000fe200000010ff */
[----:B------:R-:W-:Y:S01]  /*83a0*/  FMUL.FTZ R12, R151, R30 ;  /* 0x0000001e970c7220 */ /* 0x000fe20000410000 */
[----:B------:R-:W-:Y:S01]  /*83b0*/  FMUL.FTZ R11, R150, R31 ;  /* 0x0000001f960b7220 */ /* 0x000fe20000410000 */
[----:B------:R1:W5:Y:S01]  /*83c0*/  LDL.LU R151, [R1+0xd0] ;  /* 0x0000d00001977983 */ /* 0x0003620000300800 */
[C---:B------:R-:W-:Y:S01]  /*83d0*/  FADD.FTZ R32, -R111.reuse, R32 ;  /* 0x000000206f207221 */ /* 0x040fe20000010100 */
[----:B------:R-:W-:Y:S01]  /*83e0*/  FADD.FTZ R33, -R111, R33 ;  /* 0x000000216f217221 */ /* 0x000fe20000010100 */
[----:B------:R-:W-:Y:S01]  /*83f0*/  FADD.FTZ R34, -R110, R34 ;  /* 0x000000226e227221 */ /* 0x000fe20000010100 */
[----:B------:R1:W5:Y:S01]  /*8400*/  LDL.LU R150, [R1+0xcc] ;  /* 0x0000cc0001967983 */ /* 0x0003620000300800 */
[----:B------:R-:W-:Y:S01]  /*8410*/  FMUL.FTZ R10, R189, R104 ;  /* 0x00000068bd0a7220 */ /* 0x000fe20000410000 */
[----:B------:R-:W-:Y:S01]  /*8420*/  FMUL.FTZ R7, R183, R7 ;  /* 0x00000007b7077220 */ /* 0x000fe20000410000 */
[----:B------:R-:W-:Y:S01]  /*8430*/  FMUL.FTZ R32, R149, R32 ;  /* 0x0000002095207220 */ /* 0x000fe20000410000 */
[----:B------:R-:W-:Y:S01]  /*8440*/  FMUL.FTZ R33, R148, R33 ;  /* 0x0000002194217220 */ /* 0x000fe20000410000 */
[----:B------:R1:W5:Y:S01]  /*8450*/  LDL.LU R149, [R1+0xc8] ;  /* 0x0000c80001957983 */ /* 0x0003620000300800 */
[----:B------:R-:W-:Y:S01]  /*8460*/  FADD.FTZ R13, -R109, R13 ;  /* 0x0000000d6d0d7221 */ /* 0x000fe20000010100 */
[----:B------:R-:W-:Y:S01]  /*8470*/  F2FP.BF16.F32.PACK_AB R113, R7, R10 ;  /* 0x0000000a0771723e */ /* 0x000fe200000010ff */
[----:B------:R-:W-:Y:S01]  /*8480*/  FMUL.FTZ R10, R187, R18 ;  /* 0x00000012bb0a7220 */ /* 0x000fe20000410000 */
[----:B------:R1:W5:Y:S01]  /*8490*/  LDL.LU R148, [R1+0xc4] ;  /* 0x0000c40001947983 */ /* 0x0003620000300800 */
[----:B------:R-:W-:Y:S01]  /*84a0*/  FMUL.FTZ R7, R213, R19 ;  /* 0x00000013d5077220 */ /* 0x000fe20000410000 */
[----:B------:R-:W-:Y:S01]  /*84b0*/  FMUL.FTZ R34, R99, R34 ;  /* 0x0000002263227220 */ /* 0x000fe20000410000 */
[----:B------:R-:W-:Y:S01]  /*84c0*/  FADD.FTZ R35, -R110, R35 ;  /* 0x000000236e237221 */ /* 0x000fe20000010100 */
[----:B------:R1:W5:Y:S01]  /*84d0*/  LDL.LU R99, [R1+0xc0] ;  /* 0x0000c00001637983 */ /* 0x0003620000300800 */
[----:B------:R-:W-:Y:S01]  /*84e0*/  FMUL.FTZ R13, R166, R13 ;  /* 0x0000000da60d7220 */ /* 0x000fe20000410000 */
[----:B------:R-:W-:Y:S01]  /*84f0*/  F2FP.BF16.F32.PACK_AB R104, R7, R10 ;  /* 0x0000000a0768723e */ /* 0x000fe200000010ff */
[----:B------:R-:W-:Y:S01]  /*8500*/  FMUL.FTZ R10, R197, R24 ;  /* 0x00000018c50a7220 */ /* 0x000fe20000410000 */
[----:B------:R-:W-:Y:S01]  /*8510*/  FMUL.FTZ R24, R98, R35 ;  /* 0x0000002362187220 */ /* 0x000fe20000410000 */
[C---:B------:R-:W-:Y:S01]  /*8520*/  FADD.FTZ R36, -R111.reuse, R36 ;  /* 0x000000246f247221 */ /* 0x040fe20000010100 */
[----:B------:R1:W5:Y:S01]  /*8530*/  LDL.LU R98, [R1+0xbc] ;  /* 0x0000bc0001627983 */ /* 0x0003620000300800 */
[----:B------:R-:W-:Y:S01]  /*8540*/  FMUL.FTZ R8, R182, R13 ;  /* 0x0000000db6087220 */ /* 0x000fe20000410000 */
[----:B------:R-:W-:Y:S01]  /*8550*/  FADD.FTZ R37, -R111, R37 ;  /* 0x000000256f257221 */ /* 0x000fe20000010100 */
[----:B------:R-:W-:Y:S01]  /*8560*/  FMUL.FTZ R36, R97, R36 ;  /* 0x0000002461247220 */ /* 0x000fe20000410000 */
[----:B------:R-:W-:Y:S01]  /*8570*/  FADD.FTZ R38, -R110, R38 ;  /* 0x000000266e267221 */ /* 0x000fe20000010100 */
[----:B------:R1:W5:Y:S01]  /*8580*/  LDL.LU R97, [R1+0xb8] ;  /* 0x0000b80001617983 */ /* 0x0003620000300800 */
[----:B------:R-:W-:Y:S01]  /*8590*/  F2FP.BF16.F32.PACK_AB R107, R8, R9 ;  /* 0x00000009086b723e */ /* 0x000fe200000010ff */
[----:B------:R-:W-:Y:S01]  /*85a0*/  FMUL.FTZ R9, R194, R20 ;  /* 0x00000014c2097220 */ /* 0x000fe20000410000 */
[----:B------:R-:W-:Y:S01]  /*85b0*/  FMUL.FTZ R20, R96, R37 ;  /* 0x0000002560147220 */ /* 0x000fe20000410000 */
[----:B------:R-:W-:Y:S01]  /*85c0*/  FMUL.FTZ R38, R95, R38 ;  /* 0x000000265f267220 */ /* 0x000fe20000410000 */
[----:B------:R1:W5:Y:S01]  /*85d0*/  LDL.LU R96, [R1+0xb4] ;  /* 0x0000b40001607983 */ /* 0x0003620000300800 */
[----:B------:R-:W-:Y:S01]  /*85e0*/  FADD.FTZ R39, -R110, R39 ;  /* 0x000000276e277221 */ /* 0x000fe20000010100 */
[C---:B------:R-:W-:Y:S01]  /*85f0*/  FADD.FTZ R40, -R109.reuse, R40 ;  /* 0x000000286d287221 */ /* 0x040fe20000010100 */
[----:B------:R-:W-:Y:S01]  /*8600*/  FADD.FTZ R41, -R109, R41 ;  /* 0x000000296d297221 */ /* 0x000fe20000010100 */
[----:B------:R1:W5:Y:S01]  /*8610*/  LDL.LU R95, [R1+0xb0] ;  /* 0x0000b000015f7983 */ /* 0x0003620000300800 */
[----:B------:R-:W-:Y:S01]  /*8620*/  FMUL.FTZ R19, R94, R39 ;  /* 0x000000275e137220 */ /* 0x000fe20000410000 */
        /* <DEDUP_REMOVED lines=10> */
[----:B------:R1:W5:Y:S01]  /*86d0*/  LDL.LU R92, [R1+0xa4] ;  /* 0x0000a400015c7983 */ /* 0x0003620000300800 */
[----:B------:R-:W-:Y:S01]  /*86e0*/  FADD.FTZ R45, -R109, R45 ;  /* 0x0000002d6d2d7221 */ /* 0x000fe20000010100 */
        /* <DEDUP_REMOVED lines=12> */
[----:B------:R-:W-:Y:S01]  /*87b0*/  FADD.FTZ R47, -R108, R47 ;  /* 0x0000002f6c2f7221 */ /* 0x000fe20000010100 */
[----:B------:R-:W-:Y:S01]  /*87c0*/  F2FP.BF16.F32.PACK_AB R114, R0, R4 ;  /* 0x000000040072723e */ /* 0x000fe200000010ff */
[----:B------:R1:W5:Y:S01]  /*87d0*/  LDL.LU R88, [R1+0x94] ;  /* 0x0000940001587983 */ /* 0x0003620000300800 */
[----:B------:R-:W-:Y:S01]  /*87e0*/  FMUL.FTZ R4, R202, R14 ;  /* 0x0000000eca047220 */ /* 0x000fe20000410000 */
[----:B------:R-:W-:Y:S01]  /*87f0*/  FMUL.FTZ R0, R198, R15 ;  /* 0x0000000fc6007220 */ /* 0x000fe20000410000 */
[----:B------:R-:W-:Y:S01]  /*8800*/  FADD.FTZ R27, -R108, R27 ;  /* 0x0000001b6c1b7221 */ /* 0x000fe20000010100 */
[----:B------:R1:W5:Y:S01]  /*8810*/  LDL.LU R87, [R1+0x90] ;  /* 0x0000900001577983 */ /* 0x0003620000300800 */
[----:B------:R-:W-:Y:S01]  /*8820*/  FMUL.FTZ R15, R86, R47 ;  /* 0x0000002f560f7220 */ /* 0x000fe20000410000 */
[----:B------:R-:W-:Y:S01]  /*8830*/  FADD.FTZ R26, -R108, R26 ;  /* 0x0000001a6c1a7221 */ /* 0x000fe20000010100 */
[----:B------:R-:W-:Y:S01]  /*8840*/  F2FP.BF16.F32.PACK_AB R31, R8, R9 ;  /* 0x00000009081f723e */ /* 0x000fe200000010ff */
[----:B------:R1:W5:Y:S01]  /*8850*/  LDL.LU R86, [R1+0x8c] ;  /* 0x00008c0001567983 */ /* 0x0003620000300800 */
[----:B------:R-:W-:Y:S01]  /*8860*/  FMUL.FTZ R8, R171, R29 ;  /* 0x0000001dab087220 */ /* 0x000fe20000410000 */
[----:B------:R-:W-:Y:S01]  /*8870*/  F2FP.BF16.F32.PACK_AB R29, R7, R10 ;  /* 0x0000000a071d723e */ /* 0x000fe200000010ff */
[----:B------:R-:W-:Y:S01]  /*8880*/  FMUL.FTZ R7, R215, R34 ;  /* 0x00000022d7077220 */ /* 0x000fe20000410000 */
[----:B------:R-:W-:Y:S01]  /*8890*/  F2FP.BF16.F32.PACK_AB R106, R0, R4 ;  /* 0x00000004006a723e */ /* 0x000fe200000010ff */
[----:B------:R-:W-:Y:S01]  /*88a0*/  FADD.FTZ R48, -R111, R48 ;  /* 0x000000306f307221 */ /* 0x000fe20000010100 */
[----:B------:R-:W-:Y:S01]  /*88b0*/  FMUL.FTZ R0, R251, R27 ;  /* 0x0000001bfb007220 */ /* 0x000fe20000410000 */
[----:B------:R-:W-:Y:S01]  /*88c0*/  FMUL.FTZ R24, R199, R24 ;  /* 0x00000018c7187220 */ /* 0x000fe20000410000 */
[----:B------:R-:W-:Y:S01]  /*88d0*/  FMUL.FTZ R4, R252, R26 ;  /* 0x0000001afc047220 */ /* 0x000fe20000410000 */
[----:B------:R-:W-:Y:S01]  /*88e0*/  FADD.FTZ R49, -R111, R49 ;  /* 0x000000316f317221 */ /* 0x000fe20000010100 */
[----:B------:R-:W-:Y:S01]  /*88f0*/  FMUL.FTZ R0, R216, R0 ;  /* 0x00000000d8007220 */ /* 0x000fe20000410000 */
[----:B------:R-:W-:Y:S01]  /*8900*/  FMUL.FTZ R9, R177, R28 ;  /* 0x0000001cb1097220 */ /* 0x000fe20000410000 */
[----:B------:R-:W-:Y:S01]  /*8910*/  FMUL.FTZ R4, R217, R4 ;  /* 0x00000004d9047220 */ /* 0x000fe20000410000 */
[----:B------:R-:W-:Y:S01]  /*8920*/  F2FP.BF16.F32.PACK_AB R24, R24, R7 ;  /* 0x000000071818723e */ /* 0x000fe200000010ff */
[----:B------:R-:W-:Y:S01]  /*8930*/  FMUL.FTZ R7, R85, R48 ;  /* 0x0000003055077220 */ /* 0x000fe20000410000 */
[----:B------:R-:W-:Y:S01]  /*8940*/  FMUL.FTZ R14, R84, R49 ;  /* 0x00000031540e7220 */ /* 0x000fe20000410000 */
[----:B------:R1:W5:Y:S01]  /*8950*/  LDL.LU R85, [R1+0x88] ;  /* 0x0000880001557983 */ /* 0x0003620000300800 */
[----:B------:R-:W-:Y:S01]  /*8960*/  F2FP.BF16.F32.PACK_AB R28, R0, R4 ;  /* 0x00000004001c723e */ /* 0x000fe200000010ff */
[----:B------:R-:W-:Y:S01]  /*8970*/  FADD.FTZ R50, -R110, R50 ;  /* 0x000000326e327221 */ /* 0x000fe20000010100 */
        /* <DEDUP_REMOVED lines=12> */
[----:B------:R-:W-:Y:S01]  /*8a40*/  FADD.FTZ R53, -R111, R53 ;  /* 0x000000356f357221 */ /* 0x000fe20000010100 */
[----:B------:R-:W-:Y:S01]  /*8a50*/  F2FP.BF16.F32.PACK_AB R17, R17, R4 ;  /* 0x000000041111723e */ /* 0x000fe200000010ff */
[----:B------:R-:W-:Y:S01]  /*8a60*/  FMUL.FTZ R4, R81, R52 ;  /* 0x0000003451047220 */ /* 0x000fe20000410000 */
[----:B------:R-:W-:Y:S01]  /*8a70*/  FADD.FTZ R54, -R110, R54 ;  /* 0x000000366e367221 */ /* 0x000fe20000010100 */
[----:B------:R1:W5:Y:S01]  /*8a80*/  LDL.LU R81, [R1+0x78] ;  /* 0x0000780001517983 */ /* 0x0003620000300800 */
[----:B------:R-:W-:Y:S01]  /*8a90*/  FMUL.FTZ R10, R80, R53 ;  /* 0x00000035500a7220 */ /* 0x000fe20000410000 */
[----:B------:R-:W-:Y:S01]  /*8aa0*/  FADD.FTZ R55, -R110, R55 ;  /* 0x000000376e377221 */ /* 0x000fe20000010100 */
[----:B------:R-:W-:Y:S01]  /*8ab0*/  FMUL.FTZ R54, R79, R54 ;  /* 0x000000364f367220 */ /* 0x000fe20000410000 */
[----:B------:R1:W5:Y:S01]  /*8ac0*/  LDL.LU R80, [R1+0x74] ;  /* 0x0000740001507983 */ /* 0x0003620000300800 */
[----:B------:R-:W-:Y:S01]  /*8ad0*/  F2FP.BF16.F32.PACK_AB R27, R8, R9 ;  /* 0x00000009081b723e */ /* 0x000fe200000010ff */
[----:B------:R-:W-:Y:S01]  /*8ae0*/  FMUL.FTZ R9, R78, R55 ;  /* 0x000000374e097220 */ /* 0x000fe20000410000 */
[C---:B------:R-:W-:Y:S01]  /*8af0*/  FADD.FTZ R56, -R109.reuse, R56 ;  /* 0x000000386d387221 */ /* 0x040fe20000010100 */
[----:B------:R1:W5:Y:S01]  /*8b00*/  LDL.LU R79, [R1+0x70] ;  /* 0x00007000014f7983 */ /* 0x0003620000300800 */
[----:B------:R-:W-:Y:S01]  /*8b10*/  FADD.FTZ R57, -R109, R57 ;  /* 0x000000396d397221 */ /* 0x000fe20000010100 */
[----:B------:R-:W-:Y:S01]  /*8b20*/  FADD.FTZ R58, -R108, R58 ;  /* 0x0000003a6c3a7221 */ /* 0x000fe20000010100 */
[----:B------:R-:W-:Y:S01]  /*8b30*/  FMUL.FTZ R56, R77, R56 ;  /* 0x000000384d387220 */ /* 0x000fe20000410000 */
[----:B------:R1:W5:Y:S01]  /*8b40*/  LDL.LU R78, [R1+0x6c] ;  /* 0x00006c00014e7983 */ /* 0x0003620000300800 */
[----:B------:R-:W-:Y:S01]  /*8b50*/  FMUL.FTZ R8, R76, R57 ;  /* 0x000000394c087220 */ /* 0x000fe20000410000 */
[----:B------:R-:W-:Y:S01]  /*8b60*/  FMUL.FTZ R23, R75, R58 ;  /* 0x0000003a4b177220 */ /* 0x000fe20000410000 */
[----:B------:R-:W-:Y:S01]  /*8b70*/  FADD.FTZ R59, -R108, R59 ;  /* 0x0000003b6c3b7221 */ /* 0x000fe20000010100 */
[----:B------:R1:W5:Y:S01]  /*8b80*/  LDL.LU R77, [R1+0x68] ;  /* 0x00006800014d7983 */ /* 0x0003620000300800 */
[C---:B------:R-:W-:Y:S01]  /*8b90*/  FADD.FTZ R60, -R109.reuse, R60 ;  /* 0x0000003c6d3c7221 */ /* 0x040fe20000010100 */
[----:B------:R-:W-:Y:S01]  /*8ba0*/  FADD.FTZ R61, -R109, R61 ;  /* 0x0000003d6d3d7221 */ /* 0x000fe20000010100 */
[----:B------:R-:W-:Y:S01]  /*8bb0*/  FMUL.FTZ R59, R74, R59 ;  /* 0x0000003b4a3b7220 */ /* 0x000fe20000410000 */
[----:B------:R1:W5:Y:S01]  /*8bc0*/  LDL.LU R76, [R1+0x64] ;  /* 0x00006400014c7983 */ /* 0x0003620000300800 */
[----:B------:R-:W-:Y:S01]  /*8bd0*/  FMUL.FTZ R60, R73, R60 ;  /* 0x0000003c493c7220 */ /* 0x000fe20000410000 */
[C---:B------:R-:W-:Y:S01]  /*8be0*/  FADD.FTZ R62, -R108.reuse, R62 ;  /* 0x0000003e6c3e7221 */ /* 0x040fe20000010100 */
[----:B------:R-:W-:Y:S01]  /*8bf0*/  FADD.FTZ R63, -R108, R63 ;  /* 0x0000003f6c3f7221 */ /* 0x000fe20000010100 */
[----:B------:R1:W5:Y:S01]  /*8c00*/  LDL.LU R75, [R1+0x60] ;  /* 0x00006000014b7983 */ /* 0x0003620000300800 */
[----:B------:R-:W-:Y:S01]  /*8c10*/  FADD.FTZ R64, -R111, R64 ;  /* 0x000000406f407221 */ /* 0x000fe20000010100 */
[----:B------:R-:W-:Y:S01]  /*8c20*/  FMUL.FTZ R62, R71, R62 ;  /* 0x0000003e473e7220 */ /* 0x000fe20000410000 */
[----:B------:R-:W-:Y:S01]  /*8c30*/  FADD.FTZ R65, -R111, R65 ;  /* 0x000000416f417221 */ /* 0x000fe20000010100 */
[----:B------:R1:W5:Y:S01]  /*8c40*/  LDL.LU R74, [R1+0x5c] ;  /* 0x00005c00014a7983 */ /* 0x0003620000300800 */
[----:B------:R-:W-:Y:S01]  /*8c50*/  FMUL.FTZ R64, R69, R64 ;  /* 0x0000004045407220 */ /* 0x000fe20000410000 */
[C---:B------:R-:W-:Y:S01]  /*8c60*/  FADD.FTZ R66, -R110.reuse, R66 ;  /* 0x000000426e427221 */ /* 0x040fe20000010100 */
[----:B------:R-:W-:Y:S01]  /*8c70*/  FADD.FTZ R67, -R110, R67 ;  /* 0x000000436e437221 */ /* 0x000fe20000010100 */
[----:B------:R1:W5:Y:S01]  /*8c80*/  LDL.LU R73, [R1+0x58] ;  /* 0x0000580001497983 */ /* 0x0003620000300800 */
        /* <DEDUP_REMOVED lines=12> */
[----:B------:R1:W5:Y:S01]  /*8d50*/  LDL.LU R72, [R1+0x54] ;  /* 0x0000540001487983 */ /* 0x0003620000300800 */
[----:B------:R-:W-:Y:S01]  /*8d60*/  F2FP.BF16.F32.PACK_AB R18, R18, R0 ;  /* 0x000000001212723e */ /* 0x000fe200000010ff */
[----:B------:R-:W-:Y:S01]  /*8d70*/  FMUL.FTZ R11, R70, R63 ;  /* 0x0000003f460b7220 */ /* 0x000fe20000410000 */
[----:B------:R-:W-:Y:S01]  /*8d80*/  FMUL.FTZ R20, R170, R20 ;  /* 0x00000014aa147220 */ /* 0x000fe20000410000 */
[----:B------:R-:W-:Y:S01]  /*8d90*/  F2FP.BF16.F32.PACK_AB R26, R5, R6 ;  /* 0x00000006051a723e */ /* 0x000fe200000010ff */
[----:B------:R1:W5:Y:S01]  /*8da0*/  LDL.LU R71, [R1+0x50] ;  /* 0x0000500001477983 */ /* 0x0003620000300800 */
[----:B------:R-:W-:Y:S01]  /*8db0*/  FMUL.FTZ R6, R220, R38 ;  /* 0x00000026dc067220 */ /* 0x000fe20000410000 */
[----:B------:R-:W-:Y:S01]  /*8dc0*/  FMUL.FTZ R5, R173, R36 ;  /* 0x00000024ad057220 */ /* 0x000fe20000410000 */
[----:B------:R-:W-:Y:S01]  /*8dd0*/  FMUL.FTZ R0, R236, R50 ;  /* 0x00000032ec007220 */ /* 0x000fe20000410000 */
[----:B------:R1:W5:Y:S01]  /*8de0*/  LDL.64 R100, [R1+0x8] ;  /* 0x0000080001647983 */ /* 0x0003620000100a00 */
[----:B------:R-:W-:Y:S01]  /*8df0*/  FMUL.FTZ R13, R235, R13 ;  /* 0x0000000deb0d7220 */ /* 0x000fe20000410000 */
[----:B------:R-:W-:Y:S01]  /*8e00*/  F2FP.BF16.F32.PACK_AB R19, R19, R6 ;  /* 0x000000061313723e */ /* 0x000fe200000010ff */
[----:B------:R-:W-:Y:S01]  /*8e10*/  FMUL.FTZ R6, R224, R46 ;  /* 0x0000002ee0067220 */ /* 0x000fe20000410000 */
[----:B------:R-:W-:Y:S01]  /*8e20*/  F2FP.BF16.F32.PACK_AB R20, R20, R5 ;  /* 0x000000051414723e */ /* 0x000fe200000010ff */
[----:B------:R1:W5:Y:S01]  /*8e30*/  LDL.LU R70, [R1+0x4c] ;  /* 0x00004c0001467983 */ /* 0x0003620000300800 */
[----:B------:R-:W-:Y:S01]  /*8e40*/  F2FP.BF16.F32.PACK_AB R13, R13, R0 ;  /* 0x000000000d0d723e */ /* 0x000fe200000010ff */
[----:B------:R-:W-:Y:S01]  /*8e50*/  FMUL.FTZ R5, R218, R44 ;  /* 0x0000002cda057220 */ /* 0x000fe20000410000 */
[----:B------:R-:W-:Y:S01]  /*8e60*/  F2FP.BF16.F32.PACK_AB R15, R15, R6 ;  /* 0x000000060f0f723e */ /* 0x000fe200000010ff */
[----:B------:R1:W5:Y:S01]  /*8e70*/  LDL.LU R69, [R1+0x48] ;  /* 0x0000480001457983 */ /* 0x0003620000300800 */
[----:B------:R-:W-:Y:S01]  /*8e80*/  FMUL.FTZ R6, R68, R65 ;  /* 0x0000004144067220 */ /* 0x000fe20000410000 */
[----:B------:R-:W-:Y:S01]  /*8e90*/  FMUL.FTZ R16, R169, R16 ;  /* 0x00000010a9107220 */ /* 0x000fe20000410000 */
[----:B------:R-:W-:Y:S01]  /*8ea0*/  FMUL.FTZ R0, R239, R56 ;  /* 0x00000038ef007220 */ /* 0x000fe20000410000 */
[----:B------:R1:W5:Y:S01]  /*8eb0*/  LDL.LU R68, [R1+0x44] ;  /* 0x0000440001447983 */ /* 0x0003620000300800 */
[----:B------:R-:W-:Y:S01]  /*8ec0*/  FMUL.FTZ R8, R237, R8 ;  /* 0x00000008ed087220 */ /* 0x000fe20000410000 */
[----:B------:R-:W-:Y:S01]  /*8ed0*/  FMUL.FTZ R7, R221, R7 ;  /* 0x00000007dd077220 */ /* 0x000fe20000410000 */
[----:B------:R-:W-:Y:S01]  /*8ee0*/  F2FP.BF16.F32.PACK_AB R16, R16, R5 ;  /* 0x000000051010723e */ /* 0x000fe200000010ff */
[----:B------:R1:W5:Y:S01]  /*8ef0*/  LDL.LU R3, [R1+0x40] ;  /* 0x0000400001037983 */ /* 0x0003620000300800 */
[----:B------:R-:W-:Y:S01]  /*8f00*/  FMUL.FTZ R14, R225, R14 ;  /* 0x0000000ee10e7220 */ /* 0x000fe20000410000 */
[----:B------:R-:W-:Y:S01]  /*8f10*/  F2FP.BF16.F32.PACK_AB R8, R8, R0 ;  /* 0x000000000808723e */ /* 0x000fe200000010ff */
[----:B------:R-:W-:Y:S01]  /*8f20*/  FMUL.FTZ R4, R243, R4 ;  /* 0x00000004f3047220 */ /* 0x000fe20000410000 */
[----:B------:R1:W5:Y:S01]  /*8f30*/  LDL.LU R2, [R1+0x3c] ;  /* 0x00003c0001027983 */ /* 0x0003620000300800 */
        /* <DEDUP_REMOVED lines=57> */
.L_x_773:
[----:B----4-:R-:W2:Y:S04]  /*92d0*/  LDL R32, [R1+0x30] ;  /* 0x0000300001207983 */ /* 0x010ea80000100800 */
        /* <DEDUP_REMOVED lines=34> */
[----:B------:R-:W-:Y:S04]  /*9500*/  LDSM.16.MT88.4 R4, [R2+0x10000] ;  /* 0x010000000204783b */ /* 0x000fe80000004200 */
        /* <DEDUP_REMOVED lines=84> */
.L_x_774:
[----:B------:R-:W3:Y:S01]  /*9a50*/  LDL R57, [R1+0x20] ;  /* 0x0000200001397983 */ /* 0x000ee20000100800 */
[----:B------:R-:W-:Y:S01]  /*9a60*/  IMAD.U32 R58, RZ, RZ, UR29 ;  /* 0x0000001dff3a7e24 */ /* 0x000fe2000f8e00ff */
[----:B------:R-:W-:Y:S02]  /*9a70*/  ULOP3.LUT UR10, UR9, 0x1, URZ, 0xc0, !UPT ;  /* 0x00000001090a7892 */ /* 0x000fe4000f8ec03f */
[----:B------:R-:W4:Y:S01]  /*9a80*/  LDL R56, [R1+0x24] ;  /* 0x0000240001387983 */ /* 0x000f220000100800 */
[----:B------:R-:W-:Y:S02]  /*9a90*/  UISETP.GT.AND UP3, UPT, UR9, UR21, UPT ;  /* 0x000000150900728c */ /* 0x000fe4000bf64270 */
[----:B------:R-:W-:Y:S01]  /*9aa0*/  UISETP.NE.U32.AND UP1, UPT, UR10, 0x1, UPT ;  /* 0x000000010a00788c */ /* 0x000fe2000bf25070 */
[----:B------:R-:W5:Y:S01]  /*9ab0*/  LDL R55, [R1+0x14] ;  /* 0x0000140001377983 */ /* 0x000f620000100800 */
[----:B------:R-:W-:Y:S03]  /*9ac0*/  UIADD3 UR9, UR9, -0x1, URZ ;  /* 0xffffffff09097890 */ /* 0x000fe6000fffe03f */
        /* <DEDUP_REMOVED lines=71> */
[----:B------:R-:W-:Y:S03]  /*9f40*/  IMAD.U32 R23, RZ, RZ, UR35 ;  /* 0x00000023ff177e24 */ /* 0x000fe6000f8e00ff */
[----:B------:R-:W-:Y:S01]  /*9f50*/  LEA.HI.X.SX32 R191, R0, R191, 0x2, P0 ;  /* 0x000000bf00bf7211 */ /* 0x000fe200000f16ff */
        /* <DEDUP_REMOVED lines=14> */
[----:B------:R-:W-:Y:S01]  /*a040*/  IMAD.U32 R57, RZ, RZ, UR28 ;  /* 0x0000001cff397e24 */ /* 0x000fe2000f8e00ff */
[----:B------:R-:W-:Y:S02]  /*a050*/  @UP0 UIADD3 UR17, UP2, UR17, -0x200, URZ ;  /* 0xfffffe0011110890 */ /* 0x000fe4000ff5e03f */
[----:B----4-:R-:W-:Y:S01]  /*a060*/  @P1 IADD3.X R21, R56, UR16, RZ, P2, !PT ;  /* 0x0000001038151c10 */ /* 0x010fe200097fe4ff */
[----:B------:R-:W-:Y:S01]  /*a070*/  IMAD.U32 R56, RZ, RZ, UR27 ;  /* 0x0000001bff387e24 */ /* 0x000fe2000f8e00ff */
[----:B------:R-:W-:Y:S03]  /*a080*/  @UP0 UIADD3.X UR16, UR16, -0x1, URZ, UP2, !UPT ;  /* 0xffffffff10100890 */ /* 0x000fe600097fe43f */
[----:B-----5:R-:W2:Y:S04]  /*a090*/  @P1 LDG.E R55, desc[UR14][R20.64] ;  /* 0x0000000e14371981 */ /* 0x020ea8000c1e1900 */
        /* <DEDUP_REMOVED lines=201> */
.L_x_776:
[----:B------:R-:W-:Y:S01]  /*ad30*/  @UP0 UIADD3 UR5, UR41, UR45, URZ ;  /* 0x0000002d29050290 */ /* 0x000fe2000fffe03f */
[----:B------:R-:W-:-:S03]  /*ad40*/  @UP0 ULDC.64 UR10, c[0x0][0x458] ;  /* 0x00011600000a0ab9 */ /* 0x000fc60000000a00 */
        /* <DEDUP_REMOVED lines=16> */
.L_x_777:
        /* <DEDUP_REMOVED lines=43> */
.L_x_779:
[----:B------:R-:W-:Y:S05]  /*b100*/  BSYNC B0 ;  /* 0x0000000000007941 */ /* 0x000fea0003800000 */
.L_x_778:
        /* <DEDUP_REMOVED lines=13> */
.L_x_781:
[----:B------:R-:W-:Y:S05]  /*b1e0*/  BSYNC B0 ;  /* 0x0000000000007941 */ /* 0x000fea0003800000 */
.L_x_780:
        /* <DEDUP_REMOVED lines=27> */
.L_x_783:
[----:B------:R-:W-:Y:S05]  /*b3a0*/  BSYNC B0 ;  /* 0x0000000000007941 */ /* 0x000fea0003800000 */
.L_x_782:
        /* <DEDUP_REMOVED lines=13> */
.L_x_754:
[----:B------:R-:W-:Y:S05]  /*b480*/  BSYNC B1 ;  /* 0x0000000000017941 */ /* 0x000fea0003800000 */
.L_x_740:
        /* <DEDUP_REMOVED lines=11> */
.L_x_784:
[----:B------:R-:W-:Y:S05]  /*b540*/  EXIT ;  /* 0x000000000000794d */ /* 0x000fea0003800000 */
.L_x_786:
        /* <DEDUP_REMOVED lines=11> */
.L_x_1349:


//--------------------- .text._ZN5flash25flash_bwd_dot_do_o_kernelILb0E23Flash_bwd_kernel_traitsILi32ELi128ELi128ELi8ELi4ELi4ELi4ELb1ELb0EN7cutlass10bfloat16_tE19Flash_kernel_traitsILi32ELi128ELi128ELi8ES3_EEEEvNS_16Flash_bwd_paramsE --------------------------
	.section	.text._ZN5flash25flash_bwd_dot_do_o_kernelILb0E23Flash_bwd_kernel_traitsILi32ELi128ELi128ELi8ELi4ELi4ELi4ELb1ELb0EN7cutlass10bfloat16_tE19Flash_kernel_traitsILi32ELi128ELi128ELi8ES3_EEEEvNS_16Flash_bwd_paramsE,"ax",@progbits
	.align	128
        .global         _ZN5flash25flash_bwd_dot_do_o_kernelILb0E23Flash_bwd_kernel_traitsILi32ELi128ELi128ELi8ELi4ELi4ELi4ELb1ELb0EN7cutlass10bfloat16_tE19Flash_kernel_traitsILi32ELi128ELi128ELi8ES3_EEEEvNS_16Flash_bwd_paramsE
        .type           _ZN5flash25flash_bwd_dot_do_o_kernelILb0E23Flash_bwd_kernel_traitsILi32ELi128ELi128ELi8ELi4ELi4ELi4ELb1ELb0EN7cutlass10bfloat16_tE19Flash_kernel_traitsILi32ELi128ELi128ELi8ES3_EEEEvNS_16Flash_bwd_paramsE,@function
        .size           _ZN5flash25flash_bwd_dot_do_o_kernelILb0E23Flash_bwd_kernel_traitsILi32ELi128ELi128ELi8ELi4ELi4ELi4ELb1ELb0EN7cutlass10bfloat16_tE19Flash_kernel_traitsILi32ELi128ELi128ELi8ES3_EEEEvNS_16Flash_bwd_paramsE,(.L_x_1350 - _ZN5flash25flash_bwd_dot_do_o_kernelILb0E23Flash_bwd_kernel_traitsILi32ELi128ELi128ELi8ELi4ELi4ELi4ELb1ELb0EN7cutlass10bfloat16_tE19Flash_kernel_traitsILi32ELi128ELi128ELi8ES3_EEEEvNS_16Flash_bwd_paramsE)
        .other          _ZN5flash25flash_bwd_dot_do_o_kernelILb0E23Flash_bwd_kernel_traitsILi32ELi128ELi128ELi8ELi4ELi4ELi4ELb1ELb0EN7cutlass10bfloat16_tE19Flash_kernel_traitsILi32ELi128ELi128ELi8ES3_EEEEvNS_16Flash_bwd_paramsE,@"STO_CUDA_ENTRY STV_DEFAULT"
_ZN5flash25flash_bwd_dot_do_o_kernelILb0E23Flash_bwd_kernel_traitsILi32ELi128ELi128ELi8ELi4ELi4ELi4ELb1ELb0EN7cutlass10bfloat16_tE19Flash_kernel_traitsILi32ELi128ELi128ELi8ES3_EEEEvNS_16Flash_bwd_paramsE:
.text._ZN5flash25flash_bwd_dot_do_o_kernelILb0E23Flash_bwd_kernel_traitsILi32ELi128ELi128ELi8ELi4ELi4ELi4ELb1ELb0EN7cutlass10bfloat16_tE19Flash_kernel_traitsILi32ELi128ELi128ELi8ES3_EEEEvNS_16Flash_bwd_paramsE:
[----:B------:R-:W-:Y:S08]  /*0000*/  LDC R1, c[0x0][0x28] ;  /* 0x00000a00ff017b82 */ /* 0x000ff00000000800 */
[----:B------:R-:W0:Y:S01]  /*0010*/  LDC.64 R2, c[0x0][0x2f0] ;  /* 0x0000bc00ff027b82 */ /* 0x000e220000000a00 */
[----:B------:R-:W1:Y:S01]  /*0020*/  S2R R5, SR_CTAID.Y ;  /* 0x0000000000057919 */ /* 0x000e620000002600 */
[----:B------:R-:W-:Y:S01]  /*0030*/  ULDC.64 UR6, c[0x0][0x208] ;  /* 0x0000820000067ab9 */ /* 0x000fe20000000a00 */
[----:B0-----:R-:W-:Y:S01]  /*0040*/  ISETP.NE.U32.AND P0, PT, R2, RZ, PT ;  /* 0x000000ff0200720c */ /* 0x001fe20003f05070 */
[----:B------:R-:W-:-:S03]  /*0050*/  IMAD.MOV.U32 R2, RZ, RZ, -0x1 ;  /* 0xffffffffff027424 */ /* 0x000fc600078e00ff */
[----:B------:R-:W-:-:S13]  /*0060*/  ISETP.NE.AND.EX P0, PT, R3, RZ, PT, P0 ;  /* 0x000000ff0300720c */ /* 0x000fda0003f05300 */
[----:B------:R-:W0:Y:S01]  /*0070*/  @P0 LDC.64 R8, c[0x0][0x2f0] ;  /* 0x0000bc00ff080b82 */ /* 0x000e220000000a00 */
[----:B-1----:R-:W-:-:S07]  /*0080*/  @P0 VIADD R3, R5, 0x1 ;  /* 0x0000000105030836 */ /* 0x002fce0000000000 */
[----:B------:R-:W1:Y:S01]  /*0090*/  @P0 LDC.64 R6, c[0x0][0x2f0] ;  /* 0x0000bc00ff060b82 */ /* 0x000e620000000a00 */
[----:B0-----:R-:W-:-:S06]  /*00a0*/  @P0 IMAD.WIDE R8, R3, 0x4, R8 ;  /* 0x0000000403080825 */ /* 0x001fcc00078e0208 */
[----:B------:R-:W2:Y:S01]  /*00b0*/  @P0 LDG.E R9, desc[UR6][R8.64] ;  /* 0x0000000608090981 */ /* 0x000ea2000c1e1900 */
[----:B-1----:R-:W-:-:S05]  /*00c0*/  @P0 IMAD.WIDE R6, R5, 0x4, R6 ;  /* 0x0000000405060825 */ /* 0x002fca00078e0206 */
[----:B------:R-:W2:Y:S01]  /*00d0*/  @P0 LDG.E R2, desc[UR6][R6.64] ;  /* 0x0000000606020981 */ /* 0x000ea2000c1e1900 */
[----:B------:R-:W0:Y:S02]  /*00e0*/  S2UR UR4, SR_CTAID.X ;  /* 0x00000000000479c3 */ /* 0x000e240000002500 */
[----:B0-----:R-:W-:Y:S01]  /*00f0*/  USHF.L.U32 UR4, UR4, 0x7, URZ ;  /* 0x0000000704047899 */ /* 0x001fe2000800063f */
[----:B--2---:R-:W-:-:S06]  /*0100*/  @P0 IADD3 R4, R9, -R2, RZ ;  /* 0x8000000209040210 */ /* 0x004fcc0007ffe0ff */
[----:B------:R-:W0:Y:S02]  /*0110*/  @!P0 LDC R4, c[0x0][0x2c4] ;  /* 0x0000b100ff048b82 */ /* 0x000e240000000800 */
[----:B0-----:R-:W-:-:S13]  /*0120*/  ISETP.GT.AND P0, PT, R4, UR4, PT ;  /* 0x0000000404007c0c */ /* 0x001fda000bf04270 */
[----:B------:R-:W-:Y:S05]  /*0130*/  @!P0 EXIT ;  /* 0x000000000000894d */ /* 0x000fea0003800000 */
[----:B------:R-:W-:Y:S01]  /*0140*/  ISETP.NE.AND P1, PT, R2, -0x1, PT ;  /* 0xffffffff0200780c */ /* 0x000fe20003f25270 */
[----:B------:R-:W0:Y:S01]  /*0150*/  S2R R0, SR_TID.X ;  /* 0x0000000000007919 */ /* 0x000e220000002100 */
[----:B------:R-:W-:Y:S01]  /*0160*/  ULDC.U8 UR8, c[0x0][0x3d8] ;  /* 0x0000f60000087ab9 */ /* 0x000fe20000000000 */
[----:B------:R-:W1:Y:S01]  /*0170*/  S2UR UR5, SR_CTAID.Z ;  /* 0x00000000000579c3 */ /* 0x000e620000002700 */
[----:B------:R-:W-:-:S09]  /*0180*/  ISETP.NE.AND P0, PT, RZ, UR8, PT ;  /* 0x00000008ff007c0c */ /* 0x000fd2000bf05270 */
[----:B------:R-:W2:Y:S01]  /*0190*/  @P1 LDC.64 R16, c[0x0][0x420] ;  /* 0x00010800ff101b82 */ /* 0x000ea20000000a00 */
[--C-:B------:R-:W-:Y:S02]  /*01a0*/  @!P1 SHF.R.S32.HI R3, RZ, 0x1f, R5.reuse ;  /* 0x0000001fff039819 */ /* 0x100fe40000011405 */
[----:B------:R-:W-:-:S05]  /*01b0*/  @!P1 SHF.R.S32.HI R13, RZ, 0x1f, R5 ;  /* 0x0000001fff0d9819 */ /* 0x000fca0000011405 */
[----:B------:R-:W3:Y:S08]  /*01c0*/  @!P1 LDC.64 R8, c[0x0][0x418] ;  /* 0x00010600ff089b82 */ /* 0x000ef00000000a00 */
[----:B------:R-:W4:Y:S08]  /*01d0*/  @!P1 LDC.64 R6, c[0x0][0x290] ;  /* 0x0000a400ff069b82 */ /* 0x000f300000000a00 */
[----:B------:R-:W5:Y:S01]  /*01e0*/  @P1 LDC.64 R22, c[0x0][0x298] ;  /* 0x0000a600ff161b82 */ /* 0x000f620000000a00 */
[----:B--2---:R-:W-:-:S04]  /*01f0*/  @P1 IMAD.WIDE.U32 R10, R2, R16, RZ ;  /* 0x00000010020a1225 */ /* 0x004fc800078e00ff */
[-C--:B---3--:R-:W-:Y:S02]  /*0200*/  @!P1 IMAD R12, R3, R8.reuse, RZ ;  /* 0x00000008030c9224 */ /* 0x088fe400078e02ff */
[----:B------:R-:W-:Y:S02]  /*0210*/  @P1 IMAD R3, R2, R17, R11 ;  /* 0x0000001102031224 */ /* 0x000fe400078e020b */
[C---:B------:R-:W-:Y:S02]  /*0220*/  @!P1 IMAD R15, R5.reuse, R9, R12 ;  /* 0x00000009050f9224 */ /* 0x040fe400078e020c */
[----:B------:R-:W-:-:S04]  /*0230*/  @!P1 IMAD.WIDE.U32 R8, R5, R8, RZ ;  /* 0x0000000805089225 */ /* 0x000fc800078e00ff */
[----:B----4-:R-:W-:Y:S01]  /*0240*/  @!P1 IMAD R14, R13, R6, RZ ;  /* 0x000000060d0e9224 */ /* 0x010fe200078e02ff */
[----:B------:R-:W-:Y:S01]  /*0250*/  @!P1 IADD3 R3, R9, R15, RZ ;  /* 0x0000000f09039210 */ /* 0x000fe20007ffe0ff */
[----:B------:R-:W-:Y:S02]  /*0260*/  @!P1 IMAD.MOV.U32 R10, RZ, RZ, R8 ;  /* 0x000000ffff0a9224 */ /* 0x000fe400078e0008 */
[----:B------:R-:W-:Y:S02]  /*0270*/  @!P1 IMAD R11, R5, R7, R14 ;  /* 0x00000007050b9224 */ /* 0x000fe400078e020e */
[----:B-----5:R-:W-:-:S04]  /*0280*/  @P1 IMAD.WIDE.U32 R12, R2, R22, RZ ;  /* 0x00000016020c1225 */ /* 0x020fc800078e00ff */
[----:B------:R-:W-:-:S04]  /*0290*/  @!P1 IMAD.WIDE.U32 R6, R5, R6, RZ ;  /* 0x0000000605069225 */ /* 0x000fc800078e00ff */
[----:B------:R-:W-:Y:S01]  /*02a0*/  @P1 IMAD R23, R2, R23, R13 ;  /* 0x0000001702171224 */ /* 0x000fe200078e020d */
[----:B------:R-:W-:Y:S01]  /*02b0*/  @!P1 IADD3 R23, R7, R11, RZ ;  /* 0x0000000b07179210 */ /* 0x000fe20007ffe0ff */
[----:B------:R-:W-:Y:S02]  /*02c0*/  @P1 IMAD.MOV.U32 R22, RZ, RZ, R12 ;  /* 0x000000ffff161224 */ /* 0x000fe400078e000c */
[----:B------:R-:W-:Y:S01]  /*02d0*/  @!P1 IMAD.MOV.U32 R22, RZ, RZ, R6 ;  /* 0x000000ffff169224 */ /* 0x000fe200078e0006 */
[----:B01----:R-:W-:Y:S06]  /*02e0*/  @!P0 BRA `(.L_x_787) ;  /* 0x0000000000208947 */ /* 0x003fec0003800000 */
[----:B------:R-:W0:Y:S08]  /*02f0*/  LDC R8, c[0x0][0x2d4] ;  /* 0x0000b500ff087b82 */ /* 0x000e300000000800 */
[----:B------:R-:W1:Y:S08]  /*0300*/  LDC R6, c[0x0][0x2c0] ;  /* 0x0000b000ff067b82 */ /* 0x000e700000000800 */
[----:B------:R-:W1:Y:S01]  /*0310*/  LDC R7, c[0x0][0x2e4] ;  /* 0x0000b900ff077b82 */ /* 0x000e620000000800 */
[----:B0-----:R-:W-:-:S04]  /*0320*/  @!P1 IMAD R2, R5, R8, RZ ;  /* 0x0000000805029224 */ /* 0x001fc800078e02ff */
[----:B------:R-:W-:Y:S01]  /*0330*/  IMAD R5, R5, 0x80, R2 ;  /* 0x0000008005057824 */ /* 0x000fe200078e0202 */
[----:B-1----:R-:W-:-:S05]  /*0340*/  LEA R6, R6, R7, 0x7 ;  /* 0x0000000706067211 */ /* 0x002fca00078e38ff */
[----:B------:R-:W-:Y:S01]  /*0350*/  IMAD R2, R6, UR5, R5 ;  /* 0x0000000506027c24 */ /* 0x000fe2000f8e0205 */
[----:B------:R-:W-:Y:S06]  /*0360*/  BRA `(.L_x_788) ;  /* 0x0000000000107947 */ /* 0x000fec0003800000 */
.L_x_787:
[----:B------:R-:W0:Y:S08]  /*0370*/  LDC R2, c[0x0][0x270] ;  /* 0x00009c00ff027b82 */ /* 0x000e300000000800 */
[----:B------:R-:W1:Y:S01]  /*0380*/  LDC R7, c[0x0][0x2d4] ;  /* 0x0000b500ff077b82 */ /* 0x000e620000000800 */
[----:B0-----:R-:W-:-:S04]  /*0390*/  IMAD R2, R5, R2, UR5 ;  /* 0x0000000505027e24 */ /* 0x001fc8000f8e0202 */
[----:B-1----:R-:W-:-:S07]  /*03a0*/  IMAD R2, R2, R7, RZ ;  /* 0x0000000702027224 */ /* 0x002fce00078e02ff */
.L_x_788:
[--C-:B------:R-:W-:Y:S01]  /*03b0*/  SHF.R.S32.HI R5, RZ, 0x1f, R0.reuse ;  /* 0x0000001fff057819 */ /* 0x100fe20000011400 */
[----:B------:R-:W0:Y:S01]  /*03c0*/  LDC.64 R8, c[0x0][0x420] ;  /* 0x00010800ff087b82 */ /* 0x000e220000000a00 */
[----:B------:R-:W-:Y:S01]  /*03d0*/  USHF.R.S32.HI UR8, URZ, 0x1f, UR4 ;  /* 0x0000001f3f087899 */ /* 0x000fe20008011404 */
[----:B------:R-:W-:Y:S01]  /*03e0*/  SHF.R.S32.HI R11, RZ, 0x1f, R0 ;  /* 0x0000001fff0b7819 */ /* 0x000fe20000011400 */
[----:B------:R-:W-:Y:S01]  /*03f0*/  ULDC UR10, c[0x0][0x2d0] ;  /* 0x0000b400000a7ab9 */ /* 0x000fe20000000800 */
[-C--:B------:R-:W-:Y:S01]  /*0400*/  LEA.HI R5, R5, R0.reuse, RZ, 0x2 ;  /* 0x0000000005057211 */ /* 0x080fe200078f10ff */
[----:B------:R-:W-:Y:S01]  /*0410*/  USHF.R.S32.HI UR9, URZ, 0x1f, UR5 ;  /* 0x0000001f3f097899 */ /* 0x000fe20008011405 */
[----:B------:R-:W-:Y:S02]  /*0420*/  LEA.HI R11, R11, R0, RZ, 0x2 ;  /* 0x000000000b0b7211 */ /* 0x000fe400078f10ff */
[----:B------:R-:W-:Y:S02]  /*0430*/  LOP3.LUT R7, R5, 0x1ffffffc, RZ, 0xc0, !PT ;  /* 0x1ffffffc05077812 */ /* 0x000fe400078ec0ff */
[----:B------:R-:W-:-:S02]  /*0440*/  IADD3 R14, R4, -UR4, RZ ;  /* 0x80000004040e7c10 */ /* 0x000fc4000fffe0ff */
[----:B------:R-:W-:Y:S02]  /*0450*/  IADD3 R20, -R7, R0, RZ ;  /* 0x0000000007147210 */ /* 0x000fe40007ffe1ff */
[----:B------:R-:W1:Y:S01]  /*0460*/  LDC.64 R6, c[0x0][0x428] ;  /* 0x00010a00ff067b82 */ /* 0x000e620000000a00 */
[----:B------:R-:W-:Y:S02]  /*0470*/  SHF.R.S32.HI R15, RZ, 0x2, R5 ;  /* 0x00000002ff0f7819 */ /* 0x000fe40000011405 */
[----:B------:R-:W-:Y:S01]  /*0480*/  IMAD.SHL.U32 R20, R20, 0x8, RZ ;  /* 0x0000000814147824 */ /* 0x000fe200078e00ff */
[----:B------:R-:W-:Y:S02]  /*0490*/  SHF.R.S32.HI R13, RZ, 0x2, R11 ;  /* 0x00000002ff0d7819 */ /* 0x000fe4000001140b */
[----:B------:R-:W-:Y:S02]  /*04a0*/  SHF.R.S32.HI R19, RZ, 0x1f, R15 ;  /* 0x0000001fff137819 */ /* 0x000fe4000001140f */
[--C-:B------:R-:W-:Y:S01]  /*04b0*/  SHF.R.S32.HI R21, RZ, 0x1f, R20.reuse ;  /* 0x0000001fff157819 */ /* 0x100fe20000011414 */
[----:B------:R-:W2:Y:S01]  /*04c0*/  LDC.64 R4, c[0x0][0x298] ;  /* 0x0000a600ff047b82 */ /* 0x000ea20000000a00 */
[----:B0-----:R-:W-:Y:S01]  /*04d0*/  IMAD R12, R8, UR8, RZ ;  /* 0x00000008080c7c24 */ /* 0x001fe2000f8e02ff */
[----:B------:R-:W-:Y:S01]  /*04e0*/  ISETP.GE.AND P0, PT, R20, UR10, PT ;  /* 0x0000000a14007c0c */ /* 0x000fe2000bf06270 */
[----:B------:R-:W-:-:S03]  /*04f0*/  IMAD.WIDE.U32 R16, R8, UR4, R20 ;  /* 0x0000000408107c25 */ /* 0x000fc6000f8e0014 */
[----:B------:R-:W-:Y:S01]  /*0500*/  ISETP.LT.AND P1, PT, R15, R14, !P0 ;  /* 0x0000000e0f00720c */ /* 0x000fe20004721270 */
[----:B------:R-:W-:Y:S01]  /*0510*/  IMAD R12, R9, UR4, R12 ;  /* 0x00000004090c7c24 */ /* 0x000fe2000f8e020c */
[----:B------:R-:W-:-:S04]  /*0520*/  IADD3 R10, P2, R10, R16, RZ ;  /* 0x000000100a0a7210 */ /* 0x000fc80007f5e0ff */
[----:B------:R-:W-:Y:S01]  /*0530*/  IADD3.X R11, R3, R17, R12, P2, !PT ;  /* 0x00000011030b7210 */ /* 0x000fe200017fe40c */
[----:B------:R-:W-:Y:S02]  /*0540*/  VIADD R3, R13, 0x40 ;  /* 0x000000400d037836 */ /* 0x000fe40000000000 */
[----:B-1----:R-:W-:-:S03]  /*0550*/  IMAD R12, R6, UR9, RZ ;  /* 0x00000009060c7c24 */ /* 0x002fc6000f8e02ff */
[----:B------:R-:W-:Y:S01]  /*0560*/  ISETP.LT.AND P0, PT, R3, R14, !P0 ;  /* 0x0000000e0300720c */ /* 0x000fe20004701270 */
[----:B------:R-:W-:Y:S01]  /*0570*/  IMAD R3, R7, UR5, R12 ;  /* 0x0000000507037c24 */ /* 0x000fe2000f8e020c */
[----:B------:R-:W0:Y:S01]  /*0580*/  @P1 LDC.64 R16, c[0x0][0x3e0] ;  /* 0x0000f800ff101b82 */ /* 0x000e220000000a00 */
[----:B------:R-:W-:-:S04]  /*0590*/  IMAD.WIDE.U32 R6, R6, UR5, R10 ;  /* 0x0000000506067c25 */ /* 0x000fc8000f8e000a */
[C---:B--2---:R-:W-:Y:S01]  /*05a0*/  IMAD R18, R4.reuse, UR8, RZ ;  /* 0x0000000804127c24 */ /* 0x044fe2000f8e02ff */
[----:B------:R-:W-:Y:S01]  /*05b0*/  IADD3 R7, R7, R3, RZ ;  /* 0x0000000307077210 */ /* 0x000fe20007ffe0ff */
[----:B------:R-:W-:Y:S01]  /*05c0*/  IMAD.WIDE.U32 R20, R4, UR4, R20 ;  /* 0x0000000404147c25 */ /* 0x000fe2000f8e0014 */
[----:B------:R-:W1:Y:S03]  /*05d0*/  LDC.64 R10, c[0x0][0x2a0] ;  /* 0x0000a800ff0a7b82 */ /* 0x000e660000000a00 */
[----:B------:R-:W-:Y:S01]  /*05e0*/  @P0 IADD3 R3, P2, R13, 0x40, RZ ;  /* 0x000000400d030810 */ /* 0x000fe20007f5e0ff */
[----:B------:R-:W-:Y:S01]  /*05f0*/  @P1 IMAD R12, R19, R8, RZ ;  /* 0x00000008130c1224 */ /* 0x000fe200078e02ff */
[----:B------:R-:W-:Y:S01]  /*0600*/  IADD3 R22, P3, R22, R20, RZ ;  /* 0x0000001416167210 */ /* 0x000fe20007f7e0ff */
[----:B------:R-:W-:Y:S02]  /*0610*/  IMAD R18, R5, UR4, R18 ;  /* 0x0000000405127c24 */ /* 0x000fe4000f8e0212 */
[----:B------:R-:W-:-:S02]  /*0620*/  @P0 IMAD.X R27, RZ, RZ, R19, P2 ;  /* 0x000000ffff1b0224 */ /* 0x000fc400010e0613 */
[----:B------:R-:W-:Y:S01]  /*0630*/  @P1 IMAD R25, R15, R9, R12 ;  /* 0x000000090f191224 */ /* 0x000fe200078e020c */
[----:B------:R-:W-:Y:S01]  /*0640*/  IADD3.X R23, R23, R21, R18, P3, !PT ;  /* 0x0000001517177210 */ /* 0x000fe20001ffe412 */
[-C--:B------:R-:W-:Y:S01]  /*0650*/  @P1 IMAD.WIDE.U32 R14, R15, R8.reuse, R6 ;  /* 0x000000080f0e1225 */ /* 0x080fe200078e0006 */
[----:B------:R-:W2:Y:S03]  /*0660*/  @P0 LDC.64 R20, c[0x0][0x3e0] ;  /* 0x0000f800ff140b82 */ /* 0x000ea60000000a00 */
[----:B------:R-:W-:Y:S01]  /*0670*/  @P0 IMAD R12, R27, R8, RZ ;  /* 0x000000081b0c0224 */ /* 0x000fe200078e02ff */
[----:B------:R-:W-:Y:S02]  /*0680*/  @P1 IADD3 R25, R15, R25, RZ ;  /* 0x000000190f191210 */ /* 0x000fe40007ffe0ff */
[----:B0-----:R-:W-:Y:S01]  /*0690*/  @P1 LEA R16, P2, R14, R16, 0x1 ;  /* 0x000000100e101211 */ /* 0x001fe200078408ff */
[----:B------:R-:W-:-:S03]  /*06a0*/  @P0 IMAD R15, R3, R9, R12 ;  /* 0x00000009030f0224 */ /* 0x000fc600078e020c */
[----:B------:R-:W-:Y:S01]  /*06b0*/  @P1 LEA.HI.X R17, R14, R17, R25, 0x1, P2 ;  /* 0x000000110e111211 */ /* 0x000fe200010f0c19 */
[C---:B-1----:R-:W-:Y:S01]  /*06c0*/  IMAD R18, R10.reuse, UR9, RZ ;  /* 0x000000090a127c24 */ /* 0x042fe2000f8e02ff */
[----:B------:R-:W0:Y:S01]  /*06d0*/  @P0 LDC.64 R24, c[0x0][0x280] ;  /* 0x0000a000ff180b82 */ /* 0x000e220000000a00 */
[----:B------:R-:W-:Y:S01]  /*06e0*/  @P0 IADD3 R12, P2, R13, 0x40, RZ ;  /* 0x000000400d0c0810 */ /* 0x000fe20007f5e0ff */
[----:B------:R-:W-:Y:S02]  /*06f0*/  @P1 IMAD R14, R19, R4, RZ ;  /* 0x00000004130e1224 */ /* 0x000fe400078e02ff */
[----:B------:R-:W-:Y:S02]  /*0700*/  IMAD R9, R11, UR5, R18 ;  /* 0x000000050b097c24 */ /* 0x000fe4000f8e0212 */
[----:B------:R-:W-:Y:S02]  /*0710*/  IMAD.WIDE.U32 R10, R10, UR5, R22 ;  /* 0x000000050a0a7c25 */ /* 0x000fe4000f8e0016 */
[----:B------:R-:W1:Y:S02]  /*0720*/  @P1 LDC.64 R22, c[0x0][0x280] ;  /* 0x0000a000ff161b82 */ /* 0x000e640000000a00 */
[----:B------:R-:W-:Y:S01]  /*0730*/  @P0 IMAD.X R27, RZ, RZ, R19, P2 ;  /* 0x000000ffff1b0224 */ /* 0x000fe200010e0613 */
[----:B------:R-:W-:Y:S01]  /*0740*/  IADD3 R11, R11, R9, RZ ;  /* 0x000000090b0b7210 */ /* 0x000fe20007ffe0ff */
[----:B------:R-:W-:-:S03]  /*0750*/  @P0 IMAD.WIDE.U32 R8, R3, R8, R6 ;  /* 0x0000000803080225 */ /* 0x000fc600078e0006 */
[----:B------:R-:W-:Y:S01]  /*0760*/  @P0 MOV R7, R11 ;  /* 0x0000000b00070202 */ /* 0x000fe20000000f00 */
[----:B------:R-:W-:Y:S01]  /*0770*/  @P0 IMAD R18, R27, R4, RZ ;  /* 0x000000041b120224 */ /* 0x000fe200078e02ff */
[----:B--2---:R-:W-:Y:S01]  /*0780*/  @P0 LEA R20, P2, R8, R20, 0x1 ;  /* 0x0000001408140211 */ /* 0x004fe200078408ff */
[----:B------:R-:W-:Y:S02]  /*0790*/  @P0 IMAD.MOV.U32 R6, RZ, RZ, R10 ;  /* 0x000000ffff060224 */ /* 0x000fe400078e000a */
[C---:B------:R-:W-:Y:S02]  /*07a0*/  @P1 IMAD R3, R13.reuse, R5, R14 ;  /* 0x000000050d031224 */ /* 0x040fe400078e020e */
[----:B------:R-:W-:-:S04]  /*07b0*/  @P1 IMAD.WIDE.U32 R10, R13, R4, R10 ;  /* 0x000000040d0a1225 */ /* 0x000fc800078e000a */
[C---:B------:R-:W-:Y:S02]  /*07c0*/  @P0 IMAD R5, R12.reuse, R5, R18 ;  /* 0x000000050c050224 */ /* 0x040fe400078e0212 */
[----:B------:R-:W-:Y:S01]  /*07d0*/  @P0 IMAD.WIDE.U32 R12, R12, R4, R6 ;  /* 0x000000040c0c0225 */ /* 0x000fe200078e0006 */
[----:B------:R-:W-:-:S03]  /*07e0*/  CS2R R6, SRZ ;  /* 0x0000000000067805 */ /* 0x000fc6000001ff00 */
[----:B------:R-:W-:Y:S01]  /*07f0*/  @P0 IMAD.IADD R15, R9, 0x1, R15 ;  /* 0x00000001090f0824 */ /* 0x000fe200078e020f */
[----:B------:R-:W-:Y:S01]  /*0800*/  @P1 IADD3 R9, R11, R3, RZ ;  /* 0x000000030b091210 */ /* 0x000fe20007ffe0ff */
[----:B------:R-:W-:Y:S01]  /*0810*/  @P0 IMAD.IADD R3, R13, 0x1, R5 ;  /* 0x000000010d030824 */ /* 0x000fe200078e0205 */
[----:B-1----:R-:W-:Y:S02]  /*0820*/  @P1 LEA R22, P3, R10, R22, 0x1 ;  /* 0x000000160a161211 */ /* 0x002fe400078608ff */
[----:B------:R-:W-:Y:S02]  /*0830*/  CS2R R4, SRZ ;  /* 0x0000000000047805 */ /* 0x000fe4000001ff00 */
[----:B0-----:R-:W-:Y:S02]  /*0840*/  @P0 LEA R24, P4, R12, R24, 0x1 ;  /* 0x000000180c180211 */ /* 0x001fe400078808ff */
[----:B------:R-:W-:Y:S02]  /*0850*/  @P0 LEA.HI.X R21, R8, R21, R15, 0x1, P2 ;  /* 0x0000001508150211 */ /* 0x000fe400010f0c0f */
[----:B------:R-:W-:-:S02]  /*0860*/  @P1 LEA.HI.X R23, R10, R23, R9, 0x1, P3 ;  /* 0x000000170a171211 */ /* 0x000fc400018f0c09 */
[----:B------:R-:W-:Y:S02]  /*0870*/  CS2R R10, SRZ ;  /* 0x00000000000a7805 */ /* 0x000fe4000001ff00 */
[----:B------:R-:W-:Y:S02]  /*0880*/  CS2R R8, SRZ ;  /* 0x0000000000087805 */ /* 0x000fe4000001ff00 */
[----:B------:R-:W-:Y:S01]  /*0890*/  @P0 LEA.HI.X R25, R12, R25, R3, 0x1, P4 ;  /* 0x000000190c190211 */ /* 0x000fe200020f0c03 */
[----:B------:R0:W2:Y:S01]  /*08a0*/  @P1 LDG.E.128 R4, desc[UR6][R16.64] ;  /* 0x0000000610041981 */ /* 0x0000a2000c1e1d00 */
[----:B------:R-:W-:Y:S02]  /*08b0*/  CS2R R14, SRZ ;  /* 0x00000000000e7805 */ /* 0x000fe4000001ff00 */
[----:B------:R-:W-:Y:S02]  /*08c0*/  CS2R R12, SRZ ;  /* 0x00000000000c7805 */ /* 0x000fe4000001ff00 */
[----:B------:R-:W-:Y:S01]  /*08d0*/  CS2R R18, SRZ ;  /* 0x0000000000127805 */ /* 0x000fe2000001ff00 */
[----:B------:R-:W3:Y:S04]  /*08e0*/  @P1 LDG.E.128 R8, desc[UR6][R22.64] ;  /* 0x0000000616081981 */ /* 0x000ee8000c1e1d00 */
[----:B------:R-:W4:Y:S01]  /*08f0*/  @P0 LDG.E.128 R12, desc[UR6][R20.64] ;  /* 0x00000006140c0981 */ /* 0x000f22000c1e1d00 */
[----:B0-----:R-:W-:-:S06]  /*0900*/  CS2R R16, SRZ ;  /* 0x0000000000107805 */ /* 0x001fcc000001ff00 */
[----:B------:R-:W5:Y:S01]  /*0910*/  @P0 LDG.E.128 R16, desc[UR6][R24.64] ;  /* 0x0000000618100981 */ /* 0x000f62000c1e1d00 */
[----:B------:R-:W-:Y:S02]  /*0920*/  LOP3.LUT P0, RZ, R0, 0x3, RZ, 0xc0, !PT ;  /* 0x0000000300ff7812 */ /* 0x000fe4000780c0ff */
[----:B--2---:R-:W-:Y:S02]  /*0930*/  LOP3.LUT R26, R4, 0xffff0000, RZ, 0xc0, !PT ;  /* 0xffff0000041a7812 */ /* 0x004fe400078ec0ff */
[----:B---3--:R-:W-:Y:S02]  /*0940*/  LOP3.LUT R3, R8, 0xffff0000, RZ, 0xc0, !PT ;  /* 0xffff000008037812 */ /* 0x008fe400078ec0ff */
[----:B------:R-:W-:Y:S02]  /*0950*/  SHF.L.U32 R27, R4, 0x10, RZ ;  /* 0x00000010041b7819 */ /* 0x000fe400000006ff */
[----:B----4-:R-:W-:Y:S01]  /*0960*/  LOP3.LUT R29, R12, 0xffff0000, RZ, 0xc0, !PT ;  /* 0xffff00000c1d7812 */ /* 0x010fe200078ec0ff */
[----:B------:R-:W-:Y:S01]  /*0970*/  FMUL.FTZ R26, R26, R3 ;  /* 0x000000031a1a7220 */ /* 0x000fe20000410000 */
[----:B------:R-:W-:Y:S01]  /*0980*/  SHF.L.U32 R20, R8, 0x10, RZ ;  /* 0x0000001008147819 */ /* 0x000fe200000006ff */
[----:B------:R-:W-:Y:S01]  /*0990*/  IMAD.U32 R12, R12, 0x10000, RZ ;  /* 0x000100000c0c7824 */ /* 0x000fe200078e00ff */
[----:B-----5:R-:W-:-:S02]  /*09a0*/  LOP3.LUT R28, R16, 0xffff0000, RZ, 0xc0, !PT ;  /* 0xffff0000101c7812 */ /* 0x020fc400078ec0ff */
[----:B------:R-:W-:Y:S01]  /*09b0*/  SHF.L.U32 R21, R16, 0x10, RZ ;  /* 0x0000001010157819 */ /* 0x000fe200000006ff */
[----:B------:R-:W-:Y:S02]  /*09c0*/  IMAD.U32 R3, R5, 0x10000, RZ ;  /* 0x0001000005037824 */ /* 0x000fe400078e00ff */
[----:B------:R-:W-:Y:S01]  /*09d0*/  FMUL.FTZ R28, R28, R29 ;  /* 0x0000001d1c1c7220 */ /* 0x000fe20000410000 */
[----:B------:R-:W-:Y:S01]  /*09e0*/  FFMA.FTZ R26, R27, R20, R26 ;  /* 0x000000141b1a7223 */ /* 0x000fe2000001001a */
[----:B------:R-:W-:Y:S01]  /*09f0*/  IMAD.U32 R16, R9, 0x10000, RZ ;  /* 0x0001000009107824 */ /* 0x000fe200078e00ff */
[----:B------:R-:W-:Y:S01]  /*0a00*/  SHF.L.U32 R20, R13, 0x10, RZ ;  /* 0x000000100d147819 */ /* 0x000fe200000006ff */
[----:B------:R-:W-:Y:S01]  /*0a10*/  FFMA.FTZ R28, R21, R12, R28 ;  /* 0x0000000c151c7223 */ /* 0x000fe2000001001c */
[----:B------:R-:W-:Y:S01]  /*0a20*/  LOP3.LUT R5, R5, 0xffff0000, RZ, 0xc0, !PT ;  /* 0xffff000005057812 */ /* 0x000fe200078ec0ff */
[----:B------:R-:W-:Y:S01]  /*0a30*/  IMAD.U32 R25, R17, 0x10000, RZ ;  /* 0x0001000011197824 */ /* 0x000fe200078e00ff */
[----:B------:R-:W-:Y:S01]  /*0a40*/  LOP3.LUT R12, R9, 0xffff0000, RZ, 0xc0, !PT ;  /* 0xffff0000090c7812 */ /* 0x000fe200078ec0ff */
[----:B------:R-:W-:Y:S01]  /*0a50*/  FFMA.FTZ R16, R3, R16, R26 ;  /* 0x0000001003107223 */ /* 0x000fe2000001001a */
[----:B------:R-:W-:Y:S01]  /*0a60*/  LOP3.LUT R13, R13, 0xffff0000, RZ, 0xc0, !PT ;  /* 0xffff00000d0d7812 */ /* 0x000fe200078ec0ff */
[----:B------:R-:W-:Y:S01]  /*0a70*/  FFMA.FTZ R20, R25, R20, R28 ;  /* 0x0000001419147223 */ /* 0x000fe2000001001c */
[----:B------:R-:W-:Y:S01]  /*0a80*/  LOP3.LUT R17, R17, 0xffff0000, RZ, 0xc0, !PT ;  /* 0xffff000011117812 */ /* 0x000fe200078ec0ff */
[----:B------:R-:W-:Y:S01]  /*0a90*/  IMAD.U32 R4, R6, 0x10000, RZ ;  /* 0x0001000006047824 */ /* 0x000fe200078e00ff */
[----:B------:R-:W-:Y:S01]  /*0aa0*/  SHF.L.U32 R23, R10, 0x10, RZ ;  /* 0x000000100a177819 */ /* 0x000fe200000006ff */
[----:B------:R-:W-:Y:S01]  /*0ab0*/  FFMA.FTZ R5, R5, R12, R16 ;  /* 0x0000000c05057223 */ /* 0x000fe20000010010 */
[----:B------:R-:W-:Y:S01]  /*0ac0*/  SHF.L.U32 R3, R14, 0x10, RZ ;  /* 0x000000100e037819 */ /* 0x000fe200000006ff */
[----:B------:R-:W-:Y:S01]  /*0ad0*/  IMAD.U32 R12, R18, 0x10000, RZ ;  /* 0x00010000120c7824 */ /* 0x000fe200078e00ff */
[----:B------:R-:W-:Y:S01]  /*0ae0*/  LOP3.LUT R8, R6, 0xffff0000, RZ, 0xc0, !PT ;  /* 0xffff000006087812 */ /* 0x000fe200078ec0ff */
[----:B------:R-:W-:Y:S01]  /*0af0*/  FFMA.FTZ R13, R17, R13, R20 ;  /* 0x0000000d110d7223 */ /* 0x000fe20000010014 */
        /* <DEDUP_REMOVED lines=17> */
[----:B------:R-:W-:-:S04]  /*0c10*/  FFMA.FTZ R6, R7, R10, R6 ;  /* 0x0000000a07067223 */ /* 0x000fc80000010006 */
[----:B------:R-:W-:Y:S02]  /*0c20*/  FFMA.FTZ R12, R12, R15, R3 ;  /* 0x0000000f0c0c7223 */ /* 0x000fe40000010003 */
[----:B------:R-:W0:Y:S04]  /*0c30*/  SHFL.BFLY PT, R3, R6, 0x2, 0x1f ;  /* 0x0c401f0006037f89 */ /* 0x000e2800000e0000 */
[----:B------:R-:W1:Y:S01]  /*0c40*/  SHFL.BFLY PT, R5, R12, 0x2, 0x1f ;  /* 0x0c401f000c057f89 */ /* 0x000e6200000e0000 */
[----:B------:R-:W-:Y:S01]  /*0c50*/  IADD3 R7, R2, UR4, RZ ;  /* 0x0000000402077c10 */ /* 0x000fe2000fffe0ff */
[----:B------:R-:W-:Y:S01]  /*0c60*/  ULDC.64 UR4, c[0x0][0x478] ;  /* 0x00011e0000047ab9 */ /* 0x000fe20000000a00 */
[----:B0-----:R-:W-:Y:S01]  /*0c70*/  FADD.FTZ R8, R6, R3 ;  /* 0x0000000306087221 */ /* 0x001fe20000010000 */
[----:B-1----:R-:W-:-:S04]  /*0c80*/  FADD.FTZ R5, R12, R5 ;  /* 0x000000050c057221 */ /* 0x002fc80000010000 */
[----:B------:R-:W0:Y:S04]  /*0c90*/  SHFL.BFLY PT, R9, R8, 0x1, 0x1f ;  /* 0x0c201f0008097f89 */ /* 0x000e2800000e0000 */
[----:B------:R-:W1:Y:S01]  /*0ca0*/  SHFL.BFLY PT, R4, R5, 0x1, 0x1f ;  /* 0x0c201f0005047f89 */ /* 0x000e6200000e0000 */
[----:B------:R-:W-:Y:S02]  /*0cb0*/  LEA.HI R3, P1, R0, R7, RZ, 0x1e ;  /* 0x0000000700037211 */ /* 0x000fe4000783f0ff */
[----:B------:R-:W-:-:S04]  /*0cc0*/  SHF.R.S32.HI R7, RZ, 0x1f, R7 ;  /* 0x0000001fff077819 */ /* 0x000fc80000011407 */
[----:B------:R-:W-:Y:S02]  /*0cd0*/  IADD3.X R6, RZ, R7, RZ, P1, !PT ;  /* 0x00000007ff067210 */ /* 0x000fe40000ffe4ff */
[----:B------:R-:W-:Y:S01]  /*0ce0*/  LEA R2, P1, R3, UR4, 0x2 ;  /* 0x0000000403027c11 */ /* 0x000fe2000f8210ff */
[----:B------:R-:W-:-:S03]  /*0cf0*/  ULDC UR4, c[0x0][0x384] ;  /* 0x0000e10000047ab9 */ /* 0x000fc60000000800 */
[----:B------:R-:W-:Y:S01]  /*0d00*/  LEA.HI.X R3, R3, UR5, R6, 0x2, P1 ;  /* 0x0000000503037c11 */ /* 0x000fe200088f1406 */
[----:B0-----:R-:W-:Y:S01]  /*0d10*/  @!P0 FADD.FTZ R0, R8, R9 ;  /* 0x0000000908008221 */ /* 0x001fe20000010000 */
[----:B-1----:R-:W-:-:S03]  /*0d20*/  FADD.FTZ R4, R5, R4 ;  /* 0x0000000405047221 */ /* 0x002fc60000010000 */
[----:B------:R-:W-:Y:S01]  /*0d30*/  @!P0 FMUL.FTZ R5, R0, UR4 ;  /* 0x0000000400058c20 */ /* 0x000fe20008410000 */
[----:B------:R-:W-:-:S04]  /*0d40*/  FMUL.FTZ R7, R4, UR4 ;  /* 0x0000000404077c20 */ /* 0x000fc80008410000 */
[----:B------:R0:W-:Y:S01]  /*0d50*/  @!P0 STG.E desc[UR6][R2.64], R5 ;  /* 0x0000000502008986 */ /* 0x0001e2000c101906 */
[----:B------:R-:W-:Y:S05]  /*0d60*/  @P0 EXIT ;  /* 0x000000000000094d */ /* 0x000fea0003800000 */
[----:B------:R-:W-:Y:S01]  /*0d70*/  STG.E desc[UR6][R2.64+0x100], R7 ;  /* 0x0001000702007986 */ /* 0x000fe2000c101906 */
[----:B------:R-:W-:Y:S05]  /*0d80*/  EXIT ;  /* 0x000000000000794d */ /* 0x000fea0003800000 */
.L_x_789:
        /* <DEDUP_REMOVED lines=15> */
.L_x_1350:


//--------------------- .text._ZN5flash25flash_bwd_dot_do_o_kernelILb1E23Flash_bwd_kernel_traitsILi32ELi128ELi128ELi8ELi4ELi4ELi4ELb1ELb0EN7cutlass10bfloat16_tE19Flash_kernel_traitsILi32ELi128ELi128ELi8ES3_EEEEvNS_16Flash_bwd_paramsE --------------------------
	.section	.text._ZN5flash25flash_bwd_dot_do_o_kernelILb1E23Flash_bwd_kernel_traitsILi32ELi128ELi128ELi8ELi4ELi4ELi4ELb1ELb0EN7cutlass10bfloat16_tE19Flash_kernel_traitsILi32ELi128ELi128ELi8ES3_EEEEvNS_16Flash_bwd_paramsE,"ax",@progbits
	.align	128
        .global         _ZN5flash25flash_bwd_dot_do_o_kernelILb1E23Flash_bwd_kernel_traitsILi32ELi128ELi128ELi8ELi4ELi4ELi4ELb1ELb0EN7cutlass10bfloat16_tE19Flash_kernel_traitsILi32ELi128ELi128ELi8ES3_EEEEvNS_16Flash_bwd_paramsE
        .type           _ZN5flash25flash_bwd_dot_do_o_kernelILb1E23Flash_bwd_kernel_traitsILi32ELi128ELi128ELi8ELi4ELi4ELi4ELb1ELb0EN7cutlass10bfloat16_tE19Flash_kernel_traitsILi32ELi128ELi128ELi8ES3_EEEEvNS_16Flash_bwd_paramsE,@function
        .size           _ZN5flash25flash_bwd_dot_do_o_kernelILb1E23Flash_bwd_kernel_traitsILi32ELi128ELi128ELi8ELi4ELi4ELi4ELb1ELb0EN7cutlass10bfloat16_tE19Flash_kernel_traitsILi32ELi128ELi128ELi8ES3_EEEEvNS_16Flash_bwd_paramsE,(.L_x_1351 - _ZN5flash25flash_bwd_dot_do_o_kernelILb1E23Flash_bwd_kernel_traitsILi32ELi128ELi128ELi8ELi4ELi4ELi4ELb1ELb0EN7cutlass10bfloat16_tE19Flash_kernel_traitsILi32ELi128ELi128ELi8ES3_EEEEvNS_16Flash_bwd_paramsE)
        .other          _ZN5flash25flash_bwd_dot_do_o_kernelILb1E23Flash_bwd_kernel_traitsILi32ELi128ELi128ELi8ELi4ELi4ELi4ELb1ELb0EN7cutlass10bfloat16_tE19Flash_kernel_traitsILi32ELi128ELi128ELi8ES3_EEEEvNS_16Flash_bwd_paramsE,@"STO_CUDA_ENTRY STV_DEFAULT"
_ZN5flash25flash_bwd_dot_do_o_kernelILb1E23Flash_bwd_kernel_traitsILi32ELi128ELi128ELi8ELi4ELi4ELi4ELb1ELb0EN7cutlass10bfloat16_tE19Flash_kernel_traitsILi32ELi128ELi128ELi8ES3_EEEEvNS_16Flash_bwd_paramsE:
.text._ZN5flash25flash_bwd_dot_do_o_kernelILb1E23Flash_bwd_kernel_traitsILi32ELi128ELi128ELi8ELi4ELi4ELi4ELb1ELb0EN7cutlass10bfloat16_tE19Flash_kernel_traitsILi32ELi128ELi128ELi8ES3_EEEEvNS_16Flash_bwd_paramsE:
[----:B------:R-:W-:Y:S08]  /*0000*/  LDC R1, c[0x0][0x28] ;  /* 0x00000a00ff017b82 */ /* 0x000ff00000000800 */
[----:B------:R-:W0:Y:S01]  /*0010*/  LDC.64 R2, c[0x0][0x2f0] ;  /* 0x0000bc00ff027b82 */ /* 0x000e220000000a00 */
[----:B------:R-:W1:Y:S01]  /*0020*/  S2R R0, SR_CTAID.Y ;  /* 0x0000000000007919 */ /* 0x000e620000002600 */
[----:B------:R-:W-:Y:S01]  /*0030*/  IMAD.MOV.U32 R11, RZ, RZ, -0x1 ;  /* 0xffffffffff0b7424 */ /* 0x000fe200078e00ff */
[----:B------:R-:W-:Y:S01]  /*0040*/  ULDC.64 UR4, c[0x0][0x208] ;  /* 0x0000820000047ab9 */ /* 0x000fe20000000a00 */
[----:B0-----:R-:W-:-:S04]  /*0050*/  ISETP.NE.U32.AND P0, PT, R2, RZ, PT ;  /* 0x000000ff0200720c */ /* 0x001fc80003f05070 */
        /* <DEDUP_REMOVED lines=8> */
[----:B------:R-:W0:Y:S02]  /*00e0*/  S2R R27, SR_CTAID.X ;  /* 0x00000000001b7919 */ /* 0x000e240000002500 */
[----:B0-----:R-:W-:Y:S01]  /*00f0*/  IMAD.SHL.U32 R27, R27, 0x80, RZ ;  /* 0x000000801b1b7824 */ /* 0x001fe200078e00ff */
[----:B--2---:R-:W-:-:S06]  /*0100*/  @P0 IADD3 R12, R4, -R11, RZ ;  /* 0x8000000b040c0210 */ /* 0x004fcc0007ffe0ff */
[----:B------:R-:W0:Y:S02]  /*0110*/  @!P0 LDC R12, c[0x0][0x2c4] ;  /* 0x0000b100ff0c8b82 */ /* 0x000e240000000800 */
[----:B0-----:R-:W-:-:S13]  /*0120*/  ISETP.GT.AND P1, PT, R12, R27, PT ;  /* 0x0000001b0c00720c */ /* 0x001fda0003f24270 */
[----:B------:R-:W-:Y:S05]  /*0130*/  @!P1 EXIT ;  /* 0x000000000000994d */ /* 0x000fea0003800000 */
[----:B------:R-:W-:Y:S01]  /*0140*/  ISETP.NE.AND P1, PT, R11, -0x1, PT ;  /* 0xffffffff0b00780c */ /* 0x000fe20003f25270 */
[----:B------:R-:W0:Y:S01]  /*0150*/  LDC R19, c[0x0][0x2d4] ;  /* 0x0000b500ff137b82 */ /* 0x000e220000000800 */
[----:B------:R-:W1:Y:S01]  /*0160*/  S2R R20, SR_TID.X ;  /* 0x0000000000147919 */ /* 0x000e620000002100 */
[----:B------:R-:W-:Y:S01]  /*0170*/  SHF.R.S32.HI R16, RZ, 0x1f, R27 ;  /* 0x0000001fff107819 */ /* 0x000fe2000001141b */
[----:B------:R-:W-:-:S05]  /*0180*/  IMAD.MOV.U32 R23, RZ, RZ, RZ ;  /* 0x000000ffff177224 */ /* 0x000fca00078e00ff */
[----:B------:R-:W2:Y:S04]  /*0190*/  LDC R21, c[0x0][0x270] ;  /* 0x00009c00ff157b82 */ /* 0x000ea80000000800 */
[----:B------:R-:W-:-:S04]  /*01a0*/  @!P1 SHF.R.S32.HI R5, RZ, 0x1f, R0 ;  /* 0x0000001fff059819 */ /* 0x000fc80000011400 */
[----:B------:R-:W3:Y:S08]  /*01b0*/  @!P1 LDC.64 R6, c[0x0][0x418] ;  /* 0x00010600ff069b82 */ /* 0x000ef00000000a00 */
[----:B------:R-:W4:Y:S08]  /*01c0*/  @P1 LDC.64 R14, c[0x0][0x420] ;  /* 0x00010800ff0e1b82 */ /* 0x000f300000000a00 */
[----:B------:R-:W5:Y:S01]  /*01d0*/  @P1 LDC.64 R2, c[0x0][0x298] ;  /* 0x0000a600ff021b82 */ /* 0x000f620000000a00 */
[----:B---3--:R-:W-:-:S07]  /*01e0*/  @!P1 IMAD R10, R5, R6, RZ ;  /* 0x00000006050a9224 */ /* 0x008fce00078e02ff */
[----:B------:R-:W3:Y:S01]  /*01f0*/  LDC R24, c[0x0][0x2dc] ;  /* 0x0000b700ff187b82 */ /* 0x000ee20000000800 */
[----:B------:R-:W-:-:S04]  /*0200*/  IMAD.WIDE R4, R0, 0x80, RZ ;  /* 0x0000008000047825 */ /* 0x000fc800078e02ff */
[----:B------:R-:W-:Y:S01]  /*0210*/  @!P1 IMAD R13, R0, R7, R10 ;  /* 0x00000007000d9224 */ /* 0x000fe200078e020a */
[----:B------:R-:W-:Y:S01]  /*0220*/  SEL R10, R4, RZ, P0 ;  /* 0x000000ff040a7207 */ /* 0x000fe20000000000 */
[----:B----4-:R-:W-:Y:S01]  /*0230*/  @P1 IMAD.WIDE.U32 R8, R11, R14, RZ ;  /* 0x0000000e0b081225 */ /* 0x010fe200078e00ff */
[----:B------:R-:W-:Y:S02]  /*0240*/  SEL R17, R5, RZ, P0 ;  /* 0x000000ff05117207 */ /* 0x000fe40000000000 */
[----:B------:R-:W-:Y:S01]  /*0250*/  IADD3 R25, P0, R27, R10, RZ ;  /* 0x0000000a1b197210 */ /* 0x000fe20007f1e0ff */
[----:B------:R-:W-:-:S03]  /*0260*/  @!P1 IMAD.WIDE.U32 R6, R0, R6, RZ ;  /* 0x0000000600069225 */ /* 0x000fc600078e00ff */
[----:B------:R-:W-:Y:S01]  /*0270*/  IADD3.X R29, R16, R17, RZ, P0, !PT ;  /* 0x00000011101d7210 */ /* 0x000fe200007fe4ff */
[----:B------:R-:W-:Y:S01]  /*0280*/  @P1 IMAD R9, R11, R15, R9 ;  /* 0x0000000f0b091224 */ /* 0x000fe200078e0209 */
[----:B------:R-:W-:Y:S01]  /*0290*/  @!P1 IADD3 R9, R7, R13, RZ ;  /* 0x0000000d07099210 */ /* 0x000fe20007ffe0ff */
[----:B0-----:R-:W-:Y:S01]  /*02a0*/  IMAD.WIDE R4, R0, R19, RZ ;  /* 0x0000001300047225 */ /* 0x001fe200078e02ff */
[----:B------:R-:W0:Y:S01]  /*02b0*/  S2R R13, SR_CTAID.Z ;  /* 0x00000000000d7919 */ /* 0x000e220000002700 */
[----:B--2---:R-:W-:Y:S02]  /*02c0*/  SHF.R.S32.HI R7, RZ, 0x1f, R21 ;  /* 0x0000001fff077819 */ /* 0x004fe40000011415 */
[----:B------:R-:W-:Y:S02]  /*02d0*/  IMAD R5, R5, R21, RZ ;  /* 0x0000001505057224 */ /* 0x000fe400078e02ff */
[----:B-----5:R-:W-:Y:S01]  /*02e0*/  @P1 IMAD.WIDE.U32 R14, R11, R2, RZ ;  /* 0x000000020b0e1225 */ /* 0x020fe200078e00ff */
[----:B---3--:R-:W-:-:S03]  /*02f0*/  SHF.R.S32.HI R18, RZ, 0x1f, R24 ;  /* 0x0000001fff127819 */ /* 0x008fc60000011418 */
[C---:B------:R-:W-:Y:S02]  /*0300*/  IMAD R7, R4.reuse, R7, R5 ;  /* 0x0000000704077224 */ /* 0x040fe400078e0205 */
[----:B------:R-:W-:-:S04]  /*0310*/  IMAD.WIDE.U32 R4, R4, R21, RZ ;  /* 0x0000001504047225 */ /* 0x000fc800078e00ff */
[----:B------:R-:W-:Y:S01]  /*0320*/  @P1 IMAD R15, R11, R3, R15 ;  /* 0x000000030b0f1224 */ /* 0x000fe200078e020f */
[----:B------:R-:W-:Y:S01]  /*0330*/  IADD3 R3, R5, R7, RZ ;  /* 0x0000000705037210 */ /* 0x000fe20007ffe0ff */
[----:B------:R-:W-:Y:S02]  /*0340*/  @!P1 IMAD.MOV.U32 R8, RZ, RZ, R6 ;  /* 0x000000ffff089224 */ /* 0x000fe400078e0006 */
[----:B------:R-:W-:-:S04]  /*0350*/  IMAD.WIDE R6, R21, R24, RZ ;  /* 0x0000001815067225 */ /* 0x000fc800078e02ff */
[----:B------:R-:W-:Y:S02]  /*0360*/  IMAD R17, R3, R24, RZ ;  /* 0x0000001803117224 */ /* 0x000fe400078e02ff */
[----:B------:R-:W-:Y:S01]  /*0370*/  @P1 IMAD.MOV.U32 R10, RZ, RZ, R11 ;  /* 0x000000ffff0a1224 */ /* 0x000fe200078e000b */
[----:B01----:R-:W-:Y:S06]  /*0380*/  @P1 BRA `(.L_x_790) ;  /* 0x00000000001c1947 */ /* 0x003fec0003800000 */
[----:B------:R-:W0:Y:S01]  /*0390*/  LDC.64 R2, c[0x0][0x290] ;  /* 0x0000a400ff027b82 */ /* 0x000e220000000a00 */
[----:B------:R-:W-:-:S05]  /*03a0*/  SHF.R.S32.HI R15, RZ, 0x1f, R0 ;  /* 0x0000001fff0f7819 */ /* 0x000fca0000011400 */
[-C--:B0-----:R-:W-:Y:S02]  /*03b0*/  IMAD R10, R15, R2.reuse, RZ ;  /* 0x000000020f0a7224 */ /* 0x081fe400078e02ff */
[----:B------:R-:W-:-:S04]  /*03c0*/  IMAD.WIDE.U32 R14, R0, R2, RZ ;  /* 0x00000002000e7225 */ /* 0x000fc800078e00ff */
[----:B------:R-:W-:Y:S02]  /*03d0*/  IMAD R3, R0, R3, R10 ;  /* 0x0000000300037224 */ /* 0x000fe400078e020a */
[----:B------:R-:W-:-:S03]  /*03e0*/  IMAD.MOV.U32 R10, RZ, RZ, -0x1 ;  /* 0xffffffffff0a7424 */ /* 0x000fc600078e00ff */
[----:B------:R-:W-:-:S07]  /*03f0*/  IADD3 R15, R15, R3, RZ ;  /* 0x000000030f0f7210 */ /* 0x000fce0007ffe0ff */
.L_x_790:
[----:B------:R-:W-:Y:S01]  /*0400*/  ULDC.U8 UR6, c[0x0][0x3d8] ;  /* 0x0000f60000067ab9 */ /* 0x000fe20000000000 */
[----:B------:R-:W-:Y:S01]  /*0410*/  IMAD R2, R7, R10, RZ ;  /* 0x0000000a07027224 */ /* 0x000fe200078e02ff */
[----:B------:R-:W-:Y:S01]  /*0420*/  ISETP.NE.AND P0, PT, RZ, UR6, PT ;  /* 0x00000006ff007c0c */ /* 0x000fe2000bf05270 */
[----:B------:R-:W-:Y:S02]  /*0430*/  IMAD R17, R18, R4, R17 ;  /* 0x0000000412117224 */ /* 0x000fe400078e0211 */
[----:B------:R-:W-:Y:S02]  /*0440*/  IMAD R23, R6, R23, R2 ;  /* 0x0000001706177224 */ /* 0x000fe400078e0202 */
[----:B------:R-:W-:Y:S02]  /*0450*/  IMAD R29, R29, R6, RZ ;  /* 0x000000061d1d7224 */ /* 0x000fe400078e02ff */
[----:B------:R-:W-:-:S04]  /*0460*/  IMAD.WIDE.U32 R2, R4, R24, RZ ;  /* 0x0000001804027225 */ /* 0x000fc800078e00ff */
[----:B------:R-:W-:Y:S02]  /*0470*/  IMAD R29, R7, R25, R29 ;  /* 0x00000019071d7224 */ /* 0x000fe400078e021d */
[----:B------:R-:W-:Y:S01]  /*0480*/  IMAD.WIDE.U32 R4, R25, R6, RZ ;  /* 0x0000000619047225 */ /* 0x000fe200078e00ff */
[----:B------:R-:W-:-:S03]  /*0490*/  IADD3 R25, R3, R17, RZ ;  /* 0x0000001103197210 */ /* 0x000fc60007ffe0ff */
[----:B------:R-:W-:Y:S01]  /*04a0*/  IMAD.WIDE.U32 R6, R6, R10, RZ ;  /* 0x0000000a06067225 */ /* 0x000fe200078e00ff */
[----:B------:R-:W-:-:S03]  /*04b0*/  IADD3 R22, R5, R29, RZ ;  /* 0x0000001d05167210 */ /* 0x000fc60007ffe0ff */
[----:B------:R-:W-:Y:S01]  /*04c0*/  IMAD R3, R13, R24, RZ ;  /* 0x000000180d037224 */ /* 0x000fe200078e02ff */
[----:B------:R-:W-:Y:S01]  /*04d0*/  SEL R17, R2, R6, !P1 ;  /* 0x0000000602117207 */ /* 0x000fe20004800000 */
[----:B------:R-:W-:Y:S01]  /*04e0*/  @P1 IMAD.IADD R25, R7, 0x1, R23 ;  /* 0x0000000107191824 */ /* 0x000fe200078e0217 */
[----:B------:R-:W-:Y:S02]  /*04f0*/  SHF.R.S32.HI R6, RZ, 0x1f, R13 ;  /* 0x0000001fff067819 */ /* 0x000fe4000001140d */
[----:B------:R-:W-:Y:S01]  /*0500*/  SHF.R.S32.HI R2, RZ, 0x1f, R3 ;  /* 0x0000001fff027819 */ /* 0x000fe20000011403 */
[----:B------:R-:W-:Y:S06]  /*0510*/  @!P0 BRA `(.L_x_791) ;  /* 0x00000000001c8947 */ /* 0x000fec0003800000 */
[----:B------:R-:W0:Y:S01]  /*0520*/  LDC R7, c[0x0][0x2c0] ;  /* 0x0000b000ff077b82 */ /* 0x000e220000000800 */
[----:B------:R-:W-:-:S04]  /*0530*/  @!P1 IMAD R11, R0, R19, RZ ;  /* 0x00000013000b9224 */ /* 0x000fc800078e02ff */
[----:B------:R-:W-:-:S03]  /*0540*/  IMAD R11, R0, 0x80, R11 ;  /* 0x00000080000b7824 */ /* 0x000fc600078e020b */
[----:B------:R-:W0:Y:S02]  /*0550*/  LDC R10, c[0x0][0x2e4] ;  /* 0x0000b900ff0a7b82 */ /* 0x000e240000000800 */
[----:B0-----:R-:W-:-:S05]  /*0560*/  LEA R0, R7, R10, 0x7 ;  /* 0x0000000a07007211 */ /* 0x001fca00078e38ff */
[----:B------:R-:W-:Y:S01]  /*0570*/  IMAD R0, R0, R13, R11 ;  /* 0x0000000d00007224 */ /* 0x000fe200078e020b */
[----:B------:R-:W-:Y:S06]  /*0580*/  BRA `(.L_x_792) ;  /* 0x0000000000087947 */ /* 0x000fec0003800000 */
.L_x_791:
[----:B------:R-:W-:-:S04]  /*0590*/  IMAD R0, R0, R21, R13 ;  /* 0x0000001500007224 */ /* 0x000fc800078e020d */
[----:B------:R-:W-:-:S07]  /*05a0*/  IMAD R0, R0, R19, RZ ;  /* 0x0000001300007224 */ /* 0x000fce00078e02ff */
.L_x_792:
[----:B------:R-:W-:Y:S01]  /*05b0*/  SHF.R.S32.HI R23, RZ, 0x1f, R20 ;  /* 0x0000001fff177819 */ /* 0x000fe20000011414 */
[----:B------:R-:W-:Y:S01]  /*05c0*/  ULDC UR6, c[0x0][0x2d0] ;  /* 0x0000b40000067ab9 */ /* 0x000fe20000000800 */
[----:B------:R-:W-:Y:S01]  /*05d0*/  ULDC.64 UR8, c[0x0][0x420] ;  /* 0x0001080000087ab9 */ /* 0x000fe20000000a00 */
[----:B------:R-:W-:Y:S01]  /*05e0*/  IADD3 R3, P1, P2, R4, R17, R3 ;  /* 0x0000001104037210 */ /* 0x000fe20007a3e003 */
[----:B------:R-:W-:Y:S01]  /*05f0*/  IMAD R16, R16, UR8, RZ ;  /* 0x0000000810107c24 */ /* 0x000fe2000f8e02ff */
[----:B------:R-:W-:Y:S01]  /*0600*/  LEA.HI R5, R23, R20, RZ, 0x2 ;  /* 0x0000001417057211 */ /* 0x000fe200078f10ff */
[----:B------:R-:W-:Y:S02]  /*0610*/  ULDC.64 UR10, c[0x0][0x298] ;  /* 0x0000a600000a7ab9 */ /* 0x000fe40000000a00 */
[----:B------:R-:W-:Y:S01]  /*0620*/  IMAD R17, R27, UR9, R16 ;  /* 0x000000091b117c24 */ /* 0x000fe2000f8e0210 */
[----:B------:R-:W-:-:S05]  /*0630*/  LOP3.LUT R7, R5, 0x1ffffffc, RZ, 0xc0, !PT ;  /* 0x1ffffffc05077812 */ /* 0x000fca00078ec0ff */
[----:B------:R-:W-:-:S05]  /*0640*/  IMAD.IADD R7, R20, 0x1, -R7 ;  /* 0x0000000114077824 */ /* 0x000fca00078e0a07 */
[----:B------:R-:W-:Y:S01]  /*0650*/  SHF.L.U32 R10, R7, 0x3, RZ ;  /* 0x00000003070a7819 */ /* 0x000fe200000006ff */
[----:B------:R-:W-:Y:S01]  /*0660*/  IMAD.IADD R7, R12, 0x1, -R27 ;  /* 0x000000010c077824 */ /* 0x000fe200078e0a1b */
[----:B------:R-:W-:Y:S02]  /*0670*/  SHF.R.S32.HI R12, RZ, 0x2, R5 ;  /* 0x00000002ff0c7819 */ /* 0x000fe40000011405 */
[----:B------:R-:W-:Y:S01]  /*0680*/  ISETP.GE.AND P0, PT, R10, UR6, PT ;  /* 0x000000060a007c0c */ /* 0x000fe2000bf06270 */
[----:B------:R-:W-:Y:S01]  /*0690*/  ULDC.64 UR6, c[0x0][0x428] ;  /* 0x00010a0000067ab9 */ /* 0x000fe20000000a00 */
[--C-:B------:R-:W-:Y:S01]  /*06a0*/  SHF.R.S32.HI R11, RZ, 0x1f, R10.reuse ;  /* 0x0000001fff0b7819 */ /* 0x100fe2000001140a */
[----:B------:R-:W-:Y:S01]  /*06b0*/  IMAD R6, R6, UR6, RZ ;  /* 0x0000000606067c24 */ /* 0x000fe2000f8e02ff */
[C---:B------:R-:W-:Y:S02]  /*06c0*/  ISETP.LT.AND P3, PT, R12.reuse, R7, !P0 ;  /* 0x000000070c00720c */ /* 0x040fe40004761270 */
[----:B------:R-:W-:Y:S01]  /*06d0*/  IADD3 R16, R12, 0x40, RZ ;  /* 0x000000400c107810 */ /* 0x000fe20007ffe0ff */
[----:B------:R-:W-:-:S03]  /*06e0*/  IMAD.WIDE.U32 R4, R27, UR8, R10 ;  /* 0x000000081b047c25 */ /* 0x000fc6000f8e000a */
[----:B------:R-:W-:Y:S01]  /*06f0*/  ISETP.LT.AND P0, PT, R16, R7, !P0 ;  /* 0x000000071000720c */ /* 0x000fe20004701270 */
[----:B------:R-:W-:Y:S01]  /*0700*/  IMAD.WIDE.U32 R10, R27, UR10, R10 ;  /* 0x0000000a1b0a7c25 */ /* 0x000fe2000f8e000a */
[----:B------:R-:W-:Y:S02]  /*0710*/  IADD3 R4, P4, R8, R4, RZ ;  /* 0x0000000408047210 */ /* 0x000fe40007f9e0ff */
[----:B------:R-:W-:Y:S01]  /*0720*/  SHF.R.S32.HI R16, RZ, 0x1f, R27 ;  /* 0x0000001fff107819 */ /* 0x000fe2000001141b */
[----:B------:R-:W-:Y:S01]  /*0730*/  IMAD R7, R13, UR7, R6 ;  /* 0x000000070d077c24 */ /* 0x000fe2000f8e0206 */
[----:B------:R-:W-:Y:S02]  /*0740*/  IADD3.X R5, R9, R5, R17, P4, !PT ;  /* 0x0000000509057210 */ /* 0x000fe400027fe411 */
[----:B------:R-:W0:Y:S01]  /*0750*/  @P3 LDC.64 R8, c[0x0][0x3e0] ;  /* 0x0000f800ff083b82 */ /* 0x000e220000000a00 */
[----:B------:R-:W-:Y:S01]  /*0760*/  IMAD R16, R16, UR10, RZ ;  /* 0x0000000a10107c24 */ /* 0x000fe2000f8e02ff */
[----:B------:R-:W-:Y:S01]  /*0770*/  SHF.R.S32.HI R6, RZ, 0x1f, R12 ;  /* 0x0000001fff067819 */ /* 0x000fe2000001140c */
[----:B------:R-:W-:Y:S01]  /*0780*/  IMAD.WIDE.U32 R4, R13, UR6, R4 ;  /* 0x000000060d047c25 */ /* 0x000fe2000f8e0004 */
[----:B------:R-:W-:Y:S01]  /*0790*/  IADD3 R14, P4, R14, R10, RZ ;  /* 0x0000000a0e0e7210 */ /* 0x000fe20007f9e0ff */
[----:B------:R-:W-:Y:S01]  /*07a0*/  ULDC.64 UR6, c[0x0][0x2a0] ;  /* 0x0000a80000067ab9 */ /* 0x000fe20000000a00 */
[----:B------:R-:W-:Y:S01]  /*07b0*/  SHF.R.S32.HI R10, RZ, 0x1f, R13 ;  /* 0x0000001fff0a7819 */ /* 0x000fe2000001140d */
[----:B------:R-:W-:Y:S01]  /*07c0*/  IMAD R16, R27, UR11, R16 ;  /* 0x0000000b1b107c24 */ /* 0x000fe2000f8e0210 */
[----:B------:R-:W1:Y:S01]  /*07d0*/  @P0 LDC.64 R28, c[0x0][0x3e0] ;  /* 0x0000f800ff1c0b82 */ /* 0x000e620000000a00 */
[----:B------:R-:W-:Y:S01]  /*07e0*/  @P3 IMAD R17, R6, UR8, RZ ;  /* 0x0000000806113c24 */ /* 0x000fe2000f8e02ff */
[----:B------:R-:W-:Y:S01]  /*07f0*/  @P0 MOV R18, R4 ;  /* 0x0000000400120202 */ /* 0x000fe20000000f00 */
[----:B------:R-:W-:Y:S01]  /*0800*/  IMAD.IADD R5, R5, 0x1, R7 ;  /* 0x0000000105057824 */ /* 0x000fe200078e0207 */
[----:B------:R-:W-:Y:S01]  /*0810*/  IADD3.X R15, R15, R11, R16, P4, !PT ;  /* 0x0000000b0f0f7210 */ /* 0x000fe200027fe410 */
[C---:B------:R-:W-:Y:S01]  /*0820*/  @P3 IMAD R17, R12.reuse, UR9, R17 ;  /* 0x000000090c113c24 */ /* 0x040fe2000f8e0211 */
[----:B------:R-:W-:Y:S01]  /*0830*/  SHF.R.S32.HI R11, RZ, 0x1f, R20 ;  /* 0x0000001fff0b7819 */ /* 0x000fe20000011414 */
[----:B------:R-:W-:-:S03]  /*0840*/  @P3 IMAD.WIDE.U32 R6, R12, UR8, R4 ;  /* 0x000000080c063c25 */ /* 0x000fc6000f8e0004 */
[----:B------:R-:W-:Y:S01]  /*0850*/  LEA.HI R11, R11, R20, RZ, 0x2 ;  /* 0x000000140b0b7211 */ /* 0x000fe200078f10ff */
[----:B------:R-:W-:Y:S01]  /*0860*/  @P0 IMAD.MOV.U32 R19, RZ, RZ, R5 ;  /* 0x000000ffff130224 */ /* 0x000fe200078e0005 */
[----:B------:R-:W-:Y:S01]  /*0870*/  @P3 IADD3 R7, R7, R17, RZ ;  /* 0x0000001107073210 */ /* 0x000fe20007ffe0ff */
[----:B------:R-:W2:Y:S01]  /*0880*/  @P3 LDC.64 R4, c[0x0][0x280] ;  /* 0x0000a000ff043b82 */ /* 0x000ea20000000a00 */
[----:B------:R-:W-:Y:S01]  /*0890*/  SHF.R.S32.HI R11, RZ, 0x2, R11 ;  /* 0x00000002ff0b7819 */ /* 0x000fe2000001140b */
[----:B------:R-:W-:Y:S01]  /*08a0*/  IMAD R10, R10, UR6, RZ ;  /* 0x000000060a0a7c24 */ /* 0x000fe2000f8e02ff */
[C---:B0-----:R-:W-:Y:S01]  /*08b0*/  @P3 LEA R8, P4, R6.reuse, R8, 0x1 ;  /* 0x0000000806083211 */ /* 0x041fe200078808ff */
[C---:B------:R-:W-:Y:S01]  /*08c0*/  IMAD.WIDE.U32 R14, R13.reuse, UR6, R14 ;  /* 0x000000060d0e7c25 */ /* 0x040fe2000f8e000e */
[----:B------:R-:W-:Y:S02]  /*08d0*/  SHF.R.S32.HI R16, RZ, 0x1f, R11 ;  /* 0x0000001fff107819 */ /* 0x000fe4000001140b */
[----:B------:R-:W-:Y:S01]  /*08e0*/  @P3 LEA.HI.X R9, R6, R9, R7, 0x1, P4 ;  /* 0x0000000906093211 */ /* 0x000fe200020f0c07 */
[----:B------:R-:W-:Y:S01]  /*08f0*/  IMAD R11, R13, UR7, R10 ;  /* 0x000000070d0b7c24 */ /* 0x000fe2000f8e020a */
[----:B------:R-:W-:Y:S01]  /*0900*/  @P0 IADD3 R6, P4, R12, 0x40, RZ ;  /* 0x000000400c060810 */ /* 0x000fe20007f9e0ff */
[----:B------:R-:W-:Y:S01]  /*0910*/  IMAD R21, R21, R24, RZ ;  /* 0x0000001815157224 */ /* 0x000fe200078e02ff */
[----:B------:R-:W-:Y:S01]  /*0920*/  LEA.HI R23, R23, R20, RZ, 0x3 ;  /* 0x0000001417177211 */ /* 0x000fe200078f18ff */
[----:B------:R-:W-:Y:S01]  /*0930*/  ULDC.64 UR6, c[0x0][0x400] ;  /* 0x0001000000067ab9 */ /* 0x000fe20000000a00 */
[----:B------:R-:W-:Y:S01]  /*0940*/  IADD3 R15, R15, R11, RZ ;  /* 0x0000000b0f0f7210 */ /* 0x000fe20007ffe0ff */
[----:B------:R-:W-:-:S02]  /*0950*/  @P0 IMAD.X R7, RZ, RZ, R16, P4 ;  /* 0x000000ffff070224 */ /* 0x000fc400020e0610 */
[----:B------:R-:W-:Y:S02]  /*0960*/  @P3 IMAD R11, R16, UR10, RZ ;  /* 0x0000000a100b3c24 */ /* 0x000fe4000f8e02ff */
[----:B------:R-:W-:Y:S02]  /*0970*/  @P0 IMAD R7, R7, UR8, RZ ;  /* 0x0000000807070c24 */ /* 0x000fe4000f8e02ff */
[----:B------:R-:W-:Y:S02]  /*0980*/  @P3 IMAD R11, R12, UR11, R11 ;  /* 0x0000000b0c0b3c24 */ /* 0x000fe4000f8e020b */
[C---:B------:R-:W-:Y:S02]  /*0990*/  @P0 IMAD R13, R6.reuse, UR9, R7 ;  /* 0x00000009060d0c24 */ /* 0x040fe4000f8e0207 */
[----:B------:R-:W-:-:S04]  /*09a0*/  @P0 IMAD.WIDE.U32 R6, R6, UR8, R18 ;  /* 0x0000000806060c25 */ /* 0x000fc8000f8e0012 */
[----:B------:R-:W-:Y:S01]  /*09b0*/  @P0 IMAD.IADD R7, R7, 0x1, R13 ;  /* 0x0000000107070824 */ /* 0x000fe200078e020d */
[----:B-1----:R-:W-:-:S04]  /*09c0*/  @P0 LEA R28, P4, R6, R28, 0x1 ;  /* 0x0000001c061c0211 */ /* 0x002fc800078808ff */
[----:B------:R-:W-:Y:S01]  /*09d0*/  @P0 LEA.HI.X R29, R6, R29, R7, 0x1, P4 ;  /* 0x0000001d061d0211 */ /* 0x000fe200020f0c07 */
[----:B------:R-:W-:-:S05]  /*09e0*/  @P3 IMAD.WIDE.U32 R6, R12, UR10, R14 ;  /* 0x0000000a0c063c25 */ /* 0x000fca000f8e000e */
[----:B------:R-:W-:Y:S02]  /*09f0*/  @P3 IADD3 R7, R7, R11, RZ ;  /* 0x0000000b07073210 */ /* 0x000fe40007ffe0ff */
[----:B--2---:R-:W-:-:S04]  /*0a00*/  @P3 LEA R18, P4, R6, R4, 0x1 ;  /* 0x0000000406123211 */ /* 0x004fc800078808ff */
[----:B------:R-:W-:Y:S02]  /*0a10*/  @P3 LEA.HI.X R19, R6, R5, R7, 0x1, P4 ;  /* 0x0000000506133211 */ /* 0x000fe400020f0c07 */
[----:B------:R-:W-:Y:S02]  /*0a20*/  CS2R R4, SRZ ;  /* 0x0000000000047805 */ /* 0x000fe4000001ff00 */
[----:B------:R-:W-:Y:S02]  /*0a30*/  CS2R R6, SRZ ;  /* 0x0000000000067805 */ /* 0x000fe4000001ff00 */
[----:B------:R-:W-:-:S04]  /*0a40*/  CS2R R10, SRZ ;  /* 0x00000000000a7805 */ /* 0x000fc8000001ff00 */
[----:B------:R0:W2:Y:S02]  /*0a50*/  @P3 LDG.E.128 R4, desc[UR4][R8.64] ;  /* 0x0000000408043981 */ /* 0x0000a4000c1e1d00 */
[----:B0-----:R-:W-:-:S06]  /*0a60*/  CS2R R8, SRZ ;  /* 0x0000000000087805 */ /* 0x001fcc000001ff00 */
[----:B------:R0:W3:Y:S01]  /*0a70*/  @P3 LDG.E.128 R8, desc[UR4][R18.64] ;  /* 0x0000000412083981 */ /* 0x0000e2000c1e1d00 */
[C---:B--2---:R-:W-:Y:S01]  /*0a80*/  LOP3.LUT R13, R4.reuse, 0xffff0000, RZ, 0xc0, !PT ;  /* 0xffff0000040d7812 */ /* 0x044fe200078ec0ff */
[----:B------:R-:W-:Y:S01]  /*0a90*/  IMAD.U32 R4, R4, 0x10000, RZ ;  /* 0x0001000004047824 */ /* 0x000fe200078e00ff */
[C---:B0-----:R-:W-:Y:S02]  /*0aa0*/  SHF.L.U32 R19, R5.reuse, 0x10, RZ ;  /* 0x0000001005137819 */ /* 0x041fe400000006ff */
[----:B------:R-:W-:Y:S02]  /*0ab0*/  LOP3.LUT R5, R5, 0xffff0000, RZ, 0xc0, !PT ;  /* 0xffff000005057812 */ /* 0x000fe400078ec0ff */
[----:B---3--:R-:W-:-:S05]  /*0ac0*/  LOP3.LUT R26, R8, 0xffff0000, RZ, 0xc0, !PT ;  /* 0xffff0000081a7812 */ /* 0x008fca00078ec0ff */
[----:B------:R-:W-:Y:S01]  /*0ad0*/  FMUL.FTZ R17, R13, R26 ;  /* 0x0000001a0d117220 */ /* 0x000fe20000410000 */
[----:B------:R-:W-:Y:S02]  /*0ae0*/  SHF.L.U32 R13, R8, 0x10, RZ ;  /* 0x00000010080d7819 */ /* 0x000fe400000006ff */
[----:B------:R-:W-:-:S03]  /*0af0*/  @P0 IADD3 R8, P3, R12, 0x40, RZ ;  /* 0x000000400c080810 */ /* 0x000fc60007f7e0ff */
[----:B------:R-:W-:Y:S02]  /*0b00*/  FFMA.FTZ R4, R4, R13, R17 ;  /* 0x0000000d04047223 */ /* 0x000fe40000010011 */
[----:B------:R-:W0:Y:S01]  /*0b10*/  @P0 LDC.64 R12, c[0x0][0x280] ;  /* 0x0000a000ff0c0b82 */ /* 0x000e220000000a00 */
[----:B------:R-:W-:Y:S02]  /*0b20*/  @P0 IMAD.X R17, RZ, RZ, R16, P3 ;  /* 0x000000ffff110224 */ /* 0x000fe400018e0610 */
[----:B------:R-:W-:-:S04]  /*0b30*/  @P0 IMAD.WIDE.U32 R14, R8, UR10, R14 ;  /* 0x0000000a080e0c25 */ /* 0x000fc8000f8e000e */
[----:B------:R-:W-:-:S04]  /*0b40*/  @P0 IMAD R17, R17, UR10, RZ ;  /* 0x0000000a11110c24 */ /* 0x000fc8000f8e02ff */
[----:B------:R-:W-:Y:S02]  /*0b50*/  @P0 IMAD R17, R8, UR11, R17 ;  /* 0x0000000b08110c24 */ /* 0x000fe4000f8e0211 */
[----:B------:R-:W-:-:S04]  /*0b60*/  IMAD.U32 R8, R9, 0x10000, RZ ;  /* 0x0001000009087824 */ /* 0x000fc800078e00ff */
[----:B------:R-:W-:Y:S01]  /*0b70*/  FFMA.FTZ R16, R19, R8, R4 ;  /* 0x0000000813107223 */ /* 0x000fe20000010004 */
[----:B------:R-:W-:Y:S02]  /*0b80*/  LOP3.LUT R8, R9, 0xffff0000, RZ, 0xc0, !PT ;  /* 0xffff000009087812 */ /* 0x000fe400078ec0ff */
[----:B------:R-:W-:-:S03]  /*0b90*/  @P0 IADD3 R9, R15, R17, RZ ;  /* 0x000000110f090210 */ /* 0x000fc60007ffe0ff */
[----:B------:R-:W-:Y:S01]  /*0ba0*/  FFMA.FTZ R17, R5, R8, R16 ;  /* 0x0000000805117223 */ /* 0x000fe20000010010 */
[----:B0-----:R-:W-:Y:S01]  /*0bb0*/  @P0 LEA R4, P3, R14, R12, 0x1 ;  /* 0x0000000c0e040211 */ /* 0x001fe200078608ff */
[----:B------:R-:W-:-:S03]  /*0bc0*/  IMAD.U32 R8, R6, 0x10000, RZ ;  /* 0x0001000006087824 */ /* 0x000fc600078e00ff */
[----:B------:R-:W-:Y:S02]  /*0bd0*/  @P0 LEA.HI.X R5, R14, R13, R9, 0x1, P3 ;  /* 0x0000000d0e050211 */ /* 0x000fe400018f0c09 */
[----:B------:R-:W-:Y:S02]  /*0be0*/  CS2R R12, SRZ ;  /* 0x00000000000c7805 */ /* 0x000fe4000001ff00 */
[----:B------:R-:W-:Y:S02]  /*0bf0*/  SHF.L.U32 R9, R10, 0x10, RZ ;  /* 0x000000100a097819 */ /* 0x000fe400000006ff */
[----:B------:R-:W-:Y:S02]  /*0c00*/  CS2R R14, SRZ ;  /* 0x00000000000e7805 */ /* 0x000fe4000001ff00 */
[----:B------:R-:W-:Y:S01]  /*0c10*/  CS2R R18, SRZ ;  /* 0x0000000000127805 */ /* 0x000fe2000001ff00 */
[----:B------:R-:W-:Y:S01]  /*0c20*/  FFMA.FTZ R8, R8, R9, R17 ;  /* 0x0000000908087223 */ /* 0x000fe20000010011 */
[----:B------:R-:W-:-:S02]  /*0c30*/  CS2R R16, SRZ ;  /* 0x0000000000107805 */ /* 0x000fc4000001ff00 */
[----:B------:R-:W2:Y:S04]  /*0c40*/  @P0 LDG.E.128 R12, desc[UR4][R28.64] ;  /* 0x000000041c0c0981 */ /* 0x000ea8000c1e1d00 */
[----:B------:R0:W3:Y:S01]  /*0c50*/  @P0 LDG.E.128 R16, desc[UR4][R4.64] ;  /* 0x0000000404100981 */ /* 0x0000e2000c1e1d00 */
[----:B------:R-:W-:Y:S01]  /*0c60*/  LOP3.LUT R10, R10, 0xffff0000, RZ, 0xc0, !PT ;  /* 0xffff00000a0a7812 */ /* 0x000fe200078ec0ff */
[----:B------:R-:W-:Y:S01]  /*0c70*/  IMAD.IADD R27, R27, 0x1, R0 ;  /* 0x000000011b1b7824 */ /* 0x000fe200078e0200 */
[----:B------:R-:W-:Y:S02]  /*0c80*/  IADD3.X R25, R22, R25, R2, P1, P2 ;  /* 0x0000001916197210 */ /* 0x000fe40000fe4402 */
[----:B0-----:R-:W-:Y:S02]  /*0c90*/  LOP3.LUT R5, R6, 0xffff0000, RZ, 0xc0, !PT ;  /* 0xffff000006057812 */ /* 0x001fe400078ec0ff */
[C---:B--2---:R-:W-:Y:S01]  /*0ca0*/  LOP3.LUT R26, R12.reuse, 0xffff0000, RZ, 0xc0, !PT ;  /* 0xffff00000c1a7812 */ /* 0x044fe200078ec0ff */
[----:B------:R-:W-:Y:S01]  /*0cb0*/  IMAD.U32 R12, R12, 0x10000, RZ ;  /* 0x000100000c0c7824 */ /* 0x000fe200078e00ff */
[----:B---3--:R-:W-:-:S02]  /*0cc0*/  LOP3.LUT R9, R16, 0xffff0000, RZ, 0xc0, !PT ;  /* 0xffff000010097812 */ /* 0x008fc400078ec0ff */
[----:B------:R-:W-:Y:S02]  /*0cd0*/  SHF.L.U32 R16, R16, 0x10, RZ ;  /* 0x0000001010107819 */ /* 0x000fe400000006ff */
[----:B------:R-:W-:Y:S01]  /*0ce0*/  LOP3.LUT R4, R17, 0xffff0000, RZ, 0xc0, !PT ;  /* 0xffff000011047812 */ /* 0x000fe200078ec0ff */
[----:B------:R-:W-:Y:S01]  /*0cf0*/  FMUL.FTZ R9, R9, R26 ;  /* 0x0000001a09097220 */ /* 0x000fe20000410000 */
[----:B------:R-:W-:-:S03]  /*0d00*/  SHF.L.U32 R6, R18, 0x10, RZ ;  /* 0x0000001012067819 */ /* 0x000fc600000006ff */
[----:B------:R-:W-:Y:S01]  /*0d10*/  FFMA.FTZ R9, R16, R12, R9 ;  /* 0x0000000c10097223 */ /* 0x000fe20000010009 */
[----:B------:R-:W-:Y:S01]  /*0d20*/  SHF.L.U32 R12, R17, 0x10, RZ ;  /* 0x00000010110c7819 */ /* 0x000fe200000006ff */
[C---:B------:R-:W-:Y:S01]  /*0d30*/  IMAD.U32 R16, R13.reuse, 0x10000, RZ ;  /* 0x000100000d107824 */ /* 0x040fe200078e00ff */
[----:B------:R-:W-:-:S03]  /*0d40*/  LOP3.LUT R13, R13, 0xffff0000, RZ, 0xc0, !PT ;  /* 0xffff00000d0d7812 */ /* 0x000fc600078ec0ff */
[----:B------:R-:W-:Y:S01]  /*0d50*/  FFMA.FTZ R9, R12, R16, R9 ;  /* 0x000000100c097223 */ /* 0x000fe20000010009 */
[C---:B------:R-:W-:Y:S01]  /*0d60*/  IMAD.U32 R12, R14.reuse, 0x10000, RZ ;  /* 0x000100000e0c7824 */ /* 0x040fe200078e00ff */
[----:B------:R-:W-:Y:S02]  /*0d70*/  LOP3.LUT R14, R14, 0xffff0000, RZ, 0xc0, !PT ;  /* 0xffff00000e0e7812 */ /* 0x000fe400078ec0ff */
[----:B------:R-:W-:Y:S01]  /*0d80*/  FFMA.FTZ R13, R4, R13, R9 ;  /* 0x0000000d040d7223 */ /* 0x000fe20000010009 */
[----:B------:R-:W-:Y:S01]  /*0d90*/  FFMA.FTZ R9, R5, R10, R8 ;  /* 0x0000000a05097223 */ /* 0x000fe20000010008 */
[----:B------:R-:W-:Y:S01]  /*0da0*/  SHF.L.U32 R5, R11, 0x10, RZ ;  /* 0x000000100b057819 */ /* 0x000fe200000006ff */
[----:B------:R-:W-:Y:S02]  /*0db0*/  IMAD.U32 R4, R7, 0x10000, RZ ;  /* 0x0001000007047824 */ /* 0x000fe400078e00ff */
[----:B------:R-:W-:Y:S01]  /*0dc0*/  FFMA.FTZ R12, R6, R12, R13 ;  /* 0x0000000c060c7223 */ /* 0x000fe2000001000d */
[----:B------:R-:W-:Y:S01]  /*0dd0*/  LOP3.LUT R13, R18, 0xffff0000, RZ, 0xc0, !PT ;  /* 0xffff0000120d7812 */ /* 0x000fe200078ec0ff */
[----:B------:R-:W-:Y:S01]  /*0de0*/  IMAD.U32 R8, R15, 0x10000, RZ ;  /* 0x000100000f087824 */ /* 0x000fe200078e00ff */
[----:B------:R-:W-:Y:S01]  /*0df0*/  LOP3.LUT R6, R11, 0xffff0000, RZ, 0xc0, !PT ;  /* 0xffff00000b067812 */ /* 0x000fe200078ec0ff */
[----:B------:R-:W-:Y:S01]  /*0e00*/  FFMA.FTZ R4, R4, R5, R9 ;  /* 0x0000000504047223 */ /* 0x000fe20000010009 */
[----:B------:R-:W-:Y:S01]  /*0e10*/  SHF.L.U32 R11, R19, 0x10, RZ ;  /* 0x00000010130b7819 */ /* 0x000fe200000006ff */
[----:B------:R-:W-:Y:S01]  /*0e20*/  FFMA.FTZ R12, R13, R14, R12 ;  /* 0x0000000e0d0c7223 */ /* 0x000fe2000001000c */
[----:B------:R-:W-:-:S02]  /*0e30*/  LOP3.LUT R7, R7, 0xffff0000, RZ, 0xc0, !PT ;  /* 0xffff000007077812 */ /* 0x000fc400078ec0ff */
[----:B------:R-:W-:Y:S01]  /*0e40*/  LOP3.LUT R15, R15, 0xffff0000, RZ, 0xc0, !PT ;  /* 0xffff00000f0f7812 */ /* 0x000fe200078ec0ff */
[----:B------:R-:W-:Y:S01]  /*0e50*/  FFMA.FTZ R11, R11, R8, R12 ;  /* 0x000000080b0b7223 */ /* 0x000fe2000001000c */
[----:B------:R-:W-:Y:S01]  /*0e60*/  LOP3.LUT R10, R19, 0xffff0000, RZ, 0xc0, !PT ;  /* 0xffff0000130a7812 */ /* 0x000fe200078ec0ff */
[----:B------:R-:W-:Y:S01]  /*0e70*/  FFMA.FTZ R8, R7, R6, R4 ;  /* 0x0000000607087223 */ /* 0x000fe20000010004 */
[----:B------:R-:W-:Y:S02]  /*0e80*/  LOP3.LUT R5, R23, 0x3ffffff8, RZ, 0xc0, !PT ;  /* 0x3ffffff817057812 */ /* 0x000fe400078ec0ff */
[----:B------:R-:W-:Y:S01]  /*0e90*/  SHF.R.S32.HI R23, RZ, 0x3, R23 ;  /* 0x00000003ff177819 */ /* 0x000fe20000011417 */
[----:B------:R-:W-:Y:S01]  /*0ea0*/  FFMA.FTZ R10, R10, R15, R11 ;  /* 0x0000000f0a0a7223 */ /* 0x000fe2000001000b */
[----:B------:R-:W0:Y:S01]  /*0eb0*/  SHFL.BFLY PT, R7, R8, 0x2, 0x1f ;  /* 0x0c401f0008077f89 */ /* 0x000e2200000e0000 */
[----:B------:R-:W-:-:S03]  /*0ec0*/  IMAD.IADD R5, R20, 0x1, -R5 ;  /* 0x0000000114057824 */ /* 0x000fc600078e0a05 */
[----:B------:R-:W1:Y:S02]  /*0ed0*/  SHFL.BFLY PT, R9, R10, 0x2, 0x1f ;  /* 0x0c401f000a097f89 */ /* 0x000e6400000e0000 */
[----:B------:R-:W-:Y:S02]  /*0ee0*/  SHF.L.U32 R4, R5, 0x2, RZ ;  /* 0x0000000205047819 */ /* 0x000fe400000006ff */
[----:B------:R-:W-:-:S03]  /*0ef0*/  SHF.R.S32.HI R5, RZ, 0x1f, R27 ;  /* 0x0000001fff057819 */ /* 0x000fc6000001141b */
[----:B------:R-:W-:-:S05]  /*0f00*/  IMAD R4, R23, R21, R4 ;  /* 0x0000001517047224 */ /* 0x000fca00078e0204 */
[----:B------:R-:W-:-:S04]  /*0f10*/  IADD3 R3, P0, R4, R3, RZ ;  /* 0x0000000304037210 */ /* 0x000fc80007f1e0ff */
[----:B------:R-:W-:Y:S02]  /*0f20*/  LEA.HI.X.SX32 R4, R4, R25, 0x1, P0 ;  /* 0x0000001904047211 */ /* 0x000fe400000f0eff */
[----:B------:R-:W-:Y:S01]  /*0f30*/  LOP3.LUT P0, RZ, R20, 0x3, RZ, 0xc0, !PT ;  /* 0x0000000314ff7812 */ /* 0x000fe2000780c0ff */
[----:B0-----:R-:W-:Y:S01]  /*0f40*/  FADD.FTZ R6, R8, R7 ;  /* 0x0000000708067221 */ /* 0x001fe20000010000 */
[C---:B------:R-:W-:Y:S02]  /*0f50*/  LEA R2, P1, R3.reuse, UR6, 0x2 ;  /* 0x0000000603027c11 */ /* 0x040fe4000f8210ff */
[----:B------:R-:W-:Y:S01]  /*0f60*/  LEA.HI R20, P2, R20, R27, RZ, 0x1e ;  /* 0x0000001b14147211 */ /* 0x000fe2000785f0ff */
[----:B-1----:R-:W-:Y:S01]  /*0f70*/  FADD.FTZ R7, R10, R9 ;  /* 0x000000090a077221 */ /* 0x002fe20000010000 */
[----:B------:R-:W0:Y:S01]  /*0f80*/  SHFL.BFLY PT, R11, R6, 0x1, 0x1f ;  /* 0x0c201f00060b7f89 */ /* 0x000e2200000e0000 */
[----:B------:R-:W-:Y:S01]  /*0f90*/  LEA.HI.X R3, R3, UR7, R4, 0x2, P1 ;  /* 0x0000000703037c11 */ /* 0x000fe200088f1404 */
[----:B------:R-:W-:Y:S01]  /*0fa0*/  ULDC.64 UR6, c[0x0][0x478] ;  /* 0x00011e0000067ab9 */ /* 0x000fe20000000a00 */
[----:B------:R-:W-:Y:S01]  /*0fb0*/  SHF.L.U32 R9, R21, 0x3, RZ ;  /* 0x0000000315097819 */ /* 0x000fe200000006ff */
[----:B------:R-:W1:Y:S01]  /*0fc0*/  SHFL.BFLY PT, R10, R7, 0x1, 0x1f ;  /* 0x0c201f00070a7f89 */ /* 0x000e6200000e0000 */
[----:B------:R-:W-:-:S02]  /*0fd0*/  IADD3.X R5, RZ, R5, RZ, P2, !PT ;  /* 0x00000005ff057210 */ /* 0x000fc400017fe4ff */
[C---:B------:R-:W-:Y:S01]  /*0fe0*/  LEA R4, P1, R20.reuse, UR6, 0x2 ;  /* 0x0000000614047c11 */ /* 0x040fe2000f8210ff */
[----:B------:R-:W-:Y:S01]  /*0ff0*/  IMAD.WIDE R8, R9, 0x10, R2 ;  /* 0x0000001009087825 */ /* 0x000fe200078e0202 */
[----:B------:R-:W-:Y:S02]  /*1000*/  ULDC UR6, c[0x0][0x384] ;  /* 0x0000e10000067ab9 */ /* 0x000fe40000000800 */
[----:B------:R-:W-:Y:S01]  /*1010*/  LEA.HI.X R5, R20, UR7, R5, 0x2, P1 ;  /* 0x0000000714057c11 */ /* 0x000fe200088f1405 */
[----:B0-----:R-:W-:Y:S01]  /*1020*/  @!P0 FADD.FTZ R0, R6, R11 ;  /* 0x0000000b06008221 */ /* 0x001fe20000010000 */
[----:B-1----:R-:W-:Y:S01]  /*1030*/  FADD.FTZ R10, R7, R10 ;  /* 0x0000000a070a7221 */ /* 0x002fe20000010000 */
[----:B------:R-:W-:-:S04]  /*1040*/  IMAD.WIDE R6, R21, 0x80, R8 ;  /* 0x0000008015067825 */ /* 0x000fc800078e0208 */
[----:B------:R-:W-:Y:S01]  /*1050*/  @!P0 FMUL.FTZ R13, R0, UR6 ;  /* 0x00000006000d8c20 */ /* 0x000fe20008410000 */
[----:B------:R-:W-:Y:S01]  /*1060*/  FMUL.FTZ R15, R10, UR6 ;  /* 0x000000060a0f7c20 */ /* 0x000fe20008410000 */
[----:B------:R-:W-:-:S03]  /*1070*/  IMAD.WIDE R10, R21, 0x80, R6 ;  /* 0x00000080150a7825 */ /* 0x000fc600078e0206 */
[----:B------:R-:W-:Y:S04]  /*1080*/  @!P0 STG.E desc[UR4][R4.64], R13 ;  /* 0x0000000d04008986 */ /* 0x000fe8000c101904 */
[----:B------:R-:W-:Y:S04]  /*1090*/  @!P0 STG.E desc[UR4][R4.64+0x100], R15 ;  /* 0x0001000f04008986 */ /* 0x000fe8000c101904 */
[----:B------:R-:W-:Y:S04]  /*10a0*/  STG.E.128 desc[UR4][R2.64], RZ ;  /* 0x000000ff02007986 */ /* 0x000fe8000c101d04 */
[----:B------:R-:W-:Y:S04]  /*10b0*/  STG.E.128 desc[UR4][R8.64], RZ ;  /* 0x000000ff08007986 */ /* 0x000fe8000c101d04 */
[----:B------:R-:W-:Y:S04]  /*10c0*/  STG.E.128 desc[UR4][R6.64], RZ ;  /* 0x000000ff06007986 */ /* 0x000fe8000c101d04 */
[----:B------:R-:W-:Y:S01]  /*10d0*/  STG.E.128 desc[UR4][R10.64], RZ ;  /* 0x000000ff0a007986 */ /* 0x000fe2000c101d04 */
[----:B------:R-:W-:Y:S05]  /*10e0*/  EXIT ;  /* 0x000000000000794d */ /* 0x000fea0003800000 */
.L_x_793:
        /* <DEDUP_REMOVED lines=9> */
.L_x_1351:


//--------------------- .text._ZN5flash27flash_bwd_convert_dq_kernelI23Flash_bwd_kernel_traitsILi32ELi128ELi128ELi8ELi4ELi4ELi4ELb0ELb0EN7cutlass10bfloat16_tE19Flash_kernel_traitsILi32ELi128ELi128ELi8ES3_EEEEvNS_16Flash_bwd_paramsEi --------------------------
	.section	.text._ZN5flash27flash_bwd_convert_dq_kernelI23Flash_bwd_kernel_traitsILi32ELi128ELi128ELi8ELi4ELi4ELi4ELb0ELb0EN7cutlass10bfloat16_tE19Flash_kernel_traitsILi32ELi128ELi128ELi8ES3_EEEEvNS_16Flash_bwd_paramsEi,"ax",@progbits
	.align	128
        .global         _ZN5flash27flash_bwd_convert_dq_kernelI23Flash_bwd_kernel_traitsILi32ELi128ELi128ELi8ELi4ELi4ELi4ELb0ELb0EN7cutlass10bfloat16_tE19Flash_kernel_traitsILi32ELi128ELi128ELi8ES3_EEEEvNS_16Flash_bwd_paramsEi
        .type           _ZN5flash27flash_bwd_convert_dq_kernelI23Flash_bwd_kernel_traitsILi32ELi128ELi128ELi8ELi4ELi4ELi4ELb0ELb0EN7cutlass10bfloat16_tE19Flash_kernel_traitsILi32ELi128ELi128ELi8ES3_EEEEvNS_16Flash_bwd_paramsEi,@function
        .size           _ZN5flash27flash_bwd_convert_dq_kernelI23Flash_bwd_kernel_traitsILi32ELi128ELi128ELi8ELi4ELi4ELi4ELb0ELb0EN7cutlass10bfloat16_tE19Flash_kernel_traitsILi32ELi128ELi128ELi8ES3_EEEEvNS_16Flash_bwd_paramsEi,(.L_x_1352 - _ZN5flash27flash_bwd_convert_dq_kernelI23Flash_bwd_kernel_traitsILi32ELi128ELi128ELi8ELi4ELi4ELi4ELb0ELb0EN7cutlass10bfloat16_tE19Flash_kernel_traitsILi32ELi128ELi128ELi8ES3_EEEEvNS_16Flash_bwd_paramsEi)
        .other          _ZN5flash27flash_bwd_convert_dq_kernelI23Flash_bwd_kernel_traitsILi32ELi128ELi128ELi8ELi4ELi4ELi4ELb0ELb0EN7cutlass10bfloat16_tE19Flash_kernel_traitsILi32ELi128ELi128ELi8ES3_EEEEvNS_16Flash_bwd_paramsEi,@"STO_CUDA_ENTRY STV_DEFAULT"
_ZN5flash27flash_bwd_convert_dq_kernelI23Flash_bwd_kernel_traitsILi32ELi128ELi128ELi8ELi4ELi4ELi4ELb0ELb0EN7cutlass10bfloat16_tE19Flash_kernel_traitsILi32ELi128ELi128ELi8ES3_EEEEvNS_16Flash_bwd_paramsEi:
.text._ZN5flash27flash_bwd_convert_dq_kernelI23Flash_bwd_kernel_traitsILi32ELi128ELi128ELi8ELi4ELi4ELi4ELb0ELb0EN7cutlass10bfloat16_tE19Flash_kernel_traitsILi32ELi128ELi128ELi8ES3_EEEEvNS_16Flash_bwd_paramsEi:
        /* <DEDUP_REMOVED lines=58> */
.L_x_794:
        /* <DEDUP_REMOVED lines=78> */
.L_x_797:
        /* <DEDUP_REMOVED lines=108> */
.L_x_796:
        /* <DEDUP_REMOVED lines=49> */
.L_x_795:
        /* <DEDUP_REMOVED lines=104> */
.L_x_799:
[----:B------:R-:W-:Y:S05]  /*18d0*/  BSYNC B0 ;  /* 0x0000000000007941 */ /* 0x000fea0003800000 */
.L_x_798:
        /* <DEDUP_REMOVED lines=14> */
.L_x_800:
        /* <DEDUP_REMOVED lines=12> */
.L_x_1352:


//--------------------- .text._ZN5flash44flash_bwd_dq_dk_dv_loop_seqk_parallel_kernelI23Flash_bwd_kernel_traitsILi32ELi128ELi128ELi8ELi4ELi4ELi4ELb0ELb0EN7cutlass10bfloat16_tE19Flash_kernel_traitsILi32ELi128ELi128ELi8ES3_EELb1ELb0ELb0ELb0ELb0ELb1ELb0EEEvNS_16Flash_bwd_paramsE --------------------------
	.section	.text._ZN5flash44flash_bwd_dq_dk_dv_loop_seqk_parallel_kernelI23Flash_bwd_kernel_traitsILi32ELi128ELi128ELi8ELi4ELi4ELi4ELb0ELb0EN7cutlass10bfloat16_tE19Flash_kernel_traitsILi32ELi128ELi128ELi8ES3_EELb1ELb0ELb0ELb0ELb0ELb1ELb0EEEvNS_16Flash_bwd_paramsE,"ax",@progbits
	.align	128
        .global         _ZN5flash44flash_bwd_dq_dk_dv_loop_seqk_parallel_kernelI23Flash_bwd_kernel_traitsILi32ELi128ELi128ELi8ELi4ELi4ELi4ELb0ELb0EN7cutlass10bfloat16_tE19Flash_kernel_traitsILi32ELi128ELi128ELi8ES3_EELb1ELb0ELb0ELb0ELb0ELb1ELb0EEEvNS_16Flash_bwd_paramsE
        .type           _ZN5flash44flash_bwd_dq_dk_dv_loop_seqk_parallel_kernelI23Flash_bwd_kernel_traitsILi32ELi128ELi128ELi8ELi4ELi4ELi4ELb0ELb0EN7cutlass10bfloat16_tE19Flash_kernel_traitsILi32ELi128ELi128ELi8ES3_EELb1ELb0ELb0ELb0ELb0ELb1ELb0EEEvNS_16Flash_bwd_paramsE,@function
        .size           _ZN5flash44flash_bwd_dq_dk_dv_loop_seqk_parallel_kernelI23Flash_bwd_kernel_traitsILi32ELi128ELi128ELi8ELi4ELi4ELi4ELb0ELb0EN7cutlass10bfloat16_tE19Flash_kernel_traitsILi32ELi128ELi128ELi8ES3_EELb1ELb0ELb0ELb0ELb0ELb1ELb0EEEvNS_16Flash_bwd_paramsE,(.L_x_1353 - _ZN5flash44flash_bwd_dq_dk_dv_loop_seqk_parallel_kernelI23Flash_bwd_kernel_traitsILi32ELi128ELi128ELi8ELi4ELi4ELi4ELb0ELb0EN7cutlass10bfloat16_tE19Flash_kernel_traitsILi32ELi128ELi128ELi8ES3_EELb1ELb0ELb0ELb0ELb0ELb1ELb0EEEvNS_16Flash_bwd_paramsE)
        .other          _ZN5flash44flash_bwd_dq_dk_dv_loop_seqk_parallel_kernelI23Flash_bwd_kernel_traitsILi32ELi128ELi128ELi8ELi4ELi4ELi4ELb0ELb0EN7cutlass10bfloat16_tE19Flash_kernel_traitsILi32ELi128ELi128ELi8ES3_EELb1ELb0ELb0ELb0ELb0ELb1ELb0EEEvNS_16Flash_bwd_paramsE,@"STO_CUDA_ENTRY STV_DEFAULT"
_ZN5flash44flash_bwd_dq_dk_dv_loop_seqk_parallel_kernelI23Flash_bwd_kernel_traitsILi32ELi128ELi128ELi8ELi4ELi4ELi4ELb0ELb0EN7cutlass10bfloat16_tE19Flash_kernel_traitsILi32ELi128ELi128ELi8ES3_EELb1ELb0ELb0ELb0ELb0ELb1ELb0EEEvNS_16Flash_bwd_paramsE:
.text._ZN5flash44flash_bwd_dq_dk_dv_loop_seqk_parallel_kernelI23Flash_bwd_kernel_traitsILi32ELi128ELi128ELi8ELi4ELi4ELi4ELb0ELb0EN7cutlass10bfloat16_tE19Flash_kernel_traitsILi32ELi128ELi128ELi8ES3_EELb1ELb0ELb0ELb0ELb0ELb1ELb0EEEvNS_16Flash_bwd_paramsE:
        /* <DEDUP_REMOVED lines=17> */
[----:B------:R-:W-:Y:S01]  /*0110*/  UMOV UR60, 0xffffe000 ;  /* 0xffffe000003c7882 */ /* 0x000fe20000000000 */
[----:B------:R-:W-:Y:S02]  /*0120*/  IMAD.MOV.U32 R136, RZ, RZ, 0x40 ;  /* 0x00000040ff887424 */ /* 0x000fe400078e00ff */
[----:B------:R-:W3:Y:S08]  /*0130*/  S2UR UR4, SR_CgaCtaId ;  /* 0x00000000000479c3 */ /* 0x000ef00000008800 */
[----:B------:R-:W4:Y:S01]  /*0140*/  S2UR UR57, SR_CTAID.Z ;  /* 0x00000000003979c3 */ /* 0x000f220000002700 */
[----:B--2---:R-:W-:-:S06]  /*0150*/  USHF.L.U32 UR6, UR45, 0x7, URZ ;  /* 0x000000072d067899 */ /* 0x004fcc000800063f */
[----:B------:R-:W-:Y:S01]  /*0160*/  IMAD.U32 R155, RZ, RZ, UR6 ;  /* 0x00000006ff9b7e24 */ /* 0x000fe2000f8e00ff */
[----:B-1----:R-:W-:Y:S01]  /*0170*/  SHF.R.S32.HI R0, RZ, 0x1f, R143 ;  /* 0x0000001fff007819 */ /* 0x002fe2000001148f */
[----:B---3--:R-:W-:-:S03]  /*0180*/  ULEA UR4, UR4, UR5, 0x18 ;  /* 0x0000000504047291 */ /* 0x008fc6000f8ec03f */
[CC--:B------:R-:W-:Y:S02]  /*0190*/  LEA.HI R2, R0.reuse, R143.reuse, RZ, 0x4 ;  /* 0x0000008f00027211 */ /* 0x0c0fe400078f20ff */
[-C--:B------:R-:W-:Y:S02]  /*01a0*/  LEA.HI R7, R0, R143.reuse, RZ, 0x2 ;  /* 0x0000008f00077211 */ /* 0x080fe400078f10ff */
[----:B------:R-:W-:Y:S01]  /*01b0*/  LOP3.LUT R6, R2, 0xfffffff0, RZ, 0xc0, !PT ;  /* 0xfffffff002067812 */ /* 0x000fe200078ec0ff */
[----:B----4-:R-:W-:Y:S01]  /*01c0*/  USHF.R.S32.HI UR5, URZ, 0x1f, UR57 ;  /* 0x0000001f3f057899 */ /* 0x010fe20008011439 */
[CC--:B------:R-:W-:Y:S01]  /*01d0*/  LEA.HI R8, R0.reuse, R143.reuse, RZ, 0x3 ;  /* 0x0000008f00087211 */ /* 0x0c0fe200078f18ff */
[----:B------:R-:W-:Y:S01]  /*01e0*/  USHF.R.S32.HI UR6, URZ, 0x1f, UR57 ;  /* 0x0000001f3f067899 */ /* 0x000fe20008011439 */
[CC--:B------:R-:W-:Y:S01]  /*01f0*/  LEA.HI R153, R0.reuse, R143.reuse, RZ, 0x5 ;  /* 0x0000008f00997211 */ /* 0x0c0fe200078f28ff */
[----:B------:R-:W-:Y:S01]  /*0200*/  IMAD.IADD R9, R143, 0x1, -R6 ;  /* 0x000000018f097824 */ /* 0x000fe200078e0a06 */
[----:B------:R-:W-:Y:S01]  /*0210*/  SHF.R.S32.HI R6, RZ, 0x2, R7 ;  /* 0x00000002ff067819 */ /* 0x000fe20000011407 */
[----:B------:R-:W-:Y:S01]  /*0220*/  IMAD.U32 R156, RZ, RZ, UR5 ;  /* 0x00000005ff9c7e24 */ /* 0x000fe2000f8e00ff */
[----:B------:R-:W-:Y:S01]  /*0230*/  LEA.HI R151, R0, R143, RZ, 0x7 ;  /* 0x0000008f00977211 */ /* 0x000fe200078f38ff */
[----:B------:R-:W-:Y:S01]  /*0240*/  USHF.R.S32.HI UR5, URZ, 0x1f, UR45 ;  /* 0x0000001f3f057899 */ /* 0x000fe2000801142d */
[----:B------:R-:W-:Y:S01]  /*0250*/  LOP3.LUT R10, R7, 0xfffffffc, RZ, 0xc0, !PT ;  /* 0xfffffffc070a7812 */ /* 0x000fe200078ec0ff */
[----:B------:R-:W-:Y:S01]  /*0260*/  IMAD.U32 R161, RZ, RZ, UR6 ;  /* 0x00000006ffa17e24 */ /* 0x000fe2000f8e00ff */
[----:B------:R-:W-:Y:S01]  /*0270*/  LOP3.LUT R0, R153, 0xffffffe0, RZ, 0xc0, !PT ;  /* 0xffffffe099007812 */ /* 0x000fe200078ec0ff */
[----:B------:R-:W-:Y:S01]  /*0280*/  IMAD.U32 R159, RZ, RZ, UR6 ;  /* 0x00000006ff9f7e24 */ /* 0x000fe2000f8e00ff */
[--C-:B------:R-:W-:Y:S01]  /*0290*/  SHF.R.S32.HI R152, RZ, 0x5, R153.reuse ;  /* 0x00000005ff987819 */ /* 0x100fe20000011499 */
[C---:B------:R-:W-:Y:S01]  /*02a0*/  IMAD.IADD R10, R143.reuse, 0x1, -R10 ;  /* 0x000000018f0a7824 */ /* 0x040fe200078e0a0a */
[----:B------:R-:W-:Y:S01]  /*02b0*/  SHF.R.S32.HI R3, RZ, 0x3, R8 ;  /* 0x00000003ff037819 */ /* 0x000fe20000011408 */
[----:B------:R-:W-:Y:S01]  /*02c0*/  IMAD.IADD R0, R143, 0x1, -R0 ;  /* 0x000000018f007824 */ /* 0x000fe200078e0a00 */
[----:B------:R-:W-:Y:S01]  /*02d0*/  SHF.R.S32.HI R153, RZ, 0x1f, R153 ;  /* 0x0000001fff997819 */ /* 0x000fe20000011499 */
[----:B------:R-:W-:Y:S01]  /*02e0*/  UIADD3 UR6, UR4, 0xa000, URZ ;  /* 0x0000a00004067890 */ /* 0x000fe2000fffe03f */
[----:B------:R-:W-:Y:S01]  /*02f0*/  SHF.R.S32.HI R13, RZ, 0x1f, R7 ;  /* 0x0000001fff0d7819 */ /* 0x000fe20000011407 */
[----:B------:R-:W-:Y:S01]  /*0300*/  IMAD.SHL.U32 R3, R3, 0x40, RZ ;  /* 0x0000004003037824 */ /* 0x000fe200078e00ff */
[----:B------:R-:W-:Y:S01]  /*0310*/  LEA.HI R7, R7, R6, RZ, 0x1 ;  /* 0x0000000607077211 */ /* 0x000fe200078f08ff */
[----:B------:R-:W-:Y:S01]  /*0320*/  IMAD.U32 R154, RZ, RZ, UR5 ;  /* 0x00000005ff9a7e24 */ /* 0x000fe2000f8e00ff */
[----:B------:R-:W-:Y:S01]  /*0330*/  LOP3.LUT R4, R8, 0xfffffff8, RZ, 0xc0, !PT ;  /* 0xfffffff808047812 */ /* 0x000fe200078ec0ff */
[----:B------:R-:W-:Y:S01]  /*0340*/  IMAD.U32 R160, RZ, RZ, UR5 ;  /* 0x00000005ffa07e24 */ /* 0x000fe2000f8e00ff */
[----:B------:R-:W-:Y:S01]  /*0350*/  LEA.HI R153, R153, R152, RZ, 0x2 ;  /* 0x0000009899997211 */ /* 0x000fe200078f10ff */
[----:B------:R-:W-:Y:S01]  /*0360*/  UIADD3 UR5, UR4, 0x6000, URZ ;  /* 0x0000600004057890 */ /* 0x000fe2000fffe03f */
[----:B------:R-:W-:Y:S01]  /*0370*/  LOP3.LUT R7, R7, 0x7fffffe, RZ, 0xc0, !PT ;  /* 0x07fffffe07077812 */ /* 0x000fe200078ec0ff */
[----:B------:R-:W-:Y:S01]  /*0380*/  IMAD.IADD R143, R143, 0x1, -R4 ;  /* 0x000000018f8f7824 */ /* 0x000fe200078e0a04 */
[----:B------:R-:W-:Y:S01]  /*0390*/  LOP3.LUT R153, R153, 0xfffffffc, RZ, 0xc0, !PT ;  /* 0xfffffffc99997812 */ /* 0x000fe200078ec0ff */
[----:B------:R-:W-:Y:S01]  /*03a0*/  IMAD.SHL.U32 R4, R10, 0x8, RZ ;  /* 0x000000080a047824 */ /* 0x000fe200078e00ff */
[----:B------:R-:W-:Y:S01]  /*03b0*/  LOP3.LUT R3, R3, 0xc0, RZ, 0xc0, !PT ;  /* 0x000000c003037812 */ /* 0x000fe200078ec0ff */
[----:B------:R-:W-:Y:S01]  /*03c0*/  IMAD.IADD R7, R6, 0x1, -R7 ;  /* 0x0000000106077824 */ /* 0x000fe200078e0a07 */
[----:B------:R-:W-:Y:S01]  /*03d0*/  SHF.R.S32.HI R5, RZ, 0x4, R2 ;  /* 0x00000004ff057819 */ /* 0x000fe20000011402 */
[C---:B------:R-:W-:Y:S01]  /*03e0*/  IMAD.IADD R153, R152.reuse, 0x1, -R153 ;  /* 0x0000000198997824 */ /* 0x040fe200078e0a99 */
[----:B------:R-:W-:Y:S01]  /*03f0*/  LOP3.LUT R4, R3, 0x18, R4, 0xf8, !PT ;  /* 0x0000001803047812 */ /* 0x000fe200078ef804 */
[----:B------:R-:W-:Y:S01]  /*0400*/  IMAD R152, R152, 0x8, R7 ;  /* 0x0000000898987824 */ /* 0x000fe200078e0207 */
[----:B------:R-:W-:Y:S01]  /*0410*/  SHF.R.U32.HI R3, RZ, 0x3, R3 ;  /* 0x00000003ff037819 */ /* 0x000fe20000011603 */
[----:B------:R-:W-:Y:S01]  /*0420*/  IMAD.SHL.U32 R10, R10, 0x2, RZ ;  /* 0x000000020a0a7824 */ /* 0x000fe200078e00ff */
[----:B------:R-:W-:-:S02]  /*0430*/  LEA.HI R2, R2, R5, RZ, 0x1 ;  /* 0x0000000502027211 */ /* 0x000fc400078f08ff */
[----:B------:R-:W-:Y:S01]  /*0440*/  LEA.HI R7, R143, R143, RZ, 0x1 ;  /* 0x0000008f8f077211 */ /* 0x000fe200078f08ff */
[----:B------:R-:W-:Y:S01]  /*0450*/  IMAD R169, R153, 0x200, R10 ;  /* 0x0000020099a97824 */ /* 0x000fe200078e020a */
[----:B------:R-:W-:Y:S02]  /*0460*/  SHF.R.S32.HI R11, RZ, 0x1f, R0 ;  /* 0x0000001fff0b7819 */ /* 0x000fe40000011400 */
[----:B------:R-:W-:Y:S02]  /*0470*/  LOP3.LUT R3, R4, R3, RZ, 0x3c, !PT ;  /* 0x0000000304037212 */ /* 0x000fe400078e3cff */
[----:B------:R-:W-:Y:S02]  /*0480*/  LOP3.LUT R2, R2, 0xfffffffe, RZ, 0xc0, !PT ;  /* 0xfffffffe02027812 */ /* 0x000fe400078ec0ff */
[----:B------:R-:W-:Y:S01]  /*0490*/  LOP3.LUT R4, R7, 0x7fffffe, RZ, 0xc0, !PT ;  /* 0x07fffffe07047812 */ /* 0x000fe200078ec0ff */
[----:B------:R-:W-:Y:S01]  /*04a0*/  IMAD.U32 R152, R152, 0x20, R3 ;  /* 0x0000002098987824 */ /* 0x000fe200078e0003 */
[----:B------:R-:W-:Y:S01]  /*04b0*/  LEA.HI R11, R11, R0, RZ, 0x2 ;  /* 0x000000000b0b7211 */ /* 0x000fe200078f10ff */
[----:B------:R-:W-:Y:S01]  /*04c0*/  IMAD.IADD R2, R5, 0x1, -R2 ;  /* 0x0000000105027824 */ /* 0x000fe200078e0a02 */
[----:B------:R-:W-:Y:S01]  /*04d0*/  LEA.HI R0, R9, R9, RZ, 0x1 ;  /* 0x0000000909007211 */ /* 0x000fe200078f08ff */
[----:B------:R-:W-:Y:S01]  /*04e0*/  IMAD.IADD R15, R143, 0x1, -R4 ;  /* 0x000000018f0f7824 */ /* 0x000fe200078e0a04 */
[----:B------:R-:W-:Y:S01]  /*04f0*/  LEA.HI R13, R13, R6, RZ, 0x3 ;  /* 0x000000060d0d7211 */ /* 0x000fe200078f18ff */
[----:B------:R-:W-:Y:S01]  /*0500*/  IMAD.SHL.U32 R143, R143, 0x40, RZ ;  /* 0x000000408f8f7824 */ /* 0x000fe200078e00ff */
[--C-:B------:R-:W-:Y:S01]  /*0510*/  SHF.R.S32.HI R4, RZ, 0x1, R0.reuse ;  /* 0x00000001ff047819 */ /* 0x100fe20000011400 */
[C---:B------:R-:W-:Y:S01]  /*0520*/  IMAD.SHL.U32 R148, R2.reuse, 0x8, RZ ;  /* 0x0000000802947824 */ /* 0x040fe200078e00ff */
[----:B------:R-:W-:Y:S01]  /*0530*/  SHF.R.S32.HI R5, RZ, 0x1f, R0 ;  /* 0x0000001fff057819 */ /* 0x000fe20000011400 */
[----:B------:R-:W-:Y:S01]  /*0540*/  IMAD.SHL.U32 R147, R2, 0x10, RZ ;  /* 0x0000001002937824 */ /* 0x000fe200078e00ff */
[----:B------:R-:W-:-:S02]  /*0550*/  LOP3.LUT R13, R13, 0xfffffff8, RZ, 0xc0, !PT ;  /* 0xfffffff80d0d7812 */ /* 0x000fc400078ec0ff */
[----:B------:R-:W-:Y:S02]  /*0560*/  LEA.HI R5, R5, R4, RZ, 0x2 ;  /* 0x0000000405057211 */ /* 0x000fe400078f10ff */
[----:B------:R-:W-:Y:S01]  /*0570*/  SHF.R.S32.HI R7, RZ, 0x1, R7 ;  /* 0x00000001ff077819 */ /* 0x000fe20000011407 */
[----:B------:R-:W-:Y:S01]  /*0580*/  IMAD.IADD R13, R6, 0x1, -R13 ;  /* 0x00000001060d7824 */ /* 0x000fe200078e0a0d */
[----:B------:R-:W-:Y:S02]  /*0590*/  SHF.R.S32.HI R6, RZ, 0x1f, R9 ;  /* 0x0000001fff067819 */ /* 0x000fe40000011409 */
[----:B------:R-:W-:Y:S02]  /*05a0*/  LOP3.LUT R5, R5, 0xfffffffc, RZ, 0xc0, !PT ;  /* 0xfffffffc05057812 */ /* 0x000fe400078ec0ff */
[----:B------:R-:W-:Y:S02]  /*05b0*/  LEA.HI R3, R6, R9, RZ, 0x3 ;  /* 0x0000000906037211 */ /* 0x000fe400078f18ff */
[----:B------:R-:W-:Y:S01]  /*05c0*/  LOP3.LUT R0, R0, 0x7fffffe, RZ, 0xc0, !PT ;  /* 0x07fffffe00007812 */ /* 0x000fe200078ec0ff */
[----:B------:R-:W-:Y:S01]  /*05d0*/  IMAD.IADD R5, R4, 0x1, -R5 ;  /* 0x0000000104057824 */ /* 0x000fe200078e0a05 */
[----:B------:R-:W-:Y:S01]  /*05e0*/  LOP3.LUT R142, R3, 0xfffffff8, RZ, 0xc0, !PT ;  /* 0xfffffff8038e7812 */ /* 0x000fe200078ec0ff */
[----:B------:R-:W-:Y:S01]  /*05f0*/  IMAD.SHL.U32 R4, R153, 0x10, RZ ;  /* 0x0000001099047824 */ /* 0x000fe200078e00ff */
[C---:B------:R-:W-:Y:S01]  /*0600*/  LOP3.LUT P0, RZ, R7.reuse, 0x2, RZ, 0xc0, !PT ;  /* 0x0000000207ff7812 */ /* 0x040fe2000780c0ff */
[----:B------:R-:W-:Y:S01]  /*0610*/  IMAD.SHL.U32 R7, R7, 0x40, RZ ;  /* 0x0000004007077824 */ /* 0x000fe200078e00ff */
[----:B------:R-:W-:Y:S01]  /*0620*/  LOP3.LUT R143, R143, 0x1c0, RZ, 0xc0, !PT ;  /* 0x000001c08f8f7812 */ /* 0x000fe200078ec0ff */
[----:B------:R-:W-:Y:S01]  /*0630*/  IMAD.IADD R0, R9, 0x1, -R0 ;  /* 0x0000000109007824 */ /* 0x000fe200078e0a00 */
[----:B------:R-:W-:Y:S01]  /*0640*/  LOP3.LUT R6, R13, 0x1, RZ, 0xc0, !PT ;  /* 0x000000010d067812 */ /* 0x000fe200078ec0ff */
[----:B------:R-:W-:Y:S01]  /*0650*/  IMAD.IADD R142, R9, 0x1, -R142 ;  /* 0x00000001098e7824 */ /* 0x000fe200078e0a8e */
[----:B------:R-:W-:-:S02]  /*0660*/  LEA.HI.SX32 R150, R11, R4, 0x1e ;  /* 0x000000040b967211 */ /* 0x000fc400078ff2ff */
[----:B------:R-:W-:Y:S02]  /*0670*/  LOP3.LUT R11, R143, 0x30, R4, 0xf8, !PT ;  /* 0x000000308f0b7812 */ /* 0x000fe400078ef804 */
[----:B------:R-:W-:Y:S02]  /*0680*/  LEA.HI R9, R13, R13, RZ, 0x1 ;  /* 0x0000000d0d097211 */ /* 0x000fe400078f08ff */
[----:B------:R-:W-:Y:S02]  /*0690*/  LOP3.LUT R7, R7, 0xc0, RZ, 0xc0, !PT ;  /* 0x000000c007077812 */ /* 0x000fe400078ec0ff */
[----:B------:R-:W-:Y:S02]  /*06a0*/  SHF.R.S32.HI R151, RZ, 0x7, R151 ;  /* 0x00000007ff977819 */ /* 0x000fe40000011497 */
[----:B------:R-:W-:Y:S02]  /*06b0*/  ISETP.NE.U32.AND P6, PT, R6, 0x1, PT ;  /* 0x000000010600780c */ /* 0x000fe40003fc5070 */
[----:B------:R-:W-:Y:S01]  /*06c0*/  LOP3.LUT P5, RZ, R13, 0x2, RZ, 0xc0, !PT ;  /* 0x000000020dff7812 */ /* 0x000fe200078ac0ff */
[----:B------:R-:W-:Y:S01]  /*06d0*/  IMAD R146, R151, 0x8, R2 ;  /* 0x0000000897927824 */ /* 0x000fe200078e0202 */
[----:B------:R-:W-:Y:S01]  /*06e0*/  LOP3.LUT P4, RZ, R13, 0x4, RZ, 0xc0, !PT ;  /* 0x000000040dff7812 */ /* 0x000fe2000788c0ff */
[----:B------:R-:W-:Y:S01]  /*06f0*/  IMAD R158, R151, 0x2000, R10 ;  /* 0x00002000979e7824 */ /* 0x000fe200078e020a */
[--C-:B------:R-:W-:Y:S01]  /*0700*/  LOP3.LUT R6, R11, 0x8, R8.reuse, 0xf8, !PT ;  /* 0x000000080b067812 */ /* 0x100fe200078ef808 */
[----:B------:R-:W-:Y:S01]  /*0710*/  IMAD.SHL.U32 R11, R13, 0x40, RZ ;  /* 0x000000400d0b7824 */ /* 0x000fe200078e00ff */
[----:B------:R-:W-:Y:S01]  /*0720*/  LOP3.LUT R4, R9, 0x3fffffe, RZ, 0xc0, !PT ;  /* 0x03fffffe09047812 */ /* 0x000fe200078ec0ff */
[----:B------:R-:W-:Y:S01]  /*0730*/  IMAD R146, R146, 0x8, R15 ;  /* 0x0000000892927824 */ /* 0x000fe200078e020f */
[----:B------:R-:W-:-:S02]  /*0740*/  LOP3.LUT R8, R7, 0x8, R8, 0xf8, !PT ;  /* 0x0000000807087812 */ /* 0x000fc400078ef808 */
[----:B------:R-:W-:Y:S01]  /*0750*/  SHF.R.U32.HI R7, RZ, 0x3, R7 ;  /* 0x00000003ff077819 */ /* 0x000fe20000011607 */
[----:B------:R-:W-:Y:S01]  /*0760*/  IMAD.IADD R4, R13, 0x1, -R4 ;  /* 0x000000010d047824 */ /* 0x000fe200078e0a04 */
[----:B------:R-:W-:Y:S02]  /*0770*/  SHF.R.S32.HI R9, RZ, 0x1, R9 ;  /* 0x00000001ff097819 */ /* 0x000fe40000011409 */
[C---:B------:R-:W-:Y:S01]  /*0780*/  R2P PR, R142.reuse, 0x6 ;  /* 0x000000068e007804 */ /* 0x040fe20000000000 */
[----:B------:R-:W-:Y:S01]  /*0790*/  IMAD.SHL.U32 R142, R142, 0x40, RZ ;  /* 0x000000408e8e7824 */ /* 0x000fe200078e00ff */
[----:B------:R-:W-:Y:S01]  /*07a0*/  LOP3.LUT R7, R8, R7, RZ, 0x3c, !PT ;  /* 0x0000000708077212 */ /* 0x000fe200078e3cff */
[----:B------:R-:W-:Y:S01]  /*07b0*/  IMAD.SHL.U32 R8, R153, 0x400, RZ ;  /* 0x0000040099087824 */ /* 0x000fe200078e00ff */
[----:B------:R-:W-:Y:S01]  /*07c0*/  SHF.R.U32.HI R143, RZ, 0x3, R143 ;  /* 0x00000003ff8f7819 */ /* 0x000fe2000001168f */
[----:B------:R-:W-:Y:S01]  /*07d0*/  IMAD R169, R4, 0x20, R169 ;  /* 0x0000002004a97824 */ /* 0x000fe200078e02a9 */
[C---:B------:R-:W-:Y:S01]  /*07e0*/  LOP3.LUT P3, RZ, R9.reuse, 0x2, RZ, 0xc0, !PT ;  /* 0x0000000209ff7812 */ /* 0x040fe2000786c0ff */
[----:B------:R-:W-:Y:S01]  /*07f0*/  IMAD.SHL.U32 R9, R9, 0x40, RZ ;  /* 0x0000004009097824 */ /* 0x000fe200078e00ff */
[----:B------:R-:W-:Y:S01]  /*0800*/  LOP3.LUT R142, R142, 0x1c0, RZ, 0xc0, !PT ;  /* 0x000001c08e8e7812 */ /* 0x000fe200078ec0ff */
[----:B------:R-:W-:Y:S01]  /*0810*/  IMAD.U32 R146, R146, 0x20, R7 ;  /* 0x0000002092927824 */ /* 0x000fe200078e0007 */
[----:B------:R-:W-:-:S02]  /*0820*/  LOP3.LUT R11, R11, 0x1c0, RZ, 0xc0, !PT ;  /* 0x000001c00b0b7812 */ /* 0x000fc400078ec0ff */
[----:B------:R-:W-:Y:S01]  /*0830*/  LOP3.LUT R143, R6, R143, RZ, 0x3c, !PT ;  /* 0x0000008f068f7212 */ /* 0x000fe200078e3cff */
[----:B------:R-:W-:Y:S01]  /*0840*/  IMAD.SHL.U32 R6, R151, 0x8, RZ ;  /* 0x0000000897067824 */ /* 0x000fe200078e00ff */
[----:B------:R-:W-:Y:S01]  /*0850*/  SHF.R.S32.HI R3, RZ, 0x3, R3 ;  /* 0x00000003ff037819 */ /* 0x000fe20000011403 */
[----:B------:R-:W-:Y:S01]  /*0860*/  IMAD.SHL.U32 R146, R146, 0x2, RZ ;  /* 0x0000000292927824 */ /* 0x000fe200078e00ff */
[----:B------:R-:W-:Y:S01]  /*0870*/  LOP3.LUT R9, R9, 0xc0, RZ, 0xc0, !PT ;  /* 0x000000c009097812 */ /* 0x000fe200078ec0ff */
[----:B------:R-:W-:Y:S01]  /*0880*/  IMAD R143, R2, 0x200, R143 ;  /* 0x00000200028f7824 */ /* 0x000fe200078e028f */
[----:B------:R-:W-:Y:S01]  /*0890*/  LOP3.LUT R148, R148, 0x8, RZ, 0xc0, !PT ;  /* 0x0000000894947812 */ /* 0x000fe200078ec0ff */
[C---:B------:R-:W-:Y:S01]  /*08a0*/  IMAD R0, R3.reuse, 0x8, R0 ;  /* 0x0000000803007824 */ /* 0x040fe200078e0200 */
[----:B------:R-:W-:Y:S01]  /*08b0*/  SHF.R.U32.HI R7, RZ, 0x3, R142 ;  /* 0x00000003ff077819 */ /* 0x000fe2000001168e */
[----:B------:R-:W-:Y:S01]  /*08c0*/  IMAD R3, R3, 0x200, R8 ;  /* 0x0000020003037824 */ /* 0x000fe200078e0208 */
[----:B------:R-:W-:Y:S01]  /*08d0*/  LEA.HI R11, R11, R11, RZ, 0x1d ;  /* 0x0000000b0b0b7211 */ /* 0x000fe200078fe8ff */
[----:B------:R-:W-:Y:S01]  /*08e0*/  IMAD.SHL.U32 R0, R0, 0x20, RZ ;  /* 0x0000002000007824 */ /* 0x000fe200078e00ff */
[----:B------:R-:W-:-:S02]  /*08f0*/  SEL R145, R144, 0xffffffe0, !P0 ;  /* 0xffffffe090917807 */ /* 0x000fc40004000000 */
[----:B------:R-:W-:Y:S02]  /*0900*/  LOP3.LUT R6, R6, 0x8, RZ, 0xc0, !PT ;  /* 0x0000000806067812 */ /* 0x000fe400078ec0ff */
[C---:B------:R-:W-:Y:S01]  /*0910*/  LOP3.LUT P0, RZ, R5.reuse, 0x2, RZ, 0xc0, !PT ;  /* 0x0000000205ff7812 */ /* 0x040fe2000780c0ff */
[----:B------:R-:W-:Y:S01]  /*0920*/  IMAD.SHL.U32 R5, R5, 0x40, RZ ;  /* 0x0000004005057824 */ /* 0x000fe200078e00ff */
[----:B------:R-:W-:Y:S02]  /*0930*/  SHF.R.U32.HI R2, RZ, 0x3, R9 ;  /* 0x00000003ff027819 */ /* 0x000fe40000011609 */
[----:B------:R-:W-:Y:S02]  /*0940*/  LOP3.LUT R142, R7, R142, R148, 0x1e, !PT ;  /* 0x0000008e078e7212 */ /* 0x000fe400078e1e94 */
[----:B------:R-:W-:Y:S02]  /*0950*/  IADD3 R158, R11, R158, R8 ;  /* 0x0000009e0b9e7210 */ /* 0x000fe40007ffe008 */
[----:B------:R-:W-:Y:S01]  /*0960*/  LOP3.LUT R2, R2, R9, R6, 0x1e, !PT ;  /* 0x0000000902027212 */ /* 0x000fe200078e1e06 */
[----:B------:R-:W-:Y:S01]  /*0970*/  IMAD.IADD R142, R3, 0x1, R142 ;  /* 0x00000001038e7824 */ /* 0x000fe200078e028e */
[----:B------:R-:W-:Y:S01]  /*0980*/  LOP3.LUT R5, R5, 0xc0, RZ, 0xc0, !PT ;  /* 0x000000c005057812 */ /* 0x000fe200078ec0ff */
[----:B------:R-:W-:Y:S01]  /*0990*/  IMAD R3, R153, 0x200, R0 ;  /* 0x0000020099037824 */ /* 0x000fe200078e0200 */
[----:B------:R-:W-:Y:S01]  /*09a0*/  LEA R158, R158, UR4, 0x1 ;  /* 0x000000049e9e7c11 */ /* 0x000fe2000f8e08ff */
[----:B------:R-:W-:Y:S01]  /*09b0*/  IMAD.IADD R169, R2, 0x1, R169 ;  /* 0x0000000102a97824 */ /* 0x000fe200078e02a9 */
[----:B------:R-:W-:-:S02]  /*09c0*/  SHF.R.U32.HI R4, RZ, 0x3, R5 ;  /* 0x00000003ff047819 */ /* 0x000fc40000011605 */
[----:B------:R-:W-:Y:S01]  /*09d0*/  SEL R167, R167, 0x10, !P6 ;  /* 0x00000010a7a77807 */ /* 0x000fe20007000000 */
[----:B------:R-:W-:Y:S01]  /*09e0*/  VIADD R162, R158, 0x40 ;  /* 0x000000409ea27836 */ /* 0x000fe20000000000 */
[----:B------:R-:W-:Y:S01]  /*09f0*/  LEA R142, R142, UR6, 0x1 ;  /* 0x000000068e8e7c11 */ /* 0x000fe2000f8e08ff */
[----:B------:R-:W-:Y:S01]  /*0a00*/  @P4 VIADD R162, R158, 0xffffffc0 ;  /* 0xffffffc09ea24836 */ /* 0x000fe20000000000 */
[----:B------:R-:W-:Y:S01]  /*0a10*/  LOP3.LUT R147, R6, 0x10, R147, 0xf8, !PT ;  /* 0x0000001006937812 */ /* 0x000fe200078ef893 */
        /* <DEDUP_REMOVED lines=9> */
[----:B------:R-:W-:Y:S01]  /*0ab0*/  LOP3.LUT R147, R4, R147, R5, 0x1e, !PT ;  /* 0x0000009304937212 */ /* 0x000fe200078e1e05 */
[--C-:B------:R-:W-:Y:S01]  /*0ac0*/  IMAD.IADD R163, R158, 0x1, R165.reuse ;  /* 0x000000019ea37824 */ /* 0x100fe200078e02a5 */
[----:B------:R-:W-:Y:S01]  /*0ad0*/  SEL R144, R144, 0xffffffe0, !P0 ;  /* 0xffffffe090907807 */ /* 0x000fe20004000000 */
[----:B------:R-:W-:Y:S01]  /*0ae0*/  IMAD.IADD R170, R164, 0x1, R165 ;  /* 0x00000001a4aa7824 */ /* 0x000fe200078e02a5 */
[----:B------:R-:W-:Y:S01]  /*0af0*/  LEA R143, R143, UR4, 0x1 ;  /* 0x000000048f8f7c11 */ /* 0x000fe2000f8e08ff */
[----:B------:R-:W-:Y:S01]  /*0b00*/  IMAD.IADD R166, R165, 0x1, R162 ;  /* 0x00000001a5a67824 */ /* 0x000fe200078e02a2 */
[----:B------:R-:W-:Y:S01]  /*0b10*/  IADD3 R145, R145, UR5, R146 ;  /* 0x0000000591917c10 */ /* 0x000fe2000fffe092 */
[----:B------:R-:W-:-:S02]  /*0b20*/  VIADD R168, R169, 0x20 ;  /* 0x00000020a9a87836 */ /* 0x000fc40000000000 */
[----:B------:R-:W-:Y:S02]  /*0b30*/  IMAD.IADD R140, R142, 0x1, R136 ;  /* 0x000000018e8c7824 */ /* 0x000fe400078e0288 */
[----:B------:R-:W-:Y:S02]  /*0b40*/  IMAD.IADD R147, R0, 0x1, R147 ;  /* 0x0000000100937824 */ /* 0x000fe400078e0293 */
[----:B------:R-:W-:Y:S02]  /*0b50*/  IMAD.IADD R165, R165, 0x1, R167 ;  /* 0x00000001a5a57824 */ /* 0x000fe400078e02a7 */
[----:B------:R-:W-:Y:S02]  /*0b60*/  @P3 VIADD R168, R169, 0xffffffe0 ;  /* 0xffffffe0a9a83836 */ /* 0x000fe40000000000 */
[----:B------:R-:W-:Y:S02]  /*0b70*/  IMAD.IADD R136, R136, 0x1, R141 ;  /* 0x0000000188887824 */ /* 0x000fe400078e028d */
[----:B------:R-:W-:-:S02]  /*0b80*/  VIADD R137, R141, 0x2000 ;  /* 0x000020008d897836 */ /* 0x000fc40000000000 */
[C---:B------:R-:W-:Y:S02]  /*0b90*/  VIADD R3, R141.reuse, 0x4000 ;  /* 0x000040008d037836 */ /* 0x040fe40000000000 */
[----:B------:R-:W-:-:S07]  /*0ba0*/  VIADD R2, R141, 0x6000 ;  /* 0x000060008d027836 */ /* 0x000fce0000000000 */
.L_x_829:
        /* <DEDUP_REMOVED lines=13> */
[----:B------:R-:W-:Y:S02]  /*0c80*/  UIADD3 UR13, UP2, UR16, UR10, URZ ;  /* 0x0000000a100d7290 */ /* 0x000fe4000ff5e03f */
[----:B------:R-:W-:Y:S02]  /*0c90*/  @UP3 UIADD3.X UR7, UR5, UR7, URZ, UP0, !UPT ;  /* 0x0000000705073290 */ /* 0x000fe400087fe43f */
[----:B------:R-:W-:Y:S01]  /*0ca0*/  UISETP.NE.U32.AND UP0, UPT, UR10, URZ, UPT ;  /* 0x0000003f0a00728c */ /* 0x000fe2000bf05070 */
[----:B--2---:R-:W-:Y:S01]  /*0cb0*/  IMAD.U32 R12, RZ, RZ, UR6 ;  /* 0x00000006ff0c7e24 */ /* 0x004fe2000f8e00ff */
[----:B------:R-:W-:-:S02]  /*0cc0*/  @UP4 UIADD3 UR8, UP1, UR16, UR8, URZ ;  /* 0x0000000810084290 */ /* 0x000fc4000ff3e03f */
[----:B------:R-:W-:Y:S01]  /*0cd0*/  UIADD3.X UR12, UR5, UR11, URZ, UP2, !UPT ;  /* 0x0000000b050c7290 */ /* 0x000fe200097fe43f */
[----:B------:R-:W-:Y:S01]  /*0ce0*/  IMAD.U32 R13, RZ, RZ, UR7 ;  /* 0x00000007ff0d7e24 */ /* 0x000fe2000f8e00ff */
[----:B------:R-:W-:Y:S01]  /*0cf0*/  UISETP.NE.AND.EX UP2, UPT, UR11, URZ, UPT, UP0 ;  /* 0x0000003f0b00728c */ /* 0x000fe2000bf45300 */
[----:B------:R-:W-:Y:S02]  /*0d00*/  ULDC.U8 UR17, c[0x0][0x3c2] ;  /* 0x0000f08000117ab9 */ /* 0x000fe40000000000 */
[----:B------:R-:W-:Y:S01]  /*0d10*/  ULDC.64 UR10, c[0x0][0x2f8] ;  /* 0x0000be00000a7ab9 */ /* 0x000fe20000000a00 */
[----:B------:R-:W-:Y:S01]  /*0d20*/  @UP4 UIADD3.X UR9, UR5, UR9, URZ, UP1, !UPT ;  /* 0x0000000905094290 */ /* 0x000fe20008ffe43f */
[----:B-1----:R-:W-:Y:S01]  /*0d30*/  IMAD.U32 R14, RZ, RZ, UR8 ;  /* 0x00000008ff0e7e24 */ /* 0x002fe2000f8e00ff */
[----:B------:R-:W-:Y:S01]  /*0d40*/  UISETP.NE.AND UP1, UPT, UR17, URZ, UPT ;  /* 0x0000003f1100728c */ /* 0x000fe2000bf25270 */
[----:B------:R-:W2:Y:S01]  /*0d50*/  @P0 LDG.E R0, desc[UR14][R12.64] ;  /* 0x0000000e0c000981 */ /* 0x000ea2000c1e1900 */
[----:B------:R-:W-:Y:S01]  /*0d60*/  UISETP.EQ.U32.AND UP4, UPT, UR10, URZ, UPT ;  /* 0x0000003f0a00728c */ /* 0x000fe2000bf82070 */
[----:B------:R-:W-:Y:S01]  /*0d70*/  PLOP3.LUT P3, PT, PT, PT, UP2, 0x80, 0x0 ;  /* 0x000000000000781c */ /* 0x000fe20003f6f028 */
[----:B------:R-:W-:-:S02]  /*0d80*/  IMAD.U32 R15, RZ, RZ, UR9 ;  /* 0x00000009ff0f7e24 */ /* 0x000fc4000f8e00ff */
[----:B------:R-:W-:Y:S02]  /*0d90*/  UISETP.EQ.OR.EX UP4, UPT, UR11, URZ, !UP1, UP4 ;  /* 0x0000003f0b00728c */ /* 0x000fe4000cf82740 */
[----:B------:R-:W-:Y:S01]  /*0da0*/  UIADD3 UR6, UP0, UR16, UR10, URZ ;  /* 0x0000000a10067290 */ /* 0x000fe2000ff1e03f */
[----:B---3--:R-:W3:Y:S03]  /*0db0*/  @P1 LDG.E R5, desc[UR14][R14.64] ;  /* 0x0000000e0e051981 */ /* 0x008ee6000c1e1900 */
[----:B------:R-:W-:Y:S01]  /*0dc0*/  PLOP3.LUT P2, PT, PT, PT, UP4, 0x80, 0x0 ;  /* 0x000000000000781c */ /* 0x000fe20003f4f048 */
[----:B------:R-:W-:Y:S01]  /*0dd0*/  UIADD3.X UR5, UR5, UR11, URZ, UP0, !UPT ;  /* 0x0000000b05057290 */ /* 0x000fe200087fe43f */
[----:B----4-:R-:W-:Y:S02]  /*0de0*/  IMAD.U32 R10, RZ, RZ, UR13 ;  /* 0x0000000dff0a7e24 */ /* 0x010fe4000f8e00ff */
[----:B------:R-:W-:-:S02]  /*0df0*/  IMAD.U32 R11, RZ, RZ, UR12 ;  /* 0x0000000cff0b7e24 */ /* 0x000fc4000f8e00ff */
[----:B------:R-:W-:Y:S01]  /*0e00*/  IMAD.U32 R8, RZ, RZ, UR6 ;  /* 0x00000006ff087e24 */ /* 0x000fe2000f8e00ff */
[----:B------:R-:W-:Y:S01]  /*0e10*/  UMOV UR37, URZ ;  /* 0x0000003f00257c82 */ /* 0x000fe20008000000 */
[----:B------:R-:W-:Y:S01]  /*0e20*/  IMAD.U32 R9, RZ, RZ, UR5 ;  /* 0x00000005ff097e24 */ /* 0x000fe2000f8e00ff */
[----:B------:R-:W4:Y:S01]  /*0e30*/  @P3 LDG.E R7, desc[UR14][R10.64] ;  /* 0x0000000e0a073981 */ /* 0x000f22000c1e1900 */
[----:B------:R-:W-:Y:S01]  /*0e40*/  @!UP3 ULDC.64 UR6, c[0x0][0x318] ;  /* 0x0000c6000006bab9 */ /* 0x000fe20000000a00 */
[----:B------:R-:W-:Y:S02]  /*0e50*/  @!UP3 ULDC UR5, c[0x0][0x2cc] ;  /* 0x0000b3000005bab9 */ /* 0x000fe40000000800 */
[----:B-----5:R-:W5:Y:S04]  /*0e60*/  @P3 LDG.E R4, desc[UR14][R10.64+0x4] ;  /* 0x0000040e0a043981 */ /* 0x020f68000c1e1900 */
[----:B------:R-:W5:Y:S01]  /*0e70*/  @!P2 LDG.E R6, desc[UR14][R8.64] ;  /* 0x0000000e0806a981 */ /* 0x000f62000c1e1900 */
[----:B------:R-:W-:-:S04]  /*0e80*/  @!UP3 UISETP.NE.U32.AND UP0, UPT, UR6, URZ, UPT ;  /* 0x0000003f0600b28c */ /* 0x000fc8000bf05070 */
[----:B------:R-:W-:Y:S01]  /*0e90*/  @!UP3 UISETP.NE.AND.EX UP0, UPT, UR7, URZ, UPT, UP0 ;  /* 0x0000003f0700b28c */ /* 0x000fe2000bf05300 */
[----:B------:R-:W-:Y:S01]  /*0ea0*/  UMOV UR18, 0xffffffff ;  /* 0xffffffff00127882 */ /* 0x000fe20000000000 */
[----:B------:R-:W-:Y:S02]  /*0eb0*/  UMOV UR38, 0xffffffff ;  /* 0xffffffff00267882 */ /* 0x000fe40000000000 */
[----:B------:R-:W-:Y:S02]  /*0ec0*/  @!UP3 USEL UR7, UR5, URZ, UP0 ;  /* 0x0000003f0507b287 */ /* 0x000fe40008000000 */
[----:B------:R-:W-:Y:S01]  /*0ed0*/  USHF.L.U32 UR28, UR36, 0x7, URZ ;  /* 0x00000007241c7899 */ /* 0x000fe2000800063f */
[----:B------:R-:W-:Y:S01]  /*0ee0*/  ULDC UR5, c[0x0][0x2c8] ;  /* 0x0000b20000057ab9 */ /* 0x000fe20000000800 */
[----:B--2---:R-:W-:Y:S02]  /*0ef0*/  @P0 R2UR UR8, R0 ;  /* 0x00000000000802ca */ /* 0x004fe400000e0000 */
[----:B------:R-:W-:-:S04]  /*0f00*/  ISETP.NE.U32.AND P0, PT, RZ, UR10, PT ;  /* 0x0000000aff007c0c */ /* 0x000fc8000bf05070 */
[----:B------:R-:W-:Y:S02]  /*0f10*/  ISETP.NE.AND.EX P0, PT, RZ, UR11, PT, P0 ;  /* 0x0000000bff007c0c */ /* 0x000fe4000bf05300 */
[----:B---3--:R-:W-:Y:S02]  /*0f20*/  @P1 R2UR UR37, R5 ;  /* 0x00000000052512ca */ /* 0x008fe400000e0000 */
[----:B----4-:R-:W-:-:S11]  /*0f30*/  @P3 R2UR UR18, R7 ;  /* 0x00000000071232ca */ /* 0x010fd600000e0000 */
        /* <DEDUP_REMOVED lines=10> */
.L_x_801:
        /* <DEDUP_REMOVED lines=26> */
[----:B------:R-:W-:Y:S01]  /*1180*/  ULDC UR39, c[0x0][0x2dc] ;  /* 0x0000b70000277ab9 */ /* 0x000fe20000000800 */
[----:B------:R-:W1:Y:S01]  /*1190*/  I2F.RP R8, R6 ;  /* 0x0000000600087306 */ /* 0x000e620000209400 */
[----:B------:R-:W-:Y:S01]  /*11a0*/  ULDC UR61, c[0x0][0x270] ;  /* 0x00009c00003d7ab9 */ /* 0x000fe20000000800 */
[----:B------:R-:W-:-:S02]  /*11b0*/  @UP0 UIADD3 UR7, UR37, UR38, URZ ;  /* 0x0000002625070290 */ /* 0x000fc4000fffe03f */
[----:B--2---:R-:W-:Y:S02]  /*11c0*/  UIMAD.WIDE.U32 UR26, UR5, UR10, URZ ;  /* 0x0000000a051a72a5 */ /* 0x004fe4000f8e003f */
[----:B------:R-:W-:Y:S02]  /*11d0*/  @!UP1 UIMAD.WIDE.U32 UR40, UR45, UR8, URZ ;  /* 0x000000082d2892a5 */ /* 0x000fe4000f8e003f */
[----:B------:R-:W-:Y:S02]  /*11e0*/  UIMAD UR49, UR5, UR11, UR27 ;  /* 0x0000000b053172a4 */ /* 0x000fe4000f8e021b */
[----:B------:R-:W-:Y:S01]  /*11f0*/  @!UP1 UIMAD UR5, UR58, UR8, URZ ;  /* 0x000000083a0592a4 */ /* 0x000fe2000f8e023f */
[----:B------:R-:W-:Y:S01]  /*1200*/  @UP1 ULDC.64 UR10, c[0x0][0x420] ;  /* 0x00010800000a1ab9 */ /* 0x000fe20000000a00 */
[----:B------:R-:W-:Y:S01]  /*1210*/  UISETP.NE.AND UP4, UPT, UR25, URZ, UPT ;  /* 0x0000003f1900728c */ /* 0x000fe2000bf85270 */
[----:B-1----:R-:W1:Y:S01]  /*1220*/  MUFU.RCP R8, R8 ;  /* 0x0000000800087308 */ /* 0x002e620000001000 */
[----:B------:R-:W-:-:S02]  /*1230*/  @!UP1 UIMAD UR27, UR45, UR9, UR5 ;  /* 0x000000092d1b92a4 */ /* 0x000fc4000f8e0205 */
[----:B------:R-:W-:Y:S02]  /*1240*/  UIADD3 UR5, UR29, 0x7f, URZ ;  /* 0x0000007f1d057890 */ /* 0x000fe4000fffe03f */
[----:B------:R-:W-:Y:S02]  /*1250*/  @UP1 UIMAD.WIDE.U32 UR42, UR18, UR10, URZ ;  /* 0x0000000a122a12a5 */ /* 0x000fe4000f8e003f */
[----:B------:R-:W-:Y:S02]  /*1260*/  USHF.R.S32.HI UR20, URZ, 0x1f, UR5 ;  /* 0x0000001f3f147899 */ /* 0x000fe40008011405 */
[----:B------:R-:W-:Y:S02]  /*1270*/  UISETP.NE.AND UP3, UPT, UR24, URZ, UPT ;  /* 0x0000003f1800728c */ /* 0x000fe4000bf65270 */
[----:B------:R-:W-:Y:S02]  /*1280*/  ULEA.HI UR20, UR20, UR5, URZ, 0x7 ;  /* 0x0000000514147291 */ /* 0x000fe4000f8f383f */
[----:B------:R-:W-:-:S02]  /*1290*/  UIMAD.WIDE UR8, UR39, UR61, URZ ;  /* 0x0000003d270872a5 */ /* 0x000fc4000f8e023f */
[----:B------:R-:W-:Y:S01]  /*12a0*/  UIMAD UR50, UR57, UR39, URZ ;  /* 0x00000027393272a4 */ /* 0x000fe2000f8e023f */
[----:B-1----:R-:W-:Y:S01]  /*12b0*/  VIADD R8, R8, 0xffffffe ;  /* 0x0ffffffe08087836 */ /* 0x002fe20000000000 */
[----:B------:R-:W-:Y:S01]  /*12c0*/  @UP0 ULDC.64 UR24, c[0x0][0x248] ;  /* 0x0000920000180ab9 */ /* 0x000fe20000000a00 */
[----:B------:R-:W-:Y:S02]  /*12d0*/  UIMAD UR5, UR32, UR45, URZ ;  /* 0x0000002d200572a4 */ /* 0x000fe4000f8e023f */
[----:B------:R-:W1:Y:S01]  /*12e0*/  F2I.FTZ.U32.TRUNC.NTZ R9, R8 ;  /* 0x0000000800097305 */ /* 0x000e62000021f000 */
[----:B------:R-:W-:Y:S02]  /*12f0*/  USEL UR55, UR16, UR12, !UP1 ;  /* 0x0000000c10377287 */ /* 0x000fe4000c800000 */
[----:B------:R-:W-:Y:S02]  /*1300*/  UIADD3 UR39, UR17, UR22, URZ ;  /* 0x0000001611277290 */ /* 0x000fe4000fffe03f */
[----:B------:R-:W-:-:S02]  /*1310*/  @UP0 UIMAD.WIDE.U32 UR16, UR7, UR24, URZ ;  /* 0x00000018071002a5 */ /* 0x000fc4000f8e003f */
[----:B------:R-:W-:Y:S02]  /*1320*/  @UP1 UIMAD UR47, UR18, UR11, UR43 ;  /* 0x0000000b122f12a4 */ /* 0x000fe4000f8e022b */
[----:B------:R-:W-:Y:S02]  /*1330*/  @UP0 UIMAD UR7, UR7, UR25, URZ ;  /* 0x00000019070702a4 */ /* 0x000fe4000f8e023f */
[----:B------:R-:W-:Y:S02]  /*1340*/  UIMAD.WIDE.U32 UR10, UR45, UR59, URZ ;  /* 0x0000003b2d0a72a5 */ /* 0x000fe4000f8e003f */
[----:B------:R-:W-:Y:S01]  /*1350*/  UIMAD UR5, UR58, UR59, UR5 ;  /* 0x0000003b3a0572a4 */ /* 0x000fe2000f8e0205 */
[----:B-1----:R-:W-:Y:S01]  /*1360*/  IMAD.MOV R4, RZ, RZ, -R9 ;  /* 0x000000ffff047224 */ /* 0x002fe200078e0a09 */
[----:B------:R-:W-:Y:S01]  /*1370*/  UIMAD UR21, UR18, UR35, URZ ;  /* 0x00000023121572a4 */ /* 0x000fe2000f8e023f */
[----:B------:R-:W-:Y:S01]  /*1380*/  IMAD.MOV.U32 R8, RZ, RZ, RZ ;  /* 0x000000ffff087224 */ /* 0x000fe200078e00ff */
[----:B------:R-:W-:Y:S01]  /*1390*/  @UP0 UIADD3 UR48, UR17, UR7, URZ ;  /* 0x0000000711300290 */ /* 0x000fe2000fffe03f */
[----:B------:R-:W-:Y:S01]  /*13a0*/  IMAD R5, R4, R6, RZ ;  /* 0x0000000604057224 */ /* 0x000fe200078e02ff */
[----:B------:R-:W-:Y:S01]  /*13b0*/  IABS R4, UR57 ;  /* 0x0000003900047c13 */ /* 0x000fe20008000000 */
[----:B------:R-:W-:-:S02]  /*13c0*/  UIMAD UR7, UR9, UR10, URZ ;  /* 0x0000000a090772a4 */ /* 0x000fc4000f8e023f */
[----:B------:R-:W-:Y:S01]  /*13d0*/  IMAD.HI.U32 R5, R9, R5, R8 ;  /* 0x0000000509057227 */ /* 0x000fe200078e0008 */
[----:B------:R-:W-:Y:S02]  /*13e0*/  UIADD3 UR5, UR11, UR5, URZ ;  /* 0x000000050b057290 */ /* 0x000fe4000fffe03f */
[----:B------:R-:W-:Y:S02]  /*13f0*/  @UP1 UIADD3 UR39, UR13, UR21, URZ ;  /* 0x000000150d271290 */ /* 0x000fe4000fffe03f */
[----:B------:R-:W-:Y:S01]  /*1400*/  UIMAD.WIDE.U32 UR12, UR8, UR10, URZ ;  /* 0x0000000a080c72a5 */ /* 0x000fe2000f8e003f */
[----:B------:R-:W-:Y:S01]  /*1410*/  IMAD.HI.U32 R7, R5, R4, RZ ;  /* 0x0000000405077227 */ /* 0x000fe200078e00ff */
[----:B------:R-:W-:Y:S02]  /*1420*/  UIMAD UR5, UR8, UR5, UR7 ;  /* 0x00000005080572a4 */ /* 0x000fe4000f8e0207 */
[----:B------:R-:W-:Y:S02]  /*1430*/  UIMAD.WIDE.U32 UR10, UR8, UR18, URZ ;  /* 0x00000012080a72a5 */ /* 0x000fe4000f8e003f */
[----:B------:R-:W-:Y:S01]  /*1440*/  IADD3 R5, -R7, RZ, RZ ;  /* 0x000000ff07057210 */ /* 0x000fe20007ffe1ff */
[----:B------:R-:W-:-:S02]  /*1450*/  UIADD3 UR44, UR13, UR5, URZ ;  /* 0x000000050d2c7290 */ /* 0x000fc4000fffe03f */
[----:B------:R-:W-:Y:S02]  /*1460*/  ULOP3.LUT UR5, UR20, 0xffffff80, URZ, 0xc0, !UPT ;  /* 0xffffff8014057892 */ /* 0x000fe4000f8ec03f */
[----:B------:R-:W-:Y:S01]  /*1470*/  IMAD R5, R6, R5, R4 ;  /* 0x0000000506057224 */ /* 0x000fe200078e0204 */
[----:B------:R-:W-:Y:S01]  /*1480*/  ULDC UR33, c[0x0][0x2c4] ;  /* 0x0000b10000217ab9 */ /* 0x000fe20000000800 */
[----:B------:R-:W-:Y:S01]  /*1490*/  USHF.L.U64.HI UR19, UR45, 0x7, UR58 ;  /* 0x000000072d137899 */ /* 0x000fe2000801023a */
[----:B------:R-:W-:Y:S01]  /*14a0*/  LOP3.LUT R4, R0, UR57, RZ, 0x3c, !PT ;  /* 0x0000003900047c12 */ /* 0x000fe2000f8e3cff */
[----:B------:R-:W-:Y:S01]  /*14b0*/  @UP3 UIMAD UR7, UR45, UR33, URZ ;  /* 0x000000212d0732a4 */ /* 0x000fe2000f8e023f */
[----:B------:R-:W-:Y:S01]  /*14c0*/  ISETP.GT.U32.AND P1, PT, R6, R5, PT ;  /* 0x000000050600720c */ /* 0x000fe20003f24070 */
[----:B------:R-:W-:Y:S01]  /*14d0*/  USEL UR56, UR12, UR10, !UP1 ;  /* 0x0000000a0c387287 */ /* 0x000fe2000c800000 */
[----:B------:R-:W-:Y:S01]  /*14e0*/  ISETP.GE.AND P2, PT, R4, RZ, PT ;  /* 0x000000ff0400720c */ /* 0x000fe20003f46270 */
[----:B------:R-:W-:-:S02]  /*14f0*/  UIADD3 UR12, UR5, -0x80, URZ ;  /* 0xffffff80050c7890 */ /* 0x000fc4000fffe03f */
[----:B------:R-:W-:Y:S02]  /*1500*/  USEL UR31, UR19, URZ, UP2 ;  /* 0x0000003f131f7287 */ /* 0x000fe40009000000 */
[----:B------:R-:W-:Y:S01]  /*1510*/  @UP3 USEL UR7, UR7, UR18, !UP1 ;  /* 0x0000001207073287 */ /* 0x000fe2000c800000 */
[----:B------:R-:W-:Y:S01]  /*1520*/  @UP0 UMOV UR46, UR16 ;  /* 0x00000010002e0c82 */ /* 0x000fe20008000000 */
[----:B------:R-:W-:Y:S02]  /*1530*/  USHF.R.S32.HI UR19, URZ, 0x1f, UR12 ;  /* 0x0000001f3f137899 */ /* 0x000fe4000801140c */
[----:B------:R-:W-:Y:S02]  /*1540*/  UIADD3 UR5, UP2, UR12, UR30, URZ ;  /* 0x0000001e0c057290 */ /* 0x000fe4000ff5e03f */
[----:B------:R-:W-:Y:S01]  /*1550*/  @!P1 IMAD.IADD R5, R5, 0x1, -R6 ;  /* 0x0000000105059824 */ /* 0x000fe200078e0a06 */
[----:B------:R-:W-:Y:S01]  /*1560*/  @UP3 ULDC UR16, c[0x0][0x2e4] ;  /* 0x0000b90000103ab9 */ /* 0x000fe20000000800 */
[----:B------:R-:W-:Y:S01]  /*1570*/  @!UP3 UIMAD UR10, UR45, UR61, UR57 ;  /* 0x0000003d2d0ab2a4 */ /* 0x000fe2000f8e0239 */
[----:B------:R-:W-:Y:S01]  /*1580*/  @!P1 VIADD R7, R7, 0x1 ;  /* 0x0000000107079836 */ /* 0x000fe20000000000 */
[----:B------:R-:W-:Y:S01]  /*1590*/  @UP3 UIMAD UR22, UR57, UR16, UR7 ;  /* 0x00000010391632a4 */ /* 0x000fe2000f8e0207 */
[----:B------:R-:W-:Y:S01]  /*15a0*/  ISETP.GE.U32.AND P0, PT, R5, R6, PT ;  /* 0x000000060500720c */ /* 0x000fe20003f06070 */
[----:B------:R-:W-:Y:S01]  /*15b0*/  UIADD3.X UR13, UR19, UR31, URZ, UP2, !UPT ;  /* 0x0000001f130d7290 */ /* 0x000fe200097fe43f */
[----:B------:R-:W-:Y:S01]  /*15c0*/  PLOP3.LUT P1, PT, PT, PT, UP0, 0x80, 0x0 ;  /* 0x000000000000781c */ /* 0x000fe20003f2f008 */
[----:B------:R-:W-:-:S02]  /*15d0*/  UIMAD UR7, UR9, UR5, URZ ;  /* 0x00000005090772a4 */ /* 0x000fc4000f8e023f */
[----:B------:R-:W-:Y:S02]  /*15e0*/  @UP0 UIADD3 UR23, UR37, UR38, URZ ;  /* 0x0000002625170290 */ /* 0x000fe4000fffe03f */
[----:B------:R-:W-:Y:S01]  /*15f0*/  @!UP3 UIMAD UR22, UR10, UR33, URZ ;  /* 0x000000210a16b2a4 */ /* 0x000fe2000f8e023f */
[----:B------:R-:W-:Y:S01]  /*1600*/  @UP0 ULDC.64 UR16, c[0x0][0x250] ;  /* 0x0000940000100ab9 */ /* 0x000fe20000000a00 */
[----:B------:R-:W-:Y:S02]  /*1610*/  UIMAD.WIDE.U32 UR30, UR8, UR5, URZ ;  /* 0x00000005081e72a5 */ /* 0x000fe4000f8e003f */
[----:B------:R-:W-:Y:S02]  /*1620*/  UIMAD UR10, UR9, UR18, URZ ;  /* 0x00000012090a72a4 */ /* 0x000fe4000f8e023f */
[----:B------:R-:W-:Y:S01]  /*1630*/  @P0 IADD3 R7, R7, 0x1, RZ ;  /* 0x0000000107070810 */ /* 0x000fe20007ffe0ff */
[----:B------:R-:W-:Y:S01]  /*1640*/  UIMAD UR5, UR8, UR13, UR7 ;  /* 0x0000000d080572a4 */ /* 0x000fe2000f8e0207 */
[----:B------:R-:W-:Y:S01]  /*1650*/  PLOP3.LUT P0, PT, PT, PT, UP3, 0x80, 0x0 ;  /* 0x000000000000781c */ /* 0x000fe20003f0f038 */
[----:B------:R-:W-:-:S02]  /*1660*/  @UP0 UIMAD.WIDE.U32 UR8, UR23, UR16, URZ ;  /* 0x00000010170802a5 */ /* 0x000fc4000f8e003f */
[----:B------:R-:W-:Y:S01]  /*1670*/  @UP0 UIMAD UR7, UR23, UR17, URZ ;  /* 0x00000011170702a4 */ /* 0x000fe2000f8e023f */
[----:B------:R-:W-:Y:S01]  /*1680*/  IMAD.MOV.U32 R6, RZ, RZ, R7 ;  /* 0x000000ffff067224 */ /* 0x000fe200078e0007 */
[----:B------:R-:W-:Y:S02]  /*1690*/  USEL UR51, UR49, URZ, UP4 ;  /* 0x0000003f31337287 */ /* 0x000fe4000a000000 */
[----:B------:R-:W-:Y:S02]  /*16a0*/  USHF.R.S32.HI UR52, URZ, 0x1f, UR28 ;  /* 0x0000001f3f347899 */ /* 0x000fe4000801141c */
[----:B------:R-:W-:Y:S01]  /*16b0*/  @!UP1 UIADD3 UR47, UR41, UR27, URZ ;  /* 0x0000001b292f9290 */ /* 0x000fe2000fffe03f */
[----:B------:R-:W-:Y:S01]  /*16c0*/  @!P2 IADD3 R6, -R6, RZ, RZ ;  /* 0x000000ff0606a210 */ /* 0x000fe20007ffe1ff */
[----:B------:R-:W-:Y:S01]  /*16d0*/  @UP1 UIADD3 UR44, UR11, UR10, URZ ;  /* 0x0000000a0b2c1290 */ /* 0x000fe2000fffe03f */
[----:B------:R-:W-:Y:S01]  /*16e0*/  @!P3 LOP3.LUT R6, RZ, R0, RZ, 0x33, !PT ;  /* 0x00000000ff06b212 */ /* 0x000fe200078e33ff */
[----:B------:R-:W-:-:S02]  /*16f0*/  USHF.R.S32.HI UR54, URZ, 0x1f, UR50 ;  /* 0x0000001f3f367899 */ /* 0x000fc40008011432 */
        /* <DEDUP_REMOVED lines=17> */
.L_x_803:
        /* <DEDUP_REMOVED lines=13> */
.L_x_804:
        /* <DEDUP_REMOVED lines=11> */
.L_x_805:
[----:B------:R-:W-:-:S04]  /*1990*/  UIMAD UR7, UR45, UR61, UR57 ;  /* 0x0000003d2d0772a4 */ /* 0x000fc8000f8e0239 */
[----:B------:R-:W-:-:S12]  /*19a0*/  UIMAD UR7, UR7, UR59, URZ ;  /* 0x0000003b070772a4 */ /* 0x000fd8000f8e023f */
.L_x_806:
[----:B------:R-:W1:Y:S01]  /*19b0*/  S2R R11, SR_TID.X ;  /* 0x00000000000b7919 */ /* 0x000e620000002100 */
[----:B------:R-:W2:Y:S01]  /*19c0*/  LDC.64 R4, c[0x0][0x420] ;  /* 0x00010800ff047b82 */ /* 0x000ea20000000a00 */
[----:B------:R-:W-:Y:S01]  /*19d0*/  USHF.R.S32.HI UR10, URZ, 0x1f, UR57 ;  /* 0x0000001f3f0a7899 */ /* 0x000fe20008011439 */
[----:B------:R-:W-:Y:S01]  /*19e0*/  BSSY B1, `(.L_x_802) ;  /* 0x000084c000017945 */ /* 0x000fe20003800000 */
[----:B------:R-:W-:Y:S01]  /*19f0*/  ULDC.64 UR8, c[0x0][0x428] ;  /* 0x00010a0000087ab9 */ /* 0x000fe20000000a00 */
[----:B------:R-:W-:Y:S01]  /*1a00*/  UIADD3 UR23, UR12, UR7, URZ ;  /* 0x000000070c177290 */ /* 0x000fe2000fffe03f */
[----:B------:R-:W-:Y:S01]  /*1a10*/  ULDC UR11, c[0x0][0x2dc] ;  /* 0x0000b700000b7ab9 */ /* 0x000fe20000000800 */
[----:B------:R-:W-:Y:S02]  /*1a20*/  UIADD3 UR22, UR12, UR22, URZ ;  /* 0x000000160c167290 */ /* 0x000fe4000fffe03f */
[----:B------:R-:W-:Y:S02]  /*1a30*/  UIMAD UR21, UR11, UR61, URZ ;  /* 0x0000003d0b1572a4 */ /* 0x000fe4000f8e023f */
[----:B------:R-:W-:-:S02]  /*1a40*/  ULEA.HI.SX32 UR11, UR20, 0xffffffff, 0x19 ;  /* 0xffffffff140b7891 */ /* 0x000fc4000f8fca3f */
[----:B------:R-:W-:Y:S02]  /*1a50*/  USHF.L.U32 UR20, UR21, 0x7, URZ ;  /* 0x0000000715147899 */ /* 0x000fe4000800063f */
[----:B------:R-:W-:Y:S01]  /*1a60*/  UISETP.GE.AND UP2, UPT, UR29, 0x1, UPT ;  /* 0x000000011d00788c */ /* 0x000fe2000bf46270 */
[----:B------:R-:W-:Y:S01]  /*1a70*/  ULDC.64 UR26, c[0x0][0x2b0] ;  /* 0x0000ac00001a7ab9 */ /* 0x000fe20000000a00 */
[----:B------:R-:W-:Y:S01]  /*1a80*/  ULDC.64 UR40, c[0x0][0x478] ;  /* 0x00011e0000287ab9 */ /* 0x000fe20000000a00 */
[----:B------:R-:W-:Y:S02]  /*1a90*/  UIMAD.WIDE UR26, UR22, 0x4, UR26 ;  /* 0x00000004161a78a5 */ /* 0x000fe4000f8e021a */
        /* <DEDUP_REMOVED lines=15> */
[C---:B------:R-:W-:Y:S01]  /*1b90*/  IADD3.X R14, R17.reuse, UR19, RZ, P0, !PT ;  /* 0x00000013110e7c10 */ /* 0x040fe200087fe4ff */
[----:B------:R-:W-:Y:S01]  /*1ba0*/  IMAD R11, R17, R4, RZ ;  /* 0x00000004110b7224 */ /* 0x000fe200078e02ff */
[----:B------:R-:W-:Y:S01]  /*1bb0*/  SHF.R.S32.HI R9, RZ, 0x1f, R8 ;  /* 0x0000001fff097819 */ /* 0x000fe20000011408 */
[----:B------:R-:W-:Y:S01]  /*1bc0*/  IMAD R185, R185, UR21, R178 ;  /* 0x00000015b9b97c24 */ /* 0x000fe2000f8e02b2 */
[----:B------:R-:W-:Y:S01]  /*1bd0*/  IADD3 R18, P0, R8, UR5, RZ ;  /* 0x0000000508127c10 */ /* 0x000fe2000ff1e0ff */
[----:B------:R-:W-:Y:S01]  /*1be0*/  IMAD R14, R14, UR34, RZ ;  /* 0x000000220e0e7c24 */ /* 0x000fe2000f8e02ff */
[----:B------:R-:W-:Y:S01]  /*1bf0*/  UIMAD UR5, UR10, UR8, URZ ;  /* 0x000000080a0572a4 */ /* 0x000fe2000f8e023f */
[----:B------:R-:W-:Y:S01]  /*1c00*/  IMAD R11, R0, R5, R11 ;  /* 0x00000005000b7224 */ /* 0x000fe200078e020b */
[----:B------:R-:W-:Y:S01]  /*1c10*/  IADD3.X R19, R9, UR47, RZ, P0, !PT ;  /* 0x0000002f09137c10 */ /* 0x000fe200087fe4ff */
[C---:B------:R-:W-:Y:S01]  /*1c20*/  IMAD R13, R15.reuse, UR35, R14 ;  /* 0x000000230f0d7c24 */ /* 0x040fe2000f8e020e */
[----:B------:R-:W-:Y:S01]  /*1c30*/  UIMAD UR7, UR57, UR9, UR5 ;  /* 0x00000009390772a4 */ /* 0x000fe2000f8e0205 */
[----:B------:R-:W-:Y:S01]  /*1c40*/  IMAD.WIDE.U32 R14, R15, UR34, R8 ;  /* 0x000000220f0e7c25 */ /* 0x000fe2000f8e0008 */
[----:B------:R-:W-:-:S03]  /*1c50*/  ULDC.64 UR18, c[0x0][0x3e0] ;  /* 0x0000f80000127ab9 */ /* 0x000fc60000000a00 */
[----:B------:R-:W-:Y:S01]  /*1c60*/  IMAD.WIDE.U32 R20, R4, UR12, R18 ;  /* 0x0000000c04147c25 */ /* 0x000fe2000f8e0012 */
[----:B------:R-:W-:Y:S01]  /*1c70*/  IADD3 R18, P0, R14, UR55, RZ ;  /* 0x000000370e127c10 */ /* 0x000fe2000ff1e0ff */
[----:B------:R-:W-:Y:S02]  /*1c80*/  ULDC.64 UR12, c[0x0][0x210] ;  /* 0x00008400000c7ab9 */ /* 0x000fe40000000a00 */
[----:B------:R-:W-:Y:S01]  /*1c90*/  IMAD.U32 R14, RZ, RZ, UR8 ;  /* 0x00000008ff0e7e24 */ /* 0x000fe2000f8e00ff */
[----:B------:R-:W-:Y:S01]  /*1ca0*/  ULDC.64 UR8, c[0x0][0x258] ;  /* 0x0000960000087ab9 */ /* 0x000fe20000000a00 */
[----:B------:R-:W-:Y:S01]  /*1cb0*/  IMAD.IADD R21, R21, 0x1, R12 ;  /* 0x0000000115157824 */ /* 0x000fe200078e020c */
[----:B------:R-:W-:Y:S01]  /*1cc0*/  UIMAD UR5, UR10, UR8, URZ ;  /* 0x000000080a0572a4 */ /* 0x000fe2000f8e023f */
[----:B------:R-:W-:Y:S01]  /*1cd0*/  IADD3.X R19, R15, UR39, R13, P0, !PT ;  /* 0x000000270f137c10 */ /* 0x000fe200087fe40d */
[----:B------:R-:W-:Y:S02]  /*1ce0*/  IMAD.U32 R12, RZ, RZ, UR8 ;  /* 0x00000008ff0c7e24 */ /* 0x000fe4000f8e00ff */
[----:B------:R-:W-:Y:S01]  /*1cf0*/  IMAD.WIDE.U32 R14, R14, UR57, R20 ;  /* 0x000000390e0e7c25 */ /* 0x000fe2000f8e0014 */
[----:B------:R-:W-:-:S02]  /*1d00*/  UIMAD UR10, UR57, UR9, UR5 ;  /* 0x00000009390a72a4 */ /* 0x000fc4000f8e0205 */
[----:B------:R-:W-:Y:S01]  /*1d10*/  USHF.R.S32.HI UR5, URZ, 0x1f, UR20 ;  /* 0x0000001f3f057899 */ /* 0x000fe20008011414 */
[----:B------:R-:W-:Y:S01]  /*1d20*/  IMAD.WIDE.U32 R12, R12, UR57, R18 ;  /* 0x000000390c0c7c25 */ /* 0x000fe2000f8e0012 */
[----:B------:R-:W-:-:S03]  /*1d30*/  ULDC.64 UR8, c[0x0][0x400] ;  /* 0x0001000000087ab9 */ /* 0x000fc60000000a00 */
[----:B------:R-:W-:Y:S01]  /*1d40*/  VIADD R15, R15, UR7 ;  /* 0x000000070f0f7c36 */ /* 0x000fe20008000000 */
[----:B------:R-:W-:Y:S01]  /*1d50*/  UIADD3 UR7, UP1, UP0, UR30, UR20, UR50 ;  /* 0x000000141e077290 */ /* 0x000fe2000f83e032 */
[----:B------:R-:W-:Y:S01]  /*1d60*/  VIADD R10, R13, UR10 ;  /* 0x0000000a0d0a7c36 */ /* 0x000fe20008000000 */
[----:B------:R-:W-:Y:S01]  /*1d70*/  LEA R182, P0, R12, UR12, 0x1 ;  /* 0x0000000c0cb67c11 */ /* 0x000fe2000f8008ff */
[----:B------:R-:W-:Y:S01]  /*1d80*/  IMAD.WIDE.U32 R14, R0, R4, R14 ;  /* 0x00000004000e7225 */ /* 0x000fe200078e000e */
[----:B------:R-:W-:Y:S02]  /*1d90*/  UIADD3.X UR5, UR49, UR5, UR54, UP1, UP0 ;  /* 0x0000000531057290 */ /* 0x000fe40008fe0436 */
[----:B------:R-:W-:Y:S01]  /*1da0*/  UIADD3 UR7, UP1, UP0, UR53, UR7, UR56 ;  /* 0x0000000735077290 */ /* 0x000fe2000f83e038 */
[----:B------:R-:W-:Y:S01]  /*1db0*/  LEA.HI.X R183, R12, UR13, R10, 0x1, P0 ;  /* 0x0000000d0cb77c11 */ /* 0x000fe200080f0c0a */
[----:B------:R-:W-:Y:S01]  /*1dc0*/  IMAD.IADD R10, R15, 0x1, R11 ;  /* 0x000000010f0a7824 */ /* 0x000fe200078e020b */
[----:B------:R-:W-:Y:S01]  /*1dd0*/  PLOP3.LUT P0, PT, PT, PT, UP2, 0x80, 0x0 ;  /* 0x000000000000781c */ /* 0x000fe20003f0f028 */
[----:B------:R-:W-:Y:S01]  /*1de0*/  UIADD3.X UR5, UR51, UR5, UR44, UP1, UP0 ;  /* 0x0000000533057290 */ /* 0x000fe20008fe042c */
[----:B------:R-:W-:-:S02]  /*1df0*/  LEA R180, P3, R14, UR18, 0x1 ;  /* 0x000000120eb47c11 */ /* 0x000fc4000f8608ff */
[C---:B------:R-:W-:Y:S02]  /*1e00*/  IADD3 R12, P2, R185.reuse, UR7, RZ ;  /* 0x00000007b90c7c10 */ /* 0x040fe4000ff5e0ff */
[----:B------:R-:W-:Y:S02]  /*1e10*/  LEA.HI.X R181, R14, UR19, R10, 0x1, P3 ;  /* 0x000000130eb57c11 */ /* 0x000fe400098f0c0a */
[----:B------:R-:W-:Y:S02]  /*1e20*/  LEA R184, P1, R12, UR8, 0x2 ;  /* 0x000000080cb87c11 */ /* 0x000fe4000f8210ff */
[----:B------:R-:W-:-:S04]  /*1e30*/  LEA.HI.X.SX32 R185, R185, UR5, 0x1, P2 ;  /* 0x00000005b9b97c11 */ /* 0x000fc800090f0eff */
[----:B------:R-:W-:Y:S01]  /*1e40*/  LEA.HI.X R185, R12, UR9, R185, 0x2, P1 ;  /* 0x000000090cb97c11 */ /* 0x000fe200088f14b9 */
[----:B------:R-:W-:Y:S06]  /*1e50*/  @!P0 BRA `(.L_x_807) ;  /* 0x0000007800048947 */ /* 0x000fec0003800000 */
[----:B------:R-:W-:Y:S01]  /*1e60*/  UIMAD UR8, UR52, UR24, URZ ;  /* 0x00000018340872a4 */ /* 0x000fe2000f8e023f */
[----:B------:R-:W-:Y:S01]  /*1e70*/  IMAD.U32 R14, RZ, RZ, UR16 ;  /* 0x00000010ff0e7e24 */ /* 0x000fe2000f8e00ff */
[----:B------:R-:W-:Y:S01]  /*1e80*/  UIMAD UR7, UR52, UR16, URZ ;  /* 0x00000010340772a4 */ /* 0x000fe2000f8e023f */
[----:B------:R-:W-:Y:S01]  /*1e90*/  IMAD.U32 R12, RZ, RZ, UR24 ;  /* 0x00000018ff0c7e24 */ /* 0x000fe2000f8e00ff */
[----:B------:R-:W-:Y:S01]  /*1ea0*/  UIMAD UR9, UR28, UR25, UR8 ;  /* 0x000000191c0972a4 */ /* 0x000fe2000f8e0208 */
[--C-:B------:R-:W-:Y:S01]  /*1eb0*/  IMAD.WIDE.U32 R14, R14, UR28, R8.reuse ;  /* 0x0000001c0e0e7c25 */ /* 0x100fe2000f8e0008 */
[----:B------:R-:W-:Y:S02]  /*1ec0*/  UIMAD UR8, UR28, UR17, UR7 ;  /* 0x000000111c0872a4 */ /* 0x000fe4000f8e0207 */
[----:B------:R-:W-:Y:S01]  /*1ed0*/  UIMAD UR5, UR11, -0x80, UR29 ;  /* 0xffffff800b0578a4 */ /* 0x000fe2000f8e021d */
[----:B------:R-:W-:Y:S01]  /*1ee0*/  IMAD.WIDE.U32 R12, R12, UR28, R8 ;  /* 0x0000001c0c0c7c25 */ /* 0x000fe2000f8e0008 */
[----:B------:R-:W-:Y:S01]  /*1ef0*/  IADD3 R8, P0, R14, UR32, RZ ;  /* 0x000000200e087c10 */ /* 0x000fe2000ff1e0ff */
[----:B------:R-:W-:-:S02]  /*1f00*/  UIMAD UR7, UR36, -0x80, UR6 ;  /* 0xffffff80240778a4 */ /* 0x000fc4000f8e0206 */
[----:B------:R-:W-:Y:S01]  /*1f10*/  IMAD.U32 R9, RZ, RZ, UR8 ;  /* 0x00000008ff097e24 */ /* 0x000fe2000f8e00ff */
[----:B------:R-:W-:Y:S01]  /*1f20*/  IADD3 R12, P1, R12, UR46, RZ ;  /* 0x0000002e0c0c7c10 */ /* 0x000fe2000ff3e0ff */
[----:B------:R-:W-:Y:S01]  /*1f30*/  VIADD R11, R0, 0x40 ;  /* 0x00000040000b7836 */ /* 0x000fe20000000000 */
[----:B------:R-:W-:Y:S01]  /*1f40*/  ULDC.64 UR12, c[0x0][0x260] ;  /* 0x00009800000c7ab9 */ /* 0x000fe20000000a00 */
[----:B------:R-:W-:Y:S01]  /*1f50*/  IMAD.U32 R10, RZ, RZ, UR9 ;  /* 0x00000009ff0a7e24 */ /* 0x000fe2000f8e00ff */
[----:B------:R-:W-:Y:S01]  /*1f60*/  IADD3.X R9, R15, UR33, R9, P0, !PT ;  /* 0x000000210f097c10 */ /* 0x000fe200087fe409 */
[----:B------:R-:W-:Y:S01]  /*1f70*/  IMAD.WIDE.U32 R14, R4, 0x80, RZ ;  /* 0x00000080040e7825 */ /* 0x000fe200078e00ff */
[----:B------:R-:W-:Y:S01]  /*1f80*/  PLOP3.LUT P0, PT, PT, PT, UP4, 0x80, 0x0 ;  /* 0x000000000000781c */ /* 0x000fe20003f0f048 */
[----:B------:R-:W-:Y:S01]  /*1f90*/  ULDC.64 UR8, c[0x0][0x268] ;  /* 0x00009a0000087ab9 */ /* 0x000fe20000000a00 */
[----:B------:R-:W-:Y:S01]  /*1fa0*/  ISETP.GE.AND P4, PT, R11, UR5, PT ;  /* 0x000000050b007c0c */ /* 0x000fe2000bf86270 */
[----:B------:R-:W-:Y:S01]  /*1fb0*/  IMAD.SHL.U32 R5, R5, 0x80, RZ ;  /* 0x0000008005057824 */ /* 0x000fe200078e00ff */
[----:B------:R-:W-:Y:S01]  /*1fc0*/  ISETP.GE.AND P2, PT, R11, UR7, PT ;  /* 0x000000070b007c0c */ /* 0x000fe2000bf46270 */
[----:B------:R-:W-:Y:S01]  /*1fd0*/  IMAD R11, R7, UR12, RZ ;  /* 0x0000000c070b7c24 */ /* 0x000fe2000f8e02ff */
[----:B------:R-:W-:Y:S01]  /*1fe0*/  IADD3.X R13, R13, UR48, R10, P1, !PT ;  /* 0x000000300d0d7c10 */ /* 0x000fe20008ffe40a */
[----:B------:R-:W-:Y:S01]  /*1ff0*/  IMAD R7, R7, UR8, RZ ;  /* 0x0000000807077c24 */ /* 0x000fe2000f8e02ff */
[----:B------:R-:W-:Y:S01]  /*2000*/  ISETP.GE.AND P3, PT, R0, UR7, PT ;  /* 0x0000000700007c0c */ /* 0x000fe2000bf66270 */
[----:B------:R-:W-:Y:S01]  /*2010*/  IMAD R24, R6, UR13, R11 ;  /* 0x0000000d06187c24 */ /* 0x000fe2000f8e020b */
[----:B------:R-:W-:Y:S01]  /*2020*/  ISETP.GE.AND P5, PT, R0, UR5, PT ;  /* 0x0000000500007c0c */ /* 0x000fe2000bfa6270 */
[----:B------:R-:W-:Y:S01]  /*2030*/  IMAD.WIDE.U32 R10, R6, UR12, R12 ;  /* 0x0000000c060a7c25 */ /* 0x000fe2000f8e000c */
[----:B------:R-:W-:Y:S01]  /*2040*/  ULEA.HI UR7, UR11, UR11, URZ, 0x1 ;  /* 0x0000000b0b077291 */ /* 0x000fe2000f8f083f */
[----:B------:R-:W-:Y:S01]  /*2050*/  @P0 BAR.SYNC.DEFER_BLOCKING 0x0 ;  /* 0x0000000000000b1d */ /* 0x000fe20000010000 */
[----:B------:R-:W-:Y:S01]  /*2060*/  LEA R13, R152, UR4, 0x1 ;  /* 0x00000004980d7c11 */ /* 0x000fe2000f8e08ff */
[----:B------:R-:W-:Y:S01]  /*2070*/  IMAD.IADD R25, R11, 0x1, R24 ;  /* 0x000000010b197824 */ /* 0x000fe200078e0218 */
[----:B------:R-:W-:Y:S01]  /*2080*/  @!P4 IADD3 R4, P1, R180, R14, RZ ;  /* 0x0000000eb404c210 */ /* 0x000fe20007f3e0ff */
[----:B------:R-:W-:Y:S01]  /*2090*/  ULOP3.LUT UR7, UR7, 0xfffffffe, URZ, 0xc0, !UPT ;  /* 0xfffffffe07077892 */ /* 0x000fe2000f8ec03f */
[----:B------:R-:W-:Y:S01]  /*20a0*/  @!P2 IADD3 R22, P0, R0, 0x40, RZ ;  /* 0x000000400016a810 */ /* 0x000fe20007f1e0ff */
[----:B------:R-:W-:Y:S01]  /*20b0*/  @!P2 IMAD.MOV.U32 R11, RZ, RZ, R25 ;  /* 0x000000ffff0ba224 */ /* 0x000fe200078e0019 */
[----:B------:R-:W-:Y:S01]  /*20c0*/  @!P4 IADD3.X R5, R181, R15, R5, P1, !PT ;  /* 0x0000000fb505c210 */ /* 0x000fe20000ffe405 */
[----:B------:R-:W-:Y:S01]  /*20d0*/  @!P3 IMAD.MOV.U32 R24, RZ, RZ, R10 ;  /* 0x000000ffff18b224 */ /* 0x000fe200078e000a */
[----:B------:R-:W-:Y:S01]  /*20e0*/  UIADD3 UR7, UR11, -UR7, URZ ;  /* 0x800000070b077290 */ /* 0x000fe2000fffe03f */
[----:B------:R-:W-:Y:S01]  /*20f0*/  @!P2 IMAD.X R15, RZ, RZ, R17, P0 ;  /* 0x000000ffff0fa224 */ /* 0x000fe200000e0611 */
[----:B------:R-:W-:Y:S01]  /*2100*/  USHF.L.U32 UR10, UR35, 0x7, URZ ;  /* 0x00000007230a7899 */ /* 0x000fe2000800063f */
[----:B------:R-:W-:Y:S01]  /*2110*/  IMAD R20, R6, UR9, R7 ;  /* 0x0000000906147c24 */ /* 0x000fe2000f8e0207 */
[----:B------:R-:W-:Y:S01]  /*2120*/  UISETP.NE.AND UP0, UPT, UR7, 0x1, UPT ;  /* 0x000000010700788c */ /* 0x000fe2000bf05270 */
[----:B------:R-:W-:-:S02]  /*2130*/  @!P2 IMAD R15, R15, UR24, RZ ;  /* 0x000000180f0fac24 */ /* 0x000fc4000f8e02ff */
[----:B------:R-:W-:Y:S01]  /*2140*/  IMAD.WIDE.U32 R8, R6, UR8, R8 ;  /* 0x0000000806087c25 */ /* 0x000fe2000f8e0008 */
[----:B------:R-:W-:Y:S02]  /*2150*/  UIMAD.WIDE.U32 UR8, UR34, 0x80, URZ ;  /* 0x00000080220878a5 */ /* 0x000fe4000f8e003f */
[----:B------:R-:W-:Y:S01]  /*2160*/  PLOP3.LUT P0, PT, PT, PT, UP0, 0x80, 0x0 ;  /* 0x000000000000781c */ /* 0x000fe20003f0f008 */
[C---:B------:R-:W-:Y:S02]  /*2170*/  @!P2 IMAD R15, R22.reuse, UR25, R15 ;  /* 0x00000019160fac24 */ /* 0x040fe4000f8e020f */
[----:B------:R-:W-:Y:S02]  /*2180*/  @!P2 IMAD.WIDE.U32 R22, R22, UR24, R10 ;  /* 0x000000181616ac25 */ /* 0x000fe4000f8e000a */
[----:B------:R-:W1:Y:S01]  /*2190*/  @!P3 LDC.64 R10, c[0x0][0x218] ;  /* 0x00008600ff0abb82 */ /* 0x000e620000000a00 */
[----:B------:R2:W-:Y:S01]  /*21a0*/  @P5 STS [R13+0x4000], RZ ;  /* 0x004000ff0d005388 */ /* 0x0005e20000000800 */
[----:B------:R-:W-:-:S02]  /*21b0*/  IMAD.IADD R21, R9, 0x1, R20 ;  /* 0x0000000109157824 */ /* 0x000fc400078e0214 */
[----:B------:R-:W-:Y:S01]  /*21c0*/  @!P3 IMAD.MOV.U32 R20, RZ, RZ, R8 ;  /* 0x000000ffff14b224 */ /* 0x000fe200078e0008 */
[----:B------:R2:W-:Y:S01]  /*21d0*/  @P5 STS [R13+0x4004], RZ ;  /* 0x004004ff0d005388 */ /* 0x0005e20000000800 */
[----:B------:R-:W-:Y:S02]  /*21e0*/  @!P3 IMAD R7, R17, UR24, RZ ;  /* 0x000000181107bc24 */ /* 0x000fe4000f8e02ff */
[----:B------:R-:W-:Y:S01]  /*21f0*/  VIADD R177, R152, 0x1000 ;  /* 0x0000100098b17836 */ /* 0x000fe20000000000 */
[----:B------:R2:W-:Y:S01]  /*2200*/  @P5 STS.64 [R13+0x4008], RZ ;  /* 0x004008ff0d005388 */ /* 0x0005e20000000a00 */
[----:B------:R-:W-:Y:S02]  /*2210*/  @!P2 IMAD.MOV.U32 R19, RZ, RZ, R21 ;  /* 0x000000ffff13a224 */ /* 0x000fe400078e0015 */
[C---:B------:R-:W-:Y:S01]  /*2220*/  @!P3 IMAD R16, R0.reuse, UR25, R7 ;  /* 0x000000190010bc24 */ /* 0x040fe2000f8e0207 */
[----:B------:R-:W-:Y:S01]  /*2230*/  @!PT LDS RZ, [RZ] ;  /* 0x00000000fffff984 */ /* 0x000fe20000000800 */
[----:B------:R-:W-:Y:S01]  /*2240*/  @!PT LDS RZ, [RZ] ;  /* 0x00000000fffff984 */ /* 0x000fe20000000800 */
[----:B------:R-:W-:Y:S01]  /*2250*/  @!PT LDS RZ, [RZ] ;  /* 0x00000000fffff984 */ /* 0x000fe20000000800 */
[----:B------:R-:W-:Y:S01]  /*2260*/  @!P5 LDGSTS.E.BYPASS.LTC128B.128 [R13+0x4000], desc[UR14][R180.64] ;  /* 0x04000000b40ddfae */ /* 0x000fe2000b901d4e */
[C---:B------:R-:W-:Y:S01]  /*2270*/  @!P3 IMAD.WIDE.U32 R24, R0.reuse, UR24, R24 ;  /* 0x000000180018bc25 */ /* 0x040fe2000f8e0018 */
[----:B------:R-:W-:Y:S01]  /*2280*/  SEL R177, R177, R152, !P0 ;  /* 0x00000098b1b17207 */ /* 0x000fe20004000000 */
[----:B------:R-:W3:Y:S01]  /*2290*/  @!P2 LDC.64 R6, c[0x0][0x218] ;  /* 0x00008600ff06ab82 */ /* 0x000ee20000000a00 */
[----:B------:R2:W-:Y:S01]  /*22a0*/  @P4 STS.128 [R13+0x5000], RZ ;  /* 0x005000ff0d004388 */ /* 0x0005e20000000c00 */
[----:B------:R-:W-:Y:S01]  /*22b0*/  @!P3 IMAD.WIDE.U32 R20, R0, UR16, R20 ;  /* 0x000000100014bc25 */ /* 0x000fe2000f8e0014 */
[----:B------:R-:W-:-:S02]  /*22c0*/  LEA R177, R177, UR4, 0x1 ;  /* 0x00000004b1b17c11 */ /* 0x000fc4000f8e08ff */
[----:B------:R-:W-:Y:S01]  /*22d0*/  @!PT LDS RZ, [RZ] ;  /* 0x00000000fffff984 */ /* 0x000fe20000000800 */
[----:B------:R-:W-:Y:S01]  /*22e0*/  @!PT LDS RZ, [RZ] ;  /* 0x00000000fffff984 */ /* 0x000fe20000000800 */
[----:B------:R-:W-:Y:S01]  /*22f0*/  @!PT LDS RZ, [RZ] ;  /* 0x00000000fffff984 */ /* 0x000fe20000000800 */
[----:B------:R4:W-:Y:S01]  /*2300*/  @!P4 LDGSTS.E.BYPASS.LTC128B.128 [R13+0x5000], desc[UR14][R4.64] ;  /* 0x05000000040dcfae */ /* 0x0009e2000b901d4e */
[----:B------:R-:W-:Y:S01]  /*2310*/  @!P2 IMAD.MOV.U32 R18, RZ, RZ, R8 ;  /* 0x000000ffff12a224 */ /* 0x000fe200078e0008 */
[----:B------:R-:W-:Y:S01]  /*2320*/  @!P3 IADD3 R16, R25, R16, RZ ;  /* 0x000000101910b210 */ /* 0x000fe20007ffe0ff */
[----:B------:R-:W2:Y:S01]  /*2330*/  @!P3 LDC.64 R8, c[0x0][0x220] ;  /* 0x00008800ff08bb82 */ /* 0x000ea20000000a00 */
[----:B------:R1:W-:Y:S01]  /*2340*/  @P5 STS [R177], RZ ;  /* 0x000000ffb1005388 */ /* 0x0003e20000000800 */
[----:B------:R-:W-:-:S03]  /*2350*/  @!P2 IMAD.IADD R15, R23, 0x1, R15 ;  /* 0x00000001170fa824 */ /* 0x000fc600078e020f */
[----:B------:R2:W-:Y:S04]  /*2360*/  @P5 STS [R177+0x4], RZ ;  /* 0x000004ffb1005388 */ /* 0x0005e80000000800 */
[----:B------:R2:W-:Y:S04]  /*2370*/  @P5 STS [R177+0x8], RZ ;  /* 0x000008ffb1005388 */ /* 0x0005e80000000800 */
[----:B------:R2:W-:Y:S04]  /*2380*/  @P5 STS [R177+0xc], RZ ;  /* 0x00000cffb1005388 */ /* 0x0005e80000000800 */
[----:B------:R-:W-:Y:S01]  /*2390*/  @!PT LDS RZ, [RZ] ;  /* 0x00000000fffff984 */ /* 0x000fe20000000800 */
[----:B------:R-:W-:Y:S01]  /*23a0*/  @!PT LDS RZ, [RZ] ;  /* 0x00000000fffff984 */ /* 0x000fe20000000800 */
[----:B------:R-:W-:Y:S01]  /*23b0*/  @!PT LDS RZ, [RZ] ;  /* 0x00000000fffff984 */ /* 0x000fe20000000800 */
[----:B------:R-:W-:Y:S01]  /*23c0*/  @!P5 LDGSTS.E.BYPASS.LTC128B.128 [R177], desc[UR14][R182.64] ;  /* 0x00000000b6b1dfae */ /* 0x000fe2000b901d4e */
[----:B-1----:R-:W-:-:S03]  /*23d0*/  @!P3 LEA R10, P5, R24, R10, 0x1 ;  /* 0x0000000a180ab211 */ /* 0x002fc600078a08ff */
[----:B------:R1:W-:Y:S01]  /*23e0*/  @P4 STS [R177+0x1000], RZ ;  /* 0x001000ffb1004388 */ /* 0x0003e20000000800 */
[----:B------:R-:W-:Y:S01]  /*23f0*/  @!P3 LEA.HI.X R11, R24, R11, R16, 0x1, P5 ;  /* 0x0000000b180bb211 */ /* 0x000fe200028f0c10 */
[----:B----4-:R-:W-:Y:S02]  /*2400*/  @!P3 IMAD R5, R17, UR16, RZ ;  /* 0x000000101105bc24 */ /* 0x010fe4000f8e02ff */
[----:B------:R1:W-:Y:S02]  /*2410*/  @P4 STS [R177+0x1004], RZ ;  /* 0x001004ffb1004388 */ /* 0x0003e40000000800 */
[C---:B------:R-:W-:Y:S01]  /*2420*/  @!P3 IMAD R14, R0.reuse, UR17, R5 ;  /* 0x00000011000ebc24 */ /* 0x040fe2000f8e0205 */
[----:B------:R-:W-:Y:S01]  /*2430*/  @!P2 IADD3 R0, P1, R0, 0x40, RZ ;  /* 0x000000400000a810 */ /* 0x000fe20007f3e0ff */
[----:B------:R-:W-:Y:S01]  /*2440*/  IMAD.U32 R5, RZ, RZ, UR10 ;  /* 0x0000000aff057e24 */ /* 0x000fe2000f8e00ff */
[----:B------:R1:W-:Y:S01]  /*2450*/  @P4 STS [R177+0x1008], RZ ;  /* 0x001008ffb1004388 */ /* 0x0003e20000000800 */
[----:B------:R-:W-:-:S02]  /*2460*/  @!P3 IMAD.IADD R14, R21, 0x1, R14 ;  /* 0x00000001150eb824 */ /* 0x000fc400078e020e */
[----:B------:R-:W-:Y:S01]  /*2470*/  @!P2 IMAD.X R17, RZ, RZ, R17, P1 ;  /* 0x000000ffff11a224 */ /* 0x000fe200008e0611 */
[----:B------:R-:W-:Y:S01]  /*2480*/  @!P4 IADD3 R26, P1, R182, UR8, RZ ;  /* 0x00000008b61acc10 */ /* 0x000fe2000ff3e0ff */
[----:B------:R1:W-:Y:S01]  /*2490*/  @P4 STS [R177+0x100c], RZ ;  /* 0x00100cffb1004388 */ /* 0x0003e20000000800 */
[----:B------:R-:W-:Y:S02]  /*24a0*/  @!P2 IMAD.WIDE.U32 R18, R0, UR16, R18 ;  /* 0x000000100012ac25 */ /* 0x000fe4000f8e0012 */
[----:B------:R-:W-:Y:S02]  /*24b0*/  @!P4 IADD3.X R27, R183, UR9, R5, P1, !PT ;  /* 0x00000009b71bcc10 */ /* 0x000fe40008ffe405 */
[----:B------:R-:W-:Y:S01]  /*24c0*/  @!P2 IMAD R17, R17, UR16, RZ ;  /* 0x000000101111ac24 */ /* 0x000fe2000f8e02ff */
[----:B------:R-:W4:Y:S01]  /*24d0*/  @!P2 LDC.64 R4, c[0x0][0x220] ;  /* 0x00008800ff04ab82 */ /* 0x000f220000000a00 */
[----:B---3--:R-:W-:Y:S01]  /*24e0*/  @!P2 LEA R6, P1, R22, R6, 0x1 ;  /* 0x000000061606a211 */ /* 0x008fe200078208ff */
[----:B------:R-:W-:Y:S01]  /*24f0*/  @!PT LDS RZ, [RZ] ;  /* 0x00000000fffff984 */ /* 0x000fe20000000800 */
[----:B------:R-:W-:Y:S01]  /*2500*/  @!PT LDS RZ, [RZ] ;  /* 0x00000000fffff984 */ /* 0x000fe20000000800 */
[----:B------:R-:W-:Y:S01]  /*2510*/  @!PT LDS RZ, [RZ] ;  /* 0x00000000fffff984 */ /* 0x000fe20000000800 */
[----:B------:R-:W-:Y:S01]  /*2520*/  @!P4 LDGSTS.E.BYPASS.LTC128B.128 [R177+0x1000], desc[UR14][R26.64] ;  /* 0x010000001ab1cfae */ /* 0x000fe2000b901d4e */
[----:B------:R-:W-:Y:S01]  /*2530*/  @!P2 IMAD R12, R0, UR17, R17 ;  /* 0x00000011000cac24 */ /* 0x000fe2000f8e0211 */
[----:B--2---:R-:W-:Y:S01]  /*2540*/  @!P3 LEA R8, P4, R20, R8, 0x1 ;  /* 0x000000081408b211 */ /* 0x004fe200078808ff */
[----:B------:R-:W-:Y:S01]  /*2550*/  IMAD.MOV.U32 R175, RZ, RZ, 0x7f800000 ;  /* 0x7f800000ffaf7424 */ /* 0x000fe200078e00ff */
[----:B------:R-:W-:Y:S01]  /*2560*/  @!P2 LEA.HI.X R7, R22, R7, R15, 0x1, P1 ;  /* 0x000000071607a211 */ /* 0x000fe200008f0c0f */
[----:B------:R1:W-:Y:S01]  /*2570*/  @P3 STS [R13+0x6000], RZ ;  /* 0x006000ff0d003388 */ /* 0x0003e20000000800 */
[----:B------:R-:W2:Y:S01]  /*2580*/  LDC.64 R16, c[0x0][0x3b8] ;  /* 0x0000ee00ff107b82 */ /* 0x000ea20000000a00 */
[----:B------:R-:W-:Y:S01]  /*2590*/  @!P2 IMAD.IADD R12, R19, 0x1, R12 ;  /* 0x00000001130ca824 */ /* 0x000fe200078e020c */
[----:B------:R-:W-:Y:S01]  /*25a0*/  @!P3 LEA.HI.X R9, R20, R9, R14, 0x1, P4 ;  /* 0x000000091409b211 */ /* 0x000fe200020f0c0e */
[----:B------:R1:W-:Y:S01]  /*25b0*/  @P3 STS [R13+0x6004], RZ ;  /* 0x006004ff0d003388 */ /* 0x0003e20000000800 */
[----:B------:R-:W-:-:S02]  /*25c0*/  IMAD.MOV.U32 R176, RZ, RZ, 0x7f800000 ;  /* 0x7f800000ffb07424 */ /* 0x000fc400078e00ff */
[----:B------:R-:W-:Y:S01]  /*25d0*/  IMAD.MOV.U32 R173, RZ, RZ, 0x7f800000 ;  /* 0x7f800000ffad7424 */ /* 0x000fe200078e00ff */
[----:B------:R1:W-:Y:S01]  /*25e0*/  @P3 STS.64 [R13+0x6008], RZ ;  /* 0x006008ff0d003388 */ /* 0x0003e20000000a00 */
[----:B------:R-:W-:Y:S02]  /*25f0*/  IMAD.MOV.U32 R174, RZ, RZ, 0x7f800000 ;  /* 0x7f800000ffae7424 */ /* 0x000fe400078e00ff */
[----:B------:R-:W-:Y:S01]  /*2600*/  VIADD R139, R148, 0x1000 ;  /* 0x00001000948b7836 */ /* 0x000fe20000000000 */
[----:B------:R-:W-:Y:S01]  /*2610*/  @!PT LDS RZ, [RZ] ;  /* 0x00000000fffff984 */ /* 0x000fe20000000800 */
[----:B------:R-:W-:Y:S01]  /*2620*/  @!PT LDS RZ, [RZ] ;  /* 0x00000000fffff984 */ /* 0x000fe20000000800 */
[----:B------:R-:W-:Y:S01]  /*2630*/  @!PT LDS RZ, [RZ] ;  /* 0x00000000fffff984 */ /* 0x000fe20000000800 */
[----:B------:R-:W-:Y:S01]  /*2640*/  @!P3 LDGSTS.E.BYPASS.LTC128B.128 [R13+0x6000], desc[UR14][R10.64] ;  /* 0x060000000a0dbfae */ /* 0x000fe2000b901d4e */
[----:B------:R-:W-:Y:S01]  /*2650*/  VIADD R138, R147, 0x1000 ;  /* 0x00001000938a7836 */ /* 0x000fe20000000000 */
[----:B------:R-:W-:Y:S01]  /*2660*/  SHF.R.S32.HI R172, RZ, 0x1f, R178 ;  /* 0x0000001fffac7819 */ /* 0x000fe200000114b2 */
[----:B------:R-:W-:Y:S01]  /*2670*/  UIADD3 UR8, UR28, 0x80, URZ ;  /* 0x000000801c087890 */ /* 0x000fe2000fffe03f */
[----:B------:R1:W-:Y:S01]  /*2680*/  @P2 STS.128 [R13+0x7000], RZ ;  /* 0x007000ff0d002388 */ /* 0x0003e20000000c00 */
[C---:B----4-:R-:W-:Y:S01]  /*2690*/  @!P2 LEA R22, P1, R18.reuse, R4, 0x1 ;  /* 0x000000041216a211 */ /* 0x050fe200078208ff */
[----:B------:R-:W-:Y:S01]  /*26a0*/  IMAD.MOV.U32 R171, RZ, RZ, 0x4 ;  /* 0x00000004ffab7424 */ /* 0x000fe200078e00ff */
[----:B------:R-:W-:Y:S01]  /*26b0*/  CS2R R94, SRZ ;  /* 0x00000000005e7805 */ /* 0x000fe2000001ff00 */
[----:B------:R-:W-:Y:S01]  /*26c0*/  @!PT LDS RZ, [RZ] ;  /* 0x00000000fffff984 */ /* 0x000fe20000000800 */
[----:B------:R-:W-:Y:S01]  /*26d0*/  @!PT LDS RZ, [RZ] ;  /* 0x00000000fffff984 */ /* 0x000fe20000000800 */
[----:B------:R-:W-:Y:S01]  /*26e0*/  @!PT LDS RZ, [RZ] ;  /* 0x00000000fffff984 */ /* 0x000fe20000000800 */
[----:B------:R3:W-:Y:S01]  /*26f0*/  @!P2 LDGSTS.E.BYPASS.LTC128B.128 [R13+0x7000], desc[UR14][R6.64] ;  /* 0x07000000060dafae */ /* 0x0007e2000b901d4e */
[----:B------:R-:W-:-:S02]  /*2700*/  @!P2 LEA.HI.X R23, R18, R5, R12, 0x1, P1 ;  /* 0x000000051217a211 */ /* 0x000fc400008f0c0c */
[----:B------:R-:W-:Y:S02]  /*2710*/  CS2R R92, SRZ ;  /* 0x00000000005c7805 */ /* 0x000fe4000001ff00 */
[----:B------:R-:W-:Y:S01]  /*2720*/  CS2R R98, SRZ ;  /* 0x0000000000627805 */ /* 0x000fe2000001ff00 */
[----:B------:R1:W-:Y:S01]  /*2730*/  @P3 STS [R13+0x8000], RZ ;  /* 0x008000ff0d003388 */ /* 0x0003e20000000800 */
[----:B------:R-:W-:Y:S02]  /*2740*/  ISETP.GE.AND P4, PT, R150, UR5, PT ;  /* 0x0000000596007c0c */ /* 0x000fe4000bf86270 */
[----:B------:R-:W-:Y:S02]  /*2750*/  CS2R R96, SRZ ;  /* 0x0000000000607805 */ /* 0x000fe4000001ff00 */
[----:B------:R-:W-:Y:S01]  /*2760*/  CS2R R90, SRZ ;  /* 0x00000000005a7805 */ /* 0x000fe2000001ff00 */
[----:B------:R1:W-:Y:S01]  /*2770*/  @P3 STS [R13+0x8004], RZ ;  /* 0x008004ff0d003388 */ /* 0x0003e20000000800 */
[----:B------:R-:W-:-:S02]  /*2780*/  CS2R R88, SRZ ;  /* 0x0000000000587805 */ /* 0x000fc4000001ff00 */
[----:B------:R-:W-:Y:S02]  /*2790*/  CS2R R86, SRZ ;  /* 0x0000000000567805 */ /* 0x000fe4000001ff00 */
[----:B------:R-:W-:Y:S01]  /*27a0*/  CS2R R84, SRZ ;  /* 0x0000000000547805 */ /* 0x000fe2000001ff00 */
[----:B------:R1:W-:Y:S01]  /*27b0*/  @P3 STS.64 [R13+0x8008], RZ ;  /* 0x008008ff0d003388 */ /* 0x0003e20000000a00 */
[----:B------:R-:W-:Y:S02]  /*27c0*/  CS2R R78, SRZ ;  /* 0x00000000004e7805 */ /* 0x000fe4000001ff00 */
[----:B------:R-:W-:Y:S02]  /*27d0*/  CS2R R76, SRZ ;  /* 0x00000000004c7805 */ /* 0x000fe4000001ff00 */
[----:B------:R-:W-:Y:S01]  /*27e0*/  CS2R R82, SRZ ;  /* 0x0000000000527805 */ /* 0x000fe2000001ff00 */
[----:B------:R-:W-:Y:S01]  /*27f0*/  @!PT LDS RZ, [RZ] ;  /* 0x00000000fffff984 */ /* 0x000fe20000000800 */
[----:B------:R-:W-:Y:S01]  /*2800*/  @!PT LDS RZ, [RZ] ;  /* 0x00000000fffff984 */ /* 0x000fe20000000800 */
[----:B------:R-:W-:Y:S01]  /*2810*/  @!PT LDS RZ, [RZ] ;  /* 0x00000000fffff984 */ /* 0x000fe20000000800 */
[----:B------:R4:W-:Y:S01]  /*2820*/  @!P3 LDGSTS.E.BYPASS.LTC128B.128 [R13+0x8000], desc[UR14][R8.64] ;  /* 0x08000000080dbfae */ /* 0x0009e2000b901d4e */
[----:B------:R-:W-:-:S02]  /*2830*/  CS2R R80, SRZ ;  /* 0x0000000000507805 */ /* 0x000fc4000001ff00 */
[----:B------:R-:W-:Y:S02]  /*2840*/  CS2R R74, SRZ ;  /* 0x00000000004a7805 */ /* 0x000fe4000001ff00 */
[----:B------:R-:W-:Y:S01]  /*2850*/  CS2R R72, SRZ ;  /* 0x0000000000487805 */ /* 0x000fe2000001ff00 */
[----:B------:R1:W-:Y:S01]  /*2860*/  @P2 STS.128 [R13+0x9000], RZ ;  /* 0x009000ff0d002388 */ /* 0x0003e20000000c00 */
[----:B------:R-:W-:Y:S02]  /*2870*/  CS2R R70, SRZ ;  /* 0x0000000000467805 */ /* 0x000fe4000001ff00 */
[----:B------:R-:W-:Y:S01]  /*2880*/  CS2R R68, SRZ ;  /* 0x0000000000447805 */ /* 0x000fe2000001ff00 */
[----:B------:R-:W-:Y:S01]  /*2890*/  UMOV UR19, UR22 ;  /* 0x0000001600137c82 */ /* 0x000fe20008000000 */
[----:B------:R-:W-:Y:S01]  /*28a0*/  @!PT LDS RZ, [RZ] ;  /* 0x00000000fffff984 */ /* 0x000fe20000000800 */
[----:B------:R-:W-:Y:S01]  /*28b0*/  @!PT LDS RZ, [RZ] ;  /* 0x00000000fffff984 */ /* 0x000fe20000000800 */
[----:B------:R-:W-:Y:S01]  /*28c0*/  @!PT LDS RZ, [RZ] ;  /* 0x00000000fffff984 */ /* 0x000fe20000000800 */
[----:B------:R1:W-:Y:S01]  /*28d0*/  @!P2 LDGSTS.E.BYPASS.LTC128B.128 [R13+0x9000], desc[UR14][R22.64] ;  /* 0x09000000160dafae */ /* 0x0003e2000b901d4e */
[----:B------:R-:W-:Y:S01]  /*28e0*/  UMOV UR18, UR23 ;  /* 0x0000001700127c82 */ /* 0x000fe20008000000 */
[----:B------:R-:W-:-:S02]  /*28f0*/  USHF.L.U32 UR35, UR21, 0x3, URZ ;  /* 0x0000000315237899 */ /* 0x000fc4000800063f */
[----:B------:R-:W0:Y:S01]  /*2900*/  LDGDEPBAR ;  /* 0x00000000000079af */ /* 0x000e220000000000 */
[----:B---3--:R-:W-:Y:S01]  /*2910*/  VIADD R6, R150, 0x8 ;  /* 0x0000000896067836 */ /* 0x008fe20000000000 */
[----:B------:R-:W-:Y:S02]  /*2920*/  USHF.L.U32 UR34, UR21, 0x4, URZ ;  /* 0x0000000415227899 */ /* 0x000fe4000800063f */
[----:B--2---:R-:W2:Y:S01]  /*2930*/  LDG.E.64 R4, desc[UR14][R16.64] ;  /* 0x0000000e10047981 */ /* 0x004ea2000c1e1b00 */
[----:B------:R-:W-:Y:S01]  /*2940*/  UIMAD UR33, UR21, 0x18, URZ ;  /* 0x00000018152178a4 */ /* 0x000fe2000f8e023f */
[----:B------:R-:W-:Y:S01]  /*2950*/  ISETP.GE.AND P3, PT, R6, UR5, PT ;  /* 0x0000000506007c0c */ /* 0x000fe2000bf66270 */
[----:B------:R-:W-:Y:S01]  /*2960*/  IMAD.MOV.U32 R7, RZ, RZ, 0x4 ;  /* 0x00000004ff077424 */ /* 0x000fe200078e00ff */
[----:B------:R-:W3:Y:S01]  /*2970*/  LDG.E.64 R10, desc[UR14][R16.64+0x8] ;  /* 0x0000080e100a7981 */ /* 0x000ee2000c1e1b00 */
[----:B------:R-:W-:Y:S01]  /*2980*/  UMOV UR16, UR26 ;  /* 0x0000001a00107c82 */ /* 0x000fe20008000000 */
[----:B------:R-:W-:Y:S01]  /*2990*/  UMOV UR17, UR27 ;  /* 0x0000001b00117c82 */ /* 0x000fe20008000000 */
[----:B------:R-:W-:Y:S01]  /*29a0*/  USHF.L.U32 UR32, UR21, 0x5, URZ ;  /* 0x0000000515207899 */ /* 0x000fe2000800063f */
[----:B------:R-:W-:Y:S01]  /*29b0*/  IMAD.WIDE R6, R150, R7, UR16 ;  /* 0x0000001096067e25 */ /* 0x000fe2000f8e0207 */
[----:B------:R-:W-:-:S02]  /*29c0*/  UIMAD UR31, UR21, 0x28, URZ ;  /* 0x00000028151f78a4 */ /* 0x000fc4000f8e023f */
[----:B------:R-:W-:Y:S02]  /*29d0*/  UIMAD UR30, UR21, 0x30, URZ ;  /* 0x00000030151e78a4 */ /* 0x000fe4000f8e023f */
[----:B------:R1:W5:Y:S01]  /*29e0*/  @!P4 LDG.E R175, desc[UR14][R6.64] ;  /* 0x0000000e06afc981 */ /* 0x000362000c1e1900 */
[----:B------:R-:W-:Y:S02]  /*29f0*/  UIMAD UR29, UR21, 0x38, URZ ;  /* 0x00000038151d78a4 */ /* 0x000fe4000f8e023f */
[----:B------:R-:W-:Y:S01]  /*2a00*/  UIMAD UR25, UR21, 0x58, URZ ;  /* 0x00000058151978a4 */ /* 0x000fe2000f8e023f */
[----:B------:R1:W5:Y:S01]  /*2a10*/  @!P3 LDG.E R176, desc[UR14][R6.64+0x20] ;  /* 0x0000200e06b0b981 */ /* 0x000362000c1e1900 */
[C---:B------:R-:W-:Y:S01]  /*2a20*/  VIADD R15, R150.reuse, 0x48 ;  /* 0x00000048960f7836 */ /* 0x040fe20000000000 */
[----:B------:R-:W-:Y:S01]  /*2a30*/  UIMAD UR24, UR21, 0x60, URZ ;  /* 0x00000060151878a4 */ /* 0x000fe2000f8e023f */
[----:B------:R-:W-:Y:S01]  /*2a40*/  VIADD R0, R150, 0x40 ;  /* 0x0000004096007836 */ /* 0x000fe20000000000 */
[----:B------:R-:W-:-:S02]  /*2a50*/  UIADD3 UR20, -UR20, URZ, URZ ;  /* 0x0000003f14147290 */ /* 0x000fc4000fffe13f */
[----:B------:R-:W-:Y:S01]  /*2a60*/  ISETP.GE.AND P1, PT, R15, UR5, PT ;  /* 0x000000050f007c0c */ /* 0x000fe2000bf26270 */
[----:B------:R-:W-:Y:S01]  /*2a70*/  ULDC.U8 UR9, c[0x0][0x388] ;  /* 0x0000e20000097ab9 */ /* 0x000fe20000000000 */
[----:B------:R-:W-:Y:S01]  /*2a80*/  ISETP.GE.AND P2, PT, R0, UR5, PT ;  /* 0x0000000500007c0c */ /* 0x000fe2000bf46270 */
[----:B------:R-:W-:Y:S01]  /*2a90*/  UIMAD UR5, UR45, UR61, UR57 ;  /* 0x0000003d2d0572a4 */ /* 0x000fe2000f8e0239 */
[----:B------:R-:W-:-:S03]  /*2aa0*/  MOV R0, 0x4 ;  /* 0x0000000400007802 */ /* 0x000fc60000000f00 */
[----:B------:R-:W-:-:S06]  /*2ab0*/  USHF.L.U32 UR5, UR5, 0x5, URZ ;  /* 0x0000000505057899 */ /* 0x000fcc000800063f */
[----:B----4-:R-:W-:Y:S01]  /*2ac0*/  @!P1 IMAD.WIDE R8, R15, R0, UR16 ;  /* 0x000000100f089e25 */ /* 0x010fe2000f8e0200 */
[----:B------:R-:W-:Y:S01]  /*2ad0*/  USHF.R.S32.HI UR7, URZ, 0x1f, UR5 ;  /* 0x0000001f3f077899 */ /* 0x000fe20008011405 */
[----:B------:R1:W5:Y:S01]  /*2ae0*/  @!P2 LDG.E R173, desc[UR14][R6.64+0x100] ;  /* 0x0001000e06ada981 */ /* 0x000362000c1e1900 */
[----:B------:R-:W-:-:S03]  /*2af0*/  SEL R139, R139, R148, !P0 ;  /* 0x000000948b8b7207 */ /* 0x000fc60004000000 */
[----:B------:R1:W5:Y:S01]  /*2b00*/  @!P1 LDG.E R174, desc[UR14][R8.64] ;  /* 0x0000000e08ae9981 */ /* 0x000362000c1e1900 */
[----:B------:R-:W-:Y:S01]  /*2b10*/  SEL R138, R138, R147, !P0 ;  /* 0x000000938a8a7207 */ /* 0x000fe20004000000 */
[----:B------:R-:W-:Y:S01]  /*2b20*/  IMAD.SHL.U32 R0, R148, 0x2, RZ ;  /* 0x0000000294007824 */ /* 0x000fe200078e00ff */
[----:B------:R-:W-:Y:S02]  /*2b30*/  LEA R139, R139, UR4, 0x1 ;  /* 0x000000048b8b7c11 */ /* 0x000fe4000f8e08ff */
[----:B------:R-:W-:Y:S01]  /*2b40*/  LEA R138, R138, UR4, 0x1 ;  /* 0x000000048a8a7c11 */ /* 0x000fe2000f8e08ff */
[----:B------:R-:W-:Y:S02]  /*2b50*/  USHF.L.U32 UR28, UR21, 0x6, URZ ;  /* 0x00000006151c7899 */ /* 0x000fe4000800063f */
[----:B------:R-:W-:Y:S02]  /*2b60*/  UIMAD UR27, UR21, 0x48, URZ ;  /* 0x00000048151b78a4 */ /* 0x000fe4000f8e023f */
[----:B------:R-:W-:-:S02]  /*2b70*/  UIMAD UR26, UR21, 0x50, URZ ;  /* 0x00000050151a78a4 */ /* 0x000fc4000f8e023f */
[----:B------:R-:W-:Y:S02]  /*2b80*/  UIMAD UR23, UR21, 0x68, URZ ;  /* 0x00000068151778a4 */ /* 0x000fe4000f8e023f */
[----:B------:R-:W-:Y:S02]  /*2b90*/  UIMAD UR22, UR21, 0x70, URZ ;  /* 0x00000070151678a4 */ /* 0x000fe4000f8e023f */
[----:B------:R-:W-:Y:S02]  /*2ba0*/  UISETP.GE.AND UP0, UPT, UR8, UR6, UPT ;  /* 0x000000060800728c */ /* 0x000fe4000bf06270 */
[----:B------:R-:W-:Y:S01]  /*2bb0*/  UIMAD UR21, UR21, 0x78, URZ ;  /* 0x00000078151578a4 */ /* 0x000fe2000f8e023f */
[----:B------:R-:W-:Y:S01]  /*2bc0*/  ULDC UR8, c[0x0][0x2ec] ;  /* 0x0000bb0000087ab9 */ /* 0x000fe20000000800 */
[----:B--2---:R-:W-:Y:S02]  /*2bd0*/  R2UR UR12, R5 ;  /* 0x00000000050c72ca */ /* 0x004fe400000e0000 */
[----:B------:R-:W-:-:S02]  /*2be0*/  R2UR UR13, R4 ;  /* 0x00000000040d72ca */ /* 0x000fc400000e0000 */
[----:B---3--:R-:W-:-:S04]  /*2bf0*/  IADD3 R178, P2, P1, R10, UR5, R178 ;  /* 0x000000050ab27c10 */ /* 0x008fc8000f95e0b2 */
[----:B------:R-:W-:Y:S01]  /*2c00*/  IADD3.X R172, R11, UR7, R172, P2, P1 ;  /* 0x000000070bac7c10 */ /* 0x000fe200097e24ac */
[----:B-1----:R-:W-:-:S08]  /*2c10*/  IMAD.WIDE.U32 R178, R178, -0x2daee0ad, RZ ;  /* 0xd2511f53b2b27825 */ /* 0x002fd000078e00ff */
.L_x_810:
        /* <DEDUP_REMOVED lines=8> */
[----:B------:R-:W-:Y:S01]  /*2ca0*/  PLOP3.LUT P2, PT, PT, PT, UP0, 0x80, 0x0 ;  /* 0x000000000000781c */ /* 0x000fe20003f4f008 */
[----:B------:R-:W-:Y:S01]  /*2cb0*/  FMUL.FTZ R252, R176, 1.4426950216293334961 ;  /* 0x3fb8aa3bb0fc7820 */ /* 0x000fe20000410000 */
[----:B------:R-:W-:Y:S01]  /*2cc0*/  PLOP3.LUT P4, PT, PT, PT, UP0, 0x80, 0x0 ;  /* 0x000000000000781c */ /* 0x000fe20003f8f008 */
[----:B------:R-:W-:Y:S01]  /*2cd0*/  FMUL.FTZ R249, R173, 1.4426950216293334961 ;  /* 0x3fb8aa3badf97820 */ /* 0x000fe20000410000 */
[----:B------:R-:W-:Y:S01]  /*2ce0*/  PLOP3.LUT P1, PT, PT, PT, UP0, 0x80, 0x0 ;  /* 0x000000000000781c */ /* 0x000fe20003f2f008 */
[----:B------:R-:W1:Y:S01]  /*2cf0*/  @P0 S2R R186, SR_TID.X ;  /* 0x0000000000ba0919 */ /* 0x000e620000002100 */
[----:B------:R-:W-:Y:S01]  /*2d00*/  LOP3.LUT R232, R172, UR13, RZ, 0x3c, !PT ;  /* 0x0000000dace87c12 */ /* 0x000fe2000f8e3cff */
[----:B------:R-:W-:Y:S01]  /*2d10*/  UIADD3 UR7, UR12, -0x4498517b, URZ ;  /* 0xbb67ae850c077890 */ /* 0x000fe2000fffe03f */
[----:B------:R-:W-:Y:S01]  /*2d20*/  PLOP3.LUT P0, PT, PT, PT, UP0, 0x80, 0x0 ;  /* 0x000000000000781c */ /* 0x000fe20003f0f008 */
[----:B------:R-:W-:Y:S02]  /*2d30*/  UIADD3 UR10, UR12, -0x56f99767, URZ ;  /* 0xa90668990c0a7890 */ /* 0x000fe4000fffe03f */
[----:B------:R-:W-:Y:S02]  /*2d40*/  UIADD3 UR5, UR13, -0x61c88647, URZ ;  /* 0x9e3779b90d057890 */ /* 0x000fe4000fffe03f */
[----:B------:R-:W-:Y:S01]  /*2d50*/  UISETP.GE.AND UP3, UPT, UR11, 0x1, UPT ;  /* 0x000000010b00788c */ /* 0x000fe2000bf66270 */
[----:B-1----:R-:W-:Y:S01]  /*2d60*/  @P3 IMAD.SHL.U32 R186, R186, 0x2, RZ ;  /* 0x00000002baba3824 */ /* 0x002fe200078e00ff */
[----:B------:R-:W-:Y:S01]  /*2d70*/  PLOP3.LUT P3, PT, PT, PT, UP0, 0x80, 0x0 ;  /* 0x000000000000781c */ /* 0x000fe20003f6f008 */
[----:B------:R-:W-:Y:S04]  /*2d80*/  DEPBAR.LE SB0, 0x0 ;  /* 0x000080000000791a */ /* 0x000fe80000000000 */
[----:B------:R-:W-:Y:S01]  /*2d90*/  @P2 LOP3.LUT R186, R186, 0x6, RZ, 0xc0, !PT ;  /* 0x00000006baba2812 */ /* 0x000fe200078ec0ff */
[----:B------:R-:W-:Y:S01]  /*2da0*/  BAR.SYNC.DEFER_BLOCKING 0x0 ;  /* 0x0000000000007b1d */ /* 0x000fe20000010000 */
[----:B------:R-:W-:Y:S03]  /*2db0*/  PLOP3.LUT P2, PT, PT, PT, UP0, 0x80, 0x0 ;  /* 0x000000000000781c */ /* 0x000fe60003f4f008 */
[----:B------:R-:W-:Y:S01]  /*2dc0*/  @P1 IMAD R187, R151, 0x40, R186 ;  /* 0x0000004097bb1824 */ /* 0x000fe200078e02ba */
[----:B------:R-:W-:Y:S03]  /*2dd0*/  PLOP3.LUT P1, PT, PT, PT, UP0, 0x80, 0x0 ;  /* 0x000000000000781c */ /* 0x000fe60003f2f008 */
[----:B------:R-:W-:Y:S01]  /*2de0*/  @P0 IMAD R190, R190, 0x80, R187 ;  /* 0x00000080bebe0824 */ /* 0x000fe200078e02bb */
[----:B------:R-:W-:Y:S03]  /*2df0*/  PLOP3.LUT P0, PT, PT, PT, UP0, 0x80, 0x0 ;  /* 0x000000000000781c */ /* 0x000fe60003f0f008 */
[C---:B------:R-:W-:Y:S01]  /*2e00*/  @P6 VIADD R186, R190.reuse, 0x1 ;  /* 0x00000001beba6836 */ /* 0x040fe20000000000 */
[----:B------:R-:W-:Y:S02]  /*2e10*/  PLOP3.LUT P6, PT, PT, PT, UP0, 0x80, 0x0 ;  /* 0x000000000000781c */ /* 0x000fe40003fcf008 */
[----:B------:R-:W-:Y:S02]  /*2e20*/  @P2 ISETP.GE.AND P2, PT, R190, UR6, PT ;  /* 0x00000006be002c0c */ /* 0x000fe4000bf46270 */
[----:B------:R-:W-:Y:S01]  /*2e30*/  @P3 ISETP.GE.AND P3, PT, R186, UR6, PT ;  /* 0x00000006ba003c0c */ /* 0x000fe2000bf66270 */
[----:B------:R-:W-:Y:S08]  /*2e40*/  LDSM.16.M88.4 R100, [R139] ;  /* 0x000000008b64783b */ /* 0x000ff00000000200 */
[----:B------:R-:W-:Y:S01]  /*2e50*/  @P6 VIADD R186, R190, 0x8 ;  /* 0x00000008beba6836 */ /* 0x000fe20000000000 */
[----:B------:R-:W-:Y:S01]  /*2e60*/  PLOP3.LUT P6, PT, PT, PT, UP0, 0x80, 0x0 ;  /* 0x000000000000781c */ /* 0x000fe20003fcf008 */
[----:B------:R-:W1:Y:S08]  /*2e70*/  LDSM.16.M88.4 R104, [R146+UR4+0x6000] ;  /* 0x006000049268783b */ /* 0x000e700008000200 */
[----:B------:R-:W2:Y:S08]  /*2e80*/  LDSM.16.M88.4 R108, [R139+0x1000] ;  /* 0x001000008b6c783b */ /* 0x000eb00000000200 */
[----:B------:R-:W3:Y:S08]  /*2e90*/  LDSM.16.M88.4 R112, [R146+UR4+0x6400] ;  /* 0x006400049270783b */ /* 0x000ef00008000200 */
[----:B------:R-:W4:Y:S08]  /*2ea0*/  LDSM.16.M88.4 R116, [R146+UR4+0x6800] ;  /* 0x006800049274783b */ /* 0x000f300008000200 */
[----:B------:R-:W4:Y:S01]  /*2eb0*/  LDSM.16.M88.4 R120, [R146+UR4+0x6c00] ;  /* 0x006c00049278783b */ /* 0x000f220008000200 */
[-C--:B-1----:R-:W-:Y:S07]  /*2ec0*/  HMMA.16816.F32.BF16 R4, R100, R104.reuse, RZ ;  /* 0x000000686404723c */ /* 0x082fee00000418ff */
[----:B------:R-:W-:Y:S01]  /*2ed0*/  LDSM.16.M88.4 R124, [R149] ;  /* 0x00000000957c783b */ /* 0x000fe20000000200 */
[C---:B--2---:R-:W-:Y:S07]  /*2ee0*/  HMMA.16816.F32.BF16 R8, R108.reuse, R104, RZ ;  /* 0x000000686c08723c */ /* 0x044fee00000418ff */
[----:B------:R-:W1:Y:S01]  /*2ef0*/  LDSM.16.M88.4 R128, [R145] ;  /* 0x000000009180783b */ /* 0x000e620000000200 */
[-C--:B------:R-:W-:Y:S07]  /*2f00*/  HMMA.16816.F32.BF16 R12, R108, R106.reuse, RZ ;  /* 0x0000006a6c0c723c */ /* 0x080fee00000418ff */
[----:B------:R-:W2:Y:S01]  /*2f10*/  LDSM.16.M88.4 R132, [R149+0x1000] ;  /* 0x001000009584783b */ /* 0x000ea20000000200 */
[C---:B------:R-:W-:Y:S07]  /*2f20*/  HMMA.16816.F32.BF16 R16, R100.reuse, R106, RZ ;  /* 0x0000006a6410723c */ /* 0x040fee00000418ff */
[----:B------:R-:W-:Y:S01]  /*2f30*/  LDSM.16.M88.4 R104, [R145+0x800] ;  /* 0x000800009168783b */ /* 0x000fe20000000200 */
        /* <DEDUP_REMOVED lines=11> */
[----:B------:R-:W-:Y:S01]  /*2ff0*/  HMMA.16816.F32.BF16 R64, R100, R122, RZ ;  /* 0x0000007a6440723c */ /* 0x000fe200000418ff */
[----:B------:R-:W3:Y:S05]  /*3000*/  LDSM.16.M88.4 R100, [R145+0x400] ;  /* 0x000400009164783b */ /* 0x000eea0000000200 */
[-C--:B-1----:R-:W-:Y:S06]  /*3010*/  HMMA.16816.F32.BF16 R4, R124, R128.reuse, R4 ;  /* 0x000000807c04723c */ /* 0x082fec0000041804 */
[C---:B--2---:R-:W-:Y:S06]  /*3020*/  HMMA.16816.F32.BF16 R8, R132.reuse, R128, R8 ;  /* 0x000000808408723c */ /* 0x044fec0000041808 */
[-C--:B------:R-:W-:Y:S06]  /*3030*/  HMMA.16816.F32.BF16 R12, R132, R130.reuse, R12 ;  /* 0x00000082840c723c */ /* 0x080fec000004180c */
[C---:B------:R-:W-:Y:S06]  /*3040*/  HMMA.16816.F32.BF16 R16, R124.reuse, R130, R16 ;  /* 0x000000827c10723c */ /* 0x040fec0000041810 */
[----:B------:R-:W-:Y:S02]  /*3050*/  @P0 FSEL R6, R6, -INF , !P2 ;  /* 0xff80000006060808 */ /* 0x000fe40005000000 */
[----:B------:R-:W-:Y:S03]  /*3060*/  PLOP3.LUT P0, PT, PT, PT, UP0, 0x80, 0x0 ;  /* 0x000000000000781c */ /* 0x000fe60003f0f008 */
[----:B------:R-:W-:Y:S02]  /*3070*/  @P5 FSEL R4, R4, -INF , !P2 ;  /* 0xff80000004045808 */ /* 0x000fe40005000000 */
[----:B------:R-:W-:Y:S02]  /*3080*/  @P4 FSEL R8, R8, -INF , !P2 ;  /* 0xff80000008084808 */ /* 0x000fe40005000000 */
[----:B------:R-:W-:Y:S02]  /*3090*/  @P1 FSEL R10, R10, -INF , !P2 ;  /* 0xff8000000a0a1808 */ /* 0x000fe40005000000 */
[----:B------:R-:W-:Y:S01]  /*30a0*/  PLOP3.LUT P5, PT, PT, PT, UP0, 0x80, 0x0 ;  /* 0x000000000000781c */ /* 0x000fe20003faf008 */
[-C--:B---3--:R-:W-:Y:S01]  /*30b0*/  HMMA.16816.F32.BF16 R20, R124, R100.reuse, R20 ;  /* 0x000000647c14723c */ /* 0x088fe20000041814 */
[----:B------:R-:W-:Y:S02]  /*30c0*/  PLOP3.LUT P4, PT, PT, PT, UP0, 0x80, 0x0 ;  /* 0x000000000000781c */ /* 0x000fe40003f8f008 */
[----:B------:R-:W-:Y:S02]  /*30d0*/  PLOP3.LUT P1, PT, PT, PT, UP0, 0x80, 0x0 ;  /* 0x000000000000781c */ /* 0x000fe40003f2f008 */
[----:B------:R-:W-:Y:S01]  /*30e0*/  PLOP3.LUT P2, PT, PT, PT, UP0, 0x80, 0x0 ;  /* 0x000000000000781c */ /* 0x000fe20003f4f008 */
[C---:B------:R-:W-:Y:S05]  /*30f0*/  HMMA.16816.F32.BF16 R24, R132.reuse, R100, R24 ;  /* 0x000000648418723c */ /* 0x040fea0000041818 */
[----:B------:R-:W-:Y:S01]  /*3100*/  @P0 FSEL R7, R7, -INF , !P3 ;  /* 0xff80000007070808 */ /* 0x000fe20005800000 */
[-C--:B------:R-:W-:Y:S01]  /*3110*/  HMMA.16816.F32.BF16 R28, R132, R102.reuse, R28 ;  /* 0x00000066841c723c */ /* 0x080fe2000004181c */
[----:B------:R-:W-:Y:S04]  /*3120*/  PLOP3.LUT P0, PT, PT, PT, UP0, 0x80, 0x0 ;  /* 0x000000000000781c */ /* 0x000fe80003f0f008 */
[----:B------:R-:W-:Y:S01]  /*3130*/  @P5 FSEL R5, R5, -INF , !P3 ;  /* 0xff80000005055808 */ /* 0x000fe20005800000 */
[C---:B------:R-:W-:Y:S01]  /*3140*/  HMMA.16816.F32.BF16 R32, R124.reuse, R102, R32 ;  /* 0x000000667c20723c */ /* 0x040fe20000041820 */
[----:B------:R-:W-:Y:S01]  /*3150*/  PLOP3.LUT P5, PT, PT, PT, UP0, 0x80, 0x0 ;  /* 0x000000000000781c */ /* 0x000fe20003faf008 */
[----:B------:R-:W1:Y:S02]  /*3160*/  LDSM.16.M88.4 R100, [R145+0xc00] ;  /* 0x000c00009164783b */ /* 0x000e640000000200 */
[----:B------:R-:W-:Y:S01]  /*3170*/  @P2 ISETP.GE.AND P2, PT, R186, UR6, PT ;  /* 0x00000006ba002c0c */ /* 0x000fe2000bf46270 */
[----:B------:R-:W-:Y:S01]  /*3180*/  @P6 VIADD R186, R190, 0x9 ;  /* 0x00000009beba6836 */ /* 0x000fe20000000000 */
[----:B------:R-:W-:Y:S01]  /*3190*/  PLOP3.LUT P6, PT, PT, PT, UP0, 0x80, 0x0 ;  /* 0x000000000000781c */ /* 0x000fe20003fcf008 */
[-C--:B------:R-:W-:Y:S04]  /*31a0*/  HMMA.16816.F32.BF16 R36, R124, R104.reuse, R36 ;  /* 0x000000687c24723c */ /* 0x080fe80000041824 */
[----:B------:R-:W-:Y:S02]  /*31b0*/  @P4 FSEL R9, R9, -INF , !P3 ;  /* 0xff80000009094808 */ /* 0x000fe40005800000 */
[----:B------:R-:W-:Y:S01]  /*31c0*/  @P1 FSEL R11, R11, -INF , !P3 ;  /* 0xff8000000b0b1808 */ /* 0x000fe20005800000 */
[C---:B------:R-:W-:Y:S01]  /*31d0*/  HMMA.16816.F32.BF16 R40, R132.reuse, R104, R40 ;  /* 0x000000688428723c */ /* 0x040fe20000041828 */
[----:B------:R-:W-:Y:S02]  /*31e0*/  PLOP3.LUT P3, PT, PT, PT, UP0, 0x80, 0x0 ;  /* 0x000000000000781c */ /* 0x000fe40003f6f008 */
[----:B------:R-:W-:Y:S02]  /*31f0*/  PLOP3.LUT P4, PT, PT, PT, UP0, 0x80, 0x0 ;  /* 0x000000000000781c */ /* 0x000fe40003f8f008 */
[----:B------:R-:W-:Y:S01]  /*3200*/  PLOP3.LUT P1, PT, PT, PT, UP0, 0x80, 0x0 ;  /* 0x000000000000781c */ /* 0x000fe20003f2f008 */
[-C--:B------:R-:W-:Y:S05]  /*3210*/  HMMA.16816.F32.BF16 R44, R132, R106.reuse, R44 ;  /* 0x0000006a842c723c */ /* 0x080fea000004182c */
[----:B------:R-:W-:Y:S01]  /*3220*/  @P0 FSEL R14, R14, -INF , !P2 ;  /* 0xff8000000e0e0808 */ /* 0x000fe20005000000 */
[C---:B------:R-:W-:Y:S01]  /*3230*/  HMMA.16816.F32.BF16 R48, R124.reuse, R106, R48 ;  /* 0x0000006a7c30723c */ /* 0x040fe20000041830 */
[----:B------:R-:W-:Y:S03]  /*3240*/  PLOP3.LUT P0, PT, PT, PT, UP0, 0x80, 0x0 ;  /* 0x000000000000781c */ /* 0x000fe60003f0f008 */
[----:B------:R-:W-:Y:S01]  /*3250*/  @P3 ISETP.GE.AND P3, PT, R186, UR6, PT ;  /* 0x00000006ba003c0c */ /* 0x000fe2000bf66270 */
[----:B------:R-:W-:Y:S01]  /*3260*/  @P6 VIADD R186, R190, 0x10 ;  /* 0x00000010beba6836 */ /* 0x000fe20000000000 */
[----:B------:R-:W-:Y:S02]  /*3270*/  @P5 FSEL R12, R12, -INF , !P2 ;  /* 0xff8000000c0c5808 */ /* 0x000fe40005000000 */
[----:B------:R-:W-:Y:S02]  /*3280*/  PLOP3.LUT P5, PT, PT, PT, UP0, 0x80, 0x0 ;  /* 0x000000000000781c */ /* 0x000fe40003faf008 */
[----:B------:R-:W-:Y:S02]  /*3290*/  PLOP3.LUT P6, PT, PT, PT, UP0, 0x80, 0x0 ;  /* 0x000000000000781c */ /* 0x000fe40003fcf008 */
[----:B------:R-:W-:Y:S02]  /*32a0*/  @P4 FSEL R16, R16, -INF , !P2 ;  /* 0xff80000010104808 */ /* 0x000fe40005000000 */
[----:B------:R-:W-:Y:S02]  /*32b0*/  @P1 FSEL R18, R18, -INF , !P2 ;  /* 0xff80000012121808 */ /* 0x000fe40005000000 */
[----:B------:R-:W-:Y:S01]  /*32c0*/  PLOP3.LUT P2, PT, PT, PT, UP0, 0x80, 0x0 ;  /* 0x000000000000781c */ /* 0x000fe20003f4f008 */
[-C--:B-1----:R-:W-:Y:S01]  /*32d0*/  HMMA.16816.F32.BF16 R52, R124, R100.reuse, R52 ;  /* 0x000000647c34723c */ /* 0x082fe20000041834 */
[----:B------:R-:W-:Y:S02]  /*32e0*/  PLOP3.LUT P4, PT, PT, PT, UP0, 0x80, 0x0 ;  /* 0x000000000000781c */ /* 0x000fe40003f8f008 */
[----:B------:R-:W-:Y:S01]  /*32f0*/  PLOP3.LUT P1, PT, PT, PT, UP0, 0x80, 0x0 ;  /* 0x000000000000781c */ /* 0x000fe20003f2f008 */
[----:B------:R-:W-:Y:S01]  /*3300*/  @P5 VIADD R187, R190, 0x11 ;  /* 0x00000011bebb5836 */ /* 0x000fe20000000000 */
[----:B------:R-:W-:Y:S01]  /*3310*/  @P0 FSEL R13, R13, -INF , !P3 ;  /* 0xff8000000d0d0808 */ /* 0x000fe20005800000 */
[C---:B------:R-:W-:Y:S01]  /*3320*/  HMMA.16816.F32.BF16 R56, R132.reuse, R100, R56 ;  /* 0x000000648438723c */ /* 0x040fe20000041838 */
[----:B------:R-:W-:Y:S02]  /*3330*/  PLOP3.LUT P5, PT, PT, PT, UP0, 0x80, 0x0 ;  /* 0x000000000000781c */ /* 0x000fe40003faf008 */
[----:B------:R-:W-:Y:S02]  /*3340*/  PLOP3.LUT P0, PT, PT, PT, UP0, 0x80, 0x0 ;  /* 0x000000000000781c */ /* 0x000fe40003f0f008 */
[----:B------:R-:W-:Y:S01]  /*3350*/  @P6 ISETP.GE.AND P6, PT, R186, UR6, PT ;  /* 0x00000006ba006c0c */ /* 0x000fe2000bfc6270 */
[-C--:B------:R-:W-:Y:S01]  /*3360*/  HMMA.16816.F32.BF16 R60, R132, R102.reuse, R60 ;  /* 0x00000066843c723c */ /* 0x080fe2000004183c */
[----:B------:R-:W-:Y:S04]  /*3370*/  IMAD.U32 R186, RZ, RZ, UR19 ;  /* 0x00000013ffba7e24 */ /* 0x000fe8000f8e00ff */
[----:B------:R-:W-:Y:S01]  /*3380*/  @P2 FSEL R17, R17, -INF , !P3 ;  /* 0xff80000011112808 */ /* 0x000fe20005800000 */
[----:B------:R-:W-:Y:S01]  /*3390*/  HMMA.16816.F32.BF16 R64, R124, R102, R64 ;  /* 0x000000667c40723c */ /* 0x000fe20000041840 */
[----:B------:R-:W-:Y:S03]  /*33a0*/  PLOP3.LUT P2, PT, PT, PT, UP0, 0x80, 0x0 ;  /* 0x000000000000781c */ /* 0x000fe60003f4f008 */
[----:B------:R-:W-:Y:S01]  /*33b0*/  @P5 ISETP.GE.AND P5, PT, R187, UR6, PT ;  /* 0x00000006bb005c0c */ /* 0x000fe2000bfa6270 */
[----:B------:R-:W-:Y:S01]  /*33c0*/  IMAD.U32 R187, RZ, RZ, UR18 ;  /* 0x00000012ffbb7e24 */ /* 0x000fe2000f8e00ff */
[----:B------:R-:W-:Y:S02]  /*33d0*/  @P4 FSEL R15, R15, -INF , !P3 ;  /* 0xff8000000f0f4808 */ /* 0x000fe40005800000 */
[----:B------:R-:W-:Y:S03]  /*33e0*/  PLOP3.LUT P4, PT, PT, PT, UP0, 0x80, 0x0 ;  /* 0x000000000000781c */ /* 0x000fe60003f8f008 */
[----:B------:R-:W-:Y:S02]  /*33f0*/  @P1 FSEL R19, R19, -INF , !P3 ;  /* 0xff80000013131808 */ /* 0x000fe40005800000 */
[----:B------:R-:W-:Y:S02]  /*3400*/  PLOP3.LUT P3, PT, PT, PT, UP0, 0x80, 0x0 ;  /* 0x000000000000781c */ /* 0x000fe40003f6f008 */
[----:B------:R-:W-:Y:S02]  /*3410*/  @P0 FSEL R20, R20, -INF , !P6 ;  /* 0xff80000014140808 */ /* 0x000fe40007000000 */
[----:B------:R-:W-:Y:S02]  /*3420*/  @P2 FSEL R24, R24, -INF , !P6 ;  /* 0xff80000018182808 */ /* 0x000fe40007000000 */
[----:B------:R-:W-:Y:S02]  /*3430*/  PLOP3.LUT P0, PT, PT, PT, UP0, 0x80, 0x0 ;  /* 0x000000000000781c */ /* 0x000fe40003f0f008 */
[----:B------:R-:W-:Y:S02]  /*3440*/  PLOP3.LUT P2, PT, PT, PT, UP0, 0x80, 0x0 ;  /* 0x000000000000781c */ /* 0x000fe40003f4f008 */
[----:B------:R-:W-:Y:S02]  /*3450*/  @P4 FSEL R22, R22, -INF , !P6 ;  /* 0xff80000016164808 */ /* 0x000fe40007000000 */
[----:B------:R-:W-:Y:S02]  /*3460*/  PLOP3.LUT P1, PT, PT, PT, UP0, 0x80, 0x0 ;  /* 0x000000000000781c */ /* 0x000fe40003f2f008 */
[----:B------:R-:W-:Y:S02]  /*3470*/  @P3 FSEL R26, R26, -INF , !P6 ;  /* 0xff8000001a1a3808 */ /* 0x000fe40007000000 */
[----:B------:R-:W-:Y:S02]  /*3480*/  PLOP3.LUT P3, PT, PT, PT, UP0, 0x80, 0x0 ;  /* 0x000000000000781c */ /* 0x000fe40003f6f008 */
[----:B------:R-:W-:Y:S02]  /*3490*/  PLOP3.LUT P6, PT, PT, PT, UP0, 0x80, 0x0 ;  /* 0x000000000000781c */ /* 0x000fe40003fcf008 */
[----:B------:R-:W-:Y:S02]  /*34a0*/  @P0 FSEL R23, R23, -INF , !P5 ;  /* 0xff80000017170808 */ /* 0x000fe40006800000 */
[----:B------:R-:W-:Y:S02]  /*34b0*/  PLOP3.LUT P4, PT, PT, PT, UP0, 0x80, 0x0 ;  /* 0x000000000000781c */ /* 0x000fe40003f8f008 */
[----:B------:R-:W-:Y:S02]  /*34c0*/  PLOP3.LUT P0, PT, PT, PT, UP0, 0x80, 0x0 ;  /* 0x000000000000781c */ /* 0x000fe40003f0f008 */
[----:B------:R-:W-:Y:S02]  /*34d0*/  @P2 FSEL R27, R27, -INF , !P5 ;  /* 0xff8000001b1b2808 */ /* 0x000fe40006800000 */
[----:B------:R-:W-:Y:S01]  /*34e0*/  LEA R194, P2, R150, R186, 0x2 ;  /* 0x000000ba96c27211 */ /* 0x000fe200078410ff */
[----:B------:R-:W-:Y:S01]  /*34f0*/  @P3 VIADD R186, R190, 0x18 ;  /* 0x00000018beba3836 */ /* 0x000fe20000000000 */
[----:B------:R-:W-:Y:S02]  /*3500*/  PLOP3.LUT P3, PT, PT, PT, UP0, 0x80, 0x0 ;  /* 0x000000000000781c */ /* 0x000fe40003f6f008 */
[----:B------:R-:W-:Y:S02]  /*3510*/  @P1 FSEL R21, R21, -INF , !P5 ;  /* 0xff80000015151808 */ /* 0x000fe40006800000 */
[----:B------:R-:W-:Y:S02]  /*3520*/  @P6 ISETP.GE.AND P6, PT, R186, UR6, PT ;  /* 0x00000006ba006c0c */ /* 0x000fe4000bfc6270 */
[----:B------:R-:W-:Y:S02]  /*3530*/  @P4 FSEL R25, R25, -INF , !P5 ;  /* 0xff80000019194808 */ /* 0x000fe40006800000 */
[----:B------:R-:W-:Y:S02]  /*3540*/  PLOP3.LUT P5, PT, PT, PT, UP0, 0x80, 0x0 ;  /* 0x000000000000781c */ /* 0x000fe40003faf008 */
[----:B------:R-:W-:Y:S02]  /*3550*/  LEA.HI.X.SX32 R195, R150, R187, 0x2, P2 ;  /* 0x000000bb96c37211 */ /* 0x000fe400010f16ff */
[----:B------:R-:W-:Y:S02]  /*3560*/  PLOP3.LUT P2, PT, PT, PT, UP0, 0x80, 0x0 ;  /* 0x000000000000781c */ /* 0x000fe40003f4f008 */
[----:B------:R-:W-:Y:S01]  /*3570*/  PLOP3.LUT P1, PT, PT, PT, UP0, 0x80, 0x0 ;  /* 0x000000000000781c */ /* 0x000fe20003f2f008 */
[----:B------:R-:W2:Y:S01]  /*3580*/  LDG.E R189, desc[UR14][R194.64] ;  /* 0x0000000ec2bd7981 */ /* 0x000ea2000c1e1900 */
[----:B------:R-:W-:Y:S02]  /*3590*/  @P0 FSEL R28, R28, -INF , !P6 ;  /* 0xff8000001c1c0808 */ /* 0x000fe40007000000 */
[----:B------:R-:W-:Y:S01]  /*35a0*/  PLOP3.LUT P4, PT, PT, PT, UP0, 0x80, 0x0 ;  /* 0x000000000000781c */ /* 0x000fe20003f8f008 */
[----:B------:R-:W3:Y:S01]  /*35b0*/  LDG.E R188, desc[UR14][R194.64+0x20] ;  /* 0x0000200ec2bc7981 */ /* 0x000ee2000c1e1900 */
[----:B------:R-:W-:Y:S02]  /*35c0*/  PLOP3.LUT P0, PT, PT, PT, UP0, 0x80, 0x0 ;  /* 0x000000000000781c */ /* 0x000fe40003f0f008 */
[----:B------:R-:W-:Y:S01]  /*35d0*/  @P5 FSEL R30, R30, -INF , !P6 ;  /* 0xff8000001e1e5808 */ /* 0x000fe20007000000 */
[----:B------:R-:W5:Y:S01]  /*35e0*/  LDG.E R187, desc[UR14][R194.64+0x100] ;  /* 0x0001000ec2bb7981 */ /* 0x000f62000c1e1900 */
[----:B------:R-:W-:Y:S02]  /*35f0*/  @P3 FSEL R32, R32, -INF , !P6 ;  /* 0xff80000020203808 */ /* 0x000fe40007000000 */
[----:B------:R-:W-:Y:S01]  /*3600*/  @P2 FSEL R34, R34, -INF , !P6 ;  /* 0xff80000022222808 */ /* 0x000fe20007000000 */
[----:B------:R-:W-:Y:S01]  /*3610*/  @P1 VIADD R186, R190, 0x19 ;  /* 0x00000019beba1836 */ /* 0x000fe20000000000 */
[----:B------:R-:W-:Y:S02]  /*3620*/  PLOP3.LUT P1, PT, PT, PT, UP0, 0x80, 0x0 ;  /* 0x000000000000781c */ /* 0x000fe40003f2f008 */
[----:B------:R-:W-:Y:S02]  /*3630*/  PLOP3.LUT P3, PT, PT, PT, UP0, 0x80, 0x0 ;  /* 0x000000000000781c */ /* 0x000fe40003f6f008 */
[----:B------:R-:W-:Y:S01]  /*3640*/  @P4 ISETP.GE.AND P4, PT, R186, UR6, PT ;  /* 0x00000006ba004c0c */ /* 0x000fe2000bf86270 */
[C---:B------:R-:W-:Y:S01]  /*3650*/  @P0 VIADD R192, R190.reuse, 0x21 ;  /* 0x00000021bec00836 */ /* 0x040fe20000000000 */
[----:B------:R-:W-:Y:S01]  /*3660*/  PLOP3.LUT P6, PT, PT, PT, UP0, 0x80, 0x0 ;  /* 0x000000000000781c */ /* 0x000fe20003fcf008 */
[----:B------:R1:W5:Y:S01]  /*3670*/  LDG.E R186, desc[UR14][R194.64+0x120] ;  /* 0x0001200ec2ba7981 */ /* 0x000362000c1e1900 */
[----:B------:R-:W-:Y:S02]  /*3680*/  PLOP3.LUT P0, PT, PT, PT, UP0, 0x80, 0x0 ;  /* 0x000000000000781c */ /* 0x000fe40003f0f008 */
[----:B------:R-:W-:Y:S02]  /*3690*/  PLOP3.LUT P5, PT, PT, PT, UP0, 0x80, 0x0 ;  /* 0x000000000000781c */ /* 0x000fe40003faf008 */
[----:B------:R-:W-:Y:S01]  /*36a0*/  PLOP3.LUT P2, PT, PT, PT, UP0, 0x80, 0x0 ;  /* 0x000000000000781c */ /* 0x000fe20003f4f008 */
[----:B------:R-:W-:Y:S01]  /*36b0*/  @P1 VIADD R191, R190, 0x20 ;  /* 0x00000020bebf1836 */ /* 0x000fe20000000000 */
[----:B------:R-:W-:Y:S02]  /*36c0*/  PLOP3.LUT P1, PT, PT, PT, UP0, 0x80, 0x0 ;  /* 0x000000000000781c */ /* 0x000fe40003f2f008 */
[----:B------:R-:W-:Y:S02]  /*36d0*/  @P3 FSEL R29, R29, -INF , !P4 ;  /* 0xff8000001d1d3808 */ /* 0x000fe40006000000 */
[----:B------:R-:W-:Y:S02]  /*36e0*/  PLOP3.LUT P3, PT, PT, PT, UP0, 0x80, 0x0 ;  /* 0x000000000000781c */ /* 0x000fe40003f6f008 */
[----:B------:R-:W-:Y:S02]  /*36f0*/  @P6 FSEL R31, R31, -INF , !P4 ;  /* 0xff8000001f1f6808 */ /* 0x000fe40006000000 */
[----:B------:R-:W-:Y:S02]  /*3700*/  PLOP3.LUT P6, PT, PT, PT, UP0, 0x80, 0x0 ;  /* 0x000000000000781c */ /* 0x000fe40003fcf008 */
[----:B------:R-:W-:Y:S02]  /*3710*/  @P0 FSEL R35, R35, -INF , !P4 ;  /* 0xff80000023230808 */ /* 0x000fe40006000000 */
[----:B------:R-:W-:Y:S02]  /*3720*/  PLOP3.LUT P0, PT, PT, PT, UP0, 0x80, 0x0 ;  /* 0x000000000000781c */ /* 0x000fe40003f0f008 */
[----:B------:R-:W-:Y:S02]  /*3730*/  @P5 ISETP.GE.AND P5, PT, R191, UR6, PT ;  /* 0x00000006bf005c0c */ /* 0x000fe4000bfa6270 */
[----:B------:R-:W-:Y:S01]  /*3740*/  @P2 ISETP.GE.AND P2, PT, R192, UR6, PT ;  /* 0x00000006c0002c0c */ /* 0x000fe2000bf46270 */
[----:B------:R-:W-:Y:S01]  /*3750*/  IMAD.U32 R192, RZ, RZ, UR36 ;  /* 0x00000024ffc07e24 */ /* 0x000fe2000f8e00ff */
[----:B------:R-:W-:Y:S02]  /*3760*/  @P1 FSEL R33, R33, -INF , !P4 ;  /* 0xff80000021211808 */ /* 0x000fe40006000000 */
[----:B------:R-:W-:Y:S01]  /*3770*/  @P3 FSEL R36, R36, -INF , !P5 ;  /* 0xff80000024243808 */ /* 0x000fe20006800000 */
[----:B------:R-:W-:Y:S01]  /*3780*/  IMAD R192, R192, 0x2, R151 ;  /* 0x00000002c0c07824 */ /* 0x000fe200078e0297 */
[----:B------:R-:W-:Y:S02]  /*3790*/  @P6 FSEL R38, R38, -INF , !P5 ;  /* 0xff80000026266808 */ /* 0x000fe40006800000 */
[----:B------:R-:W-:Y:S01]  /*37a0*/  PLOP3.LUT P1, PT, PT, PT, UP0, 0x80, 0x0 ;  /* 0x000000000000781c */ /* 0x000fe20003f2f008 */
[----:B-1----:R-:W-:Y:S01]  /*37b0*/  IMAD.SHL.U32 R195, R192, 0x2, RZ ;  /* 0x00000002c0c37824 */ /* 0x002fe200078e00ff */
[----:B------:R-:W-:Y:S01]  /*37c0*/  PLOP3.LUT P4, PT, PT, PT, UP0, 0x80, 0x0 ;  /* 0x000000000000781c */ /* 0x000fe20003f8f008 */
[----:B------:R-:W-:Y:S01]  /*37d0*/  IMAD.U32 R192, RZ, RZ, UR11 ;  /* 0x0000000bffc07e24 */ /* 0x000fe2000f8e00ff */
[----:B------:R-:W-:Y:S01]  /*37e0*/  PLOP3.LUT P3, PT, PT, PT, UP0, 0x80, 0x0 ;  /* 0x000000000000781c */ /* 0x000fe20003f6f008 */
[----:B------:R-:W-:Y:S01]  /*37f0*/  VIADD R191, R195, 0x1 ;  /* 0x00000001c3bf7836 */ /* 0x000fe20000000000 */
[----:B------:R-:W-:Y:S01]  /*3800*/  PLOP3.LUT P6, PT, PT, PT, UP0, 0x80, 0x0 ;  /* 0x000000000000781c */ /* 0x000fe20003fcf008 */
[----:B------:R-:W-:Y:S01]  /*3810*/  IMAD R193, R192, 0x8, R153 ;  /* 0x00000008c0c17824 */ /* 0x000fe200078e0299 */
[----:B------:R-:W-:Y:S02]  /*3820*/  @P0 FSEL R37, R37, -INF , !P2 ;  /* 0xff80000025250808 */ /* 0x000fe40005000000 */
[----:B------:R-:W-:Y:S01]  /*3830*/  PLOP3.LUT P0, PT, PT, PT, UP0, 0x80, 0x0 ;  /* 0x000000000000781c */ /* 0x000fe20003f0f008 */
[----:B------:R-:W-:Y:S01]  /*3840*/  IMAD.WIDE.U32 R202, R193, -0x326172a9, RZ ;  /* 0xcd9e8d57c1ca7825 */ /* 0x000fe200078e00ff */
[----:B------:R-:W-:Y:S02]  /*3850*/  LOP3.LUT R210, R179, UR12, R195, 0x96, !PT ;  /* 0x0000000cb3d27c12 */ /* 0x000fe4000f8e96c3 */
[----:B------:R-:W-:Y:S01]  /*3860*/  @P1 FSEL R40, R40, -INF , !P5 ;  /* 0xff80000028281808 */ /* 0x000fe20006800000 */
[----:B------:R-:W-:Y:S01]  /*3870*/  VIADD R193, R193, 0x4 ;  /* 0x00000004c1c17836 */ /* 0x000fe20000000000 */
[----:B------:R-:W-:Y:S01]  /*3880*/  @P4 FSEL R42, R42, -INF , !P5 ;  /* 0xff8000002a2a4808 */ /* 0x000fe20006800000 */
[----:B------:R-:W-:Y:S01]  /*3890*/  IMAD.WIDE.U32 R210, R210, -0x326172a9, RZ ;  /* 0xcd9e8d57d2d27825 */ /* 0x000fe200078e00ff */
[----:B------:R-:W-:Y:S02]  /*38a0*/  @P3 FSEL R39, R39, -INF , !P2 ;  /* 0xff80000027273808 */ /* 0x000fe40005000000 */
[----:B------:R-:W-:Y:S01]  /*38b0*/  @P6 FSEL R41, R41, -INF , !P2 ;  /* 0xff80000029296808 */ /* 0x000fe20005000000 */
[----:B------:R-:W-:Y:S01]  /*38c0*/  IMAD.WIDE.U32 R228, R193, -0x326172a9, RZ ;  /* 0xcd9e8d57c1e47825 */ /* 0x000fe200078e00ff */
[----:B------:R-:W-:Y:S02]  /*38d0*/  PLOP3.LUT P4, PT, PT, PT, UP0, 0x80, 0x0 ;  /* 0x000000000000781c */ /* 0x000fe40003f8f008 */
[----:B------:R-:W-:Y:S01]  /*38e0*/  PLOP3.LUT P5, PT, PT, PT, UP0, 0x80, 0x0 ;  /* 0x000000000000781c */ /* 0x000fe20003faf008 */
[C---:B------:R-:W-:Y:S01]  /*38f0*/  @P0 VIADD R192, R190.reuse, 0x30 ;  /* 0x00000030bec00836 */ /* 0x040fe20000000000 */
[----:B------:R-:W-:Y:S02]  /*3900*/  PLOP3.LUT P3, PT, PT, PT, UP0, 0x80, 0x0 ;  /* 0x000000000000781c */ /* 0x000fe40003f6f008 */
[----:B------:R-:W-:Y:S02]  /*3910*/  PLOP3.LUT P6, PT, PT, PT, UP0, 0x80, 0x0 ;  /* 0x000000000000781c */ /* 0x000fe40003fcf008 */
[----:B------:R-:W-:Y:S02]  /*3920*/  PLOP3.LUT P1, PT, PT, PT, UP0, 0x80, 0x0 ;  /* 0x000000000000781c */ /* 0x000fe40003f2f008 */
[----:B------:R-:W-:Y:S02]  /*3930*/  PLOP3.LUT P0, PT, PT, PT, UP0, 0x80, 0x0 ;  /* 0x000000000000781c */ /* 0x000fe40003f0f008 */
[----:B------:R-:W-:Y:S01]  /*3940*/  LOP3.LUT R224, R179, UR12, R191, 0x96, !PT ;  /* 0x0000000cb3e07c12 */ /* 0x000fe2000f8e96bf */
[C---:B------:R-:W-:Y:S01]  /*3950*/  @P4 VIADD R191, R190.reuse, 0x28 ;  /* 0x00000028bebf4836 */ /* 0x040fe20000000000 */
[-C--:B------:R-:W-:Y:S01]  /*3960*/  LOP3.LUT R230, R203, R232.reuse, RZ, 0x3c, !PT ;  /* 0x000000e8cbe67212 */ /* 0x080fe200078e3cff */
[C---:B------:R-:W-:Y:S01]  /*3970*/  @P5 VIADD R195, R190.reuse, 0x29 ;  /* 0x00000029bec35836 */ /* 0x040fe20000000000 */
[----:B------:R-:W-:Y:S01]  /*3980*/  PLOP3.LUT P5, PT, PT, PT, UP0, 0x80, 0x0 ;  /* 0x000000000000781c */ /* 0x000fe20003faf008 */
[C---:B------:R-:W-:Y:S01]  /*3990*/  @P3 VIADD R193, R190.reuse, 0x31 ;  /* 0x00000031bec13836 */ /* 0x040fe20000000000 */
[----:B------:R-:W-:Y:S01]  /*39a0*/  LOP3.LUT R232, R229, R232, RZ, 0x3c, !PT ;  /* 0x000000e8e5e87212 */ /* 0x000fe200078e3cff */
[----:B------:R-:W-:Y:S01]  /*39b0*/  @P6 VIADD R194, R190, 0x38 ;  /* 0x00000038bec26836 */ /* 0x000fe20000000000 */
[----:B------:R-:W-:Y:S01]  /*39c0*/  LOP3.LUT R238, R211, UR5, R202, 0x96, !PT ;  /* 0x00000005d3ee7c12 */ /* 0x000fe2000f8e96ca */
[----:B------:R-:W-:Y:S01]  /*39d0*/  IMAD.WIDE.U32 R230, R230, -0x2daee0ad, RZ ;  /* 0xd2511f53e6e67825 */ /* 0x000fe200078e00ff */
[----:B------:R-:W-:Y:S02]  /*39e0*/  @P1 FSEL R43, R43, -INF , !P2 ;  /* 0xff8000002b2b1808 */ /* 0x000fe40005000000 */
[----:B------:R-:W-:Y:S01]  /*39f0*/  PLOP3.LUT P2, PT, PT, PT, UP0, 0x80, 0x0 ;  /* 0x000000000000781c */ /* 0x000fe20003f4f008 */
[----:B------:R-:W-:Y:S01]  /*3a00*/  @P0 VIADD R190, R190, 0x39 ;  /* 0x00000039bebe0836 */ /* 0x000fe20000000000 */
[----:B------:R-:W-:Y:S01]  /*3a10*/  FSETP.NEU.FTZ.AND P0, PT, R175, -INF , PT ;  /* 0xff800000af00780b */ /* 0x000fe20003f1d000 */
[----:B------:R-:W-:Y:S01]  /*3a20*/  IMAD.WIDE.U32 R232, R232, -0x2daee0ad, RZ ;  /* 0xd2511f53e8e87825 */ /* 0x000fe200078e00ff */
[----:B------:R-:W-:Y:S02]  /*3a30*/  PLOP3.LUT P1, PT, PT, PT, UP0, 0x80, 0x0 ;  /* 0x000000000000781c */ /* 0x000fe40003f2f008 */
[----:B------:R-:W-:Y:S01]  /*3a40*/  FSEL R246, R246, RZ, P0 ;  /* 0x000000fff6f67208 */ /* 0x000fe20000000000 */
[----:B------:R-:W-:Y:S01]  /*3a50*/  IMAD.WIDE.U32 R224, R224, -0x326172a9, RZ ;  /* 0xcd9e8d57e0e07825 */ /* 0x000fe200078e00ff */
[----:B------:R-:W-:Y:S02]  /*3a60*/  FSETP.NEU.FTZ.AND P0, PT, R176, -INF , PT ;  /* 0xff800000b000780b */ /* 0x000fe40003f1d000 */
[----:B------:R-:W-:Y:S01]  /*3a70*/  @P5 ISETP.GE.AND P5, PT, R193, UR6, PT ;  /* 0x00000006c1005c0c */ /* 0x000fe2000bfa6270 */
[----:B------:R-:W-:Y:S01]  /*3a80*/  FFMA.FTZ R193, R5, UR8, -R246 ;  /* 0x0000000805c17c23 */ /* 0x000fe200080108f6 */
[----:B------:R-:W-:Y:S01]  /*3a90*/  FSEL R252, R252, RZ, P0 ;  /* 0x000000fffcfc7208 */ /* 0x000fe20000000000 */
[----:B------:R-:W-:Y:S01]  /*3aa0*/  IMAD.WIDE.U32 R238, R238, -0x2daee0ad, RZ ;  /* 0xd2511f53eeee7825 */ /* 0x000fe200078e00ff */
[----:B------:R-:W-:Y:S02]  /*3ab0*/  FSETP.NEU.FTZ.AND P0, PT, R173, -INF , PT ;  /* 0xff800000ad00780b */ /* 0x000fe40003f1d000 */
[----:B------:R-:W-:Y:S01]  /*3ac0*/  @P2 ISETP.GE.AND P2, PT, R195, UR6, PT ;  /* 0x00000006c3002c0c */ /* 0x000fe2000bf46270 */
[C---:B------:R-:W-:Y:S01]  /*3ad0*/  FMUL.FTZ R195, R174.reuse, 1.4426950216293334961 ;  /* 0x3fb8aa3baec37820 */ /* 0x040fe20000410000 */
[----:B------:R-:W-:Y:S01]  /*3ae0*/  FSEL R249, R249, RZ, P0 ;  /* 0x000000fff9f97208 */ /* 0x000fe20000000000 */
[----:B------:R-:W1:Y:S01]  /*3af0*/  MUFU.EX2 R193, R193 ;  /* 0x000000c100c17308 */ /* 0x000e620000000800 */
[----:B------:R-:W-:Y:S02]  /*3b00*/  FSETP.NEU.FTZ.AND P0, PT, R174, -INF , PT ;  /* 0xff800000ae00780b */ /* 0x000fe40003f1d000 */
[----:B------:R-:W-:Y:S01]  /*3b10*/  @P1 ISETP.GE.AND P1, PT, R191, UR6, PT ;  /* 0x00000006bf001c0c */ /* 0x000fe2000bf26270 */
[--C-:B------:R-:W-:Y:S01]  /*3b20*/  FFMA.FTZ R248, R29, UR8, -R249.reuse ;  /* 0x000000081df87c23 */ /* 0x100fe200080108f9 */
[----:B------:R-:W-:Y:S01]  /*3b30*/  FSEL R5, R195, RZ, P0 ;  /* 0x000000ffc3057208 */ /* 0x000fe20000000000 */
[--C-:B------:R-:W-:Y:S01]  /*3b40*/  FFMA.FTZ R195, R9, UR8, -R249.reuse ;  /* 0x0000000809c37c23 */ /* 0x100fe200080108f9 */
[----:B------:R-:W-:Y:S01]  /*3b50*/  PLOP3.LUT P0, PT, PT, PT, UP0, 0x80, 0x0 ;  /* 0x000000000000781c */ /* 0x000fe20003f0f008 */
[----:B------:R-:W-:Y:S01]  /*3b60*/  FFMA.FTZ R41, R41, UR8, -R249 ;  /* 0x0000000829297c23 */ /* 0x000fe200080108f9 */
[----:B------:R-:W-:Y:S01]  /*3b70*/  LOP3.LUT R191, R178, UR7, RZ, 0x3c, !PT ;  /* 0x00000007b2bf7c12 */ /* 0x000fe2000f8e3cff */
[--C-:B------:R-:W-:Y:S01]  /*3b80*/  FFMA.FTZ R197, R11, UR8, -R5.reuse ;  /* 0x000000080bc57c23 */ /* 0x100fe20008010805 */
[----:B------:R-:W-:Y:S01]  /*3b90*/  LOP3.LUT R200, R211, UR5, R228, 0x96, !PT ;  /* 0x00000005d3c87c12 */ /* 0x000fe2000f8e96e4 */
[--C-:B------:R-:W-:Y:S01]  /*3ba0*/  FFMA.FTZ R196, R10, UR8, -R5.reuse ;  /* 0x000000080ac47c23 */ /* 0x100fe20008010805 */
[C---:B------:R-:W-:Y:S01]  /*3bb0*/  LOP3.LUT R206, R191.reuse, R231, RZ, 0x3c, !PT ;  /* 0x000000e7bfce7212 */ /* 0x040fe200078e3cff */
[--C-:B------:R-:W-:Y:S01]  /*3bc0*/  FFMA.FTZ R247, R30, UR8, -R5.reuse ;  /* 0x000000081ef77c23 */ /* 0x100fe20008010805 */
[----:B------:R-:W-:Y:S01]  /*3bd0*/  LOP3.LUT R212, R191, R233, RZ, 0x3c, !PT ;  /* 0x000000e9bfd47212 */ /* 0x000fe200078e3cff */
[----:B------:R-:W-:Y:S01]  /*3be0*/  FFMA.FTZ R191, R7, UR8, -R252 ;  /* 0x0000000807bf7c23 */ /* 0x000fe200080108fc */
[C---:B------:R-:W-:Y:S01]  /*3bf0*/  LOP3.LUT R202, R225.reuse, UR5, R202, 0x96, !PT ;  /* 0x00000005e1ca7c12 */ /* 0x040fe2000f8e96ca */
[--C-:B------:R-:W-:Y:S01]  /*3c00*/  FFMA.FTZ R42, R42, UR8, -R5.reuse ;  /* 0x000000082a2a7c23 */ /* 0x100fe20008010805 */
[----:B------:R-:W-:Y:S01]  /*3c10*/  LOP3.LUT R228, R225, UR5, R228, 0x96, !PT ;  /* 0x00000005e1e47c12 */ /* 0x000fe2000f8e96e4 */
[--C-:B------:R-:W-:Y:S01]  /*3c20*/  FFMA.FTZ R43, R43, UR8, -R5.reuse ;  /* 0x000000082b2b7c23 */ /* 0x100fe20008010805 */
[----:B------:R-:W-:Y:S01]  /*3c30*/  @P0 FSEL R44, R44, -INF , !P1 ;  /* 0xff8000002c2c0808 */ /* 0x000fe20004800000 */
[----:B------:R-:W-:Y:S01]  /*3c40*/  MUFU.EX2 R191, R191 ;  /* 0x000000bf00bf7308 */ /* 0x000fe20000000800 */
[----:B------:R-:W-:Y:S01]  /*3c50*/  PLOP3.LUT P0, PT, PT, PT, UP0, 0x80, 0x0 ;  /* 0x000000000000781c */ /* 0x000fe20003f0f008 */
[----:B------:R-:W-:Y:S01]  /*3c60*/  IMAD.WIDE.U32 R206, R206, -0x326172a9, RZ ;  /* 0xcd9e8d57cece7825 */ /* 0x000fe200078e00ff */
[----:B------:R-:W-:Y:S01]  /*3c70*/  PLOP3.LUT P4, PT, PT, PT, UP0, 0x80, 0x0 ;  /* 0x000000000000781c */ /* 0x000fe20003f8f008 */
[----:B------:R-:W-:Y:S01]  /*3c80*/  UIADD3 UR5, UR13, 0x3c6ef372, URZ ;  /* 0x3c6ef3720d057890 */ /* 0x000fe2000fffe03f */
[----:B------:R-:W-:Y:S01]  /*3c90*/  PLOP3.LUT P3, PT, PT, PT, UP0, 0x80, 0x0 ;  /* 0x000000000000781c */ /* 0x000fe20003f6f008 */
[----:B------:R-:W-:Y:S01]  /*3ca0*/  IMAD.WIDE.U32 R200, R200, -0x2daee0ad, RZ ;  /* 0xd2511f53c8c87825 */ /* 0x000fe200078e00ff */
[----:B------:R-:W-:Y:S03]  /*3cb0*/  PLOP3.LUT P6, PT, PT, PT, UP0, 0x80, 0x0 ;  /* 0x000000000000781c */ /* 0x000fe60003fcf008 */
[----:B------:R-:W-:Y:S01]  /*3cc0*/  MUFU.EX2 R197, R197 ;  /* 0x000000c500c57308 */ /* 0x000fe20000000800 */
[----:B------:R-:W-:Y:S01]  /*3cd0*/  UIADD3 UR7, UR12, 0x76cf5d0a, URZ ;  /* 0x76cf5d0a0c077890 */ /* 0x000fe2000fffe03f */
[C---:B------:R-:W-:Y:S01]  /*3ce0*/  LOP3.LUT R214, R207.reuse, UR5, R210, 0x96, !PT ;  /* 0x00000005cfd67c12 */ /* 0x040fe2000f8e96d2 */
[----:B------:R-:W-:Y:S01]  /*3cf0*/  IMAD.WIDE.U32 R202, R202, -0x2daee0ad, RZ ;  /* 0xd2511f53caca7825 */ /* 0x000fe200078e00ff */
[----:B------:R-:W-:Y:S02]  /*3d00*/  LOP3.LUT R216, R207, UR5, R224, 0x96, !PT ;  /* 0x00000005cfd87c12 */ /* 0x000fe4000f8e96e0 */
[----:B------:R-:W-:Y:S01]  /*3d10*/  @P0 FSEL R46, R46, -INF , !P1 ;  /* 0xff8000002e2e0808 */ /* 0x000fe20004800000 */
[----:B------:R-:W-:Y:S01]  /*3d20*/  IMAD.WIDE.U32 R214, R214, -0x2daee0ad, RZ ;  /* 0xd2511f53d6d67825 */ /* 0x000fe200078e00ff */
[----:B------:R-:W-:Y:S02]  /*3d30*/  PLOP3.LUT P0, PT, PT, PT, UP0, 0x80, 0x0 ;  /* 0x000000000000781c */ /* 0x000fe40003f0f008 */
[----:B------:R-:W-:Y:S01]  /*3d40*/  MUFU.EX2 R195, R195 ;  /* 0x000000c300c37308 */ /* 0x000fe20000000800 */
[----:B------:R-:W-:Y:S01]  /*3d50*/  @P4 ISETP.GE.AND P4, PT, R192, UR6, PT ;  /* 0x00000006c0004c0c */ /* 0x000fe2000bf86270 */
[----:B------:R-:W-:Y:S01]  /*3d60*/  FFMA.FTZ R46, R46, UR8, -R5 ;  /* 0x000000082e2e7c23 */ /* 0x000fe20008010805 */
[----:B------:R-:W-:Y:S01]  /*3d70*/  LOP3.LUT R192, R239, UR7, R230, 0x96, !PT ;  /* 0x00000007efc07c12 */ /* 0x000fe2000f8e96e6 */
[----:B------:R-:W-:Y:S01]  /*3d80*/  IMAD.WIDE.U32 R216, R216, -0x2daee0ad, RZ ;  /* 0xd2511f53d8d87825 */ /* 0x000fe200078e00ff */
[----:B------:R-:W-:Y:S02]  /*3d90*/  LOP3.LUT R218, R201, UR7, R232, 0x96, !PT ;  /* 0x00000007c9da7c12 */ /* 0x000fe4000f8e96e8 */
[----:B------:R-:W-:Y:S03]  /*3da0*/  LOP3.LUT R230, R203, UR7, R230, 0x96, !PT ;  /* 0x00000007cbe67c12 */ /* 0x000fe6000f8e96e6 */
[----:B------:R-:W-:Y:S01]  /*3db0*/  MUFU.EX2 R196, R196 ;  /* 0x000000c400c47308 */ /* 0x000fe20000000800 */
[----:B------:R-:W-:Y:S01]  /*3dc0*/  @P3 ISETP.GE.AND P3, PT, R194, UR6, PT ;  /* 0x00000006c2003c0c */ /* 0x000fe2000bf66270 */
[----:B------:R-:W-:Y:S01]  /*3dd0*/  FFMA.FTZ R194, R6, UR8, -R252 ;  /* 0x0000000806c27c23 */ /* 0x000fe200080108fc */
[----:B------:R-:W-:Y:S01]  /*3de0*/  @P6 ISETP.GE.AND P6, PT, R190, UR6, PT ;  /* 0x00000006be006c0c */ /* 0x000fe2000bfc6270 */
[--C-:B------:R-:W-:Y:S01]  /*3df0*/  FFMA.FTZ R190, R4, UR8, -R246.reuse ;  /* 0x0000000804be7c23 */ /* 0x100fe200080108f6 */
[----:B------:R-:W-:Y:S01]  /*3e00*/  @P0 FSEL R48, R48, -INF , !P1 ;  /* 0xff80000030300808 */ /* 0x000fe20004800000 */
[----:B------:R-:W-:Y:S01]  /*3e10*/  IMAD.WIDE.U32 R204, R192, -0x326172a9, RZ ;  /* 0xcd9e8d57c0cc7825 */ /* 0x000fe200078e00ff */
[----:B------:R-:W-:Y:S03]  /*3e20*/  PLOP3.LUT P0, PT, PT, PT, UP0, 0x80, 0x0 ;  /* 0x000000000000781c */ /* 0x000fe60003f0f008 */
[----:B------:R4:W-:Y:S01]  /*3e30*/  MUFU.EX2 R192, R194 ;  /* 0x000000c200c07308 */ /* 0x0009e20000000800 */
[----:B------:R-:W-:Y:S01]  /*3e40*/  FFMA.FTZ R48, R48, UR8, -R246 ;  /* 0x0000000830307c23 */ /* 0x000fe200080108f6 */
[----:B------:R-:W-:Y:S04]  /*3e50*/  IMAD.WIDE.U32 R230, R230, -0x326172a9, RZ ;  /* 0xcd9e8d57e6e67825 */ /* 0x000fe800078e00ff */
[----:B------:R-:W-:Y:S04]  /*3e60*/  IMAD.WIDE.U32 R212, R212, -0x326172a9, RZ ;  /* 0xcd9e8d57d4d47825 */ /* 0x000fe800078e00ff */
[----:B------:R-:W1:Y:S01]  /*3e70*/  MUFU.EX2 R190, R190 ;  /* 0x000000be00be7308 */ /* 0x000e620000000800 */
[----:B------:R-:W-:Y:S01]  /*3e80*/  IMAD.WIDE.U32 R228, R228, -0x2daee0ad, RZ ;  /* 0xd2511f53e4e47825 */ /* 0x000fe200078e00ff */
[----:B------:R-:W-:Y:S02]  /*3e90*/  @P0 FSEL R50, R50, -INF , !P1 ;  /* 0xff80000032320808 */ /* 0x000fe40004800000 */
[----:B------:R-:W-:Y:S01]  /*3ea0*/  PLOP3.LUT P0, PT, PT, PT, UP0, 0x80, 0x0 ;  /* 0x000000000000781c */ /* 0x000fe20003f0f008 */
[----:B------:R-:W-:Y:S01]  /*3eb0*/  IMAD.WIDE.U32 R218, R218, -0x326172a9, RZ ;  /* 0xcd9e8d57dada7825 */ /* 0x000fe200078e00ff */
[----:B------:R-:W-:Y:S02]  /*3ec0*/  PLOP3.LUT P1, PT, PT, PT, UP0, 0x80, 0x0 ;  /* 0x000000000000781c */ /* 0x000fe40003f2f008 */
[C---:B------:R-:W-:Y:S01]  /*3ed0*/  LOP3.LUT R210, R213.reuse, UR5, R210, 0x96, !PT ;  /* 0x00000005d5d27c12 */ /* 0x040fe2000f8e96d2 */
[----:B------:R-:W-:Y:S01]  /*3ee0*/  FFMA.FTZ R50, R50, UR8, -R252 ;  /* 0x0000000832327c23 */ /* 0x000fe200080108fc */
[----:B------:R-:W-:Y:S01]  /*3ef0*/  LOP3.LUT R224, R213, UR5, R224, 0x96, !PT ;  /* 0x00000005d5e07c12 */ /* 0x000fe2000f8e96e0 */
[--C-:B----4-:R-:W-:Y:S01]  /*3f00*/  FFMA.FTZ R194, R8, UR8, -R249.reuse ;  /* 0x0000000808c27c23 */ /* 0x110fe200080108f9 */
[----:B------:R-:W-:Y:S01]  /*3f10*/  LOP3.LUT R232, R229, UR7, R232, 0x96, !PT ;  /* 0x00000007e5e87c12 */ /* 0x000fe2000f8e96e8 */
[----:B------:R-:W-:Y:S01]  /*3f20*/  IMAD.WIDE.U32 R210, R210, -0x2daee0ad, RZ ;  /* 0xd2511f53d2d27825 */ /* 0x000fe200078e00ff */
[----:B------:R-:W-:Y:S02]  /*3f30*/  UIADD3 UR5, UR12, 0x32370b8f, URZ ;  /* 0x32370b8f0c057890 */ /* 0x000fe4000fffe03f */
[----:B------:R-:W-:Y:S01]  /*3f40*/  UIADD3 UR7, UR13, 0x78dde6e4, URZ ;  /* 0x78dde6e40d077890 */ /* 0x000fe2000fffe03f */
[----:B------:R-:W-:Y:S01]  /*3f50*/  @P0 FSEL R45, R45, -INF , !P2 ;  /* 0xff8000002d2d0808 */ /* 0x000fe20005000000 */
[----:B------:R-:W4:Y:S01]  /*3f60*/  MUFU.EX2 R194, R194 ;  /* 0x000000c200c27308 */ /* 0x000f220000000800 */
[----:B------:R-:W-:Y:S01]  /*3f70*/  PLOP3.LUT P0, PT, PT, PT, UP0, 0x80, 0x0 ;  /* 0x000000000000781c */ /* 0x000fe20003f0f008 */
[----:B------:R-:W-:Y:S01]  /*3f80*/  IMAD.WIDE.U32 R224, R224, -0x2daee0ad, RZ ;  /* 0xd2511f53e0e07825 */ /* 0x000fe200078e00ff */
[----:B------:R-:W-:Y:S02]  /*3f90*/  @P1 FSEL R47, R47, -INF , !P2 ;  /* 0xff8000002f2f1808 */ /* 0x000fe40005000000 */
[----:B------:R-:W-:Y:S01]  /*3fa0*/  PLOP3.LUT P1, PT, PT, PT, UP0, 0x80, 0x0 ;  /* 0x000000000000781c */ /* 0x000fe20003f2f008 */
[----:B------:R-:W-:Y:S01]  /*3fb0*/  IMAD.WIDE.U32 R232, R232, -0x326172a9, RZ ;  /* 0xcd9e8d57e8e87825 */ /* 0x000fe200078e00ff */
[----:B------:R-:W-:Y:S02]  /*3fc0*/  LOP3.LUT R238, R215, UR5, R238, 0x96, !PT ;  /* 0x00000005d7ee7c12 */ /* 0x000fe4000f8e96ee */
[----:B------:R-:W-:Y:S02]  /*3fd0*/  LOP3.LUT R202, R217, UR5, R202, 0x96, !PT ;  /* 0x00000005d9ca7c12 */ /* 0x000fe4000f8e96ca */
[----:B------:R-:W-:Y:S01]  /*3fe0*/  LOP3.LUT R200, R211, UR5, R200, 0x96, !PT ;  /* 0x00000005d3c87c12 */ /* 0x000fe2000f8e96c8 */
[----:B------:R-:W-:Y:S01]  /*3ff0*/  IMAD.WIDE.U32 R238, R238, -0x326172a9, RZ ;  /* 0xcd9e8d57eeee7825 */ /* 0x000fe200078e00ff */
[----:B------:R-:W-:Y:S01]  /*4000*/  LOP3.LUT R228, R225, UR5, R228, 0x96, !PT ;  /* 0x00000005e1e47c12 */ /* 0x000fe2000f8e96e4 */
[----:B------:R-:W-:Y:S01]  /*4010*/  UIADD3 UR5, UR13, -0x255992d5, URZ ;  /* 0xdaa66d2b0d057890 */ /* 0x000fe2000fffe03f */
[----:B------:R-:W-:Y:S01]  /*4020*/  @P0 FSEL R49, R49, -INF , !P2 ;  /* 0xff80000031310808 */ /* 0x000fe20005000000 */
[----:B------:R-:W-:Y:S01]  /*4030*/  IMAD.WIDE.U32 R200, R200, -0x326172a9, RZ ;  /* 0xcd9e8d57c8c87825 */ /* 0x000fe200078e00ff */
[----:B------:R-:W-:Y:S02]  /*4040*/  PLOP3.LUT P0, PT, PT, PT, UP0, 0x80, 0x0 ;  /* 0x000000000000781c */ /* 0x000fe40003f0f008 */
[----:B------:R-:W-:Y:S01]  /*4050*/  @P1 FSEL R51, R51, -INF , !P2 ;  /* 0xff80000033331808 */ /* 0x000fe20005000000 */
[----:B------:R-:W-:Y:S01]  /*4060*/  FFMA.FTZ R49, R49, UR8, -R246 ;  /* 0x0000000831317c23 */ /* 0x000fe200080108f6 */
[----:B------:R-:W-:Y:S01]  /*4070*/  LOP3.LUT R198, R205, UR5, R206, 0x96, !PT ;  /* 0x00000005cdc67c12 */ /* 0x000fe2000f8e96ce */
[----:B------:R-:W-:Y:S01]  /*4080*/  IMAD.WIDE.U32 R202, R202, -0x326172a9, RZ ;  /* 0xcd9e8d57caca7825 */ /* 0x000fe200078e00ff */
[----:B------:R-:W-:Y:S02]  /*4090*/  LOP3.LUT R208, R219, UR5, R212, 0x96, !PT ;  /* 0x00000005dbd07c12 */ /* 0x000fe4000f8e96d4 */
[----:B------:R-:W-:Y:S01]  /*40a0*/  LOP3.LUT R206, R231, UR5, R206, 0x96, !PT ;  /* 0x00000005e7ce7c12 */ /* 0x000fe2000f8e96ce */
[----:B------:R-:W-:Y:S01]  /*40b0*/  FFMA.FTZ R51, R51, UR8, -R252 ;  /* 0x0000000833337c23 */ /* 0x000fe200080108fc */
[----:B------:R-:W-:Y:S01]  /*40c0*/  LOP3.LUT R212, R233, UR5, R212, 0x96, !PT ;  /* 0x00000005e9d47c12 */ /* 0x000fe2000f8e96d4 */
[----:B------:R-:W-:Y:S01]  /*40d0*/  IMAD.WIDE.U32 R198, R198, -0x2daee0ad, RZ ;  /* 0xd2511f53c6c67825 */ /* 0x000fe200078e00ff */
[----:B------:R-:W-:Y:S01]  /*40e0*/  PLOP3.LUT P1, PT, PT, PT, UP0, 0x80, 0x0 ;  /* 0x000000000000781c */ /* 0x000fe20003f2f008 */
[----:B------:R-:W-:Y:S01]  /*40f0*/  UIADD3 UR5, UR12, -0x126145ec, URZ ;  /* 0xed9eba140c057890 */ /* 0x000fe2000fffe03f */
[----:B------:R-:W-:Y:S01]  /*4100*/  @P0 FSEL R52, R52, -INF , !P4 ;  /* 0xff80000034340808 */ /* 0x000fe20006000000 */
[----:B------:R-:W-:Y:S01]  /*4110*/  IMAD.WIDE.U32 R208, R208, -0x2daee0ad, RZ ;  /* 0xd2511f53d0d07825 */ /* 0x000fe200078e00ff */
[----:B------:R-:W-:Y:S02]  /*4120*/  PLOP3.LUT P2, PT, PT, PT, UP0, 0x80, 0x0 ;  /* 0x000000000000781c */ /* 0x000fe40003f4f008 */
[----:B------:R-:W-:Y:S01]  /*4130*/  PLOP3.LUT P0, PT, PT, PT, UP0, 0x80, 0x0 ;  /* 0x000000000000781c */ /* 0x000fe20003f0f008 */
[----:B------:R-:W-:Y:S01]  /*4140*/  FFMA.FTZ R52, R52, UR8, -R246 ;  /* 0x0000000834347c23 */ /* 0x000fe200080108f6 */
[----:B------:R-:W-:Y:S01]  /*4150*/  LOP3.LUT R218, R201, UR7, R218, 0x96, !PT ;  /* 0x00000007c9da7c12 */ /* 0x000fe2000f8e96da */
[----:B------:R-:W-:Y:S01]  /*4160*/  IMAD.WIDE.U32 R206, R206, -0x2daee0ad, RZ ;  /* 0xd2511f53cece7825 */ /* 0x000fe200078e00ff */
[----:B------:R-:W-:Y:S02]  /*4170*/  LOP3.LUT R214, R199, UR5, R214, 0x96, !PT ;  /* 0x00000005c7d67c12 */ /* 0x000fe4000f8e96d6 */
[----:B------:R-:W-:Y:S01]  /*4180*/  LOP3.LUT R210, R209, UR5, R210, 0x96, !PT ;  /* 0x00000005d1d27c12 */ /* 0x000fe2000f8e96d2 */
[----:B------:R-:W-:Y:S01]  /*4190*/  IMAD.WIDE.U32 R212, R212, -0x2daee0ad, RZ ;  /* 0xd2511f53d4d47825 */ /* 0x000fe200078e00ff */
[----:B------:R-:W-:Y:S02]  /*41a0*/  LOP3.LUT R216, R207, UR5, R216, 0x96, !PT ;  /* 0x00000005cfd87c12 */ /* 0x000fe4000f8e96d8 */
[----:B------:R-:W-:Y:S01]  /*41b0*/  @P1 FSEL R54, R54, -INF , !P4 ;  /* 0xff80000036361808 */ /* 0x000fe20006000000 */
[--C-:B------:R-:W-:Y:S01]  /*41c0*/  FFMA.FTZ R199, R13, UR8, -R249.reuse ;  /* 0x000000080dc77c23 */ /* 0x100fe200080108f9 */
[----:B------:R-:W-:Y:S01]  /*41d0*/  LOP3.LUT R224, R213, UR5, R224, 0x96, !PT ;  /* 0x00000005d5e07c12 */ /* 0x000fe2000f8e96e0 */
[----:B------:R-:W-:Y:S01]  /*41e0*/  IMAD.WIDE.U32 R218, R218, -0x2daee0ad, RZ ;  /* 0xd2511f53dada7825 */ /* 0x000fe200078e00ff */
[----:B------:R-:W-:Y:S01]  /*41f0*/  @P2 FSEL R56, R56, -INF , !P4 ;  /* 0xff80000038382808 */ /* 0x000fe20006000000 */
[----:B------:R-:W-:Y:S01]  /*4200*/  UIADD3 UR5, UR13, 0x1715609d, URZ ;  /* 0x1715609d0d057890 */ /* 0x000fe2000fffe03f */
[----:B------:R-:W-:Y:S01]  /*4210*/  @P0 FSEL R58, R58, -INF , !P4 ;  /* 0xff8000003a3a0808 */ /* 0x000fe20006000000 */
[----:B------:R-:W-:Y:S01]  /*4220*/  IMAD.WIDE.U32 R214, R214, -0x326172a9, RZ ;  /* 0xcd9e8d57d6d67825 */ /* 0x000fe200078e00ff */
[----:B------:R-:W-:Y:S01]  /*4230*/  LOP3.LUT R208, R219, UR10, R208, 0x96, !PT ;  /* 0x0000000adbd07c12 */ /* 0x000fe2000f8e96d0 */
[----:B------:R-:W-:Y:S01]  /*4240*/  MUFU.EX2 R199, R199 ;  /* 0x000000c700c77308 */ /* 0x000fe20000000800 */
[----:B------:R-:W-:Y:S01]  /*4250*/  PLOP3.LUT P4, PT, PT, PT, UP0, 0x80, 0x0 ;  /* 0x000000000000781c */ /* 0x000fe20003f8f008 */
[----:B------:R-:W-:Y:S01]  /*4260*/  FFMA.FTZ R207, R21, UR8, -R246 ;  /* 0x0000000815cf7c23 */ /* 0x000fe200080108f6 */
[----:B------:R-:W-:Y:S01]  /*4270*/  LOP3.LUT R204, R239, UR7, R204, 0x96, !PT ;  /* 0x00000007efcc7c12 */ /* 0x000fe2000f8e96cc */
[----:B------:R-:W-:Y:S01]  /*4280*/  FFMA.FTZ R209, R23, UR8, -R252 ;  /* 0x0000000817d17c23 */ /* 0x000fe200080108fc */
[----:B------:R-:W-:Y:S01]  /*4290*/  LOP3.LUT R238, R215, UR5, R238, 0x96, !PT ;  /* 0x00000005d7ee7c12 */ /* 0x000fe2000f8e96ee */
[----:B------:R-:W-:Y:S01]  /*42a0*/  FFMA.FTZ R215, R22, UR8, -R252 ;  /* 0x0000000816d77c23 */ /* 0x000fe200080108fc */
[----:B------:R-:W-:Y:S01]  /*42b0*/  PLOP3.LUT P1, PT, PT, PT, UP0, 0x80, 0x0 ;  /* 0x000000000000781c */ /* 0x000fe20003f2f008 */
[----:B------:R-:W-:Y:S01]  /*42c0*/  IMAD.WIDE.U32 R210, R210, -0x326172a9, RZ ;  /* 0xcd9e8d57d2d27825 */ /* 0x000fe200078e00ff */
[----:B------:R-:W-:Y:S01]  /*42d0*/  LOP3.LUT R230, R203, UR7, R230, 0x96, !PT ;  /* 0x00000007cbe67c12 */ /* 0x000fe2000f8e96e6 */
[----:B------:R-:W-:Y:S01]  /*42e0*/  MUFU.EX2 R207, R207 ;  /* 0x000000cf00cf7308 */ /* 0x000fe20000000800 */
[----:B------:R-:W-:Y:S01]  /*42f0*/  PLOP3.LUT P2, PT, PT, PT, UP0, 0x80, 0x0 ;  /* 0x000000000000781c */ /* 0x000fe20003f4f008 */
[----:B------:R-:W-:Y:S01]  /*4300*/  IMAD.WIDE.U32 R244, R208, -0x326172a9, RZ ;  /* 0xcd9e8d57d0f47825 */ /* 0x000fe200078e00ff */
[----:B------:R-:W-:Y:S02]  /*4310*/  PLOP3.LUT P0, PT, PT, PT, UP0, 0x80, 0x0 ;  /* 0x000000000000781c */ /* 0x000fe40003f0f008 */
[----:B------:R-:W-:Y:S01]  /*4320*/  LOP3.LUT R203, R211, UR5, R200, 0x96, !PT ;  /* 0x00000005d3cb7c12 */ /* 0x000fe2000f8e96c8 */
[----:B------:R-:W-:Y:S01]  /*4330*/  IMAD.WIDE.U32 R204, R204, -0x2daee0ad, RZ ;  /* 0xd2511f53cccc7825 */ /* 0x000fe200078e00ff */
[----:B------:R-:W-:Y:S03]  /*4340*/  @P4 FSEL R57, R57, -INF , !P5 ;  /* 0xff80000039394808 */ /* 0x000fe60006800000 */
[----:B------:R1:W-:Y:S01]  /*4350*/  MUFU.EX2 R208, R215 ;  /* 0x000000d700d07308 */ /* 0x0003e20000000800 */
[----:B------:R-:W-:Y:S01]  /*4360*/  PLOP3.LUT P4, PT, PT, PT, UP0, 0x80, 0x0 ;  /* 0x000000000000781c */ /* 0x000fe20003f8f008 */
[----:B------:R-:W-:Y:S01]  /*4370*/  IMAD.WIDE.U32 R224, R224, -0x326172a9, RZ ;  /* 0xcd9e8d57e0e07825 */ /* 0x000fe200078e00ff */
[----:B------:R-:W-:Y:S02]  /*4380*/  LOP3.LUT R201, R205, UR10, R198, 0x96, !PT ;  /* 0x0000000acdc97c12 */ /* 0x000fe4000f8e96c6 */
[----:B------:R-:W-:Y:S01]  /*4390*/  @P1 FSEL R53, R53, -INF , !P5 ;  /* 0xff80000035351808 */ /* 0x000fe20006800000 */
[----:B------:R-:W-:Y:S01]  /*43a0*/  IMAD.WIDE.U32 R228, R228, -0x326172a9, RZ ;  /* 0xcd9e8d57e4e47825 */ /* 0x000fe200078e00ff */
[----:B------:R-:W-:Y:S03]  /*43b0*/  PLOP3.LUT P1, PT, PT, PT, UP0, 0x80, 0x0 ;  /* 0x000000000000781c */ /* 0x000fe60003f2f008 */
[----:B------:R-:W-:Y:S01]  /*43c0*/  MUFU.EX2 R209, R209 ;  /* 0x000000d100d17308 */ /* 0x000fe20000000800 */
[----:B------:R-:W-:Y:S01]  /*43d0*/  @P2 FSEL R55, R55, -INF , !P5 ;  /* 0xff80000037372808 */ /* 0x000fe20006800000 */
[----:B------:R-:W-:Y:S01]  /*43e0*/  IMAD.WIDE.U32 R216, R216, -0x326172a9, RZ ;  /* 0xcd9e8d57d8d87825 */ /* 0x000fe200078e00ff */
[----:B------:R-:W-:Y:S02]  /*43f0*/  LOP3.LUT R228, R225, UR5, R228, 0x96, !PT ;  /* 0x00000005e1e47c12 */ /* 0x000fe4000f8e96e4 */
[----:B------:R-:W-:Y:S01]  /*4400*/  LOP3.LUT R232, R229, UR7, R232, 0x96, !PT ;  /* 0x00000007e5e87c12 */ /* 0x000fe2000f8e96e8 */
[----:B------:R-:W-:Y:S01]  /*4410*/  IMAD.WIDE.U32 R230, R230, -0x2daee0ad, RZ ;  /* 0xd2511f53e6e67825 */ /* 0x000fe200078e00ff */
[----:B------:R-:W-:Y:S01]  /*4420*/  LOP3.LUT R227, R217, UR5, R202, 0x96, !PT ;  /* 0x00000005d9e37c12 */ /* 0x000fe2000f8e96ca */
[----:B------:R-:W-:Y:S01]  /*4430*/  UIADD3 UR5, UR12, 0x646e171e, URZ ;  /* 0x646e171e0c057890 */ /* 0x000fe2000fffe03f */
[----:B------:R-:W-:Y:S01]  /*4440*/  @P0 FSEL R59, R59, -INF , !P5 ;  /* 0xff8000003b3b0808 */ /* 0x000fe20006800000 */
[----:B------:R-:W-:Y:S01]  /*4450*/  IMAD.WIDE.U32 R234, R203, -0x2daee0ad, RZ ;  /* 0xd2511f53cbea7825 */ /* 0x000fe200078e00ff */
[----:B------:R-:W-:Y:S01]  /*4460*/  LOP3.LUT R206, R231, UR10, R206, 0x96, !PT ;  /* 0x0000000ae7ce7c12 */ /* 0x000fe2000f8e96ce */
[----:B------:R-:W-:Y:S01]  /*4470*/  UIADD3 UR7, UR13, -0x4ab325aa, URZ ;  /* 0xb54cda560d077890 */ /* 0x000fe2000fffe03f */
[----:B------:R-:W-:Y:S01]  /*4480*/  PLOP3.LUT P2, PT, PT, PT, UP0, 0x80, 0x0 ;  /* 0x000000000000781c */ /* 0x000fe20003f4f008 */
[----:B------:R-:W-:Y:S01]  /*4490*/  IMAD.WIDE.U32 R222, R201, -0x326172a9, RZ ;  /* 0xcd9e8d57c9de7825 */ /* 0x000fe200078e00ff */
[----:B------:R-:W-:Y:S02]  /*44a0*/  LOP3.LUT R229, R235, UR5, R218, 0x96, !PT ;  /* 0x00000005ebe57c12 */ /* 0x000fe4000f8e96da */
[----:B------:R-:W-:Y:S01]  /*44b0*/  PLOP3.LUT P0, PT, PT, PT, UP0, 0x80, 0x0 ;  /* 0x000000000000781c */ /* 0x000fe20003f0f008 */
[----:B------:R-:W-:Y:S01]  /*44c0*/  IMAD.WIDE.U32 R232, R232, -0x2daee0ad, RZ ;  /* 0xd2511f53e8e87825 */ /* 0x000fe200078e00ff */
[----:B------:R-:W-:Y:S02]  /*44d0*/  LOP3.LUT R211, R222, 0xff, RZ, 0xc0, !PT ;  /* 0x000000ffded37812 */ /* 0x000fe400078ec0ff */
[----:B------:R-:W-:Y:S01]  /*44e0*/  LOP3.LUT R214, R223, UR7, R214, 0x96, !PT ;  /* 0x00000007dfd67c12 */ /* 0x000fe2000f8e96d6 */
[----:B------:R-:W-:Y:S01]  /*44f0*/  IMAD.WIDE.U32 R238, R238, -0x2daee0ad, RZ ;  /* 0xd2511f53eeee7825 */ /* 0x000fe200078e00ff */
[----:B------:R-:W-:Y:S02]  /*4500*/  LOP3.LUT R221, R233, UR10, R212, 0x96, !PT ;  /* 0x0000000ae9dd7c12 */ /* 0x000fe4000f8e96d4 */
[----:B------:R-:W-:Y:S01]  /*4510*/  LOP3.LUT R220, R222, 0xffff, RZ, 0xc0, !PT ;  /* 0x0000ffffdedc7812 */ /* 0x000fe200078ec0ff */
[----:B------:R-:W-:Y:S01]  /*4520*/  IMAD.WIDE.U32 R218, R206, -0x326172a9, RZ ;  /* 0xcd9e8d57ceda7825 */ /* 0x000fe200078e00ff */
[C---:B------:R-:W-:Y:S02]  /*4530*/  LOP3.LUT R213, R234.reuse, 0xff, RZ, 0xc0, !PT ;  /* 0x000000ffead57812 */ /* 0x040fe400078ec0ff */
[--C-:B------:R-:W-:Y:S01]  /*4540*/  SHF.R.U32.HI R226, RZ, 0x18, R234.reuse ;  /* 0x00000018ffe27819 */ /* 0x100fe200000116ea */
[----:B-1----:R-:W-:Y:S01]  /*4550*/  FFMA.FTZ R215, R25, UR8, -R249 ;  /* 0x0000000819d77c23 */ /* 0x002fe200080108f9 */
[----:B------:R-:W-:Y:S01]  /*4560*/  LOP3.LUT R236, R234, 0xffff, RZ, 0xc0, !PT ;  /* 0x0000ffffeaec7812 */ /* 0x000fe200078ec0ff */
[--C-:B------:R-:W-:Y:S01]  /*4570*/  FFMA.FTZ R201, R15, UR8, -R5.reuse ;  /* 0x000000080fc97c23 */ /* 0x100fe20008010805 */
[----:B------:R-:W-:Y:S01]  /*4580*/  SHF.R.U32.HI R231, RZ, 0x10, R234 ;  /* 0x00000010ffe77819 */ /* 0x000fe200000116ea */
[----:B------:R-:W-:Y:S01]  /*4590*/  FFMA.FTZ R200, R14, UR8, -R5 ;  /* 0x000000080ec87c23 */ /* 0x000fe20008010805 */
[----:B------:R-:W-:Y:S01]  /*45a0*/  LOP3.LUT R225, R239, UR5, R204, 0x96, !PT ;  /* 0x00000005efe17c12 */ /* 0x000fe2000f8e96cc */
[----:B------:R-:W-:Y:S01]  /*45b0*/  FFMA.FTZ R198, R12, UR8, -R249 ;  /* 0x000000080cc67c23 */ /* 0x000fe200080108f9 */
[----:B------:R-:W-:Y:S01]  /*45c0*/  LOP3.LUT R223, R238, 0xff, RZ, 0xc0, !PT ;  /* 0x000000ffeedf7812 */ /* 0x000fe200078ec0ff */
[----:B------:R-:W-:Y:S01]  /*45d0*/  FFMA.FTZ R204, R18, UR8, -R252 ;  /* 0x0000000812cc7c23 */ /* 0x000fe200080108fc */
[----:B------:R-:W-:Y:S01]  /*45e0*/  SHF.R.U32.HI R237, RZ, 0x18, R238 ;  /* 0x00000018ffed7819 */ /* 0x000fe200000116ee */
[--C-:B------:R-:W-:Y:S01]  /*45f0*/  FFMA.FTZ R205, R17, UR8, -R246.reuse ;  /* 0x0000000811cd7c23 */ /* 0x100fe200080108f6 */
[----:B------:R-:W-:Y:S01]  /*4600*/  LOP3.LUT R234, R238, 0xffff, RZ, 0xc0, !PT ;  /* 0x0000ffffeeea7812 */ /* 0x000fe200078ec0ff */
[----:B------:R-:W-:Y:S01]  /*4610*/  FFMA.FTZ R202, R16, UR8, -R246 ;  /* 0x0000000810ca7c23 */ /* 0x000fe200080108f6 */
[----:B------:R-:W-:Y:S01]  /*4620*/  SHF.R.U32.HI R233, RZ, 0x10, R238 ;  /* 0x00000010ffe97819 */ /* 0x000fe200000116ee */
[----:B------:R-:W-:Y:S01]  /*4630*/  FFMA.FTZ R206, R20, UR8, -R246 ;  /* 0x0000000814ce7c23 */ /* 0x000fe200080108f6 */
[----:B------:R-:W-:Y:S01]  /*4640*/  SHF.R.U32.HI R212, RZ, 0x18, R222 ;  /* 0x00000018ffd47819 */ /* 0x000fe200000116de */
[----:B------:R-:W-:Y:S01]  /*4650*/  IMAD.WIDE.U32 R250, R227, -0x2daee0ad, RZ ;  /* 0xd2511f53e3fa7825 */ /* 0x000fe200078e00ff */
[----:B------:R-:W-:Y:S01]  /*4660*/  LOP3.LUT R235, R219, UR7, R216, 0x96, !PT ;  /* 0x00000007dbeb7c12 */ /* 0x000fe2000f8e96d8 */
[----:B------:R-:W-:Y:S01]  /*4670*/  MUFU.EX2 R201, R201 ;  /* 0x000000c900c97308 */ /* 0x000fe20000000800 */
[----:B------:R-:W-:Y:S01]  /*4680*/  LOP3.LUT R241, R218, 0xff, RZ, 0xc0, !PT ;  /* 0x000000ffdaf17812 */ /* 0x000fe200078ec0ff */
[----:B------:R-:W-:Y:S01]  /*4690*/  FFMA.FTZ R55, R55, UR8, -R252 ;  /* 0x0000000837377c23 */ /* 0x000fe200080108fc */
[----:B------:R-:W-:Y:S01]  /*46a0*/  SHF.R.U32.HI R238, RZ, 0x18, R218 ;  /* 0x00000018ffee7819 */ /* 0x000fe200000116da */
[----:B------:R-:W-:Y:S01]  /*46b0*/  FFMA.FTZ R53, R53, UR8, -R246 ;  /* 0x0000000835357c23 */ /* 0x000fe200080108f6 */
[----:B------:R-:W-:Y:S01]  /*46c0*/  SHF.R.U32.HI R239, RZ, 0x10, R218 ;  /* 0x00000010ffef7819 */ /* 0x000fe200000116da */
[----:B------:R-:W-:Y:S01]  /*46d0*/  FFMA.FTZ R58, R58, UR8, -R5 ;  /* 0x000000083a3a7c23 */ /* 0x000fe20008010805 */
[----:B------:R-:W-:Y:S01]  /*46e0*/  LOP3.LUT R240, R218, 0xffff, RZ, 0xc0, !PT ;  /* 0x0000ffffdaf07812 */ /* 0x000fe200078ec0ff */
[--C-:B------:R-:W-:Y:S01]  /*46f0*/  FFMA.FTZ R57, R57, UR8, -R249.reuse ;  /* 0x0000000839397c23 */ /* 0x100fe200080108f9 */
[----:B------:R-:W-:Y:S01]  /*4700*/  LOP3.LUT R218, R244, 0xffff, RZ, 0xc0, !PT ;  /* 0x0000fffff4da7812 */ /* 0x000fe200078ec0ff */
[----:B------:R-:W-:Y:S01]  /*4710*/  FFMA.FTZ R56, R56, UR8, -R249 ;  /* 0x0000000838387c23 */ /* 0x000fe200080108f9 */
[----:B------:R-:W-:Y:S01]  /*4720*/  LOP3.LUT R243, R244, 0xff, RZ, 0xc0, !PT ;  /* 0x000000fff4f37812 */ /* 0x000fe200078ec0ff */
[----:B------:R-:W-:Y:S01]  /*4730*/  FFMA.FTZ R54, R54, UR8, -R252 ;  /* 0x0000000836367c23 */ /* 0x000fe200080108fc */
[--C-:B------:R-:W-:Y:S01]  /*4740*/  SHF.R.U32.HI R242, RZ, 0x10, R244.reuse ;  /* 0x00000010fff27819 */ /* 0x100fe200000116f4 */
[--C-:B------:R-:W-:Y:S01]  /*4750*/  FFMA.FTZ R59, R59, UR8, -R5.reuse ;  /* 0x000000083b3b7c23 */ /* 0x100fe20008010805 */
[----:B------:R-:W-:Y:S01]  /*4760*/  SHF.R.U32.HI R219, RZ, 0x18, R244 ;  /* 0x00000018ffdb7819 */ /* 0x000fe200000116f4 */
[----:B------:R-:W-:Y:S01]  /*4770*/  FFMA.FTZ R244, R26, UR8, -R5 ;  /* 0x000000081af47c23 */ /* 0x000fe20008010805 */
[----:B------:R-:W-:Y:S01]  /*4780*/  ISETP.LE.U32.AND P5, PT, R211, UR9, PT ;  /* 0x00000009d3007c0c */ /* 0x000fe2000bfa3070 */
[----:B------:R-:W-:Y:S01]  /*4790*/  MUFU.EX2 R200, R200 ;  /* 0x000000c800c87308 */ /* 0x000fe20000000800 */
[----:B------:R-:W-:Y:S02]  /*47a0*/  @P4 FSEL R64, R64, -INF , !P3 ;  /* 0xff80000040404808 */ /* 0x000fe40005800000 */
[----:B------:R-:W-:Y:S02]  /*47b0*/  ISETP.LE.U32.AND P4, PT, R212, UR9, PT ;  /* 0x00000009d4007c0c */ /* 0x000fe4000bf83070 */
[----:B------:R-:W-:Y:S01]  /*47c0*/  @P1 FSEL R60, R60, -INF , !P3 ;  /* 0xff8000003c3c1808 */ /* 0x000fe20005800000 */
[----:B------:R-:W-:Y:S01]  /*47d0*/  FFMA.FTZ R64, R64, UR8, -R246 ;  /* 0x0000000840407c23 */ /* 0x000fe200080108f6 */
[----:B------:R-:W-:Y:S03]  /*47e0*/  PLOP3.LUT P1, PT, PT, PT, UP0, 0x80, 0x0 ;  /* 0x000000000000781c */ /* 0x000fe60003f2f008 */
[----:B------:R1:W-:Y:S01]  /*47f0*/  MUFU.EX2 R211, R215 ;  /* 0x000000d700d37308 */ /* 0x0003e20000000800 */
[----:B------:R-:W-:Y:S01]  /*4800*/  @P2 FSEL R62, R62, -INF , !P3 ;  /* 0xff8000003e3e2808 */ /* 0x000fe20005800000 */
[----:B------:R-:W-:Y:S01]  /*4810*/  FFMA.FTZ R60, R60, UR8, -R249 ;  /* 0x000000083c3c7c23 */ /* 0x000fe200080108f9 */
[----:B------:R-:W-:Y:S02]  /*4820*/  @P0 FSEL R66, R66, -INF , !P3 ;  /* 0xff80000042420808 */ /* 0x000fe40005800000 */
[----:B------:R-:W-:Y:S01]  /*4830*/  PLOP3.LUT P2, PT, PT, PT, UP0, 0x80, 0x0 ;  /* 0x000000000000781c */ /* 0x000fe20003f4f008 */
[----:B------:R-:W-:Y:S01]  /*4840*/  FFMA.FTZ R62, R62, UR8, -R5 ;  /* 0x000000083e3e7c23 */ /* 0x000fe20008010805 */
[----:B------:R-:W-:Y:S03]  /*4850*/  PLOP3.LUT P0, PT, PT, PT, UP0, 0x80, 0x0 ;  /* 0x000000000000781c */ /* 0x000fe60003f0f008 */
[----:B------:R4:W-:Y:S01]  /*4860*/  MUFU.EX2 R212, R244 ;  /* 0x000000f400d47308 */ /* 0x0009e20000000800 */
[----:B------:R-:W-:Y:S01]  /*4870*/  LOP3.LUT R216, R214, 0xffff, RZ, 0xc0, !PT ;  /* 0x0000ffffd6d87812 */ /* 0x000fe200078ec0ff */
[----:B------:R-:W-:Y:S01]  /*4880*/  FFMA.FTZ R66, R66, UR8, -R252 ;  /* 0x0000000842427c23 */ /* 0x000fe200080108fc */
[----:B------:R-:W-:Y:S01]  /*4890*/  LOP3.LUT R217, R245, UR7, R210, 0x96, !PT ;  /* 0x00000007f5d97c12 */ /* 0x000fe2000f8e96d2 */
[--C-:B------:R-:W-:Y:S01]  /*48a0*/  FFMA.FTZ R210, R24, UR8, -R249.reuse ;  /* 0x0000000818d27c23 */ /* 0x100fe200080108f9 */
[----:B------:R-:W-:Y:S02]  /*48b0*/  SHF.R.U32.HI R216, RZ, 0x8, R216 ;  /* 0x00000008ffd87819 */ /* 0x000fe400000116d8 */
[----:B------:R-:W-:Y:S03]  /*48c0*/  @P1 FSEL R61, R61, -INF , !P6 ;  /* 0xff8000003d3d1808 */ /* 0x000fe60007000000 */
[----:B------:R-:W-:Y:S01]  /*48d0*/  MUFU.EX2 R198, R198 ;  /* 0x000000c600c67308 */ /* 0x000fe20000000800 */
[----:B-1----:R-:W-:Y:S02]  /*48e0*/  LOP3.LUT R215, R214, 0xff, RZ, 0xc0, !PT ;  /* 0x000000ffd6d77812 */ /* 0x002fe400078ec0ff */
[----:B------:R-:W-:Y:S02]  /*48f0*/  LOP3.LUT R216, R216, 0xffff, RZ, 0xc0, !PT ;  /* 0x0000ffffd8d87812 */ /* 0x000fe400078ec0ff */
[----:B------:R-:W-:Y:S02]  /*4900*/  PLOP3.LUT P1, PT, PT, PT, UP0, 0x80, 0x0 ;  /* 0x000000000000781c */ /* 0x000fe40003f2f008 */
[----:B------:R-:W-:Y:S03]  /*4910*/  @P2 FSEL R63, R63, -INF , !P6 ;  /* 0xff8000003f3f2808 */ /* 0x000fe60007000000 */
[----:B------:R-:W-:Y:S01]  /*4920*/  MUFU.EX2 R204, R204 ;  /* 0x000000cc00cc7308 */ /* 0x000fe20000000800 */
[----:B------:R-:W-:Y:S01]  /*4930*/  @P0 FSEL R65, R65, -INF , !P6 ;  /* 0xff80000041410808 */ /* 0x000fe20007000000 */
[----:B----4-:R-:W-:Y:S01]  /*4940*/  FFMA.FTZ R244, R28, UR8, -R249 ;  /* 0x000000081cf47c23 */ /* 0x010fe200080108f9 */
[----:B------:R-:W-:Y:S02]  /*4950*/  ISETP.LE.U32.AND P2, PT, R215, UR9, PT ;  /* 0x00000009d7007c0c */ /* 0x000fe4000bf43070 */
[----:B------:R-:W-:Y:S02]  /*4960*/  ISETP.LE.U32.AND P0, PT, R216, UR9, PT ;  /* 0x00000009d8007c0c */ /* 0x000fe4000bf03070 */
[--C-:B------:R-:W-:Y:S03]  /*4970*/  SHF.R.U32.HI R215, RZ, 0x10, R214.reuse ;  /* 0x00000010ffd77819 */ /* 0x100fe600000116d6 */
[----:B------:R1:W-:Y:S01]  /*4980*/  MUFU.EX2 R203, R205 ;  /* 0x000000cd00cb7308 */ /* 0x0003e20000000800 */
[----:B------:R-:W-:Y:S02]  /*4990*/  SHF.R.U32.HI R216, RZ, 0x18, R214 ;  /* 0x00000018ffd87819 */ /* 0x000fe400000116d6 */
[----:B------:R-:W-:Y:S02]  /*49a0*/  @P1 FSEL R67, R67, -INF , !P6 ;  /* 0xff80000043431808 */ /* 0x000fe40007000000 */
[----:B------:R-:W-:Y:S02]  /*49b0*/  ISETP.LE.U32.AND P1, PT, R216, UR9, PT ;  /* 0x00000009d8007c0c */ /* 0x000fe4000bf23070 */
[----:B------:R-:W-:Y:S03]  /*49c0*/  LOP3.LUT R216, R217, 0xffff, RZ, 0xc0, !PT ;  /* 0x0000ffffd9d87812 */ /* 0x000fe600078ec0ff */
[----:B------:R4:W-:Y:S01]  /*49d0*/  MUFU.EX2 R214, R244 ;  /* 0x000000f400d67308 */ /* 0x0009e20000000800 */
[----:B------:R-:W-:Y:S01]  /*49e0*/  LOP3.LUT R215, R215, 0xff, RZ, 0xc0, !PT ;  /* 0x000000ffd7d77812 */ /* 0x000fe200078ec0ff */
[----:B------:R-:W-:Y:S01]  /*49f0*/  @!P0 FADD.FTZ R193, -R193, -RZ ;  /* 0x800000ffc1c18221 */ /* 0x000fe20000010100 */
[----:B------:R-:W-:Y:S01]  /*4a00*/  SHF.R.U32.HI R216, RZ, 0x8, R216 ;  /* 0x00000008ffd87819 */ /* 0x000fe200000116d8 */
[----:B------:R-:W-:Y:S01]  /*4a10*/  @!P2 FADD.FTZ R190, -R190, -RZ ;  /* 0x800000ffbebea221 */ /* 0x000fe20000010100 */
[----:B------:R-:W-:Y:S02]  /*4a20*/  LOP3.LUT R245, R217, 0xff, RZ, 0xc0, !PT ;  /* 0x000000ffd9f57812 */ /* 0x000fe400078ec0ff */
[----:B------:R-:W-:Y:S03]  /*4a30*/  ISETP.LE.U32.AND P6, PT, R215, UR9, PT ;  /* 0x00000009d7007c0c */ /* 0x000fe6000bfc3070 */
[----:B------:R-:W2:Y:S01]  /*4a40*/  MUFU.EX2 R202, R202 ;  /* 0x000000ca00ca7308 */ /* 0x000ea20000000800 */
[----:B------:R-:W-:Y:S01]  /*4a50*/  ISETP.LE.U32.AND P2, PT, R245, UR9, PT ;  /* 0x00000009f5007c0c */ /* 0x000fe2000bf43070 */
[----:B------:R-:W-:Y:S01]  /*4a60*/  @!P1 FADD.FTZ R191, -R191, -RZ ;  /* 0x800000ffbfbf9221 */ /* 0x000fe20000010100 */
[--C-:B------:R-:W-:Y:S01]  /*4a70*/  SHF.R.U32.HI R245, RZ, 0x10, R217.reuse ;  /* 0x00000010fff57819 */ /* 0x100fe200000116d9 */
[----:B-1----:R-:W-:Y:S01]  /*4a80*/  FFMA.FTZ R205, R19, UR8, -R252 ;  /* 0x0000000813cd7c23 */ /* 0x002fe200080108fc */
[----:B------:R-:W-:Y:S02]  /*4a90*/  SHF.R.U32.HI R218, RZ, 0x8, R218 ;  /* 0x00000008ffda7819 */ /* 0x000fe400000116da */
[----:B------:R-:W-:Y:S03]  /*4aa0*/  LOP3.LUT R245, R245, 0xff, RZ, 0xc0, !PT ;  /* 0x000000fff5f57812 */ /* 0x000fe600078ec0ff */
[----:B------:R-:W-:Y:S01]  /*4ab0*/  MUFU.EX2 R206, R206 ;  /* 0x000000ce00ce7308 */ /* 0x000fe20000000800 */
[----:B----4-:R-:W-:Y:S02]  /*4ac0*/  LOP3.LUT R244, R216, 0xffff, RZ, 0xc0, !PT ;  /* 0x0000ffffd8f47812 */ /* 0x010fe400078ec0ff */
[----:B------:R-:W-:Y:S01]  /*4ad0*/  SHF.R.U32.HI R222, RZ, 0x10, R222 ;  /* 0x00000010ffde7819 */ /* 0x000fe200000116de */
[----:B------:R-:W-:Y:S01]  /*4ae0*/  @!P6 FADD.FTZ R192, -R192, -RZ ;  /* 0x800000ffc0c0e221 */ /* 0x000fe20000010100 */
[----:B------:R-:W-:Y:S01]  /*4af0*/  ISETP.LE.U32.AND P0, PT, R244, UR9, PT ;  /* 0x00000009f4007c0c */ /* 0x000fe2000bf03070 */
[----:B------:R-:W-:Y:S01]  /*4b00*/  @!P2 FADD.FTZ R194, -R194, -RZ ;  /* 0x800000ffc2c2a221 */ /* 0x000fe20000010100 */
[----:B------:R-:W-:Y:S03]  /*4b10*/  SHF.R.U32.HI R244, RZ, 0x18, R217 ;  /* 0x00000018fff47819 */ /* 0x000fe600000116d9 */
[----:B------:R-:W1:Y:S01]  /*4b20*/  MUFU.EX2 R205, R205 ;  /* 0x000000cd00cd7308 */ /* 0x000e620000000800 */
[----:B------:R-:W-:Y:S01]  /*4b30*/  ISETP.LE.U32.AND P6, PT, R245, UR9, PT ;  /* 0x00000009f5007c0c */ /* 0x000fe2000bfc3070 */
[--C-:B------:R-:W-:Y:S01]  /*4b40*/  FFMA.FTZ R245, R33, UR8, -R246.reuse ;  /* 0x0000000821f57c23 */ /* 0x100fe200080108f6 */
[----:B------:R-:W-:Y:S01]  /*4b50*/  ISETP.LE.U32.AND P1, PT, R244, UR9, PT ;  /* 0x00000009f4007c0c */ /* 0x000fe2000bf23070 */
[----:B------:R-:W-:Y:S01]  /*4b60*/  FFMA.FTZ R244, R32, UR8, -R246 ;  /* 0x0000000820f47c23 */ /* 0x000fe200080108f6 */
[----:B------:R-:W-:Y:S01]  /*4b70*/  ISETP.LE.U32.AND P2, PT, R243, UR9, PT ;  /* 0x00000009f3007c0c */ /* 0x000fe2000bf43070 */
[----:B--2---:R-:W-:Y:S01]  /*4b80*/  @!P5 FADD.FTZ R202, -R202, -RZ ;  /* 0x800000ffcacad221 */ /* 0x004fe20000010100 */
[----:B------:R-:W-:Y:S03]  /*4b90*/  LOP3.LUT R243, R218, 0xffff, RZ, 0xc0, !PT ;  /* 0x0000ffffdaf37812 */ /* 0x000fe600078ec0ff */
[----:B------:R-:W-:Y:S01]  /*4ba0*/  MUFU.EX2 R210, R210 ;  /* 0x000000d200d27308 */ /* 0x000fe20000000800 */
[----:B------:R-:W-:Y:S01]  /*4bb0*/  LOP3.LUT R242, R242, 0xff, RZ, 0xc0, !PT ;  /* 0x000000fff2f27812 */ /* 0x000fe200078ec0ff */
[----:B------:R-:W-:Y:S01]  /*4bc0*/  @!P0 FADD.FTZ R195, -R195, -RZ ;  /* 0x800000ffc3c38221 */ /* 0x000fe20000010100 */
[----:B------:R-:W-:Y:S01]  /*4bd0*/  ISETP.LE.U32.AND P0, PT, R243, UR9, PT ;  /* 0x00000009f3007c0c */ /* 0x000fe2000bf03070 */
[----:B------:R-:W-:Y:S01]  /*4be0*/  FFMA.FTZ R243, R35, UR8, -R252 ;  /* 0x0000000823f37c23 */ /* 0x000fe200080108fc */
[----:B------:R-:W-:Y:S01]  /*4bf0*/  LOP3.LUT R222, R222, 0xff, RZ, 0xc0, !PT ;  /* 0x000000ffdede7812 */ /* 0x000fe200078ec0ff */
[----:B------:R-:W-:Y:S01]  /*4c00*/  @!P6 FADD.FTZ R196, -R196, -RZ ;  /* 0x800000ffc4c4e221 */ /* 0x000fe20000010100 */
[----:B------:R-:W-:Y:S01]  /*4c10*/  ISETP.LE.U32.AND P6, PT, R242, UR9, PT ;  /* 0x00000009f2007c0c */ /* 0x000fe2000bfc3070 */
[----:B------:R-:W-:Y:S01]  /*4c20*/  @!P1 FADD.FTZ R197, -R197, -RZ ;  /* 0x800000ffc5c59221 */ /* 0x000fe20000010100 */
[----:B------:R-:W-:Y:S01]  /*4c30*/  ISETP.LE.U32.AND P1, PT, R219, UR9, PT ;  /* 0x00000009db007c0c */ /* 0x000fe2000bf23070 */
[----:B------:R-:W2:Y:S01]  /*4c40*/  MUFU.EX2 R218, R244 ;  /* 0x000000f400da7308 */ /* 0x000ea20000000800 */
[----:B------:R-:W-:Y:S01]  /*4c50*/  SHF.R.U32.HI R220, RZ, 0x8, R220 ;  /* 0x00000008ffdc7819 */ /* 0x000fe200000116dc */
[----:B------:R-:W-:Y:S01]  /*4c60*/  @!P2 FADD.FTZ R198, -R198, -RZ ;  /* 0x800000ffc6c6a221 */ /* 0x000fe20000010100 */
[----:B------:R-:W-:Y:S01]  /*4c70*/  ISETP.LE.U32.AND P2, PT, R226, UR9, PT ;  /* 0x00000009e2007c0c */ /* 0x000fe2000bf43070 */
[----:B------:R-:W-:Y:S01]  /*4c80*/  FFMA.FTZ R226, R34, UR8, -R252 ;  /* 0x0000000822e27c23 */ /* 0x000fe200080108fc */
[----:B------:R-:W-:Y:S01]  /*4c90*/  LOP3.LUT R242, R220, 0xffff, RZ, 0xc0, !PT ;  /* 0x0000ffffdcf27812 */ /* 0x000fe200078ec0ff */
[----:B------:R-:W-:Y:S01]  /*4ca0*/  @!P0 FADD.FTZ R199, -R199, -RZ ;  /* 0x800000ffc7c78221 */ /* 0x000fe20000010100 */
[----:B------:R-:W-:Y:S03]  /*4cb0*/  ISETP.LE.U32.AND P0, PT, R222, UR9, PT ;  /* 0x00000009de007c0c */ /* 0x000fe6000bf03070 */
[----:B------:R4:W-:Y:S01]  /*4cc0*/  MUFU.EX2 R219, R245 ;  /* 0x000000f500db7308 */ /* 0x0009e20000000800 */
[----:B------:R-:W-:Y:S01]  /*4cd0*/  LOP3.LUT R222, R225, 0xffff, RZ, 0xc0, !PT ;  /* 0x0000ffffe1de7812 */ /* 0x000fe200078ec0ff */
[----:B------:R-:W-:Y:S01]  /*4ce0*/  @!P6 FADD.FTZ R200, -R200, -RZ ;  /* 0x800000ffc8c8e221 */ /* 0x000fe20000010100 */
[----:B------:R-:W-:Y:S01]  /*4cf0*/  ISETP.LE.U32.AND P6, PT, R242, UR9, PT ;  /* 0x00000009f2007c0c */ /* 0x000fe2000bfc3070 */
[----:B------:R-:W-:Y:S01]  /*4d00*/  @!P1 FADD.FTZ R201, -R201, -RZ ;  /* 0x800000ffc9c99221 */ /* 0x000fe20000010100 */
[----:B------:R-:W-:Y:S01]  /*4d10*/  ISETP.LE.U32.AND P1, PT, R223, UR9, PT ;  /* 0x00000009df007c0c */ /* 0x000fe2000bf23070 */
[----:B-1----:R-:W-:Y:S01]  /*4d20*/  @!P4 FADD.FTZ R205, -R205, -RZ ;  /* 0x800000ffcdcdc221 */ /* 0x002fe20000010100 */
[----:B------:R-:W-:Y:S03]  /*4d30*/  SHF.R.U32.HI R223, RZ, 0x8, R222 ;  /* 0x00000008ffdf7819 */ /* 0x000fe600000116de */
[----:B------:R1:W-:Y:S01]  /*4d40*/  MUFU.EX2 R220, R226 ;  /* 0x000000e200dc7308 */ /* 0x0003e20000000800 */
[----:B------:R-:W-:Y:S02]  /*4d50*/  ISETP.LE.U32.AND P5, PT, R237, UR9, PT ;  /* 0x00000009ed007c0c */ /* 0x000fe4000bfa3070 */
[----:B------:R-:W-:Y:S01]  /*4d60*/  LOP3.LUT R223, R223, 0xffff, RZ, 0xc0, !PT ;  /* 0x0000ffffdfdf7812 */ /* 0x000fe200078ec0ff */
[----:B------:R-:W-:Y:S01]  /*4d70*/  @!P0 FADD.FTZ R204, -R204, -RZ ;  /* 0x800000ffcccc8221 */ /* 0x000fe20000010100 */
[----:B------:R-:W-:Y:S01]  /*4d80*/  ISETP.LE.U32.AND P3, PT, R213, UR9, PT ;  /* 0x00000009d5007c0c */ /* 0x000fe2000bf63070 */
[----:B------:R-:W-:Y:S01]  /*4d90*/  FFMA.FTZ R213, R27, UR8, -R5 ;  /* 0x000000081bd57c23 */ /* 0x000fe20008010805 */
[----:B------:R-:W-:Y:S01]  /*4da0*/  ISETP.LE.U32.AND P0, PT, R223, UR9, PT ;  /* 0x00000009df007c0c */ /* 0x000fe2000bf03070 */
[----:B------:R-:W-:Y:S01]  /*4db0*/  @!P6 FADD.FTZ R203, -R203, -RZ ;  /* 0x800000ffcbcbe221 */ /* 0x000fe20000010100 */
[----:B------:R-:W-:Y:S01]  /*4dc0*/  LOP3.LUT R231, R231, 0xff, RZ, 0xc0, !PT ;  /* 0x000000ffe7e77812 */ /* 0x000fe200078ec0ff */
[----:B----4-:R-:W-:Y:S01]  /*4dd0*/  IMAD.WIDE.U32 R244, R221, -0x326172a9, RZ ;  /* 0xcd9e8d57ddf47825 */ /* 0x010fe200078e00ff */
[----:B------:R-:W-:Y:S01]  /*4de0*/  SHF.R.U32.HI R236, RZ, 0x8, R236 ;  /* 0x00000008ffec7819 */ /* 0x000fe200000116ec */
[----:B------:R4:W3:Y:S02]  /*4df0*/  MUFU.EX2 R221, R243 ;  /* 0x000000f300dd7308 */ /* 0x0008e40000000800 */
[----:B--2---:R-:W-:Y:S01]  /*4e00*/  @!P1 FADD.FTZ R218, -R218, -RZ ;  /* 0x800000ffdada9221 */ /* 0x004fe20000010100 */
[----:B------:R-:W-:Y:S01]  /*4e10*/  LOP3.LUT R242, R245, UR7, R224, 0x96, !PT ;  /* 0x00000007f5f27c12 */ /* 0x000fe2000f8e96e0 */
[----:B------:R-:W-:Y:S01]  /*4e20*/  FFMA.FTZ R224, R36, UR8, -R246 ;  /* 0x0000000824e07c23 */ /* 0x000fe200080108f6 */
[----:B------:R-:W-:Y:S01]  /*4e30*/  LOP3.LUT R36, R225, 0xff, RZ, 0xc0, !PT ;  /* 0x000000ffe1247812 */ /* 0x000fe200078ec0ff */
[----:B------:R-:W-:Y:S01]  /*4e40*/  @!P3 FADD.FTZ R214, -R214, -RZ ;  /* 0x800000ffd6d6b221 */ /* 0x000fe20000010100 */
[--C-:B-1----:R-:W-:Y:S03]  /*4e50*/  SHF.R.U32.HI R226, RZ, 0x10, R225.reuse ;  /* 0x00000010ffe27819 */ /* 0x102fe600000116e1 */
[----:B------:R1:W-:Y:S01]  /*4e60*/  MUFU.EX2 R222, R224 ;  /* 0x000000e000de7308 */ /* 0x0003e20000000800 */
[----:B------:R-:W-:Y:S01]  /*4e70*/  ISETP.LE.U32.AND P6, PT, R36, UR9, PT ;  /* 0x0000000924007c0c */ /* 0x000fe2000bfc3070 */
[----:B------:R-:W-:Y:S01]  /*4e80*/  @!P0 FADD.FTZ R207, -R207, -RZ ;  /* 0x800000ffcfcf8221 */ /* 0x000fe20000010100 */
[----:B------:R-:W-:Y:S02]  /*4e90*/  LOP3.LUT R237, R244, 0xff, RZ, 0xc0, !PT ;  /* 0x000000fff4ed7812 */ /* 0x000fe400078ec0ff */
[----:B------:R-:W-:Y:S02]  /*4ea0*/  SHF.R.U32.HI R36, RZ, 0x18, R244 ;  /* 0x00000018ff247819 */ /* 0x000fe400000116f4 */
[----:B------:R-:W-:Y:S03]  /*4eb0*/  LOP3.LUT R226, R226, 0xff, RZ, 0xc0, !PT ;  /* 0x000000ffe2e27812 */ /* 0x000fe600078ec0ff */
[----:B------:R2:W-:Y:S01]  /*4ec0*/  MUFU.EX2 R215, R248 ;  /* 0x000000f800d77308 */ /* 0x0005e20000000800 */
[----:B------:R-:W-:Y:S01]  /*4ed0*/  SHF.R.U32.HI R225, RZ, 0x18, R225 ;  /* 0x00000018ffe17819 */ /* 0x000fe200000116e1 */
[--C-:B----4-:R-:W-:Y:S01]  /*4ee0*/  FFMA.FTZ R243, R37, UR8, -R246.reuse ;  /* 0x0000000825f37c23 */ /* 0x110fe200080108f6 */
[----:B------:R-:W-:Y:S01]  /*4ef0*/  LOP3.LUT R37, R244, 0xffff, RZ, 0xc0, !PT ;  /* 0x0000fffff4257812 */ /* 0x000fe200078ec0ff */
[----:B------:R-:W-:Y:S01]  /*4f00*/  FFMA.FTZ R246, R65, UR8, -R246 ;  /* 0x0000000841f67c23 */ /* 0x000fe200080108f6 */
[----:B------:R-:W-:Y:S01]  /*4f10*/  ISETP.LE.U32.AND P4, PT, R226, UR9, PT ;  /* 0x00000009e2007c0c */ /* 0x000fe2000bf83070 */
[----:B------:R-:W-:Y:S01]  /*4f20*/  @!P6 FADD.FTZ R206, -R206, -RZ ;  /* 0x800000ffcecee221 */ /* 0x000fe20000010100 */
[----:B------:R-:W-:Y:S03]  /*4f30*/  ISETP.LE.U32.AND P6, PT, R225, UR9, PT ;  /* 0x00000009e1007c0c */ /* 0x000fe6000bfc3070 */
[----:B------:R4:W-:Y:S01]  /*4f40*/  MUFU.EX2 R223, R243 ;  /* 0x000000f300df7308 */ /* 0x0009e20000000800 */
[----:B------:R-:W-:Y:S01]  /*4f50*/  ISETP.LE.U32.AND P3, PT, R231, UR9, PT ;  /* 0x00000009e7007c0c */ /* 0x000fe2000bf63070 */
[----:B-1----:R-:W-:Y:S01]  /*4f60*/  FFMA.FTZ R224, R38, UR8, -R252 ;  /* 0x0000000826e07c23 */ /* 0x002fe200080108fc */
[----:B------:R-:W-:Y:S01]  /*4f70*/  SHF.R.U32.HI R38, RZ, 0x10, R244 ;  /* 0x00000010ff267819 */ /* 0x000fe200000116f4 */
[--C-:B------:R-:W-:Y:S01]  /*4f80*/  FFMA.FTZ R244, R39, UR8, -R252.reuse ;  /* 0x0000000827f47c23 */ /* 0x100fe200080108fc */
[----:B------:R-:W-:Y:S01]  /*4f90*/  LOP3.LUT R39, R229, 0xffff, RZ, 0xc0, !PT ;  /* 0x0000ffffe5277812 */ /* 0x000fe200078ec0ff */
[----:B------:R-:W-:Y:S01]  /*4fa0*/  FFMA.FTZ R252, R67, UR8, -R252 ;  /* 0x0000000843fc7c23 */ /* 0x000fe200080108fc */
[----:B------:R-:W-:Y:S01]  /*4fb0*/  LOP3.LUT R236, R236, 0xffff, RZ, 0xc0, !PT ;  /* 0x0000ffffecec7812 */ /* 0x000fe200078ec0ff */
[----:B------:R-:W-:Y:S01]  /*4fc0*/  FFMA.FTZ R226, R40, UR8, -R249 ;  /* 0x0000000828e27c23 */ /* 0x000fe200080108f9 */
[----:B------:R-:W-:Y:S01]  /*4fd0*/  SHF.R.U32.HI R39, RZ, 0x8, R39 ;  /* 0x00000008ff277819 */ /* 0x000fe20000011627 */
[----:B--2---:R-:W-:Y:S01]  /*4fe0*/  FFMA.FTZ R248, R31, UR8, -R5 ;  /* 0x000000081ff87c23 */ /* 0x004fe20008010805 */
[----:B------:R-:W-:Y:S01]  /*4ff0*/  SHF.R.U32.HI R37, RZ, 0x8, R37 ;  /* 0x00000008ff257819 */ /* 0x000fe20000011625 */
[----:B------:R-:W-:Y:S01]  /*5000*/  @!P4 FADD.FTZ R208, -R208, -RZ ;  /* 0x800000ffd0d0c221 */ /* 0x000fe20000010100 */
[----:B------:R-:W-:Y:S01]  /*5010*/  LOP3.LUT R40, R39, 0xffff, RZ, 0xc0, !PT ;  /* 0x0000ffff27287812 */ /* 0x000fe200078ec0ff */
[----:B------:R-:W1:Y:S01]  /*5020*/  MUFU.EX2 R217, R248 ;  /* 0x000000f800d97308 */ /* 0x000e620000000800 */
[----:B------:R-:W-:Y:S01]  /*5030*/  SHF.R.U32.HI R39, RZ, 0x10, R229 ;  /* 0x00000010ff277819 */ /* 0x000fe200000116e5 */
[----:B---3--:R-:W-:Y:S01]  /*5040*/  @!P5 FADD.FTZ R221, -R221, -RZ ;  /* 0x800000ffddddd221 */ /* 0x008fe20000010100 */
[----:B----4-:R-:W-:Y:S01]  /*5050*/  LOP3.LUT R243, R229, 0xff, RZ, 0xc0, !PT ;  /* 0x000000ffe5f37812 */ /* 0x010fe200078ec0ff */
[----:B------:R-:W-:Y:S01]  /*5060*/  FFMA.FTZ R231, R45, UR8, -R249 ;  /* 0x000000082de77c23 */ /* 0x000fe200080108f9 */
[----:B------:R-:W-:Y:S01]  /*5070*/  SHF.R.U32.HI R229, RZ, 0x18, R229 ;  /* 0x00000018ffe57819 */ /* 0x000fe200000116e5 */
[----:B------:R-:W-:Y:S01]  /*5080*/  @!P6 FADD.FTZ R209, -R209, -RZ ;  /* 0x800000ffd1d1e221 */ /* 0x000fe20000010100 */
[----:B------:R-:W-:Y:S03]  /*5090*/  ISETP.LE.U32.AND P0, PT, R243, UR9, PT ;  /* 0x00000009f3007c0c */ /* 0x000fe6000bf03070 */
[----:B------:R2:W-:Y:S01]  /*50a0*/  MUFU.EX2 R225, R244 ;  /* 0x000000f400e17308 */ /* 0x0005e20000000800 */
[----:B------:R-:W-:Y:S02]  /*50b0*/  ISETP.LE.U32.AND P4, PT, R40, UR9, PT ;  /* 0x0000000928007c0c */ /* 0x000fe4000bf83070 */
[----:B------:R-:W-:Y:S02]  /*50c0*/  LOP3.LUT R38, R38, 0xff, RZ, 0xc0, !PT ;  /* 0x000000ff26267812 */ /* 0x000fe400078ec0ff */
[----:B------:R-:W-:Y:S02]  /*50d0*/  LOP3.LUT R37, R37, 0xffff, RZ, 0xc0, !PT ;  /* 0x0000ffff25257812 */ /* 0x000fe400078ec0ff */
[----:B------:R-:W-:Y:S03]  /*50e0*/  LOP3.LUT R39, R39, 0xff, RZ, 0xc0, !PT ;  /* 0x000000ff27277812 */ /* 0x000fe600078ec0ff */
[----:B------:R-:W3:Y:S01]  /*50f0*/  MUFU.EX2 R213, R213 ;  /* 0x000000d500d57308 */ /* 0x000ee20000000800 */
[----:B------:R-:W-:Y:S01]  /*5100*/  LOP3.LUT R243, R250, 0xff, RZ, 0xc0, !PT ;  /* 0x000000fffaf37812 */ /* 0x000fe200078ec0ff */
[----:B-1----:R-:W-:Y:S01]  /*5110*/  @!P2 FADD.FTZ R217, -R217, -RZ ;  /* 0x800000ffd9d9a221 */ /* 0x002fe20000010100 */
[----:B------:R-:W-:Y:S01]  /*5120*/  ISETP.LE.U32.AND P6, PT, R39, UR9, PT ;  /* 0x0000000927007c0c */ /* 0x000fe2000bfc3070 */
[----:B------:R-:W-:Y:S01]  /*5130*/  @!P0 FADD.FTZ R210, -R210, -RZ ;  /* 0x800000ffd2d28221 */ /* 0x000fe20000010100 */
[----:B------:R-:W-:Y:S01]  /*5140*/  ISETP.LE.U32.AND P0, PT, R229, UR9, PT ;  /* 0x00000009e5007c0c */ /* 0x000fe2000bf03070 */
[----:B------:R-:W-:Y:S01]  /*5150*/  @!P4 FADD.FTZ R211, -R211, -RZ ;  /* 0x800000ffd3d3c221 */ /* 0x000fe20000010100 */
[----:B------:R-:W-:Y:S03]  /*5160*/  ISETP.LE.U32.AND P4, PT, R241, UR9, PT ;  /* 0x00000009f1007c0c */ /* 0x000fe6000bf83070 */
[----:B------:R-:W1:Y:S01]  /*5170*/  MUFU.EX2 R216, R247 ;  /* 0x000000f700d87308 */ /* 0x000e620000000800 */
[----:B------:R-:W-:Y:S01]  /*5180*/  SHF.R.U32.HI R241, RZ, 0x18, R250 ;  /* 0x00000018fff17819 */ /* 0x000fe200000116fa */
[----:B--2---:R-:W-:Y:S01]  /*5190*/  IMAD.WIDE.U32 R244, R228, -0x2daee0ad, RZ ;  /* 0xd2511f53e4f47825 */ /* 0x004fe200078e00ff */
[----:B------:R-:W-:Y:S03]  /*51a0*/  LOP3.LUT R39, R251, UR5, R230, 0x96, !PT ;  /* 0x00000005fb277c12 */ /* 0x000fe6000f8e96e6 */
[--C-:B------:R-:W-:Y:S01]  /*51b0*/  FFMA.FTZ R230, R44, UR8, -R249.reuse ;  /* 0x000000082ce67c23 */ /* 0x100fe200080108f9 */
[----:B------:R-:W-:Y:S01]  /*51c0*/  FFMA.FTZ R249, R61, UR8, -R249 ;  /* 0x000000083df97c23 */ /* 0x000fe200080108f9 */
[----:B------:R-:W-:Y:S02]  /*51d0*/  LOP3.LUT R40, R245, UR5, R232, 0x96, !PT ;  /* 0x00000005f5287c12 */ /* 0x000fe4000f8e96e8 */
[----:B------:R-:W-:Y:S01]  /*51e0*/  MUFU.EX2 R248, R60 ;  /* 0x0000003c00f87308 */ /* 0x000fe20000000800 */
[----:B------:R-:W-:Y:S01]  /*51f0*/  SHF.R.U32.HI R232, RZ, 0x8, R234 ;  /* 0x00000008ffe87819 */ /* 0x000fe200000116ea */
[----:B---3--:R-:W-:Y:S01]  /*5200*/  @!P0 FADD.FTZ R213, -R213, -RZ ;  /* 0x800000ffd5d58221 */ /* 0x008fe20000010100 */
[----:B------:R-:W-:Y:S01]  /*5210*/  ISETP.LE.U32.AND P0, PT, R236, UR9, PT ;  /* 0x00000009ec007c0c */ /* 0x000fe2000bf03070 */
[--C-:B------:R-:W-:Y:S01]  /*5220*/  FFMA.FTZ R236, R47, UR8, -R5.reuse ;  /* 0x000000082fec7c23 */ /* 0x100fe20008010805 */
[----:B------:R-:W-:Y:S01]  /*5230*/  LOP3.LUT R234, R233, 0xff, RZ, 0xc0, !PT ;  /* 0x000000ffe9ea7812 */ /* 0x000fe200078ec0ff */
[----:B------:R-:W-:Y:S01]  /*5240*/  FFMA.FTZ R5, R63, UR8, -R5 ;  /* 0x000000083f057c23 */ /* 0x000fe20008010805 */
[----:B------:R-:W-:Y:S01]  /*5250*/  LOP3.LUT R232, R232, 0xffff, RZ, 0xc0, !PT ;  /* 0x0000ffffe8e87812 */ /* 0x000fe200078ec0ff */
[----:B------:R-:W-:Y:S01]  /*5260*/  @!P6 FADD.FTZ R212, -R212, -RZ ;  /* 0x800000ffd4d4e221 */ /* 0x000fe20000010100 */
[C---:B------:R-:W-:Y:S01]  /*5270*/  LOP3.LUT R47, R235.reuse, 0xffff, RZ, 0xc0, !PT ;  /* 0x0000ffffeb2f7812 */ /* 0x040fe200078ec0ff */
[----:B-1----:R-:W-:Y:S01]  /*5280*/  @!P3 FADD.FTZ R216, -R216, -RZ ;  /* 0x800000ffd8d8b221 */ /* 0x002fe20000010100 */
[----:B------:R-:W-:Y:S01]  /*5290*/  ISETP.LE.U32.AND P3, PT, R234, UR9, PT ;  /* 0x00000009ea007c0c */ /* 0x000fe2000bf63070 */
[----:B------:R-:W1:Y:S01]  /*52a0*/  MUFU.EX2 R224, R224 ;  /* 0x000000e000e07308 */ /* 0x000e620000000800 */
[----:B------:R-:W-:Y:S02]  /*52b0*/  LOP3.LUT R233, R235, 0xff, RZ, 0xc0, !PT ;  /* 0x000000ffebe97812 */ /* 0x000fe400078ec0ff */
[----:B------:R-:W-:Y:S01]  /*52c0*/  SHF.R.U32.HI R47, RZ, 0x8, R47 ;  /* 0x00000008ff2f7819 */ /* 0x000fe2000001162f */
[----:B------:R-:W-:Y:S01]  /*52d0*/  @!P0 FADD.FTZ R215, -R215, -RZ ;  /* 0x800000ffd7d78221 */ /* 0x000fe20000010100 */
[----:B------:R-:W-:Y:S02]  /*52e0*/  ISETP.LE.U32.AND P0, PT, R232, UR9, PT ;  /* 0x00000009e8007c0c */ /* 0x000fe4000bf03070 */
[----:B------:R-:W-:Y:S03]  /*52f0*/  ISETP.LE.U32.AND P2, PT, R233, UR9, PT ;  /* 0x00000009e9007c0c */ /* 0x000fe6000bf43070 */
[----:B------:R2:W-:Y:S01]  /*5300*/  MUFU.EX2 R232, R46 ;  /* 0x0000002e00e87308 */ /* 0x0005e20000000800 */
[--C-:B------:R-:W-:Y:S02]  /*5310*/  SHF.R.U32.HI R234, RZ, 0x18, R235.reuse ;  /* 0x00000018ffea7819 */ /* 0x100fe400000116eb */
[----:B------:R-:W-:Y:S01]  /*5320*/  LOP3.LUT R47, R47, 0xffff, RZ, 0xc0, !PT ;  /* 0x0000ffff2f2f7812 */ /* 0x000fe200078ec0ff */
[----:B------:R-:W-:Y:S01]  /*5330*/  @!P3 FADD.FTZ R220, -R220, -RZ ;  /* 0x800000ffdcdcb221 */ /* 0x000fe20000010100 */
[----:B------:R-:W-:Y:S02]  /*5340*/  SHF.R.U32.HI R235, RZ, 0x10, R235 ;  /* 0x00000010ffeb7819 */ /* 0x000fe400000116eb */
[----:B------:R-:W-:Y:S03]  /*5350*/  ISETP.LE.U32.AND P3, PT, R47, UR9, PT ;  /* 0x000000092f007c0c */ /* 0x000fe6000bf63070 */
[----:B------:R-:W-:Y:S01]  /*5360*/  MUFU.EX2 R233, R236 ;  /* 0x000000ec00e97308 */ /* 0x000fe20000000800 */
[----:B------:R-:W-:Y:S01]  /*5370*/  LOP3.LUT R47, R235, 0xff, RZ, 0xc0, !PT ;  /* 0x000000ffeb2f7812 */ /* 0x000fe200078ec0ff */
[----:B------:R-:W-:Y:S01]  /*5380*/  @!P0 FADD.FTZ R219, -R219, -RZ ;  /* 0x800000ffdbdb8221 */ /* 0x000fe20000010100 */
[----:B------:R-:W-:Y:S01]  /*5390*/  ISETP.LE.U32.AND P1, PT, R234, UR9, PT ;  /* 0x00000009ea007c0c */ /* 0x000fe2000bf23070 */
[----:B------:R-:W-:Y:S01]  /*53a0*/  @!P2 FADD.FTZ R222, -R222, -RZ ;  /* 0x800000ffdedea221 */ /* 0x000fe20000010100 */
[----:B------:R-:W-:Y:S02]  /*53b0*/  ISETP.LE.U32.AND P5, PT, R47, UR9, PT ;  /* 0x000000092f007c0c */ /* 0x000fe4000bfa3070 */
[C---:B------:R-:W-:Y:S03]  /*53c0*/  LOP3.LUT R47, R242.reuse, 0xff, RZ, 0xc0, !PT ;  /* 0x000000fff22f7812 */ /* 0x040fe600078ec0ff */
[----:B------:R-:W3:Y:S01]  /*53d0*/  MUFU.EX2 R234, R48 ;  /* 0x0000003000ea7308 */ /* 0x000ee20000000800 */
[----:B--2---:R-:W-:Y:S02]  /*53e0*/  LOP3.LUT R46, R242, 0xffff, RZ, 0xc0, !PT ;  /* 0x0000fffff22e7812 */ /* 0x004fe400078ec0ff */
[----:B------:R-:W-:Y:S01]  /*53f0*/  ISETP.LE.U32.AND P2, PT, R47, UR9, PT ;  /* 0x000000092f007c0c */ /* 0x000fe2000bf43070 */
[----:B------:R-:W-:Y:S01]  /*5400*/  @!P3 FADD.FTZ R223, -R223, -RZ ;  /* 0x800000ffdfdfb221 */ /* 0x000fe20000010100 */
[----:B------:R-:W-:Y:S02]  /*5410*/  SHF.R.U32.HI R47, RZ, 0x10, R242 ;  /* 0x00000010ff2f7819 */ /* 0x000fe400000116f2 */
[----:B------:R-:W-:Y:S03]  /*5420*/  SHF.R.U32.HI R46, RZ, 0x8, R46 ;  /* 0x00000008ff2e7819 */ /* 0x000fe6000001162e */
[----:B------:R-:W-:Y:S01]  /*5430*/  MUFU.EX2 R236, R50 ;  /* 0x0000003200ec7308 */ /* 0x000fe20000000800 */
[----:B------:R-:W-:Y:S01]  /*5440*/  LOP3.LUT R47, R47, 0xff, RZ, 0xc0, !PT ;  /* 0x000000ff2f2f7812 */ /* 0x000fe200078ec0ff */
[----:B-1----:R-:W-:Y:S01]  /*5450*/  @!P5 FADD.FTZ R224, -R224, -RZ ;  /* 0x800000ffe0e0d221 */ /* 0x002fe20000010100 */
[----:B------:R-:W-:Y:S01]  /*5460*/  LOP3.LUT R46, R46, 0xffff, RZ, 0xc0, !PT ;  /* 0x0000ffff2e2e7812 */ /* 0x000fe200078ec0ff */
[----:B------:R-:W-:Y:S01]  /*5470*/  @!P1 FADD.FTZ R225, -R225, -RZ ;  /* 0x800000ffe1e19221 */ /* 0x000fe20000010100 */
[----:B------:R-:W-:Y:S02]  /*5480*/  ISETP.LE.U32.AND P5, PT, R47, UR9, PT ;  /* 0x000000092f007c0c */ /* 0x000fe4000bfa3070 */
[----:B------:R-:W-:Y:S03]  /*5490*/  SHF.R.U32.HI R242, RZ, 0x18, R242 ;  /* 0x00000018fff27819 */ /* 0x000fe600000116f2 */
[----:B------:R-:W1:Y:S01]  /*54a0*/  MUFU.EX2 R226, R226 ;  /* 0x000000e200e27308 */ /* 0x000e620000000800 */
[----:B------:R-:W-:Y:S01]  /*54b0*/  ISETP.LE.U32.AND P3, PT, R46, UR9, PT ;  /* 0x000000092e007c0c */ /* 0x000fe2000bf63070 */
[----:B---3--:R-:W-:Y:S01]  /*54c0*/  @!P4 FADD.FTZ R234, -R234, -RZ ;  /* 0x800000ffeaeac221 */ /* 0x008fe20000010100 */
[----:B------:R-:W-:Y:S02]  /*54d0*/  ISETP.LE.U32.AND P1, PT, R242, UR9, PT ;  /* 0x00000009f2007c0c */ /* 0x000fe4000bf23070 */
[----:B------:R-:W-:Y:S02]  /*54e0*/  ISETP.LE.U32.AND P6, PT, R238, UR9, PT ;  /* 0x00000009ee007c0c */ /* 0x000fe4000bfc3070 */
[----:B------:R-:W-:Y:S03]  /*54f0*/  ISETP.LE.U32.AND P0, PT, R237, UR9, PT ;  /* 0x00000009ed007c0c */ /* 0x000fe6000bf03070 */
[----:B------:R2:W3:Y:S01]  /*5500*/  MUFU.EX2 R228, R42 ;  /* 0x0000002a00e47308 */ /* 0x0004e20000000800 */
[--C-:B------:R-:W-:Y:S02]  /*5510*/  SHF.R.U32.HI R45, RZ, 0x10, R244.reuse ;  /* 0x00000010ff2d7819 */ /* 0x100fe400000116f4 */
[----:B------:R-:W-:Y:S02]  /*5520*/  LOP3.LUT R247, R244, 0xff, RZ, 0xc0, !PT ;  /* 0x000000fff4f77812 */ /* 0x000fe400078ec0ff */
[----:B------:R-:W-:Y:S02]  /*5530*/  SHF.R.U32.HI R44, RZ, 0x18, R244 ;  /* 0x00000018ff2c7819 */ /* 0x000fe400000116f4 */
[----:B------:R-:W-:Y:S03]  /*5540*/  F2FP.RELU.BF16.F32.PACK_AB R47, R197, R196 ;  /* 0x000000c4c52f723e */ /* 0x000fe600000018ff */
[----:B------:R-:W4:Y:S01]  /*5550*/  MUFU.EX2 R227, R41 ;  /* 0x0000002900e37308 */ /* 0x000f220000000800 */
[----:B-1----:R-:W-:Y:S01]  /*5560*/  @!P2 FADD.FTZ R226, -R226, -RZ ;  /* 0x800000ffe2e2a221 */ /* 0x002fe20000010100 */
[----:B------:R-:W-:Y:S02]  /*5570*/  ISETP.LE.U32.AND P2, PT, R36, UR9, PT ;  /* 0x0000000924007c0c */ /* 0x000fe4000bf43070 */
[----:B------:R-:W-:Y:S06]  /*5580*/  LOP3.LUT R36, R239, 0xff, RZ, 0xc0, !PT ;  /* 0x000000ffef247812 */ /* 0x000fec00078ec0ff */
[----:B------:R-:W1:Y:S01]  /*5590*/  MUFU.EX2 R229, R43 ;  /* 0x0000002b00e57308 */ /* 0x000e620000000800 */
[----:B--2---:R-:W-:Y:S01]  /*55a0*/  LOP3.LUT R42, R250, 0xffff, RZ, 0xc0, !PT ;  /* 0x0000fffffa2a7812 */ /* 0x004fe200078ec0ff */
[----:B---3--:R-:W-:Y:S01]  /*55b0*/  @!P5 FADD.FTZ R228, -R228, -RZ ;  /* 0x800000ffe4e4d221 */ /* 0x008fe20000010100 */
[----:B------:R-:W-:Y:S02]  /*55c0*/  ISETP.LE.U32.AND P5, PT, R38, UR9, PT ;  /* 0x0000000926007c0c */ /* 0x000fe4000bfa3070 */
[----:B------:R-:W-:Y:S02]  /*55d0*/  SHF.R.U32.HI R42, RZ, 0x8, R42 ;  /* 0x00000008ff2a7819 */ /* 0x000fe4000001162a */
[----:B------:R-:W-:Y:S03]  /*55e0*/  F2FP.RELU.BF16.F32.PACK_AB R38, R211, R210 ;  /* 0x000000d2d326723e */ /* 0x000fe600000018ff */
[----:B------:R-:W2:Y:S01]  /*55f0*/  MUFU.EX2 R231, R231 ;  /* 0x000000e700e77308 */ /* 0x000ea20000000800 */
[----:B------:R-:W-:Y:S01]  /*5600*/  LOP3.LUT R42, R42, 0xffff, RZ, 0xc0, !PT ;  /* 0x0000ffff2a2a7812 */ /* 0x000fe200078ec0ff */
[----:B----4-:R-:W-:Y:S01]  /*5610*/  @!P3 FADD.FTZ R227, -R227, -RZ ;  /* 0x800000ffe3e3b221 */ /* 0x010fe20000010100 */
[----:B------:R-:W-:Y:S01]  /*5620*/  ISETP.LE.U32.AND P3, PT, R37, UR9, PT ;  /* 0x0000000925007c0c */ /* 0x000fe2000bf63070 */
[----:B------:R-:W-:Y:S01]  /*5630*/  @!P2 FADD.FTZ R233, -R233, -RZ ;  /* 0x800000ffe9e9a221 */ /* 0x000fe20000010100 */
[----:B------:R-:W-:Y:S02]  /*5640*/  LOP3.LUT R37, R39, 0xff, RZ, 0xc0, !PT ;  /* 0x000000ff27257812 */ /* 0x000fe400078ec0ff */
[----:B------:R-:W-:Y:S03]  /*5650*/  SHF.R.U32.HI R41, RZ, 0x10, R250 ;  /* 0x00000010ff297819 */ /* 0x000fe600000116fa */
[----:B------:R-:W3:Y:S01]  /*5660*/  MUFU.EX2 R235, R49 ;  /* 0x0000003100eb7308 */ /* 0x000ee20000000800 */
[----:B-1----:R-:W-:Y:S01]  /*5670*/  @!P1 FADD.FTZ R229, -R229, -RZ ;  /* 0x800000ffe5e59221 */ /* 0x002fe20000010100 */
[----:B------:R-:W-:Y:S01]  /*5680*/  ISETP.LE.U32.AND P1, PT, R36, UR9, PT ;  /* 0x0000000924007c0c */ /* 0x000fe2000bf23070 */
[----:B------:R-:W-:Y:S01]  /*5690*/  @!P5 FADD.FTZ R232, -R232, -RZ ;  /* 0x800000ffe8e8d221 */ /* 0x000fe20000010100 */
[----:B------:R-:W-:Y:S02]  /*56a0*/  SHF.R.U32.HI R36, RZ, 0x8, R240 ;  /* 0x00000008ff247819 */ /* 0x000fe400000116f0 */
[----:B------:R-:W-:Y:S02]  /*56b0*/  ISETP.LE.U32.AND P2, PT, R37, UR9, PT ;  /* 0x0000000925007c0c */ /* 0x000fe4000bf43070 */
[----:B------:R-:W-:Y:S01]  /*56c0*/  LOP3.LUT R36, R36, 0xffff, RZ, 0xc0, !PT ;  /* 0x0000ffff24247812 */ /* 0x000fe200078ec0ff */
[----:B--2---:R-:W-:Y:S01]  /*56d0*/  @!P3 FADD.FTZ R231, -R231, -RZ ;  /* 0x800000ffe7e7b221 */ /* 0x004fe20000010100 */
[----:B------:R-:W-:Y:S01]  /*56e0*/  ISETP.LE.U32.AND P3, PT, R241, UR9, PT ;  /* 0x00000009f1007c0c */ /* 0x000fe2000bf63070 */
[----:B------:R-:W1:Y:S01]  /*56f0*/  MUFU.EX2 R238, R52 ;  /* 0x0000003400ee7308 */ /* 0x000e620000000800 */
[----:B------:R-:W-:Y:S02]  /*5700*/  ISETP.LE.U32.AND P5, PT, R36, UR9, PT ;  /* 0x0000000924007c0c */ /* 0x000fe4000bfa3070 */
[----:B------:R-:W-:Y:S01]  /*5710*/  SHF.R.U32.HI R36, RZ, 0x18, R39 ;  /* 0x00000018ff247819 */ /* 0x000fe20000011627 */
[----:B------:R-:W-:Y:S01]  /*5720*/  @!P1 FADD.FTZ R236, -R236, -RZ ;  /* 0x800000ffecec9221 */ /* 0x000fe20000010100 */
[----:B------:R-:W-:Y:S02]  /*5730*/  LOP3.LUT R37, R39, 0xffff, RZ, 0xc0, !PT ;  /* 0x0000ffff27257812 */ /* 0x000fe400078ec0ff */
[----:B------:R-:W-:Y:S03]  /*5740*/  ISETP.LE.U32.AND P4, PT, R36, UR9, PT ;  /* 0x0000000924007c0c */ /* 0x000fe6000bf83070 */
[----:B------:R-:W2:Y:S01]  /*5750*/  MUFU.EX2 R241, R55 ;  /* 0x0000003700f17308 */ /* 0x000ea20000000800 */
[----:B------:R-:W-:Y:S02]  /*5760*/  LOP3.LUT R36, R40, 0xff, RZ, 0xc0, !PT ;  /* 0x000000ff28247812 */ /* 0x000fe400078ec0ff */
[----:B------:R-:W-:Y:S02]  /*5770*/  SHF.R.U32.HI R37, RZ, 0x8, R37 ;  /* 0x00000008ff257819 */ /* 0x000fe40000011625 */
[----:B------:R-:W-:Y:S01]  /*5780*/  LOP3.LUT R43, R244, 0xffff, RZ, 0xc0, !PT ;  /* 0x0000fffff42b7812 */ /* 0x000fe200078ec0ff */
[----:B---3--:R-:W-:Y:S01]  /*5790*/  @!P5 FADD.FTZ R235, -R235, -RZ ;  /* 0x800000ffebebd221 */ /* 0x008fe20000010100 */
[----:B------:R-:W-:Y:S03]  /*57a0*/  ISETP.LE.U32.AND P5, PT, R36, UR9, PT ;  /* 0x0000000924007c0c */ /* 0x000fe6000bfa3070 */
[----:B------:R-:W3:Y:S01]  /*57b0*/  MUFU.EX2 R246, R246 ;  /* 0x000000f600f67308 */ /* 0x000ee20000000800 */
[----:B------:R-:W-:Y:S01]  /*57c0*/  LOP3.LUT R36, R40, 0xffff, RZ, 0xc0, !PT ;  /* 0x0000ffff28247812 */ /* 0x000fe200078ec0ff */
[----:B-1----:R-:W-:Y:S01]  /*57d0*/  @!P2 FADD.FTZ R238, -R238, -RZ ;  /* 0x800000ffeeeea221 */ /* 0x002fe20000010100 */
[----:B------:R-:W-:Y:S02]  /*57e0*/  LOP3.LUT R37, R37, 0xffff, RZ, 0xc0, !PT ;  /* 0x0000ffff25257812 */ /* 0x000fe400078ec0ff */
[----:B------:R-:W-:Y:S02]  /*57f0*/  SHF.R.U32.HI R36, RZ, 0x8, R36 ;  /* 0x00000008ff247819 */ /* 0x000fe40000011624 */
[----:B------:R-:W-:Y:S03]  /*5800*/  ISETP.LE.U32.AND P1, PT, R37, UR9, PT ;  /* 0x0000000925007c0c */ /* 0x000fe6000bf23070 */
[----:B------:R-:W1:Y:S01]  /*5810*/  MUFU.EX2 R239, R53 ;  /* 0x0000003500ef7308 */ /* 0x000e620000000800 */
[----:B--2---:R-:W-:Y:S01]  /*5820*/  @!P4 FADD.FTZ R241, -R241, -RZ ;  /* 0x800000fff1f1c221 */ /* 0x004fe20000010100 */
[----:B------:R-:W-:Y:S02]  /*5830*/  LOP3.LUT R36, R36, 0xffff, RZ, 0xc0, !PT ;  /* 0x0000ffff24247812 */ /* 0x000fe400078ec0ff */
[----:B------:R-:W-:Y:S02]  /*5840*/  ISETP.LE.U32.AND P4, PT, R42, UR9, PT ;  /* 0x000000092a007c0c */ /* 0x000fe4000bf83070 */
[----:B------:R-:W-:Y:S04]  /*5850*/  ISETP.LE.U32.AND P2, PT, R36, UR9, PT ;  /* 0x0000000924007c0c */ /* 0x000fe8000bf43070 */
[----:B------:R-:W2:Y:S01]  /*5860*/  MUFU.EX2 R237, R51 ;  /* 0x0000003300ed7308 */ /* 0x000ea20000000800 */
[----:B------:R-:W-:Y:S02]  /*5870*/  LOP3.LUT R36, R45, 0xff, RZ, 0xc0, !PT ;  /* 0x000000ff2d247812 */ /* 0x000fe400078ec0ff */
[----:B------:R-:W-:Y:S02]  /*5880*/  F2FP.RELU.BF16.F32.PACK_AB R45, R193, R190 ;  /* 0x000000bec12d723e */ /* 0x000fe400000018ff */
[----:B------:R-:W-:Y:S02]  /*5890*/  SHF.R.U32.HI R43, RZ, 0x8, R43 ;  /* 0x00000008ff2b7819 */ /* 0x000fe4000001162b */
[--C-:B------:R-:W-:Y:S01]  /*58a0*/  SHF.R.U32.HI R37, RZ, 0x10, R40.reuse ;  /* 0x00000010ff257819 */ /* 0x100fe20000011628 */
[----:B------:R4:W-:Y:S02]  /*58b0*/  STS [R158+0x12000], R45 ;  /* 0x0120002d9e007388 */ /* 0x0009e40000000800 */
[----:B------:R-:W4:Y:S01]  /*58c0*/  MUFU.EX2 R230, R230 ;  /* 0x000000e600e67308 */ /* 0x000f220000000800 */
[----:B------:R-:W-:Y:S01]  /*58d0*/  LOP3.LUT R43, R43, 0xffff, RZ, 0xc0, !PT ;  /* 0x0000ffff2b2b7812 */ /* 0x000fe200078ec0ff */
[----:B---3--:R-:W-:Y:S01]  /*58e0*/  @!P4 FADD.FTZ R246, -R246, -RZ ;  /* 0x800000fff6f6c221 */ /* 0x008fe20000010100 */
[----:B------:R-:W-:Y:S01]  /*58f0*/  SHF.R.U32.HI R39, RZ, 0x10, R39 ;  /* 0x00000010ff277819 */ /* 0x000fe20000011627 */
[----:B-1----:R-:W-:Y:S01]  /*5900*/  @!P1 FADD.FTZ R239, -R239, -RZ ;  /* 0x800000ffefef9221 */ /* 0x002fe20000010100 */
[----:B------:R-:W-:Y:S02]  /*5910*/  LOP3.LUT R37, R37, 0xff, RZ, 0xc0, !PT ;  /* 0x000000ff25257812 */ /* 0x000fe400078ec0ff */
[----:B------:R-:W-:Y:S03]  /*5920*/  LOP3.LUT R39, R39, 0xff, RZ, 0xc0, !PT ;  /* 0x000000ff27277812 */ /* 0x000fe600078ec0ff */
[----:B------:R-:W1:Y:S01]  /*5930*/  MUFU.EX2 R244, R58 ;  /* 0x0000003a00f47308 */ /* 0x000e620000000800 */
[----:B------:R-:W-:Y:S01]  /*5940*/  ISETP.LE.U32.AND P4, PT, R43, UR9, PT ;  /* 0x000000092b007c0c */ /* 0x000fe2000bf83070 */
[----:B--2---:R-:W-:Y:S01]  /*5950*/  @!P6 FADD.FTZ R237, -R237, -RZ ;  /* 0x800000ffedede221 */ /* 0x004fe20000010100 */
[----:B------:R-:W-:Y:S02]  /*5960*/  F2FP.RELU.BF16.F32.PACK_AB R43, R191, R192 ;  /* 0x000000c0bf2b723e */ /* 0x000fe400000018ff */
[----:B------:R-:W-:Y:S02]  /*5970*/  ISETP.LE.U32.AND P1, PT, R37, UR9, PT ;  /* 0x0000000925007c0c */ /* 0x000fe4000bf23070 */
[----:B------:R-:W-:Y:S01]  /*5980*/  ISETP.LE.U32.AND P6, PT, R39, UR9, PT ;  /* 0x0000000927007c0c */ /* 0x000fe2000bfc3070 */
[----:B------:R2:W-:Y:S01]  /*5990*/  STS [R158+0x12400], R43 ;  /* 0x0124002b9e007388 */ /* 0x0005e20000000800 */
[----:B------:R-:W-:Y:S01]  /*59a0*/  F2FP.RELU.BF16.F32.PACK_AB R39, R203, R202 ;  /* 0x000000cacb27723e */ /* 0x000fe200000018ff */
[----:B----4-:R-:W-:Y:S01]  /*59b0*/  @!P0 FADD.FTZ R230, -R230, -RZ ;  /* 0x800000ffe6e68221 */ /* 0x010fe20000010100 */
[----:B------:R-:W-:Y:S01]  /*59c0*/  F2FP.RELU.BF16.F32.PACK_AB R37, R205, R204 ;  /* 0x000000cccd25723e */ /* 0x000fe200000018ff */
[----:B------:R-:W3:Y:S01]  /*59d0*/  MUFU.EX2 R245, R64 ;  /* 0x0000004000f57308 */ /* 0x000ee20000000800 */
[----:B------:R-:W-:Y:S01]  /*59e0*/  F2FP.RELU.BF16.F32.PACK_AB R49, R199, R198 ;  /* 0x000000c6c731723e */ /* 0x000fe200000018ff */
[----:B------:R4:W-:Y:S01]  /*59f0*/  STS [R164+0x12000], R39 ;  /* 0x01200027a4007388 */ /* 0x0009e20000000800 */
[----:B------:R-:W-:Y:S02]  /*5a00*/  F2FP.RELU.BF16.F32.PACK_AB R42, R213, R212 ;  /* 0x000000d4d52a723e */ /* 0x000fe400000018ff */
[----:B------:R-:W-:Y:S01]  /*5a10*/  F2FP.RELU.BF16.F32.PACK_AB R45, R201, R200 ;  /* 0x000000c8c92d723e */ /* 0x000fe200000018ff */
[----:B------:R4:W-:Y:S01]  /*5a20*/  STS [R164+0x12400], R37 ;  /* 0x01240025a4007388 */ /* 0x0009e20000000800 */
[----:B------:R-:W-:Y:S01]  /*5a30*/  ISETP.LE.U32.AND P0, PT, R243, UR9, PT ;  /* 0x00000009f3007c0c */ /* 0x000fe2000bf03070 */
[----:B-1----:R-:W-:Y:S01]  /*5a40*/  @!P1 FADD.FTZ R244, -R244, -RZ ;  /* 0x800000fff4f49221 */ /* 0x002fe20000010100 */
[----:B------:R-:W-:Y:S01]  /*5a50*/  LOP3.LUT R41, R41, 0xff, RZ, 0xc0, !PT ;  /* 0x000000ff29297812 */ /* 0x000fe200078ec0ff */
[----:B------:R1:W-:Y:S01]  /*5a60*/  STS [R158+0x14400], R47 ;  /* 0x0144002f9e007388 */ /* 0x0003e20000000800 */
[----:B------:R-:W4:Y:S01]  /*5a70*/  MUFU.EX2 R243, R57 ;  /* 0x0000003900f37308 */ /* 0x000f220000000800 */
[----:B------:R-:W-:Y:S02]  /*5a80*/  SHF.R.U32.HI R40, RZ, 0x18, R40 ;  /* 0x00000018ff287819 */ /* 0x000fe40000011628 */
[----:B------:R-:W-:Y:S02]  /*5a90*/  ISETP.LE.U32.AND P1, PT, R41, UR9, PT ;  /* 0x0000000929007c0c */ /* 0x000fe4000bf23070 */
[----:B------:R-:W-:Y:S02]  /*5aa0*/  F2FP.RELU.BF16.F32.PACK_AB R41, R195, R194 ;  /* 0x000000c2c329723e */ /* 0x000fe400000018ff */
[----:B------:R-:W-:Y:S03]  /*5ab0*/  F2FP.RELU.BF16.F32.PACK_AB R46, R235, R234 ;  /* 0x000000eaeb2e723e */ /* 0x000fe600000018ff */
[----:B------:R-:W1:Y:S01]  /*5ac0*/  MUFU.EX2 R251, R66 ;  /* 0x0000004200fb7308 */ /* 0x000e620000000800 */
[----:B---3--:R-:W-:Y:S01]  /*5ad0*/  @!P0 FADD.FTZ R245, -R245, -RZ ;  /* 0x800000fff5f58221 */ /* 0x008fe20000010100 */
[----:B------:R3:W-:Y:S01]  /*5ae0*/  STS [R158+0x14000], R41 ;  /* 0x014000299e007388 */ /* 0x0007e20000000800 */
[----:B--2---:R-:W-:Y:S02]  /*5af0*/  F2FP.RELU.BF16.F32.PACK_AB R43, R215, R214 ;  /* 0x000000d6d72b723e */ /* 0x004fe400000018ff */
[----:B------:R-:W-:Y:S01]  /*5b00*/  ISETP.LE.U32.AND P0, PT, R36, UR9, PT ;  /* 0x0000000924007c0c */ /* 0x000fe2000bf03070 */
[----:B------:R2:W-:Y:S01]  /*5b10*/  STS [R164+0x14000], R49 ;  /* 0x01400031a4007388 */ /* 0x0005e20000000800 */
[----:B------:R-:W-:Y:S03]  /*5b20*/  F2FP.RELU.BF16.F32.PACK_AB R36, R207, R206 ;  /* 0x000000cecf24723e */ /* 0x000fe600000018ff */
[----:B------:R-:W3:Y:S01]  /*5b30*/  MUFU.EX2 R250, R62 ;  /* 0x0000003e00fa7308 */ /* 0x000ee20000000800 */
[----:B----4-:R-:W-:Y:S01]  /*5b40*/  F2FP.RELU.BF16.F32.PACK_AB R39, R219, R218 ;  /* 0x000000dadb27723e */ /* 0x010fe200000018ff */
[----:B------:R4:W-:Y:S01]  /*5b50*/  STS [R164+0x14400], R45 ;  /* 0x0144002da4007388 */ /* 0x0009e20000000800 */
[----:B------:R-:W-:Y:S01]  /*5b60*/  @!P2 FADD.FTZ R243, -R243, -RZ ;  /* 0x800000fff3f3a221 */ /* 0x000fe20000010100 */
[----:B------:R-:W-:Y:S02]  /*5b70*/  ISETP.LE.U32.AND P2, PT, R40, UR9, PT ;  /* 0x0000000928007c0c */ /* 0x000fe4000bf43070 */
[----:B------:R-:W-:Y:S01]  /*5b80*/  F2FP.RELU.BF16.F32.PACK_AB R40, R209, R208 ;  /* 0x000000d0d128723e */ /* 0x000fe200000018ff */
[----:B------:R-:W-:Y:S01]  /*5b90*/  STS [R163+0x12000], R36 ;  /* 0x01200024a3007388 */ /* 0x000fe20000000800 */
[----:B------:R-:W-:Y:S02]  /*5ba0*/  F2FP.RELU.BF16.F32.PACK_AB R37, R221, R220 ;  /* 0x000000dcdd25723e */ /* 0x000fe400000018ff */
[----:B------:R-:W4:Y:S01]  /*5bb0*/  MUFU.EX2 R242, R56 ;  /* 0x0000003800f27308 */ /* 0x000f220000000800 */
[----:B-1----:R-:W-:Y:S01]  /*5bc0*/  F2FP.RELU.BF16.F32.PACK_AB R47, R227, R226 ;  /* 0x000000e2e32f723e */ /* 0x002fe200000018ff */
[----:B------:R1:W-:Y:S01]  /*5bd0*/  STS [R163+0x12400], R40 ;  /* 0x01240028a3007388 */ /* 0x0003e20000000800 */
[----:B------:R-:W-:Y:S01]  /*5be0*/  @!P1 FADD.FTZ R251, -R251, -RZ ;  /* 0x800000fffbfb9221 */ /* 0x000fe20000010100 */
[----:B------:R-:W-:Y:S02]  /*5bf0*/  FSETP.GE.FTZ.AND P1, PT, R206, RZ, PT ;  /* 0x000000ffce00720b */ /* 0x000fe40003f36000 */
[----:B------:R1:W-:Y:S04]  /*5c00*/  STS [R170+0x12000], R39 ;  /* 0x01200027aa007388 */ /* 0x0003e80000000800 */
[----:B------:R-:W1:Y:S01]  /*5c10*/  MUFU.EX2 R240, R54 ;  /* 0x0000003600f07308 */ /* 0x000e620000000800 */
[----:B---3--:R-:W-:Y:S01]  /*5c20*/  @!P0 FADD.FTZ R250, -R250, -RZ ;  /* 0x800000fffafa8221 */ /* 0x008fe20000010100 */
[----:B------:R3:W-:Y:S01]  /*5c30*/  STS [R170+0x12400], R37 ;  /* 0x01240025aa007388 */ /* 0x0007e20000000800 */
[----:B------:R-:W-:Y:S02]  /*5c40*/  F2FP.RELU.BF16.F32.PACK_AB R41, R217, R216 ;  /* 0x000000d8d929723e */ /* 0x000fe400000018ff */
[----:B------:R-:W-:Y:S01]  /*5c50*/  FSETP.GE.FTZ.AND P0, PT, R190, RZ, PT ;  /* 0x000000ffbe00720b */ /* 0x000fe20003f16000 */
[----:B------:R3:W-:Y:S01]  /*5c60*/  STS [R163+0x14000], R38 ;  /* 0x01400026a3007388 */ /* 0x0007e20000000800 */
[----:B--2---:R-:W-:Y:S03]  /*5c70*/  F2FP.RELU.BF16.F32.PACK_AB R49, R225, R224 ;  /* 0x000000e0e131723e */ /* 0x004fe600000018ff */
[----:B------:R-:W2:Y:S01]  /*5c80*/  MUFU.EX2 R129, R252 ;  /* 0x000000fc00817308 */ /* 0x000ea20000000800 */
[----:B----4-:R-:W-:Y:S01]  /*5c90*/  @!P5 FADD.FTZ R242, -R242, -RZ ;  /* 0x800000fff2f2d221 */ /* 0x010fe20000010100 */
[----:B------:R-:W-:Y:S01]  /*5ca0*/  STS [R163+0x14400], R42 ;  /* 0x0144002aa3007388 */ /* 0x000fe20000000800 */
[----:B------:R-:W-:Y:S02]  /*5cb0*/  F2FP.RELU.BF16.F32.PACK_AB R45, R223, R222 ;  /* 0x000000dedf2d723e */ /* 0x000fe400000018ff */
[----:B------:R-:W-:Y:S01]  /*5cc0*/  ISETP.LE.U32.AND P5, PT, R44, UR9, PT ;  /* 0x000000092c007c0c */ /* 0x000fe2000bfa3070 */
[----:B------:R4:W-:Y:S01]  /*5cd0*/  STS [R170+0x14000], R43 ;  /* 0x0140002baa007388 */ /* 0x0009e20000000800 */
[----:B------:R-:W-:Y:S03]  /*5ce0*/  F2FP.RELU.BF16.F32.PACK_AB R44, R237, R236 ;  /* 0x000000eced2c723e */ /* 0x000fe600000018ff */
[----:B------:R-:W4:Y:S01]  /*5cf0*/  MUFU.EX2 R249, R249 ;  /* 0x000000f900f97308 */ /* 0x000f220000000800 */
[----:B-1----:R-:W-:Y:S01]  /*5d00*/  @!P6 FADD.FTZ R240, -R240, -RZ ;  /* 0x800000fff0f0e221 */ /* 0x002fe20000010100 */
[----:B------:R-:W-:Y:S01]  /*5d10*/  STS [R170+0x14400], R41 ;  /* 0x01440029aa007388 */ /* 0x000fe20000000800 */
[----:B------:R-:W-:Y:S02]  /*5d20*/  ISETP.LE.U32.AND P6, PT, R247, UR9, PT ;  /* 0x00000009f7007c0c */ /* 0x000fe4000bfc3070 */
[----:B------:R-:W-:Y:S01]  /*5d30*/  F2FP.RELU.BF16.F32.PACK_AB R40, R231, R230 ;  /* 0x000000e6e728723e */ /* 0x000fe200000018ff */
[----:B------:R1:W-:Y:S01]  /*5d40*/  STS [R162+0x12000], R45 ;  /* 0x0120002da2007388 */ /* 0x0003e20000000800 */
[----:B------:R-:W-:Y:S03]  /*5d50*/  F2FP.RELU.BF16.F32.PACK_AB R39, R239, R238 ;  /* 0x000000eeef27723e */ /* 0x000fe600000018ff */
[----:B------:R-:W1:Y:S01]  /*5d60*/  MUFU.EX2 R247, R59 ;  /* 0x0000003b00f77308 */ /* 0x000e620000000800 */
[----:B--2---:R-:W-:Y:S01]  /*5d70*/  @!P3 FADD.FTZ R129, -R129, -RZ ;  /* 0x800000ff8181b221 */ /* 0x004fe20000010100 */
[----:B------:R-:W-:Y:S01]  /*5d80*/  STS [R162+0x12400], R49 ;  /* 0x01240031a2007388 */ /* 0x000fe20000000800 */
[----:B---3--:R-:W-:Y:S02]  /*5d90*/  F2FP.RELU.BF16.F32.PACK_AB R37, R241, R240 ;  /* 0x000000f0f125723e */ /* 0x008fe400000018ff */
[----:B------:R-:W-:Y:S01]  /*5da0*/  F2FP.RELU.BF16.F32.PACK_AB R36, R246, R245 ;  /* 0x000000f5f624723e */ /* 0x000fe200000018ff */
[----:B------:R2:W-:Y:S01]  /*5db0*/  STS [R167+0x12000], R46 ;  /* 0x0120002ea7007388 */ /* 0x0005e20000000800 */
[----:B------:R-:W-:Y:S03]  /*5dc0*/  F2FP.RELU.BF16.F32.PACK_AB R38, R233, R232 ;  /* 0x000000e8e926723e */ /* 0x000fe600000018ff */
[----:B------:R-:W3:Y:S01]  /*5dd0*/  MUFU.EX2 R252, R5 ;  /* 0x0000000500fc7308 */ /* 0x000ee20000000800 */
[----:B------:R-:W-:Y:S01]  /*5de0*/  @!P6 FADD.FTZ R248, -R248, -RZ ;  /* 0x800000fff8f8e221 */ /* 0x000fe20000010100 */
[----:B------:R2:W-:Y:S01]  /*5df0*/  STS [R167+0x12400], R44 ;  /* 0x0124002ca7007388 */ /* 0x0005e20000000800 */
[----:B----4-:R-:W-:Y:S01]  /*5e00*/  @!P4 FADD.FTZ R249, -R249, -RZ ;  /* 0x800000fff9f9c221 */ /* 0x010fe20000010100 */
[----:B------:R-:W-:Y:S02]  /*5e10*/  F2FP.RELU.BF16.F32.PACK_AB R53, R243, R242 ;  /* 0x000000f2f335723e */ /* 0x000fe400000018ff */
[----:B------:R4:W-:Y:S01]  /*5e20*/  STS [R162+0x14000], R47 ;  /* 0x0140002fa2007388 */ /* 0x0009e20000000800 */
[----:B------:R-:W-:Y:S01]  /*5e30*/  F2FP.RELU.BF16.F32.PACK_AB R43, R229, R228 ;  /* 0x000000e4e52b723e */ /* 0x000fe200000018ff */
[----:B-1----:R-:W-:Y:S01]  /*5e40*/  @!P2 FADD.FTZ R247, -R247, -RZ ;  /* 0x800000fff7f7a221 */ /* 0x002fe20000010100 */
[----:B------:R-:W-:Y:S03]  /*5e50*/  F2FP.RELU.BF16.F32.PACK_AB R52, R249, R248 ;  /* 0x000000f8f934723e */ /* 0x000fe600000018ff */
[----:B------:R-:W-:Y:S01]  /*5e60*/  STS [R162+0x14400], R43 ;  /* 0x0144002ba2007388 */ /* 0x000fe20000000800 */
[----:B------:R-:W-:Y:S01]  /*5e70*/  FSETP.GE.FTZ.AND P4, PT, R193, RZ, PT ;  /* 0x000000ffc100720b */ /* 0x000fe20003f96000 */
[----:B------:R-:W-:Y:S02]  /*5e80*/  IMAD.U32 R45, RZ, RZ, UR4 ;  /* 0x00000004ff2d7e24 */ /* 0x000fe4000f8e00ff */
[----:B------:R-:W-:Y:S01]  /*5e90*/  STS [R167+0x14000], R40 ;  /* 0x01400028a7007388 */ /* 0x000fe20000000800 */
[----:B---3--:R-:W-:Y:S01]  /*5ea0*/  @!P5 FADD.FTZ R252, -R252, -RZ ;  /* 0x800000fffcfcd221 */ /* 0x008fe20000010100 */
[----:B------:R-:W-:Y:S02]  /*5eb0*/  FSETP.GE.FTZ.AND P3, PT, R202, RZ, PT ;  /* 0x000000ffca00720b */ /* 0x000fe40003f76000 */
[----:B------:R-:W-:Y:S01]  /*5ec0*/  STS [R167+0x14400], R38 ;  /* 0x01440026a7007388 */ /* 0x000fe20000000800 */
[----:B------:R-:W-:Y:S02]  /*5ed0*/  IADD3 R45, R0, 0x4000, R45 ;  /* 0x00004000002d7810 */ /* 0x000fe40007ffe02d */
[----:B--2---:R-:W-:Y:S01]  /*5ee0*/  F2FP.RELU.BF16.F32.PACK_AB R46, R252, R250 ;  /* 0x000000fafc2e723e */ /* 0x004fe200000018ff */
[----:B------:R-:W-:Y:S01]  /*5ef0*/  STS [R166+0x12000], R39 ;  /* 0x01200027a6007388 */ /* 0x000fe20000000800 */
[----:B------:R-:W-:Y:S02]  /*5f00*/  FSETP.GE.FTZ.AND P2, PT, R203, RZ, PT ;  /* 0x000000ffcb00720b */ /* 0x000fe40003f56000 */
[----:B------:R-:W-:Y:S01]  /*5f10*/  F2FP.RELU.BF16.F32.PACK_AB R44, R129, R251 ;  /* 0x000000fb812c723e */ /* 0x000fe200000018ff */
[----:B------:R-:W-:Y:S01]  /*5f20*/  STS [R166+0x12400], R37 ;  /* 0x01240025a6007388 */ /* 0x000fe20000000800 */
[----:B----4-:R-:W-:Y:S03]  /*5f30*/  F2FP.RELU.BF16.F32.PACK_AB R47, R247, R244 ;  /* 0x000000f4f72f723e */ /* 0x010fe600000018ff */
[----:B------:R-:W-:Y:S04]  /*5f40*/  STS [R165+0x12000], R36 ;  /* 0x01200024a5007388 */ /* 0x000fe80000000800 */
[----:B------:R1:W-:Y:S04]  /*5f50*/  STS [R165+0x12400], R44 ;  /* 0x0124002ca5007388 */ /* 0x0003e80000000800 */
[----:B------:R-:W-:Y:S04]  /*5f60*/  STS [R166+0x14000], R53 ;  /* 0x01400035a6007388 */ /* 0x000fe80000000800 */
[----:B------:R-:W-:Y:S04]  /*5f70*/  STS [R166+0x14400], R47 ;  /* 0x0144002fa6007388 */ /* 0x000fe80000000800 */
[----:B------:R-:W-:Y:S04]  /*5f80*/  STS [R165+0x14000], R52 ;  /* 0x01400034a5007388 */ /* 0x000fe80000000800 */
[----:B------:R-:W-:Y:S04]  /*5f90*/  STS [R165+0x14400], R46 ;  /* 0x0144002ea5007388 */ /* 0x000fe80000000800 */
[----:B------:R-:W-:Y:S01]  /*5fa0*/  LDSM.16.M88.4 R64, [R0+UR4+0x4000] ;  /* 0x004000040040783b */ /* 0x000fe20008000200 */
[----:B-1----:R-:W-:Y:S07]  /*5fb0*/  IMAD.IADD R44, R45, 0x1, R144 ;  /* 0x000000012d2c7824 */ /* 0x002fee00078e0290 */
[----:B------:R-:W1:Y:S08]  /*5fc0*/  LDSM.16.M88.4 R36, [R146+UR4+0x8000] ;  /* 0x008000049224783b */ /* 0x000e700008000200 */
[----:B------:R-:W2:Y:S08]  /*5fd0*/  LDSM.16.M88.4 R60, [R0+UR4+0x5000] ;  /* 0x00500004003c783b */ /* 0x000eb00008000200 */
[----:B------:R-:W3:Y:S08]  /*5fe0*/  LDSM.16.M88.4 R40, [R146+UR4+0x8400] ;  /* 0x008400049228783b */ /* 0x000ef00008000200 */
[----:B------:R-:W4:Y:S08]  /*5ff0*/  LDSM.16.M88.4 R48, [R146+UR4+0x8800] ;  /* 0x008800049230783b */ /* 0x000f300008000200 */
[----:B------:R-:W4:Y:S01]  /*6000*/  LDSM.16.M88.4 R100, [R146+UR4+0x8c00] ;  /* 0x008c00049264783b */ /* 0x000f220008000200 */
[-C--:B-1----:R-:W-:Y:S07]  /*6010*/  HMMA.16816.F32.BF16 R4, R64, R36.reuse, RZ ;  /* 0x000000244004723c */ /* 0x082fee00000418ff */
[----:B------:R-:W-:Y:S01]  /*6020*/  LDSM.16.M88.4 R104, [R44] ;  /* 0x000000002c68783b */ /* 0x000fe20000000200 */
[C---:B--2---:R-:W-:Y:S07]  /*6030*/  HMMA.16816.F32.BF16 R8, R60.reuse, R36, RZ ;  /* 0x000000243c08723c */ /* 0x044fee00000418ff */
[----:B------:R1:W-:Y:S01]  /*6040*/  LDSM.16.M88.4 R112, [R44+0x1000] ;  /* 0x001000002c70783b */ /* 0x0003e20000000200 */
[-C--:B------:R-:W-:Y:S07]  /*6050*/  HMMA.16816.F32.BF16 R12, R60, R38.reuse, RZ ;  /* 0x000000263c0c723c */ /* 0x080fee00000418ff */
[----:B------:R-:W2:Y:S01]  /*6060*/  LDSM.16.M88.4 R108, [R145+0x2000] ;  /* 0x00200000916c783b */ /* 0x000ea20000000200 */
[C---:B------:R-:W-:Y:S07]  /*6070*/  HMMA.16816.F32.BF16 R16, R64.reuse, R38, RZ ;  /* 0x000000264010723c */ /* 0x040fee00000418ff */
[----:B------:R-:W2:Y:S01]  /*6080*/  LDSM.16.M88.4 R116, [R145+0x2400] ;  /* 0x002400009174783b */ /* 0x000ea20000000200 */
[-C--:B---3--:R-:W-:Y:S06]  /*6090*/  HMMA.16816.F32.BF16 R20, R64, R40.reuse, RZ ;  /* 0x000000284014723c */ /* 0x088fec00000418ff */
[C---:B------:R-:W-:Y:S01]  /*60a0*/  HMMA.16816.F32.BF16 R24, R60.reuse, R40, RZ ;  /* 0x000000283c18723c */ /* 0x040fe200000418ff */
[----:B------:R-:W3:Y:S05]  /*60b0*/  LDSM.16.M88.4 R120, [R145+0x2800] ;  /* 0x002800009178783b */ /* 0x000eea0000000200 */
[-C--:B------:R-:W-:Y:S03]  /*60c0*/  HMMA.16816.F32.BF16 R28, R60, R42.reuse, RZ ;  /* 0x0000002a3c1c723c */ /* 0x080fe600000418ff */
[----:B------:R-:W3:Y:S03]  /*60d0*/  LDSM.16.M88.4 R124, [R145+0x2c00] ;  /* 0x002c0000917c783b */ /* 0x000ee60000000200 */
[C---:B------:R-:W-:Y:S06]  /*60e0*/  HMMA.16816.F32.BF16 R32, R64.reuse, R42, RZ ;  /* 0x0000002a4020723c */ /* 0x040fec00000418ff */
[-C--:B----4-:R-:W-:Y:S06]  /*60f0*/  HMMA.16816.F32.BF16 R36, R64, R48.reuse, RZ ;  /* 0x000000304024723c */ /* 0x090fec00000418ff */
[C---:B------:R-:W-:Y:S06]  /*6100*/  HMMA.16816.F32.BF16 R40, R60.reuse, R48, RZ ;  /* 0x000000303c28723c */ /* 0x040fec00000418ff */
[-C--:B-1----:R-:W-:Y:S06]  /*6110*/  HMMA.16816.F32.BF16 R44, R60, R50.reuse, RZ ;  /* 0x000000323c2c723c */ /* 0x082fec00000418ff */
[C---:B------:R-:W-:Y:S06]  /*6120*/  HMMA.16816.F32.BF16 R48, R64.reuse, R50, RZ ;  /* 0x000000324030723c */ /* 0x040fec00000418ff */
[-C--:B------:R-:W-:Y:S06]  /*6130*/  HMMA.16816.F32.BF16 R52, R64, R100.reuse, RZ ;  /* 0x000000644034723c */ /* 0x080fec00000418ff */
[C---:B------:R-:W-:Y:S06]  /*6140*/  HMMA.16816.F32.BF16 R56, R60.reuse, R100, RZ ;  /* 0x000000643c38723c */ /* 0x040fec00000418ff */
[-C--:B------:R-:W-:Y:S06]  /*6150*/  HMMA.16816.F32.BF16 R60, R60, R102.reuse, RZ ;  /* 0x000000663c3c723c */ /* 0x080fec00000418ff */
[----:B------:R-:W-:Y:S06]  /*6160*/  HMMA.16816.F32.BF16 R64, R64, R102, RZ ;  /* 0x000000664040723c */ /* 0x000fec00000418ff */
[-C--:B--2---:R-:W-:Y:S06]  /*6170*/  HMMA.16816.F32.BF16 R4, R104, R108.reuse, R4 ;  /* 0x0000006c6804723c */ /* 0x084fec0000041804 */
[C---:B------:R-:W-:Y:S06]  /*6180*/  HMMA.16816.F32.BF16 R8, R112.reuse, R108, R8 ;  /* 0x0000006c7008723c */ /* 0x040fec0000041808 */
[-C--:B------:R-:W-:Y:S06]  /*6190*/  HMMA.16816.F32.BF16 R12, R112, R110.reuse, R12 ;  /* 0x0000006e700c723c */ /* 0x080fec000004180c */
[C---:B------:R-:W-:Y:S06]  /*61a0*/  HMMA.16816.F32.BF16 R16, R104.reuse, R110, R16 ;  /* 0x0000006e6810723c */ /* 0x040fec0000041810 */
[-C--:B------:R-:W-:Y:S05]  /*61b0*/  HMMA.16816.F32.BF16 R20, R104, R116.reuse, R20 ;  /* 0x000000746814723c */ /* 0x080fea0000041814 */
[----:B------:R-:W-:Y:S01]  /*61c0*/  FADD.FTZ R134, -R189, R5 ;  /* 0x00000005bd867221 */ /* 0x000fe20000010100 */
[C---:B------:R-:W-:Y:S05]  /*61d0*/  HMMA.16816.F32.BF16 R24, R112.reuse, R116, R24 ;  /* 0x000000747018723c */ /* 0x040fea0000041818 */
[-C--:B------:R-:W-:Y:S01]  /*61e0*/  FSEL R134, R134, R189.reuse, P4 ;  /* 0x000000bd86867208 */ /* 0x080fe20002000000 */
[-C--:B------:R-:W-:Y:S03]  /*61f0*/  HMMA.16816.F32.BF16 R28, R112, R118.reuse, R28 ;  /* 0x00000076701c723c */ /* 0x080fe6000004181c */
[----:B------:R-:W-:Y:S02]  /*6200*/  FSETP.GE.FTZ.AND P4, PT, R234, RZ, PT ;  /* 0x000000ffea00720b */ /* 0x000fe40003f96000 */
[----:B------:R-:W-:Y:S01]  /*6210*/  FMUL.FTZ R193, R193, R134 ;  /* 0x00000086c1c17220 */ /* 0x000fe20000410000 */
[C---:B------:R-:W-:Y:S06]  /*6220*/  HMMA.16816.F32.BF16 R32, R104.reuse, R118, R32 ;  /* 0x000000766820723c */ /* 0x040fec0000041820 */
[-C--:B---3--:R-:W-:Y:S05]  /*6230*/  HMMA.16816.F32.BF16 R36, R104, R120.reuse, R36 ;  /* 0x000000786824723c */ /* 0x088fea0000041824 */
[----:B------:R-:W-:Y:S01]  /*6240*/  FADD.FTZ R118, -R189, R4 ;  /* 0x00000004bd767221 */ /* 0x000fe20000010100 */
[C---:B------:R-:W-:Y:S05]  /*6250*/  HMMA.16816.F32.BF16 R40, R112.reuse, R120, R40 ;  /* 0x000000787028723c */ /* 0x040fea0000041828 */
[-C--:B------:R-:W-:Y:S01]  /*6260*/  FSEL R117, R118, R189.reuse, P0 ;  /* 0x000000bd76757208 */ /* 0x080fe20000000000 */
[-C--:B------:R-:W-:Y:S03]  /*6270*/  HMMA.16816.F32.BF16 R44, R112, R122.reuse, R44 ;  /* 0x0000007a702c723c */ /* 0x080fe6000004182c */
[----:B------:R-:W-:Y:S02]  /*6280*/  FSETP.GE.FTZ.AND P0, PT, R207, RZ, PT ;  /* 0x000000ffcf00720b */ /* 0x000fe40003f16000 */
[C---:B------:R-:W-:Y:S01]  /*6290*/  FADD.FTZ R118, -R189.reuse, R16 ;  /* 0x00000010bd767221 */ /* 0x040fe20000010100 */
[C---:B------:R-:W-:Y:S05]  /*62a0*/  HMMA.16816.F32.BF16 R48, R104.reuse, R122, R48 ;  /* 0x0000007a6830723c */ /* 0x040fea0000041830 */
[-C--:B------:R-:W-:Y:S01]  /*62b0*/  FSEL R5, R118, R189.reuse, P3 ;  /* 0x000000bd76057208 */ /* 0x080fe20001800000 */
[-C--:B------:R-:W-:Y:S03]  /*62c0*/  HMMA.16816.F32.BF16 R52, R104, R124.reuse, R52 ;  /* 0x0000007c6834723c */ /* 0x080fe60000041834 */
[----:B------:R-:W-:Y:S02]  /*62d0*/  FSETP.GE.FTZ.AND P3, PT, R218, RZ, PT ;  /* 0x000000ffda00720b */ /* 0x000fe40003f76000 */
[----:B------:R-:W-:Y:S01]  /*62e0*/  FADD.FTZ R122, -R189, R17 ;  /* 0x00000011bd7a7221 */ /* 0x000fe20000010100 */
[C---:B------:R-:W-:Y:S05]  /*62f0*/  HMMA.16816.F32.BF16 R56, R112.reuse, R124, R56 ;  /* 0x0000007c7038723c */ /* 0x040fea0000041838 */
[----:B------:R-:W-:Y:S01]  /*6300*/  FSEL R122, R122, R189, P2 ;  /* 0x000000bd7a7a7208 */ /* 0x000fe20001000000 */
[-C--:B------:R-:W-:Y:S03]  /*6310*/  HMMA.16816.F32.BF16 R60, R112, R126.reuse, R60 ;  /* 0x0000007e703c723c */ /* 0x080fe6000004183c */
[----:B------:R-:W-:Y:S02]  /*6320*/  FSETP.GE.FTZ.AND P2, PT, R219, RZ, PT ;  /* 0x000000ffdb00720b */ /* 0x000fe40003f56000 */
[----:B------:R-:W-:Y:S01]  /*6330*/  FMUL.FTZ R190, R190, R117 ;  /* 0x00000075bebe7220 */ /* 0x000fe20000410000 */
[----:B------:R-:W-:Y:S05]  /*6340*/  HMMA.16816.F32.BF16 R64, R104, R126, R64 ;  /* 0x0000007e6840723c */ /* 0x000fea0000041840 */
[----:B------:R-:W-:Y:S01]  /*6350*/  F2FP.BF16.F32.PACK_AB R193, R193, R190 ;  /* 0x000000bec1c1723e */ /* 0x000fe200000010ff */
[----:B------:R-:W-:Y:S01]  /*6360*/  FADD.FTZ R118, -R189, R21 ;  /* 0x00000015bd767221 */ /* 0x000fe20000010100 */
[----:B------:R-:W-:Y:S01]  /*6370*/  FMUL.FTZ R202, R202, R5 ;  /* 0x00000005caca7220 */ /* 0x000fe20000410000 */
[----:B------:R-:W-:Y:S03]  /*6380*/  FMUL.FTZ R203, R203, R122 ;  /* 0x0000007acbcb7220 */ /* 0x000fe60000410000 */
[-C--:B------:R-:W-:Y:S01]  /*6390*/  FSEL R118, R118, R189.reuse, P0 ;  /* 0x000000bd76767208 */ /* 0x080fe20000000000 */
[----:B------:R-:W-:Y:S01]  /*63a0*/  FADD.FTZ R190, -R189, R32 ;  /* 0x00000020bdbe7221 */ /* 0x000fe20000010100 */
[----:B------:R-:W-:Y:S01]  /*63b0*/  F2FP.BF16.F32.PACK_AB R203, R203, R202 ;  /* 0x000000cacbcb723e */ /* 0x000fe200000010ff */
[----:B------:R-:W-:Y:S01]  /*63c0*/  FADD.FTZ R130, -R189, R20 ;  /* 0x00000014bd827221 */ /* 0x000fe20000010100 */
[----:B------:R-:W-:Y:S01]  /*63d0*/  FSETP.GE.FTZ.AND P0, PT, R223, RZ, PT ;  /* 0x000000ffdf00720b */ /* 0x000fe20003f16000 */
[C---:B------:R-:W-:Y:S01]  /*63e0*/  FADD.FTZ R37, -R189.reuse, R37 ;  /* 0x00000025bd257221 */ /* 0x040fe20000010100 */
[-C--:B------:R-:W-:Y:S01]  /*63f0*/  FSEL R190, R190, R189.reuse, P3 ;  /* 0x000000bdbebe7208 */ /* 0x080fe20001800000 */
[C---:B------:R-:W-:Y:S01]  /*6400*/  FADD.FTZ R202, -R189.reuse, R33 ;  /* 0x00000021bdca7221 */ /* 0x040fe20000010100 */
[-C--:B------:R-:W-:Y:S01]  /*6410*/  FSEL R5, R130, R189.reuse, P1 ;  /* 0x000000bd82057208 */ /* 0x080fe20000800000 */
[----:B------:R-:W-:Y:S01]  /*6420*/  FADD.FTZ R36, -R189, R36 ;  /* 0x00000024bd247221 */ /* 0x000fe20000010100 */
[----:B------:R-:W-:Y:S01]  /*6430*/  FSETP.GE.FTZ.AND P1, PT, R222, RZ, PT ;  /* 0x000000ffde00720b */ /* 0x000fe20003f36000 */
[----:B------:R-:W-:Y:S01]  /*6440*/  FMUL.FTZ R190, R218, R190 ;  /* 0x000000bedabe7220 */ /* 0x000fe20000410000 */
[-C--:B------:R-:W-:Y:S01]  /*6450*/  FSEL R37, R37, R189.reuse, P0 ;  /* 0x000000bd25257208 */ /* 0x080fe20000000000 */
[C---:B------:R-:W-:Y:S01]  /*6460*/  FADD.FTZ R218, -R189.reuse, R53 ;  /* 0x00000035bdda7221 */ /* 0x040fe20000010100 */
        /* <DEDUP_REMOVED lines=9> */
[----:B------:R-:W-:Y:S01]  /*6500*/  FADD.FTZ R202, -R189, R49 ;  /* 0x00000031bdca7221 */ /* 0x000fe20000010100 */
        /* <DEDUP_REMOVED lines=8> */
[-C--:B------:R-:W-:Y:S01]  /*6590*/  FSEL R202, R202, R189.reuse, P3 ;  /* 0x000000bdcaca7208 */ /* 0x080fe20001800000 */
[----:B------:R-:W-:Y:S01]  /*65a0*/  FMUL.FTZ R218, R239, R218 ;  /* 0x000000daefda7220 */ /* 0x000fe20000410000 */
        /* <DEDUP_REMOVED lines=9> */
[----:B------:R-:W-:Y:S01]  /*6640*/  FADD.FTZ R65, -R188, R7 ;  /* 0x00000007bc417221 */ /* 0x000fe20000010100 */
[----:B------:R-:W-:Y:S01]  /*6650*/  F2FP.BF16.F32.PACK_AB R202, R202, R49 ;  /* 0x00000031caca723e */ /* 0x000fe200000010ff */
[----:B------:R-:W-:Y:S01]  /*6660*/  FADD.FTZ R49, -R188, R6 ;  /* 0x00000006bc317221 */ /* 0x000fe20000010100 */
[----:B------:R-:W-:Y:S01]  /*6670*/  F2FP.BF16.F32.PACK_AB R37, R37, R36 ;  /* 0x000000242525723e */ /* 0x000fe200000010ff */
[----:B------:R-:W-:Y:S01]  /*6680*/  FMUL.FTZ R64, R245, R64 ;  /* 0x00000040f5407220 */ /* 0x000fe20000410000 */
[----:B------:R-:W-:Y:S01]  /*6690*/  F2FP.BF16.F32.PACK_AB R206, R207, R206 ;  /* 0x000000cecfce723e */ /* 0x000fe200000010ff */
[----:B------:R-:W-:Y:S01]  /*66a0*/  FMUL.FTZ R189, R246, R189 ;  /* 0x000000bdf6bd7220 */ /* 0x000fe20000410000 */
[----:B------:R-:W-:Y:S02]  /*66b0*/  F2FP.BF16.F32.PACK_AB R219, R219, R190 ;  /* 0x000000bedbdb723e */ /* 0x000fe400000010ff */
[----:B------:R-:W-:Y:S02]  /*66c0*/  F2FP.BF16.F32.PACK_AB R53, R218, R53 ;  /* 0x00000035da35723e */ /* 0x000fe400000010ff */
[-C--:B------:R-:W-:Y:S02]  /*66d0*/  FSEL R49, R49, R188.reuse, P2 ;  /* 0x000000bc31317208 */ /* 0x080fe40001000000 */
[----:B------:R-:W-:Y:S01]  /*66e0*/  FSEL R36, R65, R188, P1 ;  /* 0x000000bc41247208 */ /* 0x000fe20000800000 */
        /* <DEDUP_REMOVED lines=19> */
.L_x_808:
[----:B------:R-:W-:Y:S01]  /*6820*/  STS [R158+0xa000], R193 ;  /* 0x00a000c19e007388 */ /* 0x000fe20000000800 */
[C---:B------:R-:W-:Y:S01]  /*6830*/  FADD.FTZ R19, -R188.reuse, R19 ;  /* 0x00000013bc137221 */ /* 0x040fe20000010100 */
[----:B------:R-:W-:Y:S01]  /*6840*/  FSETP.GE.FTZ.AND P2, PT, R205, RZ, PT ;  /* 0x000000ffcd00720b */ /* 0x000fe20003f56000 */
[----:B------:R-:W-:Y:S01]  /*6850*/  FADD.FTZ R7, -R188, R22 ;  /* 0x00000016bc077221 */ /* 0x000fe20000010100 */
[----:B------:R-:W-:Y:S01]  /*6860*/  FSETP.GE.FTZ.AND P1, PT, R208, RZ, PT ;  /* 0x000000ffd000720b */ /* 0x000fe20003f36000 */
[C---:B------:R-:W-:Y:S01]  /*6870*/  FADD.FTZ R23, -R188.reuse, R23 ;  /* 0x00000017bc177221 */ /* 0x040fe20000010100 */
[-C--:B-1----:R-:W-:Y:S01]  /*6880*/  FSEL R4, R19, R188.reuse, P2 ;  /* 0x000000bc13047208 */ /* 0x082fe20001000000 */
[C---:B------:R-:W-:Y:S01]  /*6890*/  FADD.FTZ R5, -R188.reuse, R18 ;  /* 0x00000012bc057221 */ /* 0x040fe20000010100 */
[----:B------:R-:W-:Y:S01]  /*68a0*/  FSETP.GE.FTZ.AND P2, PT, R209, RZ, PT ;  /* 0x000000ffd100720b */ /* 0x000fe20003f56000 */
[C---:B------:R-:W-:Y:S01]  /*68b0*/  FADD.FTZ R17, -R188.reuse, R34 ;  /* 0x00000022bc117221 */ /* 0x040fe20000010100 */
[-C--:B------:R-:W-:Y:S01]  /*68c0*/  FSEL R7, R7, R188.reuse, P1 ;  /* 0x000000bc07077208 */ /* 0x080fe20000800000 */
[----:B------:R-:W-:Y:S01]  /*68d0*/  FADD.FTZ R35, -R188, R35 ;  /* 0x00000023bc237221 */ /* 0x000fe20000010100 */
[----:B------:R-:W-:Y:S01]  /*68e0*/  FSETP.GE.FTZ.AND P3, PT, R204, RZ, PT ;  /* 0x000000ffcc00720b */ /* 0x000fe20003f76000 */
[----:B------:R-:W-:Y:S01]  /*68f0*/  FADD.FTZ R39, -R188, R39 ;  /* 0x00000027bc277221 */ /* 0x000fe20000010100 */
[----:B------:R-:W-:Y:S01]  /*6900*/  FSETP.GE.FTZ.AND P1, PT, R220, RZ, PT ;  /* 0x000000ffdc00720b */ /* 0x000fe20003f36000 */
[----:B------:R-:W-:Y:S01]  /*6910*/  FMUL.FTZ R7, R208, R7 ;  /* 0x00000007d0077220 */ /* 0x000fe20000410000 */
        /* <DEDUP_REMOVED lines=9> */
[----:B------:R-:W-:Y:S01]  /*69b0*/  FADD.FTZ R51, -R188, R51 ;  /* 0x00000033bc337221 */ /* 0x000fe20000010100 */
[-C--:B------:R-:W-:Y:S01]  /*69c0*/  FSEL R16, R35, R188.reuse, P3 ;  /* 0x000000bc23107208 */ /* 0x080fe20001800000 */
[----:B------:R-:W-:Y:S01]  /*69d0*/  FMUL.FTZ R17, R220, R17 ;  /* 0x00000011dc117220 */ /* 0x000fe20000410000 */
[----:B------:R-:W-:Y:S01]  /*69e0*/  FSEL R18, R39, R188, P1 ;  /* 0x000000bc27127208 */ /* 0x000fe20000800000 */
[----:B------:R-:W-:Y:S01]  /*69f0*/  FADD.FTZ R21, -R188, R54 ;  /* 0x00000036bc157221 */ /* 0x000fe20000010100 */
[----:B------:R-:W-:Y:S01]  /*6a00*/  FSETP.GE.FTZ.AND P1, PT, R129, RZ, PT ;  /* 0x000000ff8100720b */ /* 0x000fe20003f36000 */
[----:B------:R-:W-:Y:S01]  /*6a10*/  FMUL.FTZ R16, R221, R16 ;  /* 0x00000010dd107220 */ /* 0x000fe20000410000 */
[----:B------:R-:W-:Y:S01]  /*6a20*/  F2FP.BF16.F32.PACK_AB R6, R6, R7 ;  /* 0x000000070606723e */ /* 0x000fe200000010ff */
[----:B------:R-:W-:Y:S01]  /*6a30*/  FADD.FTZ R7, -R188, R50 ;  /* 0x00000032bc077221 */ /* 0x000fe20000010100 */
[----:B------:R-:W-:Y:S01]  /*6a40*/  FSETP.GE.FTZ.AND P2, PT, R224, RZ, PT ;  /* 0x000000ffe000720b */ /* 0x000fe20003f56000 */
        /* <DEDUP_REMOVED lines=8> */
[----:B-----5:R-:W-:Y:S01]  /*6ad0*/  FADD.FTZ R8, -R187, R8 ;  /* 0x00000008bb087221 */ /* 0x020fe20000010100 */
[----:B------:R-:W-:Y:S01]  /*6ae0*/  FSETP.GE.FTZ.AND P3, PT, R241, RZ, PT ;  /* 0x000000fff100720b */ /* 0x000fe20003f76000 */
[----:B------:R-:W-:Y:S01]  /*6af0*/  FADD.FTZ R12, -R187, R12 ;  /* 0x0000000cbb0c7221 */ /* 0x000fe20000010100 */
[-C--:B------:R-:W-:Y:S01]  /*6b00*/  FSEL R19, R19, R188.reuse, P2 ;  /* 0x000000bc13137208 */ /* 0x080fe20001000000 */
[----:B------:R-:W-:Y:S01]  /*6b10*/  FADD.FTZ R24, -R187, R24 ;  /* 0x00000018bb187221 */ /* 0x000fe20000010100 */
        /* <DEDUP_REMOVED lines=8> */
[-C--:B------:R-:W-:Y:S01]  /*6ba0*/  FSEL R21, R21, R188.reuse, P4 ;  /* 0x000000bc15157208 */ /* 0x080fe20002000000 */
[----:B------:R-:W-:Y:S01]  /*6bb0*/  FADD.FTZ R28, -R187, R28 ;  /* 0x0000001cbb1c7221 */ /* 0x000fe20000010100 */
[-C--:B------:R-:W-:Y:S01]  /*6bc0*/  FSEL R16, R55, R188.reuse, P3 ;  /* 0x000000bc37107208 */ /* 0x080fe20001800000 */
[----:B------:R-:W-:Y:S01]  /*6bd0*/  FADD.FTZ R40, -R187, R40 ;  /* 0x00000028bb287221 */ /* 0x000fe20000010100 */
[----:B------:R-:W-:Y:S01]  /*6be0*/  FSEL R20, R23, R188, P2 ;  /* 0x000000bc17147208 */ /* 0x000fe20001000000 */
[----:B------:R-:W-:Y:S01]  /*6bf0*/  @P1 FADD.FTZ R188, -R188, R67 ;  /* 0x00000043bcbc1221 */ /* 0x000fe20000010100 */
[----:B------:R-:W-:Y:S01]  /*6c00*/  FSETP.GE.FTZ.AND P1, PT, R194, RZ, PT ;  /* 0x000000ffc200720b */ /* 0x000fe20003f36000 */
[----:B------:R-:W-:Y:S01]  /*6c10*/  FMUL.FTZ R21, R240, R21 ;  /* 0x00000015f0157220 */ /* 0x000fe20000410000 */
[----:B------:R-:W-:Y:S01]  /*6c20*/  FMUL.FTZ R16, R241, R16 ;  /* 0x00000010f1107220 */ /* 0x000fe20000410000 */
[----:B------:R-:W-:Y:S01]  /*6c30*/  F2FP.BF16.F32.PACK_AB R49, R36, R49 ;  /* 0x000000312431723e */ /* 0x000fe200000010ff */
[----:B------:R-:W-:Y:S01]  /*6c40*/  FADD.FTZ R11, -R186, R11 ;  /* 0x0000000bba0b7221 */ /* 0x000fe20000010100 */
[----:B------:R-:W-:Y:S01]  /*6c50*/  F2FP.BF16.F32.PACK_AB R4, R4, R7 ;  /* 0x000000070404723e */ /* 0x000fe200000010ff */
[----:B------:R-:W-:Y:S01]  /*6c60*/  FMUL.FTZ R20, R251, R20 ;  /* 0x00000014fb147220 */ /* 0x000fe20000410000 */
[----:B------:R-:W-:Y:S01]  /*6c70*/  FSEL R7, R8, R187, P1 ;  /* 0x000000bb08077208 */ /* 0x000fe20000800000 */
[----:B------:R-:W-:Y:S01]  /*6c80*/  STS [R158+0xa400], R49 ;  /* 0x00a400319e007388 */ /* 0x000fe20000000800 */
[C---:B------:R-:W-:Y:S01]  /*6c90*/  FADD.FTZ R8, -R187.reuse, R9 ;  /* 0x00000009bb087221 */ /* 0x040fe20000010100 */
[----:B------:R-:W-:Y:S01]  /*6ca0*/  F2FP.BF16.F32.PACK_AB R21, R16, R21 ;  /* 0x000000151015723e */ /* 0x000fe200000010ff */
[----:B------:R-:W-:Y:S01]  /*6cb0*/  FADD.FTZ R16, -R187, R13 ;  /* 0x0000000dbb107221 */ /* 0x000fe20000010100 */
[----:B------:R1:W-:Y:S01]  /*6cc0*/  STS [R164+0xa400], R5 ;  /* 0x00a40005a4007388 */ /* 0x0003e20000000800 */
[----:B------:R-:W-:Y:S01]  /*6cd0*/  FSETP.GE.FTZ.AND P3, PT, R195, RZ, PT ;  /* 0x000000ffc300720b */ /* 0x000fe20003f76000 */
[----:B------:R-:W-:Y:S01]  /*6ce0*/  FMUL.FTZ R7, R194, R7 ;  /* 0x00000007c2077220 */ /* 0x000fe20000410000 */
[----:B------:R-:W-:Y:S01]  /*6cf0*/  FSETP.GE.FTZ.AND P2, PT, R198, RZ, PT ;  /* 0x000000ffc600720b */ /* 0x000fe20003f56000 */
[----:B------:R-:W-:Y:S01]  /*6d00*/  STS [R164+0xa000], R203 ;  /* 0x00a000cba4007388 */ /* 0x000fe20000000800 */
[----:B------:R-:W-:Y:S01]  /*6d10*/  FSETP.GE.FTZ.AND P1, PT, R199, RZ, PT ;  /* 0x000000ffc700720b */ /* 0x000fe20003f36000 */
[C---:B------:R-:W-:Y:S01]  /*6d20*/  FADD.FTZ R44, -R187.reuse, R44 ;  /* 0x0000002cbb2c7221 */ /* 0x040fe20000010100 */
[-C--:B------:R-:W-:Y:S01]  /*6d30*/  FSEL R8, R8, R187.reuse, P3 ;  /* 0x000000bb08087208 */ /* 0x080fe20001800000 */
        /* <DEDUP_REMOVED lines=9> */
[----:B------:R-:W-:Y:S01]  /*6dd0*/  F2FP.BF16.F32.PACK_AB R7, R8, R7 ;  /* 0x000000070807723e */ /* 0x000fe200000010ff */
[C---:B------:R-:W-:Y:S01]  /*6de0*/  FADD.FTZ R8, -R187.reuse, R25 ;  /* 0x00000019bb087221 */ /* 0x040fe20000010100 */
[----:B------:R-:W-:Y:S01]  /*6df0*/  FSEL R13, R24, R187, P1 ;  /* 0x000000bb180d7208 */ /* 0x000fe20000800000 */
[C---:B------:R-:W-:Y:S01]  /*6e00*/  FADD.FTZ R22, -R187.reuse, R57 ;  /* 0x00000039bb167221 */ /* 0x040fe20000010100 */
[----:B------:R-:W-:Y:S01]  /*6e10*/  F2FP.BF16.F32.PACK_AB R9, R16, R9 ;  /* 0x000000091009723e */ /* 0x000fe200000010ff */
[----:B------:R2:W-:Y:S01]  /*6e20*/  STS [R158+0xc000], R7 ;  /* 0x00c000079e007388 */ /* 0x0005e20000000800 */
[----:B------:R-:W-:Y:S01]  /*6e30*/  FADD.FTZ R16, -R187, R41 ;  /* 0x00000029bb107221 */ /* 0x000fe20000010100 */
[----:B------:R-:W-:Y:S01]  /*6e40*/  FSETP.GE.FTZ.AND P1, PT, R227, RZ, PT ;  /* 0x000000ffe300720b */ /* 0x000fe20003f36000 */
[----:B------:R-:W-:Y:S01]  /*6e50*/  FMUL.FTZ R13, R210, R13 ;  /* 0x0000000dd20d7220 */ /* 0x000fe20000410000 */
[-C--:B------:R-:W-:Y:S01]  /*6e60*/  FSEL R8, R8, R187.reuse, P5 ;  /* 0x000000bb08087208 */ /* 0x080fe20002800000 */
[----:B------:R-:W-:Y:S01]  /*6e70*/  FADD.FTZ R60, -R187, R60 ;  /* 0x0000003cbb3c7221 */ /* 0x000fe20000010100 */
[----:B------:R-:W-:Y:S01]  /*6e80*/  FSEL R16, R16, R187, P1 ;  /* 0x000000bb10107208 */ /* 0x000fe20000800000 */
[----:B------:R-:W-:Y:S01]  /*6e90*/  FADD.FTZ R15, -R186, R15 ;  /* 0x0000000fba0f7221 */ /* 0x000fe20000010100 */
[----:B------:R-:W-:Y:S01]  /*6ea0*/  FSETP.GE.FTZ.AND P1, PT, R249, RZ, PT ;  /* 0x000000fff900720b */ /* 0x000fe20003f36000 */
[----:B------:R-:W-:Y:S01]  /*6eb0*/  FMUL.FTZ R8, R211, R8 ;  /* 0x00000008d3087220 */ /* 0x000fe20000410000 */
[----:B------:R-:W-:Y:S01]  /*6ec0*/  F2FP.BF16.F32.PACK_AB R19, R18, R19 ;  /* 0x000000131213723e */ /* 0x000fe200000010ff */
[----:B------:R-:W-:Y:S01]  /*6ed0*/  FADD.FTZ R18, -R187, R45 ;  /* 0x0000002dbb127221 */ /* 0x000fe20000010100 */
[----:B------:R-:W-:Y:S01]  /*6ee0*/  FSETP.GE.FTZ.AND P4, PT, R214, RZ, PT ;  /* 0x000000ffd600720b */ /* 0x000fe20003f96000 */
[C---:B------:R-:W-:Y:S01]  /*6ef0*/  FADD.FTZ R27, -R186.reuse, R27 ;  /* 0x0000001bba1b7221 */ /* 0x040fe20000010100 */
[----:B------:R-:W-:Y:S01]  /*6f00*/  FSETP.GE.FTZ.AND P3, PT, R215, RZ, PT ;  /* 0x000000ffd700720b */ /* 0x000fe20003f76000 */
[----:B------:R-:W-:Y:S01]  /*6f10*/  FADD.FTZ R31, -R186, R31 ;  /* 0x0000001fba1f7221 */ /* 0x000fe20000010100 */
[----:B------:R-:W-:Y:S01]  /*6f20*/  FSETP.GE.FTZ.AND P2, PT, R226, RZ, PT ;  /* 0x000000ffe200720b */ /* 0x000fe20003f56000 */
[----:B------:R-:W-:Y:S01]  /*6f30*/  FADD.FTZ R43, -R186, R43 ;  /* 0x0000002bba2b7221 */ /* 0x000fe20000010100 */
[----:B------:R-:W-:Y:S01]  /*6f40*/  FSETP.GE.FTZ.AND P6, PT, R230, RZ, PT ;  /* 0x000000ffe600720b */ /* 0x000fe20003fd6000 */
[----:B------:R-:W-:Y:S01]  /*6f50*/  FMUL.FTZ R16, R227, R16 ;  /* 0x00000010e3107220 */ /* 0x000fe20000410000 */
[----:B------:R-:W-:Y:S01]  /*6f60*/  FSETP.GE.FTZ.AND P5, PT, R231, RZ, PT ;  /* 0x000000ffe700720b */ /* 0x000fe20003fb6000 */
[----:B------:R-:W-:Y:S01]  /*6f70*/  FADD.FTZ R47, -R186, R47 ;  /* 0x0000002fba2f7221 */ /* 0x000fe20000010100 */
[----:B------:R-:W-:Y:S01]  /*6f80*/  F2FP.BF16.F32.PACK_AB R8, R8, R13 ;  /* 0x0000000d0808723e */ /* 0x000fe200000010ff */
[----:B------:R-:W-:Y:S01]  /*6f90*/  FADD.FTZ R59, -R186, R59 ;  /* 0x0000003bba3b7221 */ /* 0x000fe20000010100 */
[-C--:B-1----:R-:W-:Y:S01]  /*6fa0*/  FSEL R5, R28, R187.reuse, P4 ;  /* 0x000000bb1c057208 */ /* 0x082fe20002000000 */
[----:B--2---:R-:W-:Y:S01]  /*6fb0*/  FADD.FTZ R7, -R186, R30 ;  /* 0x0000001eba077221 */ /* 0x004fe20000010100 */
[-C--:B------:R-:W-:Y:S01]  /*6fc0*/  FSEL R12, R12, R187.reuse, P3 ;  /* 0x000000bb0c0c7208 */ /* 0x080fe20001800000 */
        /* <DEDUP_REMOVED lines=11> */
[----:B------:R-:W-:Y:S02]  /*7080*/  FSETP.GE.FTZ.AND P2, PT, R248, RZ, PT ;  /* 0x000000fff800720b */ /* 0x000fe40003f56000 */
[-C--:B------:R-:W-:Y:S02]  /*7090*/  FSEL R25, R56, R187.reuse, P4 ;  /* 0x000000bb38197208 */ /* 0x080fe40002000000 */
[-C--:B------:R-:W-:Y:S02]  /*70a0*/  FSEL R22, R22, R187.reuse, P3 ;  /* 0x000000bb16167208 */ /* 0x080fe40001800000 */
[----:B------:R-:W-:Y:S01]  /*70b0*/  FSEL R29, R60, R187, P2 ;  /* 0x000000bb3c1d7208 */ /* 0x000fe20001000000 */
[----:B------:R-:W-:Y:S01]  /*70c0*/  @P1 FADD.FTZ R187, -R187, R61 ;  /* 0x0000003dbbbb1221 */ /* 0x000fe20000010100 */
[----:B------:R-:W-:Y:S01]  /*70d0*/  F2FP.BF16.F32.PACK_AB R18, R18, R13 ;  /* 0x0000000d1212723e */ /* 0x000fe200000010ff */
[----:B------:R-:W-:Y:S01]  /*70e0*/  FADD.FTZ R13, -R186, R10 ;  /* 0x0000000aba0d7221 */ /* 0x000fe20000010100 */
[----:B------:R-:W-:Y:S01]  /*70f0*/  FSETP.GE.FTZ.AND P3, PT, R197, RZ, PT ;  /* 0x000000ffc500720b */ /* 0x000fe20003f76000 */
[----:B------:R-:W-:Y:S01]  /*7100*/  FMUL.FTZ R24, R249, R187 ;  /* 0x000000bbf9187220 */ /* 0x000fe20000410000 */
[----:B------:R-:W-:Y:S01]  /*7110*/  FMUL.FTZ R29, R248, R29 ;  /* 0x0000001df81d7220 */ /* 0x000fe20000410000 */
[----:B------:R-:W-:Y:S01]  /*7120*/  FSETP.GE.FTZ.AND P4, PT, R196, RZ, PT ;  /* 0x000000ffc400720b */ /* 0x000fe20003f96000 */
[----:B------:R-:W-:Y:S01]  /*7130*/  FMUL.FTZ R25, R242, R25 ;  /* 0x00000019f2197220 */ /* 0x000fe20000410000 */
[-C--:B------:R-:W-:Y:S01]  /*7140*/  FSEL R10, R11, R186.reuse, P3 ;  /* 0x000000ba0b0a7208 */ /* 0x080fe20001800000 */
[----:B------:R-:W-:Y:S01]  /*7150*/  FADD.FTZ R11, -R186, R26 ;  /* 0x0000001aba0b7221 */ /* 0x000fe20000010100 */
[----:B------:R-:W-:Y:S01]  /*7160*/  F2FP.BF16.F32.PACK_AB R28, R24, R29 ;  /* 0x0000001d181c723e */ /* 0x000fe200000010ff */
[----:B------:R-:W-:Y:S01]  /*7170*/  FADD.FTZ R29, -R186, R14 ;  /* 0x0000000eba1d7221 */ /* 0x000fe20000010100 */
[----:B------:R-:W-:Y:S01]  /*7180*/  FSEL R13, R13, R186, P4 ;  /* 0x000000ba0d0d7208 */ /* 0x000fe20002000000 */
[----:B------:R-:W-:Y:S01]  /*7190*/  FMUL.FTZ R10, R197, R10 ;  /* 0x0000000ac50a7220 */ /* 0x000fe20000410000 */
[----:B------:R-:W-:Y:S01]  /*71a0*/  FSETP.GE.FTZ.AND P2, PT, R200, RZ, PT ;  /* 0x000000ffc800720b */ /* 0x000fe20003f56000 */
[----:B------:R-:W-:Y:S01]  /*71b0*/  FMUL.FTZ R22, R243, R22 ;  /* 0x00000016f3167220 */ /* 0x000fe20000410000 */
[----:B------:R-:W-:Y:S01]  /*71c0*/  FSETP.GE.FTZ.AND P1, PT, R201, RZ, PT ;  /* 0x000000ffc900720b */ /* 0x000fe20003f36000 */
[----:B------:R-:W-:Y:S01]  /*71d0*/  FMUL.FTZ R13, R196, R13 ;  /* 0x0000000dc40d7220 */ /* 0x000fe20000410000 */
[----:B------:R-:W-:Y:S02]  /*71e0*/  F2FP.BF16.F32.PACK_AB R5, R12, R5 ;  /* 0x000000050c05723e */ /* 0x000fe400000010ff */
[-C--:B------:R-:W-:Y:S02]  /*71f0*/  FSEL R29, R29, R186.reuse, P2 ;  /* 0x000000ba1d1d7208 */ /* 0x080fe40001000000 */
        /* <DEDUP_REMOVED lines=8> */
[-C--:B------:R-:W-:Y:S02]  /*7280*/  FSEL R11, R11, R186.reuse, P2 ;  /* 0x000000ba0b0b7208 */ /* 0x080fe40001000000 */
        /* <DEDUP_REMOVED lines=22> */
[----:B------:R-:W-:Y:S01]  /*73f0*/  FSETP.GE.FTZ.AND P2, PT, R228, RZ, PT ;  /* 0x000000ffe400720b */ /* 0x000fe20003f56000 */
[----:B------:R-:W-:Y:S01]  /*7400*/  FADD.FTZ R31, -R186, R62 ;  /* 0x0000003eba1f7221 */ /* 0x000fe20000010100 */
[----:B------:R-:W-:Y:S01]  /*7410*/  FSETP.GE.FTZ.AND P1, PT, R229, RZ, PT ;  /* 0x000000ffe500720b */ /* 0x000fe20003f36000 */
[----:B------:R-:W-:Y:S01]  /*7420*/  STS [R163+0xc000], R8 ;  /* 0x00c00008a3007388 */ /* 0x000fe20000000800 */
[-C--:B------:R-:W-:Y:S02]  /*7430*/  FSEL R15, R15, R186.reuse, P2 ;  /* 0x000000ba0f0f7208 */ /* 0x080fe40001000000 */
[-C--:B------:R-:W-:Y:S01]  /*7440*/  FSEL R14, R43, R186.reuse, P1 ;  /* 0x000000ba2b0e7208 */ /* 0x080fe20000800000 */
[----:B------:R-:W-:Y:S01]  /*7450*/  STS [R163+0xc400], R10 ;  /* 0x00c4000aa3007388 */ /* 0x000fe20000000800 */
[----:B------:R-:W-:Y:S01]  /*7460*/  FSETP.GE.FTZ.AND P2, PT, R232, RZ, PT ;  /* 0x000000ffe800720b */ /* 0x000fe20003f56000 */
[----:B------:R-:W-:Y:S01]  /*7470*/  FMUL.FTZ R15, R228, R15 ;  /* 0x0000000fe40f7220 */ /* 0x000fe20000410000 */
[----:B------:R-:W-:Y:S01]  /*7480*/  FSETP.GE.FTZ.AND P5, PT, R233, RZ, PT ;  /* 0x000000ffe900720b */ /* 0x000fe20003fb6000 */
[----:B------:R-:W-:Y:S01]  /*7490*/  STS [R170+0xc000], R5 ;  /* 0x00c00005aa007388 */ /* 0x000fe20000000800 */
[----:B------:R-:W-:Y:S01]  /*74a0*/  FSEL R11, R11, R186, P2 ;  /* 0x000000ba0b0b7208 */ /* 0x000fe20001000000 */
[----:B------:R-:W-:Y:S01]  /*74b0*/  FMUL.FTZ R14, R229, R14 ;  /* 0x0000000ee50e7220 */ /* 0x000fe20000410000 */
        /* <DEDUP_REMOVED lines=21> */
[----:B------:R-:W-:Y:S01]  /*7610*/  @P1 FADD.FTZ R186, -R186, R63 ;  /* 0x0000003fbaba1221 */ /* 0x000fe20000010100 */
[----:B------:R-:W-:Y:S01]  /*7620*/  STS [R162+0xc400], R15 ;  /* 0x00c4000fa2007388 */ /* 0x000fe20000000800 */
[----:B------:R-:W-:Y:S01]  /*7630*/  F2FP.BF16.F32.PACK_AB R64, R189, R64 ;  /* 0x00000040bd40723e */ /* 0x000fe200000010ff */
[----:B------:R-:W-:Y:S01]  /*7640*/  FMUL.FTZ R31, R250, R31 ;  /* 0x0000001ffa1f7220 */ /* 0x000fe20000410000 */
[----:B------:R-:W-:Y:S01]  /*7650*/  FMUL.FTZ R186, R252, R186 ;  /* 0x000000bafcba7220 */ /* 0x000fe20000410000 */
[----:B------:R-:W-:Y:S01]  /*7660*/  STS [R167+0xc000], R18 ;  /* 0x00c00012a7007388 */ /* 0x000fe20000000800 */
[----:B------:R-:W-:Y:S02]  /*7670*/  F2FP.BF16.F32.PACK_AB R33, R22, R27 ;  /* 0x0000001b1621723e */ /* 0x000fe400000010ff */
[----:B------:R-:W-:Y:S01]  /*7680*/  LEA R52, R147, UR4, 0x1 ;  /* 0x0000000493347c11 */ /* 0x000fe2000f8e08ff */
[----:B------:R-:W-:Y:S01]  /*7690*/  STS [R167+0xc400], R16 ;  /* 0x00c40010a7007388 */ /* 0x000fe20000000800 */
[----:B------:R-:W-:Y:S03]  /*76a0*/  F2FP.BF16.F32.PACK_AB R186, R186, R31 ;  /* 0x0000001fbaba723e */ /* 0x000fe600000010ff */
[----:B------:R1:W-:Y:S04]  /*76b0*/  STS [R166+0xa000], R53 ;  /* 0x00a00035a6007388 */ /* 0x0003e80000000800 */
[----:B------:R-:W-:Y:S04]  /*76c0*/  STS [R166+0xa400], R21 ;  /* 0x00a40015a6007388 */ /* 0x000fe80000000800 */
[----:B------:R-:W-:Y:S04]  /*76d0*/  STS [R165+0xa000], R64 ;  /* 0x00a00040a5007388 */ /* 0x000fe80000000800 */
[----:B------:R-:W-:Y:S04]  /*76e0*/  STS [R165+0xa400], R20 ;  /* 0x00a40014a5007388 */ /* 0x000fe80000000800 */
[----:B------:R-:W-:Y:S04]  /*76f0*/  STS [R166+0xc000], R25 ;  /* 0x00c00019a6007388 */ /* 0x000fe80000000800 */
[----:B------:R-:W-:Y:S04]  /*7700*/  STS [R166+0xc400], R33 ;  /* 0x00c40021a6007388 */ /* 0x000fe80000000800 */
[----:B------:R-:W-:Y:S01]  /*7710*/  STS [R165+0xc000], R28 ;  /* 0x00c0001ca5007388 */ /* 0x000fe20000000800 */
[----:B-1----:R-:W-:Y:S03]  /*7720*/  LEA R53, R152, UR4, 0x1 ;  /* 0x0000000498357c11 */ /* 0x002fe6000f8e08ff */
        /* <DEDUP_REMOVED lines=75> */
.L_x_809:
        /* <DEDUP_REMOVED lines=13> */
[----:B------:R-:W-:Y:S01]  /*7cb0*/  IMAD.U32 R105, RZ, RZ, UR32 ;  /* 0x00000020ff697e24 */ /* 0x000fe2000f8e00ff */
[----:B------:R-:W-:Y:S01]  /*7cc0*/  @UP3 UIADD3 UR7, UP2, UR16, -0x200, URZ ;  /* 0xfffffe0010073890 */ /* 0x000fe2000ff5e03f */
[----:B------:R-:W-:Y:S01]  /*7cd0*/  IMAD.U32 R107, RZ, RZ, UR33 ;  /* 0x00000021ff6b7e24 */ /* 0x000fe2000f8e00ff */
[----:B------:R-:W3:Y:S01]  /*7ce0*/  LDSM.16.MT88.4 R28, [R52+0x6400] ;  /* 0x00640000341c783b */ /* 0x000ee20000004200 */
[----:B------:R-:W-:Y:S01]  /*7cf0*/  IMAD.U32 R101, RZ, RZ, UR31 ;  /* 0x0000001fff657e24 */ /* 0x000fe2000f8e00ff */
[----:B------:R-:W-:Y:S01]  /*7d00*/  UIADD3 UR10, UR11, -0x1, URZ ;  /* 0xffffffff0b0a7890 */ /* 0x000fe2000fffe03f */
[----:B------:R-:W-:Y:S01]  /*7d10*/  IMAD.U32 R103, RZ, RZ, UR32 ;  /* 0x00000020ff677e24 */ /* 0x000fe2000f8e00ff */
[----:B------:R-:W4:Y:S01]  /*7d20*/  LDSM.16.M88.4 R32, [R137] ;  /* 0x000000008920783b */ /* 0x000f220000000200 */
[----:B------:R-:W-:Y:S01]  /*7d30*/  IMAD.U32 R65, RZ, RZ, UR30 ;  /* 0x0000001eff417e24 */ /* 0x000fe2000f8e00ff */
[----:B------:R-:W-:Y:S01]  /*7d40*/  @UP3 UIADD3.X UR5, UR17, -0x1, URZ, UP2, !UPT ;  /* 0xffffffff11053890 */ /* 0x000fe200097fe43f */
[----:B------:R-:W-:Y:S01]  /*7d50*/  IMAD.U32 R67, RZ, RZ, UR31 ;  /* 0x0000001fff437e24 */ /* 0x000fe2000f8e00ff */
[----:B------:R-:W-:Y:S01]  /*7d60*/  LDSM.16.M88.4 R36, [R140] ;  /* 0x000000008c24783b */ /* 0x000fe20000000200 */
[----:B------:R-:W-:Y:S02]  /*7d70*/  IMAD.U32 R63, RZ, RZ, UR30 ;  /* 0x0000001eff3f7e24 */ /* 0x000fe4000f8e00ff */
[----:B------:R-:W-:Y:S01]  /*7d80*/  IMAD.U32 R59, RZ, RZ, UR29 ;  /* 0x0000001dff3b7e24 */ /* 0x000fe2000f8e00ff */
[----:B------:R-:W4:Y:S01]  /*7d90*/  LDSM.16.MT88.4 R40, [R52+0x6800] ;  /* 0x006800003428783b */ /* 0x000f220000004200 */
[----:B------:R-:W-:Y:S03]  /*7da0*/  IMAD.U32 R55, RZ, RZ, UR28 ;  /* 0x0000001cff377e24 */ /* 0x000fe6000f8e00ff */
        /* <DEDUP_REMOVED lines=43> */
[----:B------:R-:W-:Y:S01]  /*8060*/  @P0 VIADD R36, R150, 0xffffff80 ;  /* 0xffffff8096240836 */ /* 0x000fe20000000000 */
[C---:B---3--:R-:W-:Y:S01]  /*8070*/  HMMA.16816.F32.BF16 R8, R44.reuse, R48, R8 ;  /* 0x000000302c08723c */ /* 0x048fe20000041808 */
[----:B------:R-:W-:Y:S04]  /*8080*/  IMAD.U32 R43, RZ, RZ, UR25 ;  /* 0x00000019ff2b7e24 */ /* 0x000fe8000f8e00ff */
[----:B------:R-:W-:Y:S01]  /*8090*/  @P0 IMAD.WIDE R38, R36, R171, UR16 ;  /* 0x0000001024260e25 */ /* 0x000fe2000f8e02ab */
[-C--:B------:R-:W-:Y:S01]  /*80a0*/  HMMA.16816.F32.BF16 R12, R44, R50.reuse, R12 ;  /* 0x000000322c0c723c */ /* 0x080fe2000004180c */
[----:B------:R-:W-:Y:S01]  /*80b0*/  @UP3 UMOV UR16, UR7 ;  /* 0x0000000700103c82 */ /* 0x000fe20008000000 */
[----:B------:R-:W-:Y:S02]  /*80c0*/  @UP3 UMOV UR17, UR5 ;  /* 0x0000000500113c82 */ /* 0x000fe40008000000 */
[----:B------:R-:W5:Y:S01]  /*80d0*/  @P0 LDG.E R175, desc[UR14][R38.64] ;  /* 0x0000000e26af0981 */ /* 0x000f62000c1e1900 */
[----:B------:R-:W-:Y:S01]  /*80e0*/  LEA R184, P1, R37, R184, 0x2 ;  /* 0x000000b825b87211 */ /* 0x000fe200078210ff */
[----:B------:R-:W-:Y:S01]  /*80f0*/  HMMA.16816.F32.BF16 R16, R20, R50, R16 ;  /* 0x000000321410723c */ /* 0x000fe20000041810 */
[----:B------:R-:W-:Y:S01]  /*8100*/  IMAD.U32 R47, RZ, RZ, UR26 ;  /* 0x0000001aff2f7e24 */ /* 0x000fe2000f8e00ff */
[----:B------:R-:W-:Y:S03]  /*8110*/  LDSM.16.MT88.4 R20, [R138] ;  /* 0x000000008a14783b */ /* 0x000fe60000004200 */
[-C--:B------:R-:W-:Y:S01]  /*8120*/  LEA R56, P6, R113, R184.reuse, 0x2 ;  /* 0x000000b871387211 */ /* 0x080fe200078c10ff */
[-C--:B----4-:R-:W-:Y:S01]  /*8130*/  HMMA.16816.F32.BF16 R4, R24, R28.reuse, R4 ;  /* 0x0000001c1804723c */ /* 0x090fe20000041804 */
[----:B------:R-:W5:Y:S01]  /*8140*/  @P0 LDG.E R176, desc[UR14][R38.64+0x20] ;  /* 0x0000200e26b00981 */ /* 0x000f62000c1e1900 */
[----:B------:R-:W-:Y:S03]  /*8150*/  IMAD.U32 R51, RZ, RZ, UR27 ;  /* 0x0000001bff337e24 */ /* 0x000fe6000f8e00ff */
[----:B------:R-:W5:Y:S01]  /*8160*/  @P0 LDG.E R173, desc[UR14][R38.64+0x100] ;  /* 0x0001000e26ad0981 */ /* 0x000f62000c1e1900 */
[C---:B-1----:R-:W-:Y:S01]  /*8170*/  HMMA.16816.F32.BF16 R8, R32.reuse, R28, R8 ;  /* 0x0000001c2008723c */ /* 0x042fe20000041808 */
[----:B------:R-:W-:Y:S01]  /*8180*/  IMAD.U32 R49, RZ, RZ, UR27 ;  /* 0x0000001bff317e24 */ /* 0x000fe2000f8e00ff */
[----:B------:R-:W-:Y:S01]  /*8190*/  MOV R37, UR24 ;  /* 0x0000001800257c02 */ /* 0x000fe20008000f00 */
[----:B------:R1:W5:Y:S02]  /*81a0*/  @P0 LDG.E R174, desc[UR14][R38.64+0x120] ;  /* 0x0001200e26ae0981 */ /* 0x000364000c1e1900 */
[-C--:B------:R-:W-:Y:S01]  /*81b0*/  LEA R60, P0, R117, R184.reuse, 0x2 ;  /* 0x000000b8753c7211 */ /* 0x080fe200078010ff */
[-C--:B------:R-:W-:Y:S01]  /*81c0*/  HMMA.16816.F32.BF16 R12, R32, R30.reuse, R12 ;  /* 0x0000001e200c723c */ /* 0x080fe2000004180c */
[----:B------:R-:W-:Y:S04]  /*81d0*/  IMAD.U32 R29, RZ, RZ, UR20 ;  /* 0x00000014ff1d7e24 */ /* 0x000fe8000f8e00ff */
[-C--:B------:R-:W-:Y:S01]  /*81e0*/  LEA R50, P5, R109, R184.reuse, 0x2 ;  /* 0x000000b86d327211 */ /* 0x080fe200078a10ff */
[----:B------:R-:W-:Y:S01]  /*81f0*/  HMMA.16816.F32.BF16 R16, R24, R30, R16 ;  /* 0x0000001e1810723c */ /* 0x000fe20000041810 */
[----:B------:R-:W-:Y:S01]  /*8200*/  MOV R35, UR23 ;  /* 0x0000001700237c02 */ /* 0x000fe20008000f00 */
[----:B------:R-:W-:Y:S03]  /*8210*/  IMAD.U32 R45, RZ, RZ, UR26 ;  /* 0x0000001aff2d7e24 */ /* 0x000fe6000f8e00ff */
[----:B------:R-:W-:Y:S01]  /*8220*/  LEA.HI.X.SX32 R185, R29, R185, 0x2, P1 ;  /* 0x000000b91db97211 */ /* 0x000fe200008f16ff */
[----:B------:R-:W-:Y:S01]  /*8230*/  IMAD.U32 R33, RZ, RZ, UR23 ;  /* 0x00000017ff217e24 */ /* 0x000fe2000f8e00ff */
[-C--:B------:R-:W-:Y:S01]  /*8240*/  LEA R34, P1, R61, R184.reuse, 0x2 ;  /* 0x000000b83d227211 */ /* 0x080fe200078210ff */
[----:B------:R-:W-:Y:S02]  /*8250*/  IMAD.U32 R31, RZ, RZ, UR22 ;  /* 0x00000016ff1f7e24 */ /* 0x000fe4000f8e00ff */
[----:B------:R-:W-:Y:S01]  /*8260*/  REDG.E.ADD.F32.FTZ.RN.STRONG.GPU desc[UR14][R184.64], R4 ;  /* 0x00000004b80079a6 */ /* 0x000fe2000c10f38e */
[-C--:B------:R-:W-:Y:S01]  /*8270*/  LEA.HI.X.SX32 R61, R115, R185.reuse, 0x2, P0 ;  /* 0x000000b9733d7211 */ /* 0x080fe200000f16ff */
[----:B------:R-:W-:Y:S01]  /*8280*/  IMAD.U32 R27, RZ, RZ, UR21 ;  /* 0x00000015ff1b7e24 */ /* 0x000fe2000f8e00ff */
[-C--:B------:R-:W-:Y:S01]  /*8290*/  LEA R30, P0, R57, R184.reuse, 0x2 ;  /* 0x000000b8391e7211 */ /* 0x080fe200078010ff */
[----:B------:R-:W-:Y:S01]  /*82a0*/  IMAD.U32 R29, RZ, RZ, UR22 ;  /* 0x00000016ff1d7e24 */ /* 0x000fe2000f8e00ff */
[-C--:B------:R-:W-:Y:S01]  /*82b0*/  LEA.HI.X.SX32 R57, R111, R185.reuse, 0x2, P6 ;  /* 0x000000b96f397211 */ /* 0x080fe200030f16ff */
[----:B------:R-:W-:Y:S01]  /*82c0*/  REDG.E.ADD.F32.FTZ.RN.STRONG.GPU desc[UR14][R60.64], R5 ;  /* 0x000000053c0079a6 */ /* 0x000fe2000c10f38e */
[-C--:B------:R-:W-:Y:S01]  /*82d0*/  LEA R48, P6, R51, R184.reuse, 0x2 ;  /* 0x000000b833307211 */ /* 0x080fe200078c10ff */
[----:B-1----:R-:W-:Y:S01]  /*82e0*/  IMAD.U32 R39, RZ, RZ, UR24 ;  /* 0x00000018ff277e24 */ /* 0x002fe2000f8e00ff */
[-C--:B------:R-:W-:Y:S01]  /*82f0*/  LEA R46, P4, R105, R184.reuse, 0x2 ;  /* 0x000000b8692e7211 */ /* 0x080fe200078810ff */
[----:B------:R-:W-:Y:S01]  /*8300*/  REDG.E.ADD.F32.FTZ.RN.STRONG.GPU desc[UR14][R56.64], R6 ;  /* 0x00000006380079a6 */ /* 0x000fe2000c10f38e */
[-C--:B------:R-:W-:Y:S01]  /*8310*/  LEA.HI.X.SX32 R51, R107, R185.reuse, 0x2, P5 ;  /* 0x000000b96b337211 */ /* 0x080fe200028f16ff */
[----:B------:R-:W-:Y:S01]  /*8320*/  IMAD.U32 R25, RZ, RZ, UR21 ;  /* 0x00000015ff197e24 */ /* 0x000fe2000f8e00ff */
[-C--:B------:R-:W-:Y:S02]  /*8330*/  LEA R44, P5, R47, R184.reuse, 0x2 ;  /* 0x000000b82f2c7211 */ /* 0x080fe400078a10ff */
[-C--:B------:R-:W-:Y:S01]  /*8340*/  LEA R42, P3, R101, R184.reuse, 0x2 ;  /* 0x000000b8652a7211 */ /* 0x080fe200078610ff */
[----:B------:R-:W-:Y:S01]  /*8350*/  REDG.E.ADD.F32.FTZ.RN.STRONG.GPU desc[UR14][R50.64], R7 ;  /* 0x00000007320079a6 */ /* 0x000fe2000c10f38e */
[-C--:B------:R-:W-:Y:S02]  /*8360*/  LEA.HI.X.SX32 R47, R103, R185.reuse, 0x2, P4 ;  /* 0x000000b9672f7211 */ /* 0x080fe400020f16ff */
[-C--:B------:R-:W-:Y:S01]  /*8370*/  LEA R40, P4, R43, R184.reuse, 0x2 ;  /* 0x000000b82b287211 */ /* 0x080fe200078810ff */
[----:B------:R-:W1:Y:S01]  /*8380*/  LDSM.16.MT88.4 R4, [R143+0xa000] ;  /* 0x00a000008f04783b */ /* 0x000e620000004200 */
        /* <DEDUP_REMOVED lines=13> */
[-C--:B------:R-:W-:Y:S01]  /*8460*/  LEA.HI.X.SX32 R45, R45, R185.reuse, 0x2, P5 ;  /* 0x000000b92d2d7211 */ /* 0x080fe200028f16ff */
[----:B------:R-:W-:Y:S01]  /*8470*/  REDG.E.ADD.F32.FTZ.RN.STRONG.GPU desc[UR14][R30.64], R16 ;  /* 0x000000101e0079a6 */ /* 0x000fe2000c10f38e */
[-C--:B------:R-:W-:Y:S02]  /*8480*/  LEA.HI.X.SX32 R41, R41, R185.reuse, 0x2, P4 ;  /* 0x000000b929297211 */ /* 0x080fe400020f16ff */
[-C--:B------:R-:W-:Y:S01]  /*8490*/  LEA.HI.X.SX32 R37, R37, R185.reuse, 0x2, P3 ;  /* 0x000000b925257211 */ /* 0x080fe200018f16ff */
[----:B------:R-:W-:Y:S01]  /*84a0*/  REDG.E.ADD.F32.FTZ.RN.STRONG.GPU desc[UR14][R48.64], R17 ;  /* 0x00000011300079a6 */ /* 0x000fe2000c10f38e */
[-C--:B------:R-:W-:Y:S02]  /*84b0*/  LEA.HI.X.SX32 R55, R33, R185.reuse, 0x2, P2 ;  /* 0x000000b921377211 */ /* 0x080fe400010f16ff */
[----:B------:R-:W-:Y:S01]  /*84c0*/  LEA R62, P0, R27, R184, 0x2 ;  /* 0x000000b81b3e7211 */ /* 0x000fe200078010ff */
[----:B------:R-:W-:Y:S01]  /*84d0*/  REDG.E.ADD.F32.FTZ.RN.STRONG.GPU desc[UR14][R44.64], R18 ;  /* 0x000000122c0079a6 */ /* 0x000fe2000c10f38e */
[-C--:B------:R-:W-:Y:S02]  /*84e0*/  LEA.HI.X.SX32 R59, R29, R185.reuse, 0x2, P1 ;  /* 0x000000b91d3b7211 */ /* 0x080fe400008f16ff */
[----:B------:R-:W-:Y:S01]  /*84f0*/  LEA.HI.X.SX32 R63, R25, R185, 0x2, P0 ;  /* 0x000000b9193f7211 */ /* 0x000fe200000f16ff */
[----:B------:R-:W-:Y:S01]  /*8500*/  REDG.E.ADD.F32.FTZ.RN.STRONG.GPU desc[UR14][R40.64], R19 ;  /* 0x00000013280079a6 */ /* 0x000fe2000c10f38e */
[----:B------:R-:W-:Y:S01]  /*8510*/  PLOP3.LUT P0, PT, PT, PT, UP1, 0x80, 0x0 ;  /* 0x000000000000781c */ /* 0x000fe20003f0f018 */
[----:B------:R-:W-:Y:S01]  /*8520*/  @UP3 UIADD3 UR19, UP1, UR19, -0x200, URZ ;  /* 0xfffffe0013133890 */ /* 0x000fe2000ff3e03f */
[----:B------:R-:W-:Y:S01]  /*8530*/  ISETP.LT.AND P1, PT, RZ, UR11, PT ;  /* 0x0000000bff007c0c */ /* 0x000fe2000bf21270 */
[----:B------:R-:W-:Y:S01]  /*8540*/  REDG.E.ADD.F32.FTZ.RN.STRONG.GPU desc[UR14][R36.64], R12 ;  /* 0x0000000c240079a6 */ /* 0x000fe2000c10f38e */
[----:B------:R-:W-:Y:S01]  /*8550*/  UMOV UR11, UR10 ;  /* 0x0000000a000b7c82 */ /* 0x000fe20008000000 */
[----:B------:R-:W-:Y:S01]  /*8560*/  @UP3 UIADD3.X UR18, UR18, -0x1, URZ, UP1, !UPT ;  /* 0xffffffff12123890 */ /* 0x000fe20008ffe43f */
[-C--:B-1----:R-:W-:Y:S01]  /*8570*/  HMMA.16816.F32.BF16 R84, R4, R20.reuse, R84 ;  /* 0x000000140454723c */ /* 0x082fe20000041854 */
[----:B------:R-:W-:Y:S04]  /*8580*/  REDG.E.ADD.F32.FTZ.RN.STRONG.GPU desc[UR14][R54.64], R13 ;  /* 0x0000000d360079a6 */ /* 0x000fe8000c10f38e */
[----:B------:R-:W-:Y:S04]  /*8590*/  REDG.E.ADD.F32.FTZ.RN.STRONG.GPU desc[UR14][R58.64], R14 ;  /* 0x0000000e3a0079a6 */ /* 0x000fe8000c10f38e */
[----:B------:R-:W-:Y:S04]  /*85a0*/  REDG.E.ADD.F32.FTZ.RN.STRONG.GPU desc[UR14][R62.64], R15 ;  /* 0x0000000f3e0079a6 */ /* 0x000fe8000c10f38e */
[----:B------:R-:W1:Y:S04]  /*85b0*/  LDSM.16.MT88.4 R8, [R143+0xe000] ;  /* 0x00e000008f08783b */ /* 0x000e680000004200 */
[----:B------:R-:W-:Y:S04]  /*85c0*/  LDSM.16.MT88.4 R24, [R143+0xa800] ;  /* 0x00a800008f18783b */ /* 0x000fe80000004200 */
[----:B------:R-:W2:Y:S04]  /*85d0*/  LDSM.16.MT88.4 R28, [R138+0x400] ;  /* 0x000400008a1c783b */ /* 0x000ea80000004200 */
[----:B------:R-:W3:Y:S04]  /*85e0*/  LDSM.16.MT88.4 R32, [R143+0xe800] ;  /* 0x00e800008f20783b */ /* 0x000ee80000004200 */
[----:B------:R-:W-:Y:S04]  /*85f0*/  LDSM.16.MT88.4 R12, [R138+0x800] ;  /* 0x000800008a0c783b */ /* 0x000fe80000004200 */
[----:B------:R-:W-:Y:S01]  /*8600*/  LDSM.16.MT88.4 R16, [R143+0xb800] ;  /* 0x00b800008f10783b */ /* 0x000fe20000004200 */
[C---:B-1----:R-:W-:Y:S06]  /*8610*/  HMMA.16816.F32.BF16 R88, R8.reuse, R20, R88 ;  /* 0x000000140858723c */ /* 0x042fec0000041858 */
[-C--:B------:R-:W-:Y:S01]  /*8620*/  HMMA.16816.F32.BF16 R92, R8, R22.reuse, R92 ;  /* 0x00000016085c723c */ /* 0x080fe2000004185c */
[----:B------:R-:W1:Y:S05]  /*8630*/  LDSM.16.MT88.4 R8, [R143+0xb000] ;  /* 0x00b000008f08783b */ /* 0x000e6a0000004200 */
[----:B------:R-:W-:Y:S01]  /*8640*/  HMMA.16816.F32.BF16 R96, R4, R22, R96 ;  /* 0x000000160460723c */ /* 0x000fe20000041860 */
[----:B------:R-:W4:Y:S04]  /*8650*/  LDSM.16.MT88.4 R4, [R143+0xf000] ;  /* 0x00f000008f04783b */ /* 0x000f280000004200 */
[----:B------:R-:W4:Y:S01]  /*8660*/  LDSM.16.MT88.4 R20, [R138+0xc00] ;  /* 0x000c00008a14783b */ /* 0x000f220000004200 */
[-C--:B--2---:R-:W-:Y:S06]  /*8670*/  HMMA.16816.F32.BF16 R84, R24, R28.reuse, R84 ;  /* 0x0000001c1854723c */ /* 0x084fec0000041854 */
[C---:B---3--:R-:W-:Y:S06]  /*8680*/  HMMA.16816.F32.BF16 R88, R32.reuse, R28, R88 ;  /* 0x0000001c2058723c */ /* 0x048fec0000041858 */
[-C--:B------:R-:W-:Y:S06]  /*8690*/  HMMA.16816.F32.BF16 R92, R32, R30.reuse, R92 ;  /* 0x0000001e205c723c */ /* 0x080fec000004185c */
[----:B------:R-:W-:Y:S01]  /*86a0*/  HMMA.16816.F32.BF16 R96, R24, R30, R96 ;  /* 0x0000001e1860723c */ /* 0x000fe20000041860 */
[----:B------:R-:W2:Y:S04]  /*86b0*/  LDSM.16.MT88.4 R24, [R143+0xf800] ;  /* 0x00f800008f18783b */ /* 0x000ea80000004200 */
[----:B------:R-:W-:Y:S01]  /*86c0*/  LDSM.16.MT88.4 R28, [R138+0x1000] ;  /* 0x001000008a1c783b */ /* 0x000fe20000004200 */
[-C--:B-1----:R-:W-:Y:S06]  /*86d0*/  HMMA.16816.F32.BF16 R84, R8, R12.reuse, R84 ;  /* 0x0000000c0854723c */ /* 0x082fec0000041854 */
[C---:B----4-:R-:W-:Y:S06]  /*86e0*/  HMMA.16816.F32.BF16 R88, R4.reuse, R12, R88 ;  /* 0x0000000c0458723c */ /* 0x050fec0000041858 */
[-C--:B------:R-:W-:Y:S01]  /*86f0*/  HMMA.16816.F32.BF16 R92, R4, R14.reuse, R92 ;  /* 0x0000000e045c723c */ /* 0x080fe2000004185c */
[----:B------:R-:W1:Y:S05]  /*8700*/  LDSM.16.MT88.4 R4, [R143+0xc000] ;  /* 0x00c000008f04783b */ /* 0x000e6a0000004200 */
[----:B------:R-:W-:Y:S01]  /*8710*/  HMMA.16816.F32.BF16 R96, R8, R14, R96 ;  /* 0x0000000e0860723c */ /* 0x000fe20000041860 */
[----:B------:R-:W3:Y:S04]  /*8720*/  LDSM.16.MT88.4 R8, [R143+0x10000] ;  /* 0x010000008f08783b */ /* 0x000ee80000004200 */
[----:B------:R-:W-:Y:S01]  /*8730*/  LDSM.16.MT88.4 R12, [R143+0xc800] ;  /* 0x00c800008f0c783b */ /* 0x000fe20000004200 */
[-C--:B------:R-:W-:Y:S06]  /*8740*/  HMMA.16816.F32.BF16 R84, R16, R20.reuse, R84 ;  /* 0x000000141054723c */ /* 0x080fec0000041854 */
[C---:B--2---:R-:W-:Y:S06]  /*8750*/  HMMA.16816.F32.BF16 R88, R24.reuse, R20, R88 ;  /* 0x000000141858723c */ /* 0x044fec0000041858 */
[-C--:B------:R-:W-:Y:S01]  /*8760*/  HMMA.16816.F32.BF16 R92, R24, R22.reuse, R92 ;  /* 0x00000016185c723c */ /* 0x080fe2000004185c */
[----:B------:R-:W2:Y:S05]  /*8770*/  LDSM.16.MT88.4 R24, [R138+0x1400] ;  /* 0x001400008a18783b */ /* 0x000eaa0000004200 */
[----:B------:R-:W-:Y:S01]  /*8780*/  HMMA.16816.F32.BF16 R96, R16, R22, R96 ;  /* 0x000000161060723c */ /* 0x000fe20000041860 */
[----:B------:R-:W4:Y:S04]  /*8790*/  LDSM.16.MT88.4 R16, [R143+0x10800] ;  /* 0x010800008f10783b */ /* 0x000f280000004200 */
[----:B------:R-:W-:Y:S01]  /*87a0*/  LDSM.16.MT88.4 R20, [R138+0x1800] ;  /* 0x001800008a14783b */ /* 0x000fe20000004200 */
[-C--:B-1----:R-:W-:Y:S06]  /*87b0*/  HMMA.16816.F32.BF16 R84, R4, R28.reuse, R84 ;  /* 0x0000001c0454723c */ /* 0x082fec0000041854 */
[C---:B---3--:R-:W-:Y:S06]  /*87c0*/  HMMA.16816.F32.BF16 R88, R8.reuse, R28, R88 ;  /* 0x0000001c0858723c */ /* 0x048fec0000041858 */
[-C--:B------:R-:W-:Y:S01]  /*87d0*/  HMMA.16816.F32.BF16 R92, R8, R30.reuse, R92 ;  /* 0x0000001e085c723c */ /* 0x080fe2000004185c */
[----:B------:R-:W1:Y:S05]  /*87e0*/  LDSM.16.MT88.4 R8, [R143+0xd000] ;  /* 0x00d000008f08783b */ /* 0x000e6a0000004200 */
[----:B------:R-:W-:Y:S01]  /*87f0*/  HMMA.16816.F32.BF16 R96, R4, R30, R96 ;  /* 0x0000001e0460723c */ /* 0x000fe20000041860 */
[----:B------:R-:W3:Y:S04]  /*8800*/  LDSM.16.MT88.4 R4, [R143+0x11000] ;  /* 0x011000008f04783b */ /* 0x000ee80000004200 */
[----:B------:R-:W-:Y:S01]  /*8810*/  LDSM.16.MT88.4 R28, [R138+0x1c00] ;  /* 0x001c00008a1c783b */ /* 0x000fe20000004200 */
[-C--:B--2---:R-:W-:Y:S06]  /*8820*/  HMMA.16816.F32.BF16 R84, R12, R24.reuse, R84 ;  /* 0x000000180c54723c */ /* 0x084fec0000041854 */
[C---:B----4-:R-:W-:Y:S06]  /*8830*/  HMMA.16816.F32.BF16 R88, R16.reuse, R24, R88 ;  /* 0x000000181058723c */ /* 0x050fec0000041858 */
[-C--:B------:R-:W-:Y:S01]  /*8840*/  HMMA.16816.F32.BF16 R92, R16, R26.reuse, R92 ;  /* 0x0000001a105c723c */ /* 0x080fe2000004185c */
[----:B------:R-:W2:Y:S05]  /*8850*/  LDSM.16.MT88.4 R16, [R143+0xd800] ;  /* 0x00d800008f10783b */ /* 0x000eaa0000004200 */
[----:B------:R-:W-:Y:S01]  /*8860*/  HMMA.16816.F32.BF16 R96, R12, R26, R96 ;  /* 0x0000001a0c60723c */ /* 0x000fe20000041860 */
[----:B------:R-:W4:Y:S05]  /*8870*/  LDSM.16.MT88.4 R12, [R143+0x11800] ;  /* 0x011800008f0c783b */ /* 0x000f2a0000004200 */
[-C--:B-1----:R-:W-:Y:S06]  /*8880*/  HMMA.16816.F32.BF16 R84, R8, R20.reuse, R84 ;  /* 0x000000140854723c */ /* 0x082fec0000041854 */
[C---:B---3--:R-:W-:Y:S06]  /*8890*/  HMMA.16816.F32.BF16 R88, R4.reuse, R20, R88 ;  /* 0x000000140458723c */ /* 0x048fec0000041858 */
[-C--:B------:R-:W-:Y:S06]  /*88a0*/  HMMA.16816.F32.BF16 R92, R4, R22.reuse, R92 ;  /* 0x00000016045c723c */ /* 0x080fec000004185c */
[----:B------:R-:W-:Y:S05]  /*88b0*/  HMMA.16816.F32.BF16 R96, R8, R22, R96 ;  /* 0x000000160860723c */ /* 0x000fea0000041860 */
[C---:B------:R-:W-:Y:S01]  /*88c0*/  VIADD R4, R138.reuse, 0xffffe000 ;  /* 0xffffe0008a047836 */ /* 0x040fe20000000000 */
[-C--:B--2---:R-:W-:Y:S05]  /*88d0*/  HMMA.16816.F32.BF16 R84, R16, R28.reuse, R84 ;  /* 0x0000001c1054723c */ /* 0x084fea0000041854 */
        /* <DEDUP_REMOVED lines=101> */
.L_x_811:
        /* <DEDUP_REMOVED lines=21> */
.L_x_812:
        /* <DEDUP_REMOVED lines=9> */
[C---:B------:R-:W-:Y:S01]  /*9110*/  IADD3 R0, R16.reuse, 0x40, RZ ;  /* 0x0000004010007810 */ /* 0x040fe20007ffe0ff */
[----:B------:R-:W-:Y:S01]  /*9120*/  UIMAD UR7, UR18, UR9, UR7 ;  /* 0x00000009120772a4 */ /* 0x000fe2000f8e0207 */
[----:B------:R-:W-:Y:S01]  /*9130*/  ISETP.GE.AND P2, PT, R16, UR6, PT ;  /* 0x0000000610007c0c */ /* 0x000fe2000bf46270 */
[----:B------:R-:W-:Y:S01]  /*9140*/  IMAD.WIDE.U32 R6, R5, UR18, R20 ;  /* 0x0000001205067c25 */ /* 0x000fe2000f8e0014 */
[----:B------:R-:W-:Y:S01]  /*9150*/  ULDC.64 UR16, c[0x0][0x468] ;  /* 0x00011a0000107ab9 */ /* 0x000fe20000000a00 */
[----:B------:R-:W-:Y:S01]  /*9160*/  BSSY B0, `(.L_x_813) ;  /* 0x0000019000007945 */ /* 0x000fe20003800000 */
[----:B------:R-:W-:Y:S01]  /*9170*/  ISETP.GE.AND P1, PT, R0, UR6, PT ;  /* 0x0000000600007c0c */ /* 0x000fe2000bf26270 */
[----:B------:R-:W-:Y:S01]  /*9180*/  IMAD.U32 R4, RZ, RZ, UR7 ;  /* 0x00000007ff047e24 */ /* 0x000fe2000f8e00ff */
[----:B------:R-:W-:Y:S01]  /*9190*/  IADD3 R6, P0, R6, UR19, RZ ;  /* 0x0000001306067c10 */ /* 0x000fe2000ff1e0ff */
[----:B------:R-:W-:Y:S01]  /*91a0*/  UIMAD UR7, UR21, UR16, URZ ;  /* 0x00000010150772a4 */ /* 0x000fe2000f8e023f */
[----:B------:R-:W-:Y:S01]  /*91b0*/  IMAD.U32 R22, RZ, RZ, UR16 ;  /* 0x00000010ff167e24 */ /* 0x000fe2000f8e00ff */
[----:B------:R-:W-:-:S02]  /*91c0*/  SHF.R.S32.HI R0, RZ, 0x1f, R16 ;  /* 0x0000001fff007819 */ /* 0x000fc40000011410 */
[----:B------:R-:W-:Y:S01]  /*91d0*/  IADD3.X R7, R7, UR20, R4, P0, !PT ;  /* 0x0000001407077c10 */ /* 0x000fe200087fe404 */
[----:B------:R-:W-:Y:S01]  /*91e0*/  UIMAD UR17, UR57, UR17, UR7 ;  /* 0x00000011391172a4 */ /* 0x000fe2000f8e0207 */
[----:B------:R1:W3:Y:S01]  /*91f0*/  LDS.128 R12, [R53+0x7000] ;  /* 0x00700000350c7984 */ /* 0x0002e20000000c00 */
[----:B------:R-:W-:-:S03]  /*9200*/  IMAD.WIDE.U32 R22, R22, UR57, R6 ;  /* 0x0000003916167c25 */ /* 0x000fc6000f8e0006 */
[----:B------:R1:W4:Y:S02]  /*9210*/  LDS.128 R8, [R53+0x9000] ;  /* 0x0090000035087984 */ /* 0x0003240000000c00 */
        /* <DEDUP_REMOVED lines=13> */
.L_x_814:
[----:B------:R-:W-:Y:S05]  /*92f0*/  BSYNC B0 ;  /* 0x0000000000007941 */ /* 0x000fea0003800000 */
.L_x_813:
        /* <DEDUP_REMOVED lines=14> */
.L_x_816:
[----:B------:R-:W-:Y:S05]  /*93e0*/  BSYNC B0 ;  /* 0x0000000000007941 */ /* 0x000fea0003800000 */
.L_x_815:
        /* <DEDUP_REMOVED lines=19> */
[----:B------:R-:W-:-:S03]  /*9520*/  ULDC.64 UR6, c[0x0][0x3f8] ;  /* 0x0000fe0000067ab9 */ /* 0x000fc60000000a00 */
[----:B------:R-:W-:-:S04]  /*9530*/  IMAD.WIDE.U32 R20, R16, UR10, R12 ;  /* 0x0000000a10147c25 */ /* 0x000fc8000f8e000c */
[----:B------:R-:W-:Y:S01]  /*9540*/  IMAD R12, R16, UR11, R15 ;  /* 0x0000000b100c7c24 */ /* 0x000fe2000f8e020f */
[----:B------:R-:W-:-:S04]  /*9550*/  LEA R14, P0, R20, UR6, 0x1 ;  /* 0x00000006140e7c11 */ /* 0x000fc8000f8008ff */
[----:B------:R-:W-:-:S04]  /*9560*/  IADD3 R12, R21, R12, RZ ;  /* 0x0000000c150c7210 */ /* 0x000fc80007ffe0ff */
[----:B------:R-:W-:-:S05]  /*9570*/  LEA.HI.X R15, R20, UR7, R12, 0x1, P0 ;  /* 0x00000007140f7c11 */ /* 0x000fca00080f0c0c */
[----:B-1----:R2:W-:Y:S02]  /*9580*/  STG.E.128 desc[UR14][R14.64], R4 ;  /* 0x000000040e007986 */ /* 0x0025e4000c101d0e */
.L_x_818:
[----:B------:R-:W-:Y:S05]  /*9590*/  BSYNC B0 ;  /* 0x0000000000007941 */ /* 0x000fea0003800000 */
.L_x_817:
[----:B------:R-:W-:Y:S05]  /*95a0*/  @P1 BRA `(.L_x_819) ;  /* 0x00000008003c1947 */ /* 0x000fea0003800000 */
[----:B------:R-:W-:Y:S01]  /*95b0*/  IADD3 R16, P0, R16, 0x40, RZ ;  /* 0x0000004010107810 */ /* 0x000fe20007f1e0ff */
[----:B------:R-:W-:Y:S01]  /*95c0*/  ULDC.64 UR6, c[0x0][0x3f8] ;  /* 0x0000fe0000067ab9 */ /* 0x000fe20000000a00 */
[----:B------:R-:W-:Y:S02]  /*95d0*/  MOV R12, R18 ;  /* 0x00000012000c7202 */ /* 0x000fe40000000f00 */
[----:B------:R-:W-:-:S03]  /*95e0*/  IADD3.X R0, RZ, R0, RZ, P0, !PT ;  /* 0x00000000ff007210 */ /* 0x000fc600007fe4ff */
[----:B-12---:R-:W-:-:S04]  /*95f0*/  IMAD.WIDE.U32 R6, R16, UR10, R12 ;  /* 0x0000000a10067c25 */ /* 0x006fc8000f8e000c */
[----:B------:R-:W-:Y:S01]  /*9600*/  IMAD R5, R0, UR10, RZ ;  /* 0x0000000a00057c24 */ /* 0x000fe2000f8e02ff */
[----:B------:R-:W-:-:S03]  /*9610*/  LEA R4, P0, R6, UR6, 0x1 ;  /* 0x0000000606047c11 */ /* 0x000fc6000f8008ff */
[----:B------:R-:W-:-:S05]  /*9620*/  IMAD R5, R16, UR11, R5 ;  /* 0x0000000b10057c24 */ /* 0x000fca000f8e0205 */
[----:B------:R-:W-:-:S04]  /*9630*/  IADD3 R5, R7, R5, RZ ;  /* 0x0000000507057210 */ /* 0x000fc80007ffe0ff */
[----:B------:R-:W-:-:S05]  /*9640*/  LEA.HI.X R5, R6, UR7, R5, 0x1, P0 ;  /* 0x0000000706057c11 */ /* 0x000fca00080f0c05 */
[----:B----4-:R1:W-:Y:S01]  /*9650*/  STG.E.128 desc[UR14][R4.64], R8 ;  /* 0x0000000804007986 */ /* 0x0103e2000c101d0e */
[----:B------:R-:W-:Y:S05]  /*9660*/  BRA `(.L_x_819) ;  /* 0x00000008000c7947 */ /* 0x000fea0003800000 */
.L_x_807:
        /* <DEDUP_REMOVED lines=24> */
.L_x_820:
[----:B------:R-:W-:Y:S01]  /*97f0*/  @UP0 UIADD3 UR5, UR37, UR38, URZ ;  /* 0x0000002625050290 */ /* 0x000fe2000fffe03f */
[----:B-1----:R-:W-:Y:S01]  /*9800*/  SHF.R.S32.HI R4, RZ, 0x1f, R5 ;  /* 0x0000001fff047819 */ /* 0x002fe20000011405 */
        /* <DEDUP_REMOVED lines=20> */
.L_x_821:
        /* <DEDUP_REMOVED lines=14> */
[----:B------:R-:W-:Y:S01]  /*9a30*/  IMAD.U32 R10, RZ, RZ, UR12 ;  /* 0x0000000cff0a7e24 */ /* 0x000fe2000f8e00ff */
[----:B------:R-:W-:Y:S01]  /*9a40*/  IADD3.X R7, R7, UR21, R5, P0, !PT ;  /* 0x0000001507077c10 */ /* 0x000fe200087fe405 */
[----:B------:R-:W-:Y:S01]  /*9a50*/  UIMAD UR13, UR57, UR13, UR7 ;  /* 0x0000000d390d72a4 */ /* 0x000fe2000f8e0207 */
[----:B------:R-:W-:-:S02]  /*9a60*/  VIADD R0, R4, 0x40 ;  /* 0x0000004004007836 */ /* 0x000fc40000000000 */
[----:B------:R-:W-:-:S03]  /*9a70*/  IMAD.WIDE.U32 R10, R10, UR57, R6 ;  /* 0x000000390a0a7c25 */ /* 0x000fc6000f8e0006 */
[----:B------:R-:W-:Y:S01]  /*9a80*/  ISETP.GE.AND P1, PT, R0, UR6, PT ;  /* 0x0000000600007c0c */ /* 0x000fe2000bf26270 */
[----:B------:R-:W-:Y:S01]  /*9a90*/  VIADD R7, R11, UR13 ;  /* 0x0000000d0b077c36 */ /* 0x000fe20008000000 */
[----:B------:R-:W-:Y:S02]  /*9aa0*/  SHF.R.S32.HI R0, RZ, 0x1f, R4 ;  /* 0x0000001fff007819 */ /* 0x000fe40000011404 */
[----:B------:R-:W-:Y:S09]  /*9ab0*/  @P2 BRA `(.L_x_823) ;  /* 0x0000000000242947 */ /* 0x000ff20003800000 */
        /* <DEDUP_REMOVED lines=8> */
[----:B------:R1:W-:Y:S02]  /*9b40*/  STG.E.128 desc[UR14][R14.64], RZ ;  /* 0x000000ff0e007986 */ /* 0x0003e4000c101d0e */
.L_x_823:
[----:B------:R-:W-:Y:S05]  /*9b50*/  BSYNC B0 ;  /* 0x0000000000007941 */ /* 0x000fea0003800000 */
.L_x_822:
[----:B------:R-:W-:Y:S04]  /*9b60*/  BSSY B0, `(.L_x_824) ;  /* 0x000000d000007945 */ /* 0x000fe80003800000 */
        /* <DEDUP_REMOVED lines=11> */
[----:B------:R2:W-:Y:S02]  /*9c20*/  STG.E.128 desc[UR14][R6.64], RZ ;  /* 0x000000ff06007986 */ /* 0x0005e4000c101d0e */
.L_x_825:
[----:B------:R-:W-:Y:S05]  /*9c30*/  BSYNC B0 ;  /* 0x0000000000007941 */ /* 0x000fea0003800000 */
.L_x_824:
[----:B------:R-:W-:Y:S01]  /*9c40*/  UIMAD UR6, UR19, UR10, URZ ;  /* 0x0000000a130672a4 */ /* 0x000fe2000f8e023f */
[----:B------:R-:W-:Y:S01]  /*9c50*/  IMAD.U32 R5, RZ, RZ, UR10 ;  /* 0x0000000aff057e24 */ /* 0x000fe2000f8e00ff */
[----:B------:R-:W-:Y:S01]  /*9c60*/  USHF.R.S32.HI UR8, URZ, 0x1f, UR57 ;  /* 0x0000001f3f087899 */ /* 0x000fe20008011439 */
[----:B------:R-:W-:Y:S01]  /*9c70*/  BSSY B0, `(.L_x_826) ;  /* 0x0000016000007945 */ /* 0x000fe20003800000 */
[----:B------:R-:W-:Y:S01]  /*9c80*/  UIMAD UR6, UR18, UR11, UR6 ;  /* 0x0000000b120672a4 */ /* 0x000fe2000f8e0206 */
[----:B------:R-:W-:-:S05]  /*9c90*/  IMAD.WIDE.U32 R8, R5, UR18, R8 ;  /* 0x0000001205087c25 */ /* 0x000fca000f8e0008 */
[----:B------:R-:W-:Y:S01]  /*9ca0*/  IMAD.U32 R5, RZ, RZ, UR6 ;  /* 0x00000006ff057e24 */ /* 0x000fe2000f8e00ff */
[----:B--2---:R-:W-:Y:S01]  /*9cb0*/  IADD3 R6, P0, R8, UR5, RZ ;  /* 0x0000000508067c10 */ /* 0x004fe2000ff1e0ff */
        /* <DEDUP_REMOVED lines=17> */
.L_x_827:
[----:B------:R-:W-:Y:S05]  /*9dd0*/  BSYNC B0 ;  /* 0x0000000000007941 */ /* 0x000fea0003800000 */
.L_x_826:
[----:B------:R-:W-:Y:S05]  /*9de0*/  @P1 BRA `(.L_x_819) ;  /* 0x00000000002c1947 */ /* 0x000fea0003800000 */
[----:B------:R-:W-:Y:S01]  /*9df0*/  IADD3 R4, P0, R4, 0x40, RZ ;  /* 0x0000004004047810 */ /* 0x000fe20007f1e0ff */
[----:B------:R-:W-:Y:S01]  /*9e00*/  ULDC.64 UR6, c[0x0][0x3f8] ;  /* 0x0000fe0000067ab9 */ /* 0x000fe20000000a00 */
[----:B------:R-:W-:Y:S02]  /*9e10*/  MOV R6, R8 ;  /* 0x0000000800067202 */ /* 0x000fe40000000f00 */
[----:B------:R-:W-:-:S03]  /*9e20*/  IADD3.X R5, RZ, R0, RZ, P0, !PT ;  /* 0x00000000ff057210 */ /* 0x000fc600007fe4ff */
[----:B------:R-:W-:-:S04]  /*9e30*/  IMAD.WIDE.U32 R6, R4, UR10, R6 ;  /* 0x0000000a04067c25 */ /* 0x000fc8000f8e0006 */
[----:B------:R-:W-:-:S04]  /*9e40*/  IMAD R5, R5, UR10, RZ ;  /* 0x0000000a05057c24 */ /* 0x000fc8000f8e02ff */
[----:B------:R-:W-:Y:S01]  /*9e50*/  IMAD R5, R4, UR11, R5 ;  /* 0x0000000b04057c24 */ /* 0x000fe2000f8e0205 */
[----:B------:R-:W-:-:S04]  /*9e60*/  LEA R4, P0, R6, UR6, 0x1 ;  /* 0x0000000606047c11 */ /* 0x000fc8000f8008ff */
[----:B------:R-:W-:-:S04]  /*9e70*/  IADD3 R5, R5, R7, RZ ;  /* 0x0000000705057210 */ /* 0x000fc80007ffe0ff */
[----:B------:R-:W-:-:S05]  /*9e80*/  LEA.HI.X R5, R6, UR7, R5, 0x1, P0 ;  /* 0x0000000706057c11 */ /* 0x000fca00080f0c05 */
[----:B------:R3:W-:Y:S02]  /*9e90*/  STG.E.128 desc[UR14][R4.64], RZ ;  /* 0x000000ff04007986 */ /* 0x0007e4000c101d0e */
.L_x_819:
[----:B------:R-:W-:Y:S05]  /*9ea0*/  BSYNC B1 ;  /* 0x0000000000017941 */ /* 0x000fea0003800000 */
.L_x_802:
[----:B------:R-:W-:Y:S01]  /*9eb0*/  R2UR UR6, R157 ;  /* 0x000000009d0672ca */ /* 0x000fe200000e0000 */
[----:B------:R-:W-:Y:S02]  /*9ec0*/  ULDC UR5, c[0x0][0xc] ;  /* 0x0000030000057ab9 */ /* 0x000fe40000000800 */
[----:B------:R-:W-:-:S10]  /*9ed0*/  UIADD3 UR36, UR5, UR36, URZ ;  /* 0x0000002405247290 */ /* 0x000fd4000fffe03f */
[----:B------:R-:W-:-:S06]  /*9ee0*/  UISETP.GE.AND UP0, UPT, UR36, UR6, UPT ;  /* 0x000000062400728c */ /* 0x000fcc000bf06270 */
[----:B------:R-:W-:-:S13]  /*9ef0*/  PLOP3.LUT P0, PT, PT, PT, UP0, 0x80, 0x0 ;  /* 0x000000000000781c */ /* 0x000fda0003f0f008 */
[----:B------:R-:W-:Y:S05]  /*9f00*/  @P0 BRA `(.L_x_828) ;  /* 0x0000000000040947 */ /* 0x000fea0003800000 */
[----:B------:R-:W-:Y:S05]  /*9f10*/  BRA `(.L_x_829) ;  /* 0xffffff6c00247947 */ /* 0x000fea000383ffff */
.L_x_828:
[----:B------:R-:W-:Y:S05]  /*9f20*/  EXIT ;  /* 0x000000000000794d */ /* 0x000fea0003800000 */
.L_x_830:
        /* <DEDUP_REMOVED lines=13> */
.L_x_1353:


//--------------------- .text._ZN5flash44flash_bwd_dq_dk_dv_loop_seqk_parallel_kernelI23Flash_bwd_kernel_traitsILi32ELi128ELi128ELi8ELi4ELi4ELi4ELb0ELb0EN7cutlass10bfloat16_tE19Flash_kernel_traitsILi32ELi128ELi128ELi8ES3_EELb0ELb0ELb0ELb0ELb0ELb1ELb1EEEvNS_16Flash_bwd_paramsE --------------------------
	.section	.text._ZN5flash44flash_bwd_dq_dk_dv_loop_seqk_parallel_kernelI23Flash_bwd_kernel_traitsILi32ELi128ELi128ELi8ELi4ELi4ELi4ELb0ELb0EN7cutlass10bfloat16_tE19Flash_kernel_traitsILi32ELi128ELi128ELi8ES3_EELb0ELb0ELb0ELb0ELb0ELb1ELb1EEEvNS_16Flash_bwd_paramsE,"ax",@progbits
	.align	128
        .global         _ZN5flash44flash_bwd_dq_dk_dv_loop_seqk_parallel_kernelI23Flash_bwd_kernel_traitsILi32ELi128ELi128ELi8ELi4ELi4ELi4ELb0ELb0EN7cutlass10bfloat16_tE19Flash_kernel_traitsILi32ELi128ELi128ELi8ES3_EELb0ELb0ELb0ELb0ELb0ELb1ELb1EEEvNS_16Flash_bwd_paramsE
        .type           _ZN5flash44flash_bwd_dq_dk_dv_loop_seqk_parallel_kernelI23Flash_bwd_kernel_traitsILi32ELi128ELi128ELi8ELi4ELi4ELi4ELb0ELb0EN7cutlass10bfloat16_tE19Flash_kernel_traitsILi32ELi128ELi128ELi8ES3_EELb0ELb0ELb0ELb0ELb0ELb1ELb1EEEvNS_16Flash_bwd_paramsE,@function
        .size           _ZN5flash44flash_bwd_dq_dk_dv_loop_seqk_parallel_kernelI23Flash_bwd_kernel_traitsILi32ELi128ELi128ELi8ELi4ELi4ELi4ELb0ELb0EN7cutlass10bfloat16_tE19Flash_kernel_traitsILi32ELi128ELi128ELi8ES3_EELb0ELb0ELb0ELb0ELb0ELb1ELb1EEEvNS_16Flash_bwd_paramsE,(.L_x_1354 - _ZN5flash44flash_bwd_dq_dk_dv_loop_seqk_parallel_kernelI23Flash_bwd_kernel_traitsILi32ELi128ELi128ELi8ELi4ELi4ELi4ELb0ELb0EN7cutlass10bfloat16_tE19Flash_kernel_traitsILi32ELi128ELi128ELi8ES3_EELb0ELb0ELb0ELb0ELb0ELb1ELb1EEEvNS_16Flash_bwd_paramsE)
        .other          _ZN5flash44flash_bwd_dq_dk_dv_loop_seqk_parallel_kernelI23Flash_bwd_kernel_traitsILi32ELi128ELi128ELi8ELi4ELi4ELi4ELb0ELb0EN7cutlass10bfloat16_tE19Flash_kernel_traitsILi32ELi128ELi128ELi8ES3_EELb0ELb0ELb0ELb0ELb0ELb1ELb1EEEvNS_16Flash_bwd_paramsE,@"STO_CUDA_ENTRY STV_DEFAULT"
_ZN5flash44flash_bwd_dq_dk_dv_loop_seqk_parallel_kernelI23Flash_bwd_kernel_traitsILi32ELi128ELi128ELi8ELi4ELi4ELi4ELb0ELb0EN7cutlass10bfloat16_tE19Flash_kernel_traitsILi32ELi128ELi128ELi8ES3_EELb0ELb0ELb0ELb0ELb0ELb1ELb1EEEvNS_16Flash_bwd_paramsE:
.text._ZN5flash44flash_bwd_dq_dk_dv_loop_seqk_parallel_kernelI23Flash_bwd_kernel_traitsILi32ELi128ELi128ELi8ELi4ELi4ELi4ELb0ELb0EN7cutlass10bfloat16_tE19Flash_kernel_traitsILi32ELi128ELi128ELi8ES3_EELb0ELb0ELb0ELb0ELb0ELb1ELb1EEEvNS_16Flash_bwd_paramsE:
        /* <DEDUP_REMOVED lines=14> */
[----:B------:R-:W3:Y:S01]  /*00e0*/  S2UR UR57, SR_CTAID.Z ;  /* 0x00000000003979c3 */ /* 0x000ee20000002700 */
[----:B------:R-:W-:Y:S01]  /*00f0*/  UMOV UR5, 0x400 ;  /* 0x0000040000057882 */ /* 0x000fe20000000000 */
[----:B------:R-:W-:Y:S01]  /*0100*/  IMAD.MOV.U32 R212, RZ, RZ, -0x10 ;  /* 0xfffffff0ffd47424 */ /* 0x000fe200078e00ff */
[----:B------:R-:W-:Y:S01]  /*0110*/  ULDC.64 UR10, c[0x0][0x208] ;  /* 0x00008200000a7ab9 */ /* 0x000fe20000000a00 */
[----:B------:R-:W-:Y:S01]  /*0120*/  IMAD.MOV.U32 R123, RZ, RZ, 0x20 ;  /* 0x00000020ff7b7424 */ /* 0x000fe200078e00ff */
[----:B------:R-:W-:Y:S01]  /*0130*/  UMOV UR60, 0xffffe000 ;  /* 0xffffe000003c7882 */ /* 0x000fe20000000000 */
[----:B------:R-:W-:Y:S02]  /*0140*/  IMAD.MOV.U32 R120, RZ, RZ, 0x40 ;  /* 0x00000040ff787424 */ /* 0x000fe400078e00ff */
[----:B------:R-:W4:Y:S08]  /*0150*/  S2UR UR4, SR_CgaCtaId ;  /* 0x00000000000479c3 */ /* 0x000f300000008800 */
[----:B------:R-:W5:Y:S01]  /*0160*/  S2UR UR45, SR_CTAID.Y ;  /* 0x00000000002d79c3 */ /* 0x000f620000002600 */
[----:B---3--:R-:W-:Y:S01]  /*0170*/  USHF.R.S32.HI UR6, URZ, 0x1f, UR57 ;  /* 0x0000001f3f067899 */ /* 0x008fe20008011439 */
[----:B--2---:R-:W-:Y:S01]  /*0180*/  SHF.R.S32.HI R11, RZ, 0x1f, R21 ;  /* 0x0000001fff0b7819 */ /* 0x004fe20000011415 */
[----:B----4-:R-:W-:-:S03]  /*0190*/  ULEA UR4, UR4, UR5, 0x18 ;  /* 0x0000000504047291 */ /* 0x010fc6000f8ec03f */
        /* <DEDUP_REMOVED lines=118> */
[----:B------:R-:W-:Y:S01]  /*0900*/  USHF.R.S32.HI UR6, URZ, 0x1f, UR45 ;  /* 0x0000001f3f067899 */ /* 0x000fe2000801142d */
[----:B------:R-:W-:Y:S01]  /*0910*/  IMAD.U32 R4, RZ, RZ, UR5 ;  /* 0x00000005ff047e24 */ /* 0x000fe2000f8e00ff */
[----:B------:R-:W-:Y:S01]  /*0920*/  USHF.R.S32.HI UR5, URZ, 0x1f, UR57 ;  /* 0x0000001f3f057899 */ /* 0x000fe20008011439 */
[----:B------:R-:W-:Y:S01]  /*0930*/  SHF.R.U32.HI R8, RZ, 0x3, R0 ;  /* 0x00000003ff087819 */ /* 0x000fe20000011600 */
[----:B------:R-:W-:Y:S01]  /*0940*/  IMAD.IADD R119, R12, 0x1, R119 ;  /* 0x000000010c777824 */ /* 0x000fe200078e0277 */
[----:B------:R-:W-:Y:S01]  /*0950*/  LEA R216, R19, UR4, 0x1 ;  /* 0x0000000413d87c11 */ /* 0x000fe2000f8e08ff */
[----:B------:R-:W-:Y:S01]  /*0960*/  IMAD.U32 R4, RZ, RZ, UR6 ;  /* 0x00000006ff047e24 */ /* 0x000fe2000f8e00ff */
[----:B------:R-:W-:Y:S01]  /*0970*/  LOP3.LUT R8, R8, R0, R7, 0x1e, !PT ;  /* 0x0000000008087212 */ /* 0x000fe200078e1e07 */
[----:B------:R-:W-:Y:S01]  /*0980*/  IMAD.SHL.U32 R0, R17, 0x20, RZ ;  /* 0x0000002011007824 */ /* 0x000fe200078e00ff */
[----:B------:R-:W-:Y:S01]  /*0990*/  SEL R212, R212, 0x10, !P6 ;  /* 0x00000010d4d47807 */ /* 0x000fe20007000000 */
[----:B------:R-:W-:Y:S01]  /*09a0*/  VIADD R211, R216, 0x40 ;  /* 0x00000040d8d37836 */ /* 0x000fe20000000000 */
[----:B------:R-:W-:Y:S01]  /*09b0*/  SEL R213, R123, 0xffffffe0, !P5 ;  /* 0xffffffe07bd57807 */ /* 0x000fe20006800000 */
[----:B------:R-:W-:Y:S01]  /*09c0*/  IMAD.IADD R8, R8, 0x1, R10 ;  /* 0x0000000108087824 */ /* 0x000fe200078e020a */
[----:B------:R-:W-:Y:S01]  /*09d0*/  SEL R120, R120, 0xffffffc0, !P2 ;  /* 0xffffffc078787807 */ /* 0x000fe20005000000 */
[----:B------:R-:W-:Y:S01]  /*09e0*/  IMAD R129, R129, 0x200, R0 ;  /* 0x0000020081817824 */ /* 0x000fe200078e0200 */
[----:B------:R-:W-:Y:S01]  /*09f0*/  SEL R117, R123, 0xffffffe0, !P0 ;  /* 0xffffffe07b757807 */ /* 0x000fe20004000000 */
[C---:B-1----:R-:W-:Y:S01]  /*0a00*/  IMAD.SHL.U32 R2, R15.reuse, 0x40, RZ ;  /* 0x000000400f027824 */ /* 0x042fe200078e00ff */
[----:B------:R-:W-:Y:S01]  /*0a10*/  LEA R116, R116, UR4, 0x1 ;  /* 0x0000000474747c11 */ /* 0x000fe2000f8e08ff */
[C---:B------:R-:W-:Y:S01]  /*0a20*/  @P4 VIADD R211, R216.reuse, 0xffffffc0 ;  /* 0xffffffc0d8d34836 */ /* 0x040fe20000000000 */
[----:B------:R-:W-:Y:S01]  /*0a30*/  LOP3.LUT P0, RZ, R15, 0x2, RZ, 0xc0, !PT ;  /* 0x000000020fff7812 */ /* 0x000fe2000780c0ff */
[----:B------:R-:W-:Y:S01]  /*0a40*/  IMAD.IADD R217, R216, 0x1, R212 ;  /* 0x00000001d8d97824 */ /* 0x000fe200078e02d4 */
[----:B------:R-:W-:Y:S01]  /*0a50*/  LOP3.LUT R2, R2, 0xc0, RZ, 0xc0, !PT ;  /* 0x000000c002027812 */ /* 0x000fe200078ec0ff */
[----:B------:R-:W-:Y:S01]  /*0a60*/  IMAD.IADD R212, R212, 0x1, R211 ;  /* 0x00000001d4d47824 */ /* 0x000fe200078e02d3 */
[----:B------:R-:W-:Y:S01]  /*0a70*/  SEL R123, R123, 0xffffffe0, !P0 ;  /* 0xffffffe07b7b7807 */ /* 0x000fe20004000000 */
[--C-:B------:R-:W-:Y:S01]  /*0a80*/  IMAD.IADD R218, R216, 0x1, R213.reuse ;  /* 0x00000001d8da7824 */ /* 0x100fe200078e02d5 */
[----:B------:R-:W-:Y:S01]  /*0a90*/  SHF.R.U32.HI R5, RZ, 0x3, R2 ;  /* 0x00000003ff057819 */ /* 0x000fe20000011602 */
[----:B------:R-:W-:-:S02]  /*0aa0*/  IMAD.IADD R215, R217, 0x1, R213 ;  /* 0x00000001d9d77824 */ /* 0x000fc400078e02d5 */
[----:B------:R-:W-:Y:S01]  /*0ab0*/  IMAD.IADD R214, R213, 0x1, R211 ;  /* 0x00000001d5d67824 */ /* 0x000fe200078e02d3 */
[----:B------:R-:W-:Y:S01]  /*0ac0*/  LOP3.LUT R6, R5, R2, R6, 0x1e, !PT ;  /* 0x0000000205067212 */ /* 0x000fe200078e1e06 */
        /* <DEDUP_REMOVED lines=23> */
.L_x_859:
        /* <DEDUP_REMOVED lines=67> */
.L_x_831:
        /* <DEDUP_REMOVED lines=63> */
[----:B------:R-:W-:Y:S01]  /*1460*/  ULDC UR37, c[0x0][0x2c4] ;  /* 0x0000b10000257ab9 */ /* 0x000fe20000000800 */
[----:B------:R-:W-:Y:S02]  /*1470*/  @UP1 UIADD3 UR22, UR15, UR21, URZ ;  /* 0x000000150f161290 */ /* 0x000fe4000fffe03f */
[----:B------:R-:W-:Y:S01]  /*1480*/  IMAD.HI.U32 R4, R5, R0, R4 ;  /* 0x0000000005047227 */ /* 0x000fe200078e0004 */
[----:B------:R-:W-:Y:S01]  /*1490*/  MOV R0, R3 ;  /* 0x0000000300007202 */ /* 0x000fe20000000f00 */
[----:B------:R-:W-:Y:S01]  /*14a0*/  UIMAD.WIDE.U32 UR14, UR8, UR12, URZ ;  /* 0x0000000c080e72a5 */ /* 0x000fe2000f8e003f */
[----:B------:R-:W-:Y:S01]  /*14b0*/  @UP0 UMOV UR47, UR16 ;  /* 0x00000010002f0c82 */ /* 0x000fe20008000000 */
[----:B------:R-:W-:-:S02]  /*14c0*/  UIMAD UR5, UR8, UR5, UR7 ;  /* 0x00000005080572a4 */ /* 0x000fc4000f8e0207 */
        /* <DEDUP_REMOVED lines=14> */
[----:B------:R-:W-:Y:S02]  /*15b0*/  @UP3 UIMAD UR17, UR57, UR17, UR5 ;  /* 0x00000011391132a4 */ /* 0x000fe4000f8e0205 */
[----:B------:R-:W-:Y:S02]  /*15c0*/  USHF.R.S32.HI UR16, URZ, 0x1f, UR14 ;  /* 0x0000001f3f107899 */ /* 0x000fe4000801140e */
[----:B------:R-:W-:-:S02]  /*15d0*/  UIADD3 UR5, UP2, UR14, UR29, URZ ;  /* 0x0000001d0e057290 */ /* 0x000fc4000ff5e03f */
[----:B------:R-:W-:Y:S01]  /*15e0*/  @!P1 IMAD.IADD R0, R0, 0x1, -R7 ;  /* 0x0000000100009824 */ /* 0x000fe200078e0a07 */
[----:B------:R-:W-:Y:S01]  /*15f0*/  @!UP3 UIMAD UR12, UR45, UR61, UR57 ;  /* 0x0000003d2d0cb2a4 */ /* 0x000fe2000f8e0239 */
[----:B------:R-:W-:Y:S01]  /*1600*/  @!P1 IADD3 R6, R6, 0x1, RZ ;  /* 0x0000000106069810 */ /* 0x000fe20007ffe0ff */
[----:B------:R-:W-:Y:S01]  /*1610*/  UIADD3.X UR15, UR16, UR19, URZ, UP2, !UPT ;  /* 0x00000013100f7290 */ /* 0x000fe200097fe43f */
[----:B------:R-:W-:Y:S01]  /*1620*/  PLOP3.LUT P1, PT, PT, PT, UP0, 0x80, 0x0 ;  /* 0x000000000000781c */ /* 0x000fe20003f2f008 */
[----:B------:R-:W-:Y:S01]  /*1630*/  UIMAD UR7, UR9, UR5, URZ ;  /* 0x00000005090772a4 */ /* 0x000fe2000f8e023f */
[----:B------:R-:W-:Y:S01]  /*1640*/  ISETP.GE.U32.AND P0, PT, R0, R7, PT ;  /* 0x000000070000720c */ /* 0x000fe20003f06070 */
[----:B------:R-:W-:Y:S01]  /*1650*/  @UP0 UIADD3 UR27, UR32, UR34, URZ ;  /* 0x00000022201b0290 */ /* 0x000fe2000fffe03f */
[----:B------:R-:W-:Y:S01]  /*1660*/  LOP3.LUT R0, R8, UR57, RZ, 0x3c, !PT ;  /* 0x0000003908007c12 */ /* 0x000fe2000f8e3cff */
[----:B------:R-:W-:Y:S01]  /*1670*/  @!UP3 UIMAD UR17, UR12, UR37, URZ ;  /* 0x000000250c11b2a4 */ /* 0x000fe2000f8e023f */
[----:B------:R-:W-:-:S02]  /*1680*/  @UP0 ULDC.64 UR20, c[0x0][0x250] ;  /* 0x0000940000140ab9 */ /* 0x000fc40000000a00 */
[----:B------:R-:W-:Y:S01]  /*1690*/  ISETP.GE.AND P2, PT, R0, RZ, PT ;  /* 0x000000ff0000720c */ /* 0x000fe20003f46270 */
[----:B------:R-:W-:Y:S02]  /*16a0*/  UIMAD.WIDE.U32 UR36, UR8, UR5, URZ ;  /* 0x00000005082472a5 */ /* 0x000fe4000f8e003f */
[----:B------:R-:W-:Y:S02]  /*16b0*/  UIMAD UR12, UR9, UR18, URZ ;  /* 0x00000012090c72a4 */ /* 0x000fe4000f8e023f */
[----:B------:R-:W-:Y:S02]  /*16c0*/  UIMAD UR5, UR8, UR15, UR7 ;  /* 0x0000000f080572a4 */ /* 0x000fe4000f8e0207 */
[----:B------:R-:W-:Y:S01]  /*16d0*/  @UP0 UIMAD.WIDE.U32 UR8, UR27, UR20, URZ ;  /* 0x000000141b0802a5 */ /* 0x000fe2000f8e003f */
[----:B------:R-:W-:Y:S01]  /*16e0*/  @P0 VIADD R6, R6, 0x1 ;  /* 0x0000000106060836 */ /* 0x000fe20000000000 */
[----:B------:R-:W-:Y:S01]  /*16f0*/  UIMAD UR51, UR57, UR43, URZ ;  /* 0x0000002b393372a4 */ /* 0x000fe2000f8e023f */
[----:B------:R-:W-:Y:S01]  /*1700*/  PLOP3.LUT P0, PT, PT, PT, UP3, 0x80, 0x0 ;  /* 0x000000000000781c */ /* 0x000fe20003f0f038 */
[----:B------:R-:W-:-:S02]  /*1710*/  @UP0 UIMAD UR7, UR27, UR21, URZ ;  /* 0x000000151b0702a4 */ /* 0x000fc4000f8e023f */
[----:B------:R-:W-:Y:S01]  /*1720*/  USEL UR52, UR42, URZ, UP5 ;  /* 0x0000003f2a347287 */ /* 0x000fe2000a800000 */
[----:B------:R-:W-:Y:S01]  /*1730*/  @!P2 IADD3 R6, -R6, RZ, RZ ;  /* 0x000000ff0606a210 */ /* 0x000fe20007ffe1ff */
[----:B------:R-:W-:Y:S01]  /*1740*/  USHF.R.S32.HI UR50, URZ, 0x1f, UR23 ;  /* 0x0000001f3f327899 */ /* 0x000fe20008011417 */
[----:B------:R-:W-:Y:S01]  /*1750*/  @!P3 LOP3.LUT R6, RZ, R8, RZ, 0x33, !PT ;  /* 0x00000008ff06b212 */ /* 0x000fe200078e33ff */
[----:B------:R-:W-:Y:S02]  /*1760*/  @!UP1 UIADD3 UR48, UR31, UR28, URZ ;  /* 0x0000001c1f309290 */ /* 0x000fe4000fffe03f */
[----:B------:R-:W-:Y:S02]  /*1770*/  @UP1 UIADD3 UR46, UR13, UR12, URZ ;  /* 0x0000000c0d2e1290 */ /* 0x000fe4000fffe03f */
[----:B------:R-:W-:Y:S02]  /*1780*/  USHF.R.S32.HI UR54, URZ, 0x1f, UR51 ;  /* 0x0000001f3f367899 */ /* 0x000fe40008011433 */
[----:B------:R-:W-:-:S02]  /*1790*/  USEL UR53, UR26, URZ, UP5 ;  /* 0x0000003f1a357287 */ /* 0x000fc4000a800000 */
        /* <DEDUP_REMOVED lines=16> */
.L_x_833:
        /* <DEDUP_REMOVED lines=13> */
.L_x_834:
        /* <DEDUP_REMOVED lines=11> */
.L_x_835:
[----:B------:R-:W-:-:S04]  /*1a20*/  UIMAD UR5, UR45, UR61, UR57 ;  /* 0x0000003d2d0572a4 */ /* 0x000fc8000f8e0239 */
[----:B------:R-:W-:-:S12]  /*1a30*/  UIMAD UR5, UR5, UR59, URZ ;  /* 0x0000003b050572a4 */ /* 0x000fd8000f8e023f */
.L_x_836:
[----:B------:R-:W1:Y:S01]  /*1a40*/  S2R R5, SR_TID.X ;  /* 0x0000000000057919 */ /* 0x000e620000002100 */
[----:B------:R-:W2:Y:S01]  /*1a50*/  LDC.64 R12, c[0x0][0x420] ;  /* 0x00010800ff0c7b82 */ /* 0x000ea20000000a00 */
[----:B------:R-:W-:Y:S01]  /*1a60*/  USHF.R.S32.HI UR28, URZ, 0x1f, UR57 ;  /* 0x0000001f3f1c7899 */ /* 0x000fe20008011439 */
[----:B------:R-:W-:Y:S01]  /*1a70*/  BSSY B1, `(.L_x_832) ;  /* 0x0000828000017945 */ /* 0x000fe20003800000 */
[----:B------:R-:W-:Y:S01]  /*1a80*/  ULDC.64 UR8, c[0x0][0x428] ;  /* 0x00010a0000087ab9 */ /* 0x000fe20000000a00 */
[----:B------:R-:W-:Y:S02]  /*1a90*/  UIADD3 UR18, UR14, UR5, URZ ;  /* 0x000000050e127290 */ /* 0x000fe4000fffe03f */
[----:B------:R-:W-:Y:S01]  /*1aa0*/  UIMAD UR5, UR28, UR8, URZ ;  /* 0x000000081c0572a4 */ /* 0x000fe2000f8e023f */
[----:B------:R-:W-:Y:S01]  /*1ab0*/  ULDC UR7, c[0x0][0x2dc] ;  /* 0x0000b70000077ab9 */ /* 0x000fe20000000800 */
[----:B------:R-:W-:Y:S02]  /*1ac0*/  UIADD3 UR13, UR14, UR17, URZ ;  /* 0x000000110e0d7290 */ /* 0x000fe4000fffe03f */
[----:B------:R-:W-:-:S02]  /*1ad0*/  UIMAD UR17, UR7, UR61, URZ ;  /* 0x0000003d071172a4 */ /* 0x000fc4000f8e023f */
[----:B------:R-:W-:Y:S02]  /*1ae0*/  UIMAD UR7, UR57, UR9, UR5 ;  /* 0x00000009390772a4 */ /* 0x000fe4000f8e0205 */
[----:B------:R-:W-:Y:S01]  /*1af0*/  UISETP.GE.AND UP4, UPT, UR35, 0x1, UPT ;  /* 0x000000012300788c */ /* 0x000fe2000bf86270 */
[----:B------:R-:W-:Y:S01]  /*1b00*/  ULDC.64 UR30, c[0x0][0x3e0] ;  /* 0x0000f800001e7ab9 */ /* 0x000fe20000000a00 */
[----:B------:R-:W-:Y:S01]  /*1b10*/  ULDC.64 UR26, c[0x0][0x2b0] ;  /* 0x0000ac00001a7ab9 */ /* 0x000fe20000000a00 */
[----:B------:R-:W-:Y:S01]  /*1b20*/  ULDC.64 UR40, c[0x0][0x478] ;  /* 0x00011e0000287ab9 */ /* 0x000fe20000000a00 */
        /* <DEDUP_REMOVED lines=13> */
[--C-:B------:R-:W-:Y:S02]  /*1c00*/  SHF.R.S32.HI R5, RZ, 0x1f, R4.reuse ;  /* 0x0000001fff057819 */ /* 0x100fe40000011404 */
[----:B------:R-:W-:Y:S01]  /*1c10*/  IADD3 R8, P0, R4, UR12, RZ ;  /* 0x0000000c04087c10 */ /* 0x000fe2000ff1e0ff */
[----:B------:R-:W-:Y:S01]  /*1c20*/  IMAD R15, R7, UR38, RZ ;  /* 0x00000026070f7c24 */ /* 0x000fe2000f8e02ff */
[----:B------:R-:W-:Y:S01]  /*1c30*/  ULEA.HI.SX32 UR12, UR44, 0xffffffff, 0x19 ;  /* 0xffffffff2c0c7891 */ /* 0x000fe2000f8fca3f */
[----:B------:R-:W-:Y:S01]  /*1c40*/  IMAD.WIDE.U32 R10, R0, UR38, R4 ;  /* 0x00000026000a7c25 */ /* 0x000fe2000f8e0004 */
[----:B------:R-:W-:-:S03]  /*1c50*/  IADD3.X R9, R5, UR48, RZ, P0, !PT ;  /* 0x0000003005097c10 */ /* 0x000fc600087fe4ff */
[----:B--2---:R-:W-:Y:S01]  /*1c60*/  IMAD R7, R12, UR16, RZ ;  /* 0x000000100c077c24 */ /* 0x004fe2000f8e02ff */
[----:B------:R-:W-:Y:S01]  /*1c70*/  IADD3 R10, P0, R10, UR56, RZ ;  /* 0x000000380a0a7c10 */ /* 0x000fe2000ff1e0ff */
[----:B------:R-:W-:Y:S02]  /*1c80*/  IMAD R0, R0, UR39, R15 ;  /* 0x0000002700007c24 */ /* 0x000fe4000f8e020f */
[----:B------:R-:W-:Y:S02]  /*1c90*/  IMAD R7, R13, UR14, R7 ;  /* 0x0000000e0d077c24 */ /* 0x000fe4000f8e0207 */
[----:B------:R-:W-:Y:S01]  /*1ca0*/  IMAD.WIDE.U32 R8, R12, UR14, R8 ;  /* 0x0000000e0c087c25 */ /* 0x000fe2000f8e0008 */
[----:B------:R-:W-:Y:S01]  /*1cb0*/  IADD3.X R11, R11, UR22, R0, P0, !PT ;  /* 0x000000160b0b7c10 */ /* 0x000fe200087fe400 */
[----:B------:R-:W-:Y:S02]  /*1cc0*/  USHF.L.U32 UR22, UR17, 0x7, URZ ;  /* 0x0000000711167899 */ /* 0x000fe4000800063f */
[----:B------:R-:W-:Y:S01]  /*1cd0*/  IMAD.U32 R0, RZ, RZ, UR8 ;  /* 0x00000008ff007e24 */ /* 0x000fe2000f8e00ff */
[----:B------:R-:W-:Y:S01]  /*1ce0*/  ULDC.64 UR8, c[0x0][0x258] ;  /* 0x0000960000087ab9 */ /* 0x000fe20000000a00 */
[----:B------:R-:W-:Y:S01]  /*1cf0*/  IMAD.IADD R9, R9, 0x1, R7 ;  /* 0x0000000109097824 */ /* 0x000fe200078e0207 */
[----:B------:R-:W-:Y:S01]  /*1d00*/  UIMAD UR5, UR28, UR8, URZ ;  /* 0x000000081c0572a4 */ /* 0x000fe2000f8e023f */
[----:B------:R-:W-:Y:S01]  /*1d10*/  SHF.R.S32.HI R7, RZ, 0x5, R14 ;  /* 0x00000005ff077819 */ /* 0x000fe2000001140e */
[----:B------:R-:W-:Y:S01]  /*1d20*/  ULDC.64 UR14, c[0x0][0x210] ;  /* 0x00008400000e7ab9 */ /* 0x000fe20000000a00 */
[----:B------:R-:W-:Y:S01]  /*1d30*/  IMAD.WIDE.U32 R8, R0, UR57, R8 ;  /* 0x0000003900087c25 */ /* 0x000fe2000f8e0008 */
[----:B------:R-:W-:-:S02]  /*1d40*/  UIMAD UR9, UR57, UR9, UR5 ;  /* 0x00000009390972a4 */ /* 0x000fc4000f8e0205 */
[----:B------:R-:W-:Y:S01]  /*1d50*/  UIADD3 UR5, UP3, UP2, UR36, UR22, UR51 ;  /* 0x0000001624057290 */ /* 0x000fe2000fa7e033 */
[----:B------:R-:W-:Y:S01]  /*1d60*/  IMAD.U32 R0, RZ, RZ, UR8 ;  /* 0x00000008ff007e24 */ /* 0x000fe2000f8e00ff */
[----:B------:R-:W-:Y:S01]  /*1d70*/  ULDC.64 UR28, c[0x0][0x400] ;  /* 0x00010000001c7ab9 */ /* 0x000fe20000000a00 */
[----:B------:R-:W-:Y:S01]  /*1d80*/  VIADD R9, R9, UR7 ;  /* 0x0000000709097c36 */ /* 0x000fe20008000000 */
[----:B------:R-:W-:Y:S01]  /*1d90*/  USHF.R.S32.HI UR7, URZ, 0x1f, UR22 ;  /* 0x0000001f3f077899 */ /* 0x000fe20008011416 */
[----:B------:R-:W-:Y:S01]  /*1da0*/  IMAD.WIDE.U32 R10, R0, UR57, R10 ;  /* 0x00000039000a7c25 */ /* 0x000fe2000f8e000a */
[----:B------:R-:W-:Y:S02]  /*1db0*/  UIADD3 UR8, UP1, UP0, UR53, UR5, UR55 ;  /* 0x0000000535087290 */ /* 0x000fe4000f83e037 */
[----:B------:R-:W-:Y:S01]  /*1dc0*/  UIADD3.X UR5, UR19, UR7, UR54, UP3, UP2 ;  /* 0x0000000713057290 */ /* 0x000fe20009fe4436 */
[----:B------:R-:W-:Y:S01]  /*1dd0*/  VIADD R15, R11, UR9 ;  /* 0x000000090b0f7c36 */ /* 0x000fe20008000000 */
[----:B------:R-:W-:Y:S01]  /*1de0*/  LEA R14, P0, R10, UR14, 0x1 ;  /* 0x0000000e0a0e7c11 */ /* 0x000fe2000f8008ff */
[----:B------:R-:W-:Y:S01]  /*1df0*/  IMAD R7, R7, UR17, R16 ;  /* 0x0000001107077c24 */ /* 0x000fe2000f8e0210 */
[----:B------:R-:W-:Y:S01]  /*1e00*/  UIADD3.X UR5, UR52, UR5, UR46, UP1, UP0 ;  /* 0x0000000534057290 */ /* 0x000fe20008fe042e */
[-C--:B------:R-:W-:Y:S01]  /*1e10*/  IMAD R0, R18, R12.reuse, RZ ;  /* 0x0000000c12007224 */ /* 0x080fe200078e02ff */
[----:B------:R-:W-:Y:S01]  /*1e20*/  LEA.HI.X R15, R10, UR15, R15, 0x1, P0 ;  /* 0x0000000f0a0f7c11 */ /* 0x000fe200080f0c0f */
[----:B------:R-:W-:Y:S01]  /*1e30*/  IMAD.WIDE.U32 R8, R3, R12, R8 ;  /* 0x0000000c03087225 */ /* 0x000fe200078e0008 */
[----:B------:R-:W-:Y:S01]  /*1e40*/  PLOP3.LUT P0, PT, PT, PT, UP4, 0x80, 0x0 ;  /* 0x000000000000781c */ /* 0x000fe20003f0f048 */
[----:B------:R-:W-:-:S02]  /*1e50*/  UIMAD.WIDE UR18, UR18, 0x4, UR40 ;  /* 0x00000004121278a5 */ /* 0x000fc4000f8e0228 */
[----:B------:R-:W-:Y:S01]  /*1e60*/  IMAD R11, R3, R13, R0 ;  /* 0x0000000d030b7224 */ /* 0x000fe200078e0200 */
[----:B------:R-:W-:Y:S02]  /*1e70*/  IADD3 R0, P2, R7, UR8, RZ ;  /* 0x0000000807007c10 */ /* 0x000fe4000ff5e0ff */
[----:B------:R-:W-:Y:S01]  /*1e80*/  LEA R10, P3, R8, UR30, 0x1 ;  /* 0x0000001e080a7c11 */ /* 0x000fe2000f8608ff */
[----:B------:R-:W-:Y:S01]  /*1e90*/  IMAD.IADD R9, R9, 0x1, R11 ;  /* 0x0000000109097824 */ /* 0x000fe200078e020b */
[----:B------:R-:W-:Y:S02]  /*1ea0*/  LEA R29, P1, R0, UR28, 0x2 ;  /* 0x0000001c001d7c11 */ /* 0x000fe4000f8210ff */
[----:B------:R-:W-:Y:S02]  /*1eb0*/  LEA.HI.X.SX32 R7, R7, UR5, 0x1, P2 ;  /* 0x0000000507077c11 */ /* 0x000fe400090f0eff */
[----:B------:R-:W-:Y:S02]  /*1ec0*/  LEA.HI.X R11, R8, UR31, R9, 0x1, P3 ;  /* 0x0000001f080b7c11 */ /* 0x000fe400098f0c09 */
[----:B------:R-:W-:Y:S01]  /*1ed0*/  LEA.HI.X R28, R0, UR29, R7, 0x2, P1 ;  /* 0x0000001d001c7c11 */ /* 0x000fe200088f1407 */
[----:B------:R-:W-:Y:S06]  /*1ee0*/  @!P0 BRA `(.L_x_837) ;  /* 0x0000007400648947 */ /* 0x000fec0003800000 */
[----:B------:R-:W2:Y:S04]  /*1ef0*/  LDL R30, [R1+0x34] ;  /* 0x00003400011e7983 */ /* 0x000ea80000100800 */
[----:B------:R-:W3:Y:S01]  /*1f00*/  LDL R19, [R1+0x2c] ;  /* 0x00002c0001137983 */ /* 0x000ee20000100800 */
[----:B------:R-:W-:Y:S01]  /*1f10*/  UMOV UR8, UR12 ;  /* 0x0000000c00087c82 */ /* 0x000fe20008000000 */
[----:B------:R-:W-:Y:S01]  /*1f20*/  UIMAD UR16, UR33, -0x80, UR6 ;  /* 0xffffff80211078a4 */ /* 0x000fe2000f8e0206 */
[----:B------:R-:W-:Y:S01]  /*1f30*/  VIADD R7, R3, 0x40 ;  /* 0x0000004003077836 */ /* 0x000fe20000000000 */
[----:B------:R-:W-:Y:S02]  /*1f40*/  UIMAD UR5, UR8, -0x80, UR35 ;  /* 0xffffff80080578a4 */ /* 0x000fe4000f8e0223 */
[----:B------:R-:W-:Y:S01]  /*1f50*/  UIMAD UR7, UR50, UR24, URZ ;  /* 0x00000018320772a4 */ /* 0x000fe2000f8e023f */
[----:B------:R-:W-:Y:S01]  /*1f60*/  IMAD.U32 R8, RZ, RZ, UR24 ;  /* 0x00000018ff087e24 */ /* 0x000fe2000f8e00ff */
[C---:B------:R-:W-:Y:S01]  /*1f70*/  ISETP.GE.AND P1, PT, R7.reuse, UR16, PT ;  /* 0x0000001007007c0c */ /* 0x040fe2000bf26270 */
[----:B------:R-:W-:Y:S01]  /*1f80*/  IMAD.U32 R0, RZ, RZ, UR20 ;  /* 0x00000014ff007e24 */ /* 0x000fe2000f8e00ff */
[----:B------:R-:W-:Y:S01]  /*1f90*/  ISETP.GE.AND P3, PT, R7, UR5, PT ;  /* 0x0000000507007c0c */ /* 0x000fe2000bf66270 */
[----:B------:R-:W-:Y:S01]  /*1fa0*/  UIMAD UR9, UR23, UR25, UR7 ;  /* 0x00000019170972a4 */ /* 0x000fe2000f8e0207 */
[--C-:B------:R-:W-:Y:S01]  /*1fb0*/  IMAD.WIDE.U32 R8, R8, UR23, R4.reuse ;  /* 0x0000001708087c25 */ /* 0x100fe2000f8e0004 */
[----:B------:R-:W-:Y:S01]  /*1fc0*/  ULDC.64 UR14, c[0x0][0x260] ;  /* 0x00009800000e7ab9 */ /* 0x000fe20000000a00 */
[----:B------:R-:W-:Y:S01]  /*1fd0*/  ULDC.64 UR12, c[0x0][0x268] ;  /* 0x00009a00000c7ab9 */ /* 0x000fe20000000a00 */
[----:B------:R-:W-:Y:S01]  /*1fe0*/  IADD3 R8, P0, R8, UR47, RZ ;  /* 0x0000002f08087c10 */ /* 0x000fe2000ff1e0ff */
[----:B------:R-:W-:-:S04]  /*1ff0*/  IMAD.WIDE.U32 R4, R0, UR23, R4 ;  /* 0x0000001700047c25 */ /* 0x000fc8000f8e0004 */
[----:B------:R-:W-:Y:S02]  /*2000*/  IMAD.SHL.U32 R16, R13, 0x80, RZ ;  /* 0x000000800d107824 */ /* 0x000fe400078e00ff */
[----:B------:R-:W-:Y:S01]  /*2010*/  IMAD.MOV.U32 R232, RZ, RZ, R10 ;  /* 0x000000ffffe87224 */ /* 0x000fe200078e000a */
[----:B------:R-:W-:Y:S01]  /*2020*/  ISETP.GE.AND P4, PT, R3, UR5, PT ;  /* 0x0000000503007c0c */ /* 0x000fe2000bf86270 */
[----:B------:R-:W-:Y:S01]  /*2030*/  IMAD.WIDE.U32 R12, R12, 0x80, RZ ;  /* 0x000000800c0c7825 */ /* 0x000fe200078e00ff */
[----:B------:R-:W-:Y:S01]  /*2040*/  UIMAD UR7, UR50, UR20, URZ ;  /* 0x00000014320772a4 */ /* 0x000fe2000f8e023f */
[----:B------:R-:W1:Y:S02]  /*2050*/  @!P1 LDC.64 R24, c[0x0][0x218] ;  /* 0x00008600ff189b82 */ /* 0x000e640000000a00 */
[----:B------:R-:W-:Y:S01]  /*2060*/  IMAD.MOV.U32 R233, RZ, RZ, R11 ;  /* 0x000000ffffe97224 */ /* 0x000fe200078e000b */
[----:B------:R-:W-:Y:S01]  /*2070*/  @!P3 IADD3 R10, P2, R232, R12, RZ ;  /* 0x0000000ce80ab210 */ /* 0x000fe20007f5e0ff */
[----:B------:R-:W-:-:S03]  /*2080*/  UIMAD UR7, UR23, UR21, UR7 ;  /* 0x00000015170772a4 */ /* 0x000fc6000f8e0207 */
[----:B------:R-:W-:Y:S02]  /*2090*/  @!P3 IADD3.X R11, R233, R13, R16, P2, !PT ;  /* 0x0000000de90bb210 */ /* 0x000fe400017fe410 */
[----:B------:R-:W-:Y:S01]  /*20a0*/  IADD3 R4, P2, R4, UR42, RZ ;  /* 0x0000002a04047c10 */ /* 0x000fe2000ff5e0ff */
[----:B------:R-:W-:Y:S02]  /*20b0*/  IMAD.MOV.U32 R230, RZ, RZ, R14 ;  /* 0x000000ffffe67224 */ /* 0x000fe400078e000e */
[----:B------:R-:W-:Y:S02]  /*20c0*/  IMAD.MOV.U32 R231, RZ, RZ, R15 ;  /* 0x000000ffffe77224 */ /* 0x000fe400078e000f */
[----:B------:R-:W-:Y:S02]  /*20d0*/  IMAD.MOV.U32 R32, RZ, RZ, 0x7f800000 ;  /* 0x7f800000ff207424 */ /* 0x000fe400078e00ff */
[----:B--2---:R-:W-:-:S05]  /*20e0*/  VIADD R7, R30, 0x8 ;  /* 0x000000081e077836 */ /* 0x004fca0000000000 */
[----:B------:R-:W-:Y:S01]  /*20f0*/  ISETP.GE.AND P6, PT, R7, UR5, PT ;  /* 0x0000000507007c0c */ /* 0x000fe2000bfc6270 */
[----:B------:R-:W-:-:S05]  /*2100*/  IMAD.U32 R7, RZ, RZ, UR9 ;  /* 0x00000009ff077e24 */ /* 0x000fca000f8e00ff */
[----:B------:R-:W-:Y:S02]  /*2110*/  IADD3.X R9, R9, UR49, R7, P0, !PT ;  /* 0x0000003109097c10 */ /* 0x000fe400087fe407 */
[----:B------:R-:W-:Y:S01]  /*2120*/  PLOP3.LUT P0, PT, PT, PT, UP5, 0x80, 0x0 ;  /* 0x000000000000781c */ /* 0x000fe20003f0f058 */
[----:B------:R-:W-:-:S05]  /*2130*/  VIADD R0, R30, 0x40 ;  /* 0x000000401e007836 */ /* 0x000fca0000000000 */
[----:B------:R-:W-:Y:S01]  /*2140*/  ISETP.GE.AND P5, PT, R0, UR5, PT ;  /* 0x0000000500007c0c */ /* 0x000fe2000bfa6270 */
[----:B------:R-:W-:-:S04]  /*2150*/  IMAD R0, R17, UR14, RZ ;  /* 0x0000000e11007c24 */ /* 0x000fc8000f8e02ff */
[C---:B------:R-:W-:Y:S01]  /*2160*/  IMAD R13, R6.reuse, UR15, R0 ;  /* 0x0000000f060d7c24 */ /* 0x040fe2000f8e0200 */
[----:B---3--:R-:W-:Y:S01]  /*2170*/  LEA R0, R19, UR4, 0x1 ;  /* 0x0000000413007c11 */ /* 0x008fe2000f8e08ff */
[----:B------:R-:W-:Y:S01]  /*2180*/  @P0 BAR.SYNC.DEFER_BLOCKING 0x0 ;  /* 0x0000000000000b1d */ /* 0x000fe20000010000 */
[----:B------:R-:W-:Y:S02]  /*2190*/  IMAD.U32 R7, RZ, RZ, UR7 ;  /* 0x00000007ff077e24 */ /* 0x000fe4000f8e00ff */
[----:B------:R-:W-:-:S03]  /*21a0*/  IMAD.WIDE.U32 R8, R6, UR14, R8 ;  /* 0x0000000e06087c25 */ /* 0x000fc6000f8e0008 */
[----:B------:R-:W-:Y:S01]  /*21b0*/  IADD3.X R5, R5, UR43, R7, P2, !PT ;  /* 0x0000002b05057c10 */ /* 0x000fe200097fe407 */
[----:B------:R-:W-:Y:S01]  /*21c0*/  IMAD R7, R17, UR12, RZ ;  /* 0x0000000c11077c24 */ /* 0x000fe2000f8e02ff */
[----:B------:R-:W-:Y:S01]  /*21d0*/  ISETP.GE.AND P2, PT, R3, UR16, PT ;  /* 0x0000001003007c0c */ /* 0x000fe2000bf46270 */
[----:B------:R-:W-:Y:S02]  /*21e0*/  USHF.L.U32 UR9, UR39, 0x7, URZ ;  /* 0x0000000727097899 */ /* 0x000fe4000800063f */
[C---:B------:R-:W-:Y:S01]  /*21f0*/  IMAD R12, R6.reuse, UR13, R7 ;  /* 0x0000000d060c7c24 */ /* 0x040fe2000f8e0207 */
[----:B------:R-:W-:Y:S01]  /*2200*/  ULEA.HI UR7, UR8, UR8, URZ, 0x1 ;  /* 0x0000000808077291 */ /* 0x000fe2000f8f083f */
[----:B------:R-:W-:Y:S01]  /*2210*/  IMAD.WIDE.U32 R4, R6, UR12, R4 ;  /* 0x0000000c06047c25 */ /* 0x000fe2000f8e0004 */
[----:B------:R-:W-:Y:S01]  /*2220*/  UIMAD.WIDE.U32 UR12, UR38, 0x80, URZ ;  /* 0x00000080260c78a5 */ /* 0x000fe2000f8e003f */
[----:B------:R-:W-:Y:S04]  /*2230*/  @P4 STS [R0+0x4000], RZ ;  /* 0x004000ff00004388 */ /* 0x000fe80000000800 */
[----:B------:R-:W-:Y:S04]  /*2240*/  @P4 STS [R0+0x4004], RZ ;  /* 0x004004ff00004388 */ /* 0x000fe80000000800 */
[----:B------:R-:W-:Y:S01]  /*2250*/  @P4 STS.64 [R0+0x4008], RZ ;  /* 0x004008ff00004388 */ /* 0x000fe20000000a00 */
[----:B------:R-:W2:Y:S03]  /*2260*/  @!P2 LDC.64 R22, c[0x0][0x218] ;  /* 0x00008600ff16ab82 */ /* 0x000ea60000000a00 */
[----:B------:R-:W-:Y:S01]  /*2270*/  @!PT LDS RZ, [RZ] ;  /* 0x00000000fffff984 */ /* 0x000fe20000000800 */
[----:B------:R-:W-:Y:S01]  /*2280*/  @!PT LDS RZ, [RZ] ;  /* 0x00000000fffff984 */ /* 0x000fe20000000800 */
[----:B------:R-:W-:Y:S01]  /*2290*/  @!PT LDS RZ, [RZ] ;  /* 0x00000000fffff984 */ /* 0x000fe20000000800 */
[----:B------:R-:W-:Y:S04]  /*22a0*/  @!P4 LDGSTS.E.BYPASS.LTC128B.128 [R0+0x4000], desc[UR10][R232.64] ;  /* 0x04000000e800cfae */ /* 0x000fe8000b901d4a */
[----:B------:R-:W-:Y:S01]  /*22b0*/  @P3 STS.128 [R0+0x5000], RZ ;  /* 0x005000ff00003388 */ /* 0x000fe20000000c00 */
[----:B------:R-:W3:Y:S03]  /*22c0*/  @!P2 LDC.64 R26, c[0x0][0x220] ;  /* 0x00008800ff1aab82 */ /* 0x000ee60000000a00 */
[----:B------:R-:W-:Y:S01]  /*22d0*/  @!PT LDS RZ, [RZ] ;  /* 0x00000000fffff984 */ /* 0x000fe20000000800 */
[----:B------:R-:W-:Y:S01]  /*22e0*/  @!PT LDS RZ, [RZ] ;  /* 0x00000000fffff984 */ /* 0x000fe20000000800 */
[----:B------:R-:W-:Y:S01]  /*22f0*/  @!PT LDS RZ, [RZ] ;  /* 0x00000000fffff984 */ /* 0x000fe20000000800 */
[----:B------:R4:W-:Y:S01]  /*2300*/  @!P3 LDGSTS.E.BYPASS.LTC128B.128 [R0+0x5000], desc[UR10][R10.64] ;  /* 0x050000000a00bfae */ /* 0x0009e2000b901d4a */
[----:B------:R-:W-:Y:S01]  /*2310*/  IMAD.IADD R7, R9, 0x1, R13 ;  /* 0x0000000109077824 */ /* 0x000fe200078e020d */
[----:B------:R-:W-:Y:S01]  /*2320*/  ULOP3.LUT UR7, UR7, 0xfffffffe, URZ, 0xc0, !UPT ;  /* 0xfffffffe07077892 */ /* 0x000fe2000f8ec03f */
[----:B------:R-:W-:-:S02]  /*2330*/  IMAD.IADD R5, R5, 0x1, R12 ;  /* 0x0000000105057824 */ /* 0x000fc400078e020c */
[----:B------:R-:W-:Y:S02]  /*2340*/  @!P1 IMAD.MOV.U32 R9, RZ, RZ, R7 ;  /* 0x000000ffff099224 */ /* 0x000fe400078e0007 */
[----:B------:R-:W-:Y:S01]  /*2350*/  IMAD.U32 R12, RZ, RZ, UR9 ;  /* 0x00000009ff0c7e24 */ /* 0x000fe2000f8e00ff */
[----:B------:R-:W-:Y:S01]  /*2360*/  UIADD3 UR7, UR8, -UR7, URZ ;  /* 0x8000000708077290 */ /* 0x000fe2000fffe03f */
[----:B------:R-:W-:Y:S01]  /*2370*/  @!P2 IMAD.MOV.U32 R6, RZ, RZ, R8 ;  /* 0x000000ffff06a224 */ /* 0x000fe200078e0008 */
[----:B----4-:R-:W-:-:S05]  /*2380*/  @!P1 IADD3 R10, P0, R3, 0x40, RZ ;  /* 0x00000040030a9810 */ /* 0x010fca0007f1e0ff */
[----:B------:R-:W-:Y:S01]  /*2390*/  @!P1 IMAD.X R11, RZ, RZ, R18, P0 ;  /* 0x000000ffff0b9224 */ /* 0x000fe200000e0612 */
[----:B------:R-:W-:-:S03]  /*23a0*/  @!P3 IADD3 R14, P0, R230, UR12, RZ ;  /* 0x0000000ce60ebc10 */ /* 0x000fc6000ff1e0ff */
[----:B------:R-:W-:Y:S01]  /*23b0*/  @!P1 IMAD R11, R11, UR24, RZ ;  /* 0x000000180b0b9c24 */ /* 0x000fe2000f8e02ff */
[----:B------:R-:W-:-:S03]  /*23c0*/  @!P3 IADD3.X R15, R231, UR13, R12, P0, !PT ;  /* 0x0000000de70fbc10 */ /* 0x000fc600087fe40c */
[C---:B------:R-:W-:Y:S02]  /*23d0*/  @!P1 IMAD R21, R10.reuse, UR25, R11 ;  /* 0x000000190a159c24 */ /* 0x040fe4000f8e020b */
[----:B------:R-:W-:Y:S01]  /*23e0*/  @!P1 IMAD.WIDE.U32 R10, R10, UR24, R8 ;  /* 0x000000180a0a9c25 */ /* 0x000fe2000f8e0008 */
[----:B------:R-:W-:Y:S01]  /*23f0*/  @!P1 IADD3 R12, P0, R3, 0x40, RZ ;  /* 0x00000040030c9810 */ /* 0x000fe20007f1e0ff */
[----:B------:R-:W-:Y:S02]  /*2400*/  UISETP.NE.AND UP0, UPT, UR7, 0x1, UPT ;  /* 0x000000010700788c */ /* 0x000fe4000bf05270 */
[----:B------:R-:W-:Y:S02]  /*2410*/  @!P2 IMAD R8, R18, UR24, RZ ;  /* 0x000000181208ac24 */ /* 0x000fe4000f8e02ff */
[----:B------:R-:W-:Y:S02]  /*2420*/  @!P1 IMAD.MOV.U32 R16, RZ, RZ, R4 ;  /* 0x000000ffff109224 */ /* 0x000fe400078e0004 */
[----:B------:R-:W-:-:S02]  /*2430*/  @!P1 IMAD.MOV.U32 R17, RZ, RZ, R5 ;  /* 0x000000ffff119224 */ /* 0x000fc400078e0005 */
[----:B------:R-:W-:Y:S01]  /*2440*/  @!P2 IMAD R13, R18, UR20, RZ ;  /* 0x00000014120dac24 */ /* 0x000fe2000f8e02ff */
[----:B------:R-:W-:Y:S01]  /*2450*/  UMOV UR12, UR26 ;  /* 0x0000001a000c7c82 */ /* 0x000fe20008000000 */
[C---:B------:R-:W-:Y:S01]  /*2460*/  @!P2 IMAD R20, R3.reuse, UR25, R8 ;  /* 0x000000190314ac24 */ /* 0x040fe2000f8e0208 */
[----:B------:R-:W-:Y:S01]  /*2470*/  UMOV UR9, UR27 ;  /* 0x0000001b00097c82 */ /* 0x000fe20008000000 */
[----:B------:R-:W-:-:S04]  /*2480*/  @!P2 IMAD.WIDE.U32 R8, R3, UR24, R6 ;  /* 0x000000180308ac25 */ /* 0x000fc8000f8e0006 */
[----:B------:R-:W-:Y:S01]  /*2490*/  VIADD R118, R129, 0x1000 ;  /* 0x0000100081767836 */ /* 0x000fe20000000000 */
[----:B------:R-:W-:Y:S01]  /*24a0*/  CS2R R94, SRZ ;  /* 0x00000000005e7805 */ /* 0x000fe2000001ff00 */
[----:B------:R-:W-:Y:S01]  /*24b0*/  VIADD R6, R19, 0x1000 ;  /* 0x0000100013067836 */ /* 0x000fe20000000000 */
[----:B------:R-:W-:Y:S01]  /*24c0*/  CS2R R92, SRZ ;  /* 0x00000000005c7805 */ /* 0x000fe2000001ff00 */
[----:B------:R-:W-:Y:S01]  /*24d0*/  @!P1 IMAD.X R7, RZ, RZ, R18, P0 ;  /* 0x000000ffff079224 */ /* 0x000fe200000e0612 */
[----:B------:R-:W-:Y:S01]  /*24e0*/  PLOP3.LUT P0, PT, PT, PT, UP0, 0x80, 0x0 ;  /* 0x000000000000781c */ /* 0x000fe20003f0f008 */
[----:B------:R-:W-:Y:S01]  /*24f0*/  IMAD.SHL.U32 R122, R129, 0x2, RZ ;  /* 0x00000002817a7824 */ /* 0x000fe200078e00ff */
[----:B------:R-:W-:Y:S01]  /*2500*/  CS2R R98, SRZ ;  /* 0x0000000000627805 */ /* 0x000fe2000001ff00 */
[----:B------:R-:W-:Y:S01]  /*2510*/  @!P1 IMAD R7, R7, UR20, RZ ;  /* 0x0000001407079c24 */ /* 0x000fe2000f8e02ff */
[----:B------:R-:W-:Y:S02]  /*2520*/  SEL R6, R6, R19, !P0 ;  /* 0x0000001306067207 */ /* 0x000fe40004000000 */
[----:B------:R-:W-:-:S02]  /*2530*/  CS2R R96, SRZ ;  /* 0x0000000000607805 */ /* 0x000fc4000001ff00 */
[----:B------:R-:W-:Y:S01]  /*2540*/  CS2R R90, SRZ ;  /* 0x00000000005a7805 */ /* 0x000fe2000001ff00 */
[----:B------:R-:W-:Y:S01]  /*2550*/  @!P1 IMAD R19, R12, UR21, R7 ;  /* 0x000000150c139c24 */ /* 0x000fe2000f8e0207 */
[----:B------:R-:W-:Y:S01]  /*2560*/  LEA R31, R6, UR4, 0x1 ;  /* 0x00000004061f7c11 */ /* 0x000fe2000f8e08ff */
[----:B------:R-:W-:Y:S01]  /*2570*/  @!P1 IMAD.WIDE.U32 R6, R12, UR20, R16 ;  /* 0x000000140c069c25 */ /* 0x000fe2000f8e0010 */
[----:B------:R-:W-:Y:S01]  /*2580*/  CS2R R88, SRZ ;  /* 0x0000000000587805 */ /* 0x000fe2000001ff00 */
[----:B------:R-:W4:Y:S01]  /*2590*/  @!P1 LDC.64 R16, c[0x0][0x220] ;  /* 0x00008800ff109b82 */ /* 0x000f220000000a00 */
[----:B------:R-:W-:Y:S01]  /*25a0*/  CS2R R86, SRZ ;  /* 0x0000000000567805 */ /* 0x000fe2000001ff00 */
[----:B------:R-:W-:Y:S01]  /*25b0*/  @P4 STS [R31], RZ ;  /* 0x000000ff1f004388 */ /* 0x000fe20000000800 */
[C---:B------:R-:W-:Y:S01]  /*25c0*/  @!P2 IMAD R18, R3.reuse, UR21, R13 ;  /* 0x000000150312ac24 */ /* 0x040fe2000f8e020d */
[----:B------:R-:W-:Y:S02]  /*25d0*/  CS2R R84, SRZ ;  /* 0x0000000000547805 */ /* 0x000fe4000001ff00 */
[----:B------:R-:W-:Y:S01]  /*25e0*/  CS2R R78, SRZ ;  /* 0x00000000004e7805 */ /* 0x000fe2000001ff00 */
[----:B------:R-:W-:Y:S01]  /*25f0*/  @P4 STS [R31+0x4], RZ ;  /* 0x000004ff1f004388 */ /* 0x000fe20000000800 */
[----:B------:R-:W-:Y:S01]  /*2600*/  @!P2 IMAD.WIDE.U32 R4, R3, UR20, R4 ;  /* 0x000000140304ac25 */ /* 0x000fe2000f8e0004 */
[----:B------:R-:W-:-:S02]  /*2610*/  CS2R R76, SRZ ;  /* 0x00000000004c7805 */ /* 0x000fc4000001ff00 */
[----:B------:R-:W-:Y:S01]  /*2620*/  CS2R R82, SRZ ;  /* 0x0000000000527805 */ /* 0x000fe2000001ff00 */
[----:B------:R-:W-:Y:S01]  /*2630*/  @P4 STS [R31+0x8], RZ ;  /* 0x000008ff1f004388 */ /* 0x000fe20000000800 */
[----:B------:R-:W-:Y:S01]  /*2640*/  @!P2 IMAD.IADD R3, R9, 0x1, R20 ;  /* 0x000000010903a824 */ /* 0x000fe200078e0214 */
[----:B------:R-:W-:Y:S02]  /*2650*/  CS2R R80, SRZ ;  /* 0x0000000000507805 */ /* 0x000fe4000001ff00 */
[----:B------:R-:W-:Y:S01]  /*2660*/  CS2R R74, SRZ ;  /* 0x00000000004a7805 */ /* 0x000fe2000001ff00 */
[----:B------:R-:W-:Y:S01]  /*2670*/  @P4 STS [R31+0xc], RZ ;  /* 0x00000cff1f004388 */ /* 0x000fe20000000800 */
[----:B------:R-:W-:Y:S02]  /*2680*/  CS2R R72, SRZ ;  /* 0x0000000000487805 */ /* 0x000fe4000001ff00 */
[----:B------:R-:W-:Y:S02]  /*2690*/  CS2R R70, SRZ ;  /* 0x0000000000467805 */ /* 0x000fe4000001ff00 */
[----:B------:R-:W-:Y:S01]  /*26a0*/  CS2R R68, SRZ ;  /* 0x0000000000447805 */ /* 0x000fe2000001ff00 */
[----:B------:R-:W-:Y:S01]  /*26b0*/  @!PT LDS RZ, [RZ] ;  /* 0x00000000fffff984 */ /* 0x000fe20000000800 */
[----:B------:R-:W-:Y:S01]  /*26c0*/  @!PT LDS RZ, [RZ] ;  /* 0x00000000fffff984 */ /* 0x000fe20000000800 */
[----:B------:R-:W-:Y:S01]  /*26d0*/  @!PT LDS RZ, [RZ] ;  /* 0x00000000fffff984 */ /* 0x000fe20000000800 */
[----:B------:R-:W-:Y:S01]  /*26e0*/  @!P4 LDGSTS.E.BYPASS.LTC128B.128 [R31], desc[UR10][R230.64] ;  /* 0x00000000e61fcfae */ /* 0x000fe2000b901d4a */
[C---:B--2---:R-:W-:Y:S01]  /*26f0*/  @!P2 LEA R12, P4, R8.reuse, R22, 0x1 ;  /* 0x00000016080ca211 */ /* 0x044fe200078808ff */
[----:B------:R-:W-:Y:S01]  /*2700*/  UMOV UR14, UR18 ;  /* 0x00000012000e7c82 */ /* 0x000fe20008000000 */
[----:B------:R-:W-:Y:S01]  /*2710*/  UMOV UR13, UR19 ;  /* 0x00000013000d7c82 */ /* 0x000fe20008000000 */
[----:B------:R-:W-:Y:S01]  /*2720*/  @P3 STS [R31+0x1000], RZ ;  /* 0x001000ff1f003388 */ /* 0x000fe20000000800 */
[----:B------:R-:W-:Y:S01]  /*2730*/  @!P2 LEA.HI.X R13, R8, R23, R3, 0x1, P4 ;  /* 0x00000017080da211 */ /* 0x000fe200020f0c03 */
[----:B------:R-:W-:-:S02]  /*2740*/  UIADD3 UR16, -UR22, URZ, URZ ;  /* 0x0000003f16107290 */ /* 0x000fc4000fffe13f */
[----:B------:R-:W-:Y:S01]  /*2750*/  @P3 STS [R31+0x1004], RZ ;  /* 0x001004ff1f003388 */ /* 0x000fe20000000800 */
[----:B------:R-:W-:Y:S01]  /*2760*/  @!P1 IMAD.IADD R3, R11, 0x1, R21 ;  /* 0x000000010b039824 */ /* 0x000fe200078e0215 */
[----:B------:R-:W-:Y:S02]  /*2770*/  USHF.L.U32 UR31, UR17, 0x3, URZ ;  /* 0x00000003111f7899 */ /* 0x000fe4000800063f */
[----:B------:R-:W-:Y:S01]  /*2780*/  @P3 STS [R31+0x1008], RZ ;  /* 0x001008ff1f003388 */ /* 0x000fe20000000800 */
[----:B------:R-:W-:Y:S01]  /*2790*/  @!P2 IMAD.IADD R5, R5, 0x1, R18 ;  /* 0x000000010505a824 */ /* 0x000fe200078e0212 */
[----:B------:R-:W-:Y:S02]  /*27a0*/  USHF.L.U32 UR30, UR17, 0x4, URZ ;  /* 0x00000004111e7899 */ /* 0x000fe4000800063f */
[----:B------:R-:W-:Y:S01]  /*27b0*/  @P3 STS [R31+0x100c], RZ ;  /* 0x00100cff1f003388 */ /* 0x000fe20000000800 */
[----:B------:R-:W-:Y:S02]  /*27c0*/  UIMAD UR29, UR17, 0x18, URZ ;  /* 0x00000018111d78a4 */ /* 0x000fe4000f8e023f */
[----:B------:R-:W-:Y:S01]  /*27d0*/  USHF.L.U32 UR28, UR17, 0x5, URZ ;  /* 0x00000005111c7899 */ /* 0x000fe2000800063f */
[----:B------:R-:W-:Y:S01]  /*27e0*/  @!PT LDS RZ, [RZ] ;  /* 0x00000000fffff984 */ /* 0x000fe20000000800 */
[----:B------:R-:W-:Y:S01]  /*27f0*/  @!PT LDS RZ, [RZ] ;  /* 0x00000000fffff984 */ /* 0x000fe20000000800 */
[----:B------:R-:W-:Y:S01]  /*2800*/  @!PT LDS RZ, [RZ] ;  /* 0x00000000fffff984 */ /* 0x000fe20000000800 */
[----:B------:R1:W-:Y:S01]  /*2810*/  @!P3 LDGSTS.E.BYPASS.LTC128B.128 [R31+0x1000], desc[UR10][R14.64] ;  /* 0x010000000e1fbfae */ /* 0x0003e2000b901d4a */
[----:B---3--:R-:W-:Y:S01]  /*2820*/  @!P2 LEA R8, P3, R4, R26, 0x1 ;  /* 0x0000001a0408a211 */ /* 0x008fe200078608ff */
[----:B------:R-:W-:-:S03]  /*2830*/  ULDC UR7, c[0x0][0x2ec] ;  /* 0x0000bb0000077ab9 */ /* 0x000fc60000000800 */
[----:B------:R-:W-:Y:S01]  /*2840*/  @!P2 LEA.HI.X R9, R4, R27, R5, 0x1, P3 ;  /* 0x0000001b0409a211 */ /* 0x000fe200018f0c05 */
[----:B------:R-:W-:Y:S01]  /*2850*/  @!P1 IMAD.IADD R5, R7, 0x1, R19 ;  /* 0x0000000107059824 */ /* 0x000fe200078e0213 */
[----:B------:R-:W-:Y:S01]  /*2860*/  @P2 STS [R0+0x6000], RZ ;  /* 0x006000ff00002388 */ /* 0x000fe20000000800 */
[----:B----4-:R-:W-:-:S03]  /*2870*/  @!P1 LEA R4, P3, R6, R16, 0x1 ;  /* 0x0000001006049211 */ /* 0x010fc600078608ff */
[----:B------:R-:W-:Y:S04]  /*2880*/  @P2 STS [R0+0x6004], RZ ;  /* 0x006004ff00002388 */ /* 0x000fe80000000800 */
[----:B------:R-:W-:Y:S01]  /*2890*/  @P2 STS.64 [R0+0x6008], RZ ;  /* 0x006008ff00002388 */ /* 0x000fe20000000a00 */
[----:B------:R-:W-:-:S03]  /*28a0*/  @!P1 LEA.HI.X R5, R6, R17, R5, 0x1, P3 ;  /* 0x0000001106059211 */ /* 0x000fc600018f0c05 */
[----:B------:R-:W-:Y:S01]  /*28b0*/  @!PT LDS RZ, [RZ] ;  /* 0x00000000fffff984 */ /* 0x000fe20000000800 */
[----:B------:R-:W-:Y:S01]  /*28c0*/  @!PT LDS RZ, [RZ] ;  /* 0x00000000fffff984 */ /* 0x000fe20000000800 */
[----:B------:R-:W-:Y:S01]  /*28d0*/  @!PT LDS RZ, [RZ] ;  /* 0x00000000fffff984 */ /* 0x000fe20000000800 */
[----:B------:R-:W-:Y:S01]  /*28e0*/  @!P2 LDGSTS.E.BYPASS.LTC128B.128 [R0+0x6000], desc[UR10][R12.64] ;  /* 0x060000000c00afae */ /* 0x000fe2000b901d4a */
[----:B-1----:R-:W-:-:S04]  /*28f0*/  @!P1 LEA R14, P4, R10, R24, 0x1 ;  /* 0x000000180a0e9211 */ /* 0x002fc800078808ff */
[----:B------:R-:W-:Y:S01]  /*2900*/  @!P1 LEA.HI.X R15, R10, R25, R3, 0x1, P4 ;  /* 0x000000190a0f9211 */ /* 0x000fe200020f0c03 */
[----:B------:R-:W-:Y:S01]  /*2910*/  @P1 STS.128 [R0+0x7000], RZ ;  /* 0x007000ff00001388 */ /* 0x000fe20000000c00 */
[----:B------:R-:W-:-:S03]  /*2920*/  VIADD R3, R30, 0x48 ;  /* 0x000000481e037836 */ /* 0x000fc60000000000 */
[----:B------:R-:W-:Y:S01]  /*2930*/  @!PT LDS RZ, [RZ] ;  /* 0x00000000fffff984 */ /* 0x000fe20000000800 */
[----:B------:R-:W-:Y:S01]  /*2940*/  @!PT LDS RZ, [RZ] ;  /* 0x00000000fffff984 */ /* 0x000fe20000000800 */
[----:B------:R-:W-:Y:S01]  /*2950*/  @!PT LDS RZ, [RZ] ;  /* 0x00000000fffff984 */ /* 0x000fe20000000800 */
[----:B------:R-:W-:Y:S01]  /*2960*/  @!P1 LDGSTS.E.BYPASS.LTC128B.128 [R0+0x7000], desc[UR10][R14.64] ;  /* 0x070000000e009fae */ /* 0x000fe2000b901d4a */
[C---:B------:R-:W-:Y:S01]  /*2970*/  IMAD.SHL.U32 R6, R30.reuse, 0x4, RZ ;  /* 0x000000041e067824 */ /* 0x040fe200078e00ff */
[----:B------:R-:W-:Y:S02]  /*2980*/  ISETP.GE.AND P4, PT, R30, UR5, PT ;  /* 0x000000051e007c0c */ /* 0x000fe4000bf86270 */
[----:B------:R-:W-:Y:S04]  /*2990*/  @P2 STS [R0+0x8000], RZ ;  /* 0x008000ff00002388 */ /* 0x000fe80000000800 */
[----:B------:R-:W-:Y:S04]  /*29a0*/  @P2 STS [R0+0x8004], RZ ;  /* 0x008004ff00002388 */ /* 0x000fe80000000800 */
[----:B------:R-:W-:Y:S01]  /*29b0*/  @P2 STS.64 [R0+0x8008], RZ ;  /* 0x008008ff00002388 */ /* 0x000fe20000000a00 */
[----:B------:R-:W-:-:S03]  /*29c0*/  ISETP.GE.AND P3, PT, R3, UR5, PT ;  /* 0x0000000503007c0c */ /* 0x000fc6000bf66270 */
        /* <DEDUP_REMOVED lines=8> */
[----:B------:R2:W-:Y:S01]  /*2a50*/  @!P1 LDGSTS.E.BYPASS.LTC128B.128 [R0+0x9000], desc[UR10][R4.64] ;  /* 0x0900000004009fae */ /* 0x0005e2000b901d4a */
[----:B------:R-:W-:-:S03]  /*2a60*/  IMAD.MOV.U32 R22, RZ, RZ, 0x7f800000 ;  /* 0x7f800000ff167424 */ /* 0x000fc600078e00ff */
[----:B------:R3:W-:Y:S01]  /*2a70*/  STL [R1+0x8], R31 ;  /* 0x0000081f01007387 */ /* 0x0007e20000100800 */
[----:B------:R-:W-:-:S03]  /*2a80*/  IMAD.MOV.U32 R20, RZ, RZ, 0x7f800000 ;  /* 0x7f800000ff147424 */ /* 0x000fc600078e00ff */
[----:B------:R-:W0:Y:S01]  /*2a90*/  LDGDEPBAR ;  /* 0x00000000000079af */ /* 0x000e220000000000 */
[----:B-1----:R-:W-:Y:S02]  /*2aa0*/  SHF.R.S32.HI R8, RZ, 0x1f, R30 ;  /* 0x0000001fff087819 */ /* 0x002fe4000001141e */
[----:B--2---:R-:W-:Y:S02]  /*2ab0*/  IADD3 R4, P2, R6, UR12, RZ ;  /* 0x0000000c06047c10 */ /* 0x004fe4000ff5e0ff */
[----:B------:R-:W-:Y:S01]  /*2ac0*/  SHF.L.U64.HI R5, R30, 0x2, R8 ;  /* 0x000000021e057819 */ /* 0x000fe20000010208 */
[----:B---3--:R-:W-:-:S03]  /*2ad0*/  IMAD.MOV.U32 R31, RZ, RZ, 0x7f800000 ;  /* 0x7f800000ff1f7424 */ /* 0x008fc600078e00ff */
[----:B------:R-:W-:Y:S02]  /*2ae0*/  IADD3.X R5, R5, UR9, RZ, P2, !PT ;  /* 0x0000000905057c10 */ /* 0x000fe400097fe4ff */
[----:B------:R-:W-:-:S03]  /*2af0*/  SHF.R.S32.HI R0, RZ, 0x1f, R3 ;  /* 0x0000001fff007819 */ /* 0x000fc60000011403 */
[----:B------:R-:W2:Y:S01]  /*2b00*/  @!P4 LDG.E R32, desc[UR10][R4.64] ;  /* 0x0000000a0420c981 */ /* 0x000ea2000c1e1900 */
[----:B------:R-:W-:-:S03]  /*2b10*/  @!P3 LEA R6, P1, R3, UR12, 0x2 ;  /* 0x0000000c0306bc11 */ /* 0x000fc6000f8210ff */
[----:B------:R-:W3:Y:S04]  /*2b20*/  @!P6 LDG.E R31, desc[UR10][R4.64+0x20] ;  /* 0x0000200a041fe981 */ /* 0x000ee8000c1e1900 */
[----:B------:R-:W4:Y:S01]  /*2b30*/  @!P5 LDG.E R22, desc[UR10][R4.64+0x100] ;  /* 0x0001000a0416d981 */ /* 0x000f22000c1e1900 */
[----:B------:R-:W-:-:S05]  /*2b40*/  @!P3 LEA.HI.X R7, R3, UR9, R0, 0x2, P1 ;  /* 0x000000090307bc11 */ /* 0x000fca00088f1400 */
[----:B------:R1:W5:Y:S01]  /*2b50*/  @!P3 LDG.E R20, desc[UR10][R6.64] ;  /* 0x0000000a0614b981 */ /* 0x000362000c1e1900 */
[C---:B------:R-:W-:Y:S02]  /*2b60*/  IMAD.SHL.U32 R3, R30.reuse, 0x4, RZ ;  /* 0x000000041e037824 */ /* 0x040fe400078e00ff */
[C---:B------:R-:W-:Y:S01]  /*2b70*/  VIADD R0, R30.reuse, 0xffffff80 ;  /* 0xffffff801e007836 */ /* 0x040fe20000000000 */
[----:B------:R-:W-:Y:S04]  /*2b80*/  STL [R1+0x4], R29 ;  /* 0x0000041d01007387 */ /* 0x000fe80000100800 */
[----:B------:R-:W-:Y:S01]  /*2b90*/  STL [R1], R28 ;  /* 0x0000001c01007387 */ /* 0x000fe20000100800 */
[----:B-1----:R-:W-:Y:S01]  /*2ba0*/  SHF.L.U64.HI R6, R30, 0x2, R8 ;  /* 0x000000021e067819 */ /* 0x002fe20000010208 */
[----:B------:R-:W-:Y:S01]  /*2bb0*/  VIADD R4, R124, 0x1000 ;  /* 0x000010007c047836 */ /* 0x000fe20000000000 */
[----:B------:R-:W-:Y:S01]  /*2bc0*/  UIADD3 UR5, UR23, 0x80, URZ ;  /* 0x0000008017057890 */ /* 0x000fe2000fffe03f */
[----:B------:R-:W-:Y:S01]  /*2bd0*/  SEL R118, R118, R129, !P0 ;  /* 0x0000008176767207 */ /* 0x000fe20004000000 */
[----:B------:R-:W-:-:S03]  /*2be0*/  UIMAD UR27, UR17, 0x28, URZ ;  /* 0x00000028111b78a4 */ /* 0x000fc6000f8e023f */
[----:B------:R-:W-:Y:S01]  /*2bf0*/  LEA R118, R118, UR4, 0x1 ;  /* 0x0000000476767c11 */ /* 0x000fe2000f8e08ff */
[----:B------:R-:W-:Y:S02]  /*2c00*/  UIMAD UR26, UR17, 0x30, URZ ;  /* 0x00000030111a78a4 */ /* 0x000fe4000f8e023f */
[----:B------:R-:W-:Y:S02]  /*2c10*/  UIMAD UR25, UR17, 0x38, URZ ;  /* 0x00000038111978a4 */ /* 0x000fe4000f8e023f */
[----:B------:R-:W-:Y:S02]  /*2c20*/  USHF.L.U32 UR24, UR17, 0x6, URZ ;  /* 0x0000000611187899 */ /* 0x000fe4000800063f */
[----:B------:R-:W-:Y:S02]  /*2c30*/  UIMAD UR23, UR17, 0x48, URZ ;  /* 0x00000048111778a4 */ /* 0x000fe4000f8e023f */
[----:B------:R-:W-:Y:S02]  /*2c40*/  UIMAD UR22, UR17, 0x50, URZ ;  /* 0x00000050111678a4 */ /* 0x000fe4000f8e023f */
[----:B------:R-:W-:-:S02]  /*2c50*/  UIMAD UR21, UR17, 0x58, URZ ;  /* 0x00000058111578a4 */ /* 0x000fc4000f8e023f */
[----:B------:R-:W-:Y:S02]  /*2c60*/  UIMAD UR20, UR17, 0x60, URZ ;  /* 0x00000060111478a4 */ /* 0x000fe4000f8e023f */
[----:B------:R-:W-:Y:S02]  /*2c70*/  UIMAD UR19, UR17, 0x68, URZ ;  /* 0x00000068111378a4 */ /* 0x000fe4000f8e023f */
[----:B------:R-:W-:Y:S02]  /*2c80*/  UIMAD UR18, UR17, 0x70, URZ ;  /* 0x00000070111278a4 */ /* 0x000fe4000f8e023f */
[----:B------:R-:W-:Y:S02]  /*2c90*/  UISETP.GE.AND UP0, UPT, UR5, UR6, UPT ;  /* 0x000000060500728c */ /* 0x000fe4000bf06270 */
[----:B------:R-:W-:Y:S01]  /*2ca0*/  UIMAD UR17, UR17, 0x78, URZ ;  /* 0x00000078111178a4 */ /* 0x000fe2000f8e023f */
[----:B------:R-:W-:Y:S01]  /*2cb0*/  ULDC UR5, c[0x0][0x39c] ;  /* 0x0000e70000057ab9 */ /* 0x000fe20000000800 */
[----:B--2---:R-:W-:Y:S04]  /*2cc0*/  STL [R1+0x14], R32 ;  /* 0x0000142001007387 */ /* 0x004fe80000100800 */
[----:B---3--:R-:W-:Y:S04]  /*2cd0*/  STL [R1+0x18], R31 ;  /* 0x0000181f01007387 */ /* 0x008fe80000100800 */
[----:B----4-:R-:W-:Y:S04]  /*2ce0*/  STL [R1+0xc], R22 ;  /* 0x00000c1601007387 */ /* 0x010fe80000100800 */
[----:B------:R1:W-:Y:S04]  /*2cf0*/  STL [R1+0x28], R3 ;  /* 0x0000280301007387 */ /* 0x0003e80000100800 */
[----:B-----5:R2:W-:Y:S04]  /*2d00*/  STL [R1+0x10], R20 ;  /* 0x0000101401007387 */ /* 0x0205e80000100800 */
[----:B------:R2:W-:Y:S01]  /*2d10*/  STL [R1+0x24], R6 ;  /* 0x0000240601007387 */ /* 0x0005e20000100800 */
[----:B-1----:R-:W-:-:S04]  /*2d20*/  SHF.R.S32.HI R3, RZ, 0x1f, R0 ;  /* 0x0000001fff037819 */ /* 0x002fc80000011400 */
[C---:B------:R-:W-:Y:S01]  /*2d30*/  SHF.L.U64.HI R5, R0.reuse, 0x2, R3 ;  /* 0x0000000200057819 */ /* 0x040fe20000010203 */
[----:B------:R-:W-:-:S04]  /*2d40*/  IMAD.SHL.U32 R0, R0, 0x4, RZ ;  /* 0x0000000400007824 */ /* 0x000fc800078e00ff */
[----:B------:R2:W-:Y:S04]  /*2d50*/  STL [R1+0x20], R5 ;  /* 0x0000200501007387 */ /* 0x0005e80000100800 */
[----:B------:R2:W-:Y:S01]  /*2d60*/  STL [R1+0x1c], R0 ;  /* 0x00001c0001007387 */ /* 0x0005e20000100800 */
[----:B------:R-:W-:-:S04]  /*2d70*/  SEL R3, R4, R124, !P0 ;  /* 0x0000007c04037207 */ /* 0x000fc80004000000 */
[----:B------:R-:W-:-:S07]  /*2d80*/  LEA R3, R3, UR4, 0x1 ;  /* 0x0000000403037c11 */ /* 0x000fce000f8e08ff */
.L_x_840:
        /* <DEDUP_REMOVED lines=80> */
[----:B-1----:R-:W-:Y:S01]  /*3290*/  IMAD.MOV.U32 R8, RZ, RZ, R81 ;  /* 0x000000ffff087224 */ /* 0x002fe200078e0051 */
[----:B---3--:R-:W-:Y:S08]  /*32a0*/  FSETP.NEU.FTZ.AND P3, PT, R131, -INF , PT ;  /* 0xff8000008300780b */ /* 0x008ff00003f7d000 */
[----:B------:R-:W1:Y:S01]  /*32b0*/  MUFU.TANH R80, R5 ;  /* 0x0000000500507308 */ /* 0x000e620000002400 */
[----:B--2---:R-:W2:Y:S09]  /*32c0*/  LDL R12, [R1+0xc] ;  /* 0x00000c00010c7983 */ /* 0x004eb20000100800 */
[----:B------:R-:W-:Y:S01]  /*32d0*/  MUFU.TANH R69, R6 ;  /* 0x0000000600457308 */ /* 0x000fe20000002400 */
[----:B----4-:R-:W3:Y:S09]  /*32e0*/  LDL R13, [R1+0x10] ;  /* 0x00001000010d7983 */ /* 0x010ef20000100800 */
[----:B------:R4:W1:Y:S10]  /*32f0*/  MUFU.TANH R68, R7 ;  /* 0x0000000700447308 */ /* 0x0008740000002400 */
[----:B------:R1:W-:Y:S10]  /*3300*/  MUFU.TANH R204, R11 ;  /* 0x0000000b00cc7308 */ /* 0x0003f40000002400 */
[----:B------:R1:W-:Y:S01]  /*3310*/  MUFU.TANH R205, R10 ;  /* 0x0000000a00cd7308 */ /* 0x0003e20000002400 */
[----:B----4-:R-:W4:Y:S09]  /*3320*/  LDSM.16.M88.4 R4, [R117+0x6400] ;  /* 0x006400007504783b */ /* 0x010f320000000200 */
[----:B------:R4:W-:Y:S01]  /*3330*/  MUFU.TANH R187, R9 ;  /* 0x0000000900bb7308 */ /* 0x0009e20000002400 */
[----:B-1----:R-:W-:Y:S05]  /*3340*/  IMAD.U32 R11, RZ, RZ, UR33 ;  /* 0x00000021ff0b7e24 */ /* 0x002fea000f8e00ff */
[----:B------:R-:W-:Y:S04]  /*3350*/  @P1 LEA R11, R11, R0, 0x7 ;  /* 0x000000000b0b1211 */ /* 0x000fe800078e38ff */
[----:B------:R-:W-:Y:S01]  /*3360*/  MUFU.TANH R201, R15 ;  /* 0x0000000f00c97308 */ /* 0x000fe20000002400 */
[----:B------:R-:W-:Y:S01]  /*3370*/  PLOP3.LUT P1, PT, PT, PT, UP0, 0x80, 0x0 ;  /* 0x000000000000781c */ /* 0x000fe20003f2f008 */
[----:B------:R-:W-:Y:S01]  /*3380*/  FMUL.FTZ R10, R131, 1.4426950216293334961 ;  /* 0x3fb8aa3b830a7820 */ /* 0x000fe20000410000 */
[C---:B------:R-:W-:Y:S01]  /*3390*/  @P0 VIADD R0, R11.reuse, 0x1 ;  /* 0x000000010b000836 */ /* 0x040fe20000000000 */
[----:B------:R-:W-:Y:S02]  /*33a0*/  PLOP3.LUT P0, PT, PT, PT, UP0, 0x80, 0x0 ;  /* 0x000000000000781c */ /* 0x000fe40003f0f008 */
[----:B------:R-:W-:Y:S04]  /*33b0*/  @P4 ISETP.GE.AND P4, PT, R11, UR6, PT ;  /* 0x000000060b004c0c */ /* 0x000fe8000bf86270 */
[----:B------:R-:W-:Y:S01]  /*33c0*/  MUFU.TANH R75, R16 ;  /* 0x00000010004b7308 */ /* 0x000fe20000002400 */
[----:B------:R-:W-:Y:S01]  /*33d0*/  FSEL R10, R10, RZ, P3 ;  /* 0x000000ff0a0a7208 */ /* 0x000fe20001800000 */
[----:B----4-:R-:W-:Y:S01]  /*33e0*/  FMUL.FTZ R9, R130, 1.4426950216293334961 ;  /* 0x3fb8aa3b82097820 */ /* 0x010fe20000410000 */
[----:B------:R-:W-:Y:S02]  /*33f0*/  @P5 ISETP.GE.AND P5, PT, R0, UR6, PT ;  /* 0x0000000600005c0c */ /* 0x000fe4000bfa6270 */
[----:B------:R-:W-:Y:S02]  /*3400*/  MOV R0, R80 ;  /* 0x0000005000007202 */ /* 0x000fe40000000f00 */
[----:B------:R-:W-:Y:S03]  /*3410*/  @P1 FSEL R8, R81, -INF , !P4 ;  /* 0xff80000051081808 */ /* 0x000fe60006000000 */
[----:B------:R-:W-:Y:S01]  /*3420*/  MUFU.TANH R202, R14 ;  /* 0x0000000e00ca7308 */ /* 0x000fe20000002400 */
[----:B------:R-:W-:Y:S02]  /*3430*/  @P0 FSEL R0, R80, -INF , !P5 ;  /* 0xff80000050000808 */ /* 0x000fe40006800000 */
[----:B------:R-:W-:Y:S02]  /*3440*/  FSETP.NEU.FTZ.AND P3, PT, R130, -INF , PT ;  /* 0xff8000008200780b */ /* 0x000fe40003f7d000 */
[----:B------:R-:W-:Y:S01]  /*3450*/  PLOP3.LUT P1, PT, PT, PT, UP0, 0x80, 0x0 ;  /* 0x000000000000781c */ /* 0x000fe20003f2f008 */
[--C-:B------:R-:W-:Y:S01]  /*3460*/  FFMA.FTZ R0, R0, UR7, -R10.reuse ;  /* 0x0000000700007c23 */ /* 0x100fe2000801080a */
[----:B------:R-:W-:Y:S03]  /*3470*/  FSEL R9, R9, RZ, P3 ;  /* 0x000000ff09097208 */ /* 0x000fe60001800000 */
[----:B------:R-:W-:Y:S01]  /*3480*/  MUFU.TANH R160, R18 ;  /* 0x0000001200a07308 */ /* 0x000fe20000002400 */
[-C--:B------:R-:W-:Y:S01]  /*3490*/  HMMA.16816.F32.BF16 R20, R104, R4.reuse, R20 ;  /* 0x000000046814723c */ /* 0x080fe20000041814 */
[----:B------:R-:W-:Y:S05]  /*34a0*/  PLOP3.LUT P0, PT, PT, PT, UP0, 0x80, 0x0 ;  /* 0x000000000000781c */ /* 0x000fea0003f0f008 */
[C---:B------:R-:W-:Y:S03]  /*34b0*/  HMMA.16816.F32.BF16 R24, R112.reuse, R4, R24 ;  /* 0x000000047018723c */ /* 0x040fe60000041818 */
[----:B------:R-:W-:Y:S03]  /*34c0*/  MUFU.EX2 R132, R0 ;  /* 0x0000000000847308 */ /* 0x000fe60000000800 */
[-C--:B------:R-:W-:Y:S07]  /*34d0*/  HMMA.16816.F32.BF16 R28, R112, R6.reuse, R28 ;  /* 0x00000006701c723c */ /* 0x080fee000004181c */
[----:B------:R-:W-:Y:S01]  /*34e0*/  MUFU.TANH R159, R19 ;  /* 0x00000013009f7308 */ /* 0x000fe20000002400 */
[----:B------:R-:W-:Y:S03]  /*34f0*/  FFMA.FTZ R4, R8, UR7, -R10 ;  /* 0x0000000708047c23 */ /* 0x000fe6000801080a */
[----:B------:R-:W-:Y:S01]  /*3500*/  IMAD.MOV.U32 R5, RZ, RZ, R68 ;  /* 0x000000ffff057224 */ /* 0x000fe200078e0044 */
[C---:B------:R-:W-:Y:S05]  /*3510*/  HMMA.16816.F32.BF16 R32, R104.reuse, R6, R32 ;  /* 0x000000066820723c */ /* 0x040fea0000041820 */
[----:B------:R1:W-:Y:S01]  /*3520*/  MUFU.EX2 R82, R4 ;  /* 0x0000000400527308 */ /* 0x0003e20000000800 */
[----:B------:R-:W-:Y:S01]  /*3530*/  @P1 FSEL R5, R68, -INF , !P5 ;  /* 0xff80000044051808 */ /* 0x000fe20006800000 */
[----:B------:R-:W-:Y:S01]  /*3540*/  FMUL.FTZ R20, R20, UR5 ;  /* 0x0000000514147c20 */ /* 0x000fe20008410000 */
[----:B------:R-:W-:Y:S03]  /*3550*/  PLOP3.LUT P1, PT, PT, PT, UP0, 0x80, 0x0 ;  /* 0x000000000000781c */ /* 0x000fe60003f2f008 */
[----:B------:R-:W-:Y:S01]  /*3560*/  FMUL.FTZ R21, R21, UR5 ;  /* 0x0000000515157c20 */ /* 0x000fe20008410000 */
[----:B------:R-:W-:Y:S03]  /*3570*/  FMUL.FTZ R22, R22, UR5 ;  /* 0x0000000516167c20 */ /* 0x000fe60008410000 */
[----:B------:R-:W4:Y:S01]  /*3580*/  MUFU.TANH R74, R17 ;  /* 0x00000011004a7308 */ /* 0x000f220000002400 */
        /* <DEDUP_REMOVED lines=8> */
[----:B-1----:R-:W-:Y:S01]  /*3610*/  IMAD.MOV.U32 R4, RZ, RZ, R69 ;  /* 0x000000ffff047224 */ /* 0x002fe200078e0045 */
[----:B------:R-:W-:Y:S01]  /*3620*/  @P2 FSEL R4, R69, -INF , !P4 ;  /* 0xff80000045042808 */ /* 0x000fe20006000000 */
[----:B------:R-:W-:Y:S01]  /*3630*/  FMUL.FTZ R29, R29, UR5 ;  /* 0x000000051d1d7c20 */ /* 0x000fe20008410000 */
[----:B------:R-:W-:Y:S01]  /*3640*/  FMUL.FTZ R32, R32, UR5 ;  /* 0x0000000520207c20 */ /* 0x000fe20008410000 */
[----:B------:R-:W-:Y:S01]  /*3650*/  FMUL.FTZ R34, R34, UR5 ;  /* 0x0000000522227c20 */ /* 0x000fe20008410000 */
[----:B------:R-:W-:Y:S01]  /*3660*/  FMUL.FTZ R35, R35, UR5 ;  /* 0x0000000523237c20 */ /* 0x000fe20008410000 */
[--C-:B------:R-:W-:Y:S03]  /*3670*/  FFMA.FTZ R0, R4, UR7, -R9.reuse ;  /* 0x0000000704007c23 */ /* 0x100fe60008010809 */
[----:B------:R-:W-:Y:S01]  /*3680*/  MUFU.TANH R251, R21 ;  /* 0x0000001500fb7308 */ /* 0x000fe20000002400 */
[----:B----4-:R-:W-:Y:S01]  /*3690*/  MOV R14, R74 ;  /* 0x0000004a000e7202 */ /* 0x010fe20000000f00 */
[----:B------:R-:W-:Y:S01]  /*36a0*/  FMUL.FTZ R33, R33, UR5 ;  /* 0x0000000521217c20 */ /* 0x000fe20008410000 */
[----:B------:R-:W-:Y:S07]  /*36b0*/  FMUL.FTZ R30, R30, UR5 ;  /* 0x000000051e1e7c20 */ /* 0x000fee0008410000 */
        /* <DEDUP_REMOVED lines=21> */
[----:B------:R-:W-:Y:S10]  /*3810*/  MUFU.TANH R149, R35 ;  /* 0x0000002300957308 */ /* 0x000ff40000002400 */
[----:B------:R-:W1:Y:S01]  /*3820*/  MUFU.TANH R245, R33 ;  /* 0x0000002100f57308 */ /* 0x000e620000002400 */
[C---:B--2---:R-:W-:Y:S01]  /*3830*/  FMUL.FTZ R8, R12.reuse, 1.4426950216293334961 ;  /* 0x3fb8aa3b0c087820 */ /* 0x044fe20000410000 */
[----:B------:R-:W-:Y:S01]  /*3840*/  FSETP.NEU.FTZ.AND P2, PT, R12, -INF , PT ;  /* 0xff8000000c00780b */ /* 0x000fe20003f5d000 */
[----:B------:R-:W-:Y:S01]  /*3850*/  IMAD.MOV.U32 R12, RZ, RZ, R187 ;  /* 0x000000ffff0c7224 */ /* 0x000fe200078e00bb */
[----:B------:R-:W-:Y:S02]  /*3860*/  @P0 FSEL R12, R187, -INF , !P5 ;  /* 0xff800000bb0c0808 */ /* 0x000fe40006800000 */
[----:B------:R-:W-:Y:S02]  /*3870*/  FSEL R8, R8, RZ, P2 ;  /* 0x000000ff08087208 */ /* 0x000fe40001000000 */
[----:B------:R-:W-:Y:S02]  /*3880*/  PLOP3.LUT P2, PT, PT, PT, UP0, 0x80, 0x0 ;  /* 0x000000000000781c */ /* 0x000fe40003f4f008 */
[C---:B---3--:R-:W-:Y:S01]  /*3890*/  FSETP.NEU.FTZ.AND P3, PT, R13.reuse, -INF , PT ;  /* 0xff8000000d00780b */ /* 0x048fe20003f7d000 */
[--C-:B------:R-:W-:Y:S01]  /*38a0*/  FFMA.FTZ R4, R0, UR7, -R8.reuse ;  /* 0x0000000700047c23 */ /* 0x100fe20008010808 */
[----:B------:R-:W-:Y:S01]  /*38b0*/  FFMA.FTZ R12, R12, UR7, -R8 ;  /* 0x000000070c0c7c23 */ /* 0x000fe20008010808 */
[----:B------:R-:W-:Y:S01]  /*38c0*/  FMUL.FTZ R0, R13, 1.4426950216293334961 ;  /* 0x3fb8aa3b0d007820 */ /* 0x000fe20000410000 */
[----:B------:R-:W-:Y:S01]  /*38d0*/  PLOP3.LUT P0, PT, PT, PT, UP0, 0x80, 0x0 ;  /* 0x000000000000781c */ /* 0x000fe20003f0f008 */
[----:B------:R2:W-:Y:S01]  /*38e0*/  MUFU.EX2 R226, R4 ;  /* 0x0000000400e27308 */ /* 0x0005e20000000800 */
[----:B------:R-:W-:Y:S01]  /*38f0*/  IMAD.MOV.U32 R13, RZ, RZ, R202 ;  /* 0x000000ffff0d7224 */ /* 0x000fe200078e00ca */
[----:B------:R-:W-:Y:S02]  /*3900*/  PLOP3.LUT P5, PT, PT, PT, UP0, 0x80, 0x0 ;  /* 0x000000000000781c */ /* 0x000fe40003faf008 */
[----:B------:R-:W-:Y:S02]  /*3910*/  FSEL R0, R0, RZ, P3 ;  /* 0x000000ff00007208 */ /* 0x000fe40001800000 */
[----:B------:R-:W-:Y:S04]  /*3920*/  PLOP3.LUT P3, PT, PT, PT, UP0, 0x80, 0x0 ;  /* 0x000000000000781c */ /* 0x000fe80003f6f008 */
[----:B------:R3:W-:Y:S01]  /*3930*/  MUFU.EX2 R225, R12 ;  /* 0x0000000c00e17308 */ /* 0x0007e20000000800 */
[----:B--2---:R-:W-:Y:S01]  /*3940*/  IMAD.MOV.U32 R4, RZ, RZ, R205 ;  /* 0x000000ffff047224 */ /* 0x004fe200078e00cd */
[----:B------:R-:W-:Y:S02]  /*3950*/  @P2 FSEL R4, R205, -INF , !P4 ;  /* 0xff800000cd042808 */ /* 0x000fe40006000000 */
[----:B------:R-:W-:Y:S02]  /*3960*/  PLOP3.LUT P2, PT, PT, PT, UP0, 0x80, 0x0 ;  /* 0x000000000000781c */ /* 0x000fe40003f4f008 */
[----:B------:R-:W-:Y:S01]  /*3970*/  PLOP3.LUT P4, PT, PT, PT, UP0, 0x80, 0x0 ;  /* 0x000000000000781c */ /* 0x000fe20003f8f008 */
[--C-:B------:R-:W-:Y:S04]  /*3980*/  FFMA.FTZ R4, R4, UR7, -R0.reuse ;  /* 0x0000000704047c23 */ /* 0x100fe80008010800 */
[----:B------:R2:W-:Y:S06]  /*3990*/  MUFU.EX2 R236, R4 ;  /* 0x0000000400ec7308 */ /* 0x0005ec0000000800 */
[----:B---3--:R-:W-:Y:S01]  /*39a0*/  @P2 VIADD R12, R11, 0x9 ;  /* 0x000000090b0c2836 */ /* 0x008fe20000000000 */
[----:B------:R-:W-:Y:S04]  /*39b0*/  PLOP3.LUT P2, PT, PT, PT, UP0, 0x80, 0x0 ;  /* 0x000000000000781c */ /* 0x000fe80003f4f008 */
[----:B------:R-:W-:Y:S02]  /*39c0*/  @P4 ISETP.GE.AND P4, PT, R12, UR6, PT ;  /* 0x000000060c004c0c */ /* 0x000fe4000bf86270 */
[----:B------:R-:W-:Y:S01]  /*39d0*/  MOV R12, R201 ;  /* 0x000000c9000c7202 */ /* 0x000fe20000000f00 */
[----:B--2---:R-:W-:Y:S01]  /*39e0*/  FFMA.FTZ R4, R5, UR7, -R0 ;  /* 0x0000000705047c23 */ /* 0x004fe20008010800 */
[----:B------:R-:W-:Y:S03]  /*39f0*/  MOV R5, R184 ;  /* 0x000000b800057202 */ /* 0x000fe60000000f00 */
[----:B------:R2:W-:Y:S02]  /*3a00*/  MUFU.EX2 R235, R4 ;  /* 0x0000000400eb7308 */ /* 0x0005e40000000800 */
[----:B--2---:R-:W-:Y:S01]  /*3a10*/  @P0 VIADD R4, R11, 0x8 ;  /* 0x000000080b040836 */ /* 0x004fe20000000000 */
[----:B------:R-:W-:Y:S04]  /*3a20*/  PLOP3.LUT P0, PT, PT, PT, UP0, 0x80, 0x0 ;  /* 0x000000000000781c */ /* 0x000fe80003f0f008 */
        /* <DEDUP_REMOVED lines=21> */
[----:B--2---:R-:W2:Y:S09]  /*3b80*/  LDSM.16.M88.4 R4, [R117+0x6800] ;  /* 0x006800007504783b */ /* 0x004eb20000000200 */
[----:B------:R1:W-:Y:S01]  /*3b90*/  MUFU.EX2 R78, R14 ;  /* 0x0000000e004e7308 */ /* 0x0003e20000000800 */
        /* <DEDUP_REMOVED lines=8> */
[----:B------:R-:W-:Y:S02]  /*3c20*/  PLOP3.LUT P4, PT, PT, PT, UP0, 0x80, 0x0 ;  /* 0x000000000000781c */ /* 0x000fe40003f8f008 */
[----:B-1----:R-:W-:Y:S01]  /*3c30*/  MOV R14, R245 ;  /* 0x000000f5000e7202 */ /* 0x002fe20000000f00 */
[----:B---3--:R-:W-:Y:S01]  /*3c40*/  IMAD.MOV.U32 R12, RZ, RZ, R160 ;  /* 0x000000ffff0c7224 */ /* 0x008fe200078e00a0 */
[----:B------:R-:W-:Y:S02]  /*3c50*/  @P2 FSEL R12, R160, -INF , !P3 ;  /* 0xff800000a00c2808 */ /* 0x000fe40005800000 */
[----:B------:R-:W-:Y:S02]  /*3c60*/  PLOP3.LUT P2, PT, PT, PT, UP0, 0x80, 0x0 ;  /* 0x000000000000781c */ /* 0x000fe40003f4f008 */
[----:B------:R-:W-:Y:S01]  /*3c70*/  PLOP3.LUT P3, PT, PT, PT, UP0, 0x80, 0x0 ;  /* 0x000000000000781c */ /* 0x000fe20003f6f008 */
[--C-:B------:R-:W-:Y:S01]  /*3c80*/  FFMA.FTZ R12, R12, UR7, -R9.reuse ;  /* 0x000000070c0c7c23 */ /* 0x100fe20008010809 */
[-C--:B--2---:R-:W-:Y:S03]  /*3c90*/  HMMA.16816.F32.BF16 R36, R104, R4.reuse, R36 ;  /* 0x000000046824723c */ /* 0x084fe60000041824 */
        /* <DEDUP_REMOVED lines=8> */
[----:B------:R-:W-:Y:S01]  /*3d20*/  FMUL.FTZ R38, R38, UR5 ;  /* 0x0000000526267c20 */ /* 0x000fe20008410000 */
[----:B------:R1:W-:Y:S02]  /*3d30*/  MUFU.EX2 R190, R12 ;  /* 0x0000000c00be7308 */ /* 0x0003e40000000800 */
[----:B------:R-:W-:Y:S01]  /*3d40*/  @P0 IADD3 R13, R11, 0x11, RZ ;  /* 0x000000110b0d0810 */ /* 0x000fe20007ffe0ff */
[----:B------:R-:W-:Y:S01]  /*3d50*/  FMUL.FTZ R39, R39, UR5 ;  /* 0x0000000527277c20 */ /* 0x000fe20008410000 */
[----:B------:R-:W-:Y:S01]  /*3d60*/  PLOP3.LUT P0, PT, PT, PT, UP0, 0x80, 0x0 ;  /* 0x000000000000781c */ /* 0x000fe20003f0f008 */
[----:B------:R-:W-:Y:S01]  /*3d70*/  FMUL.FTZ R40, R40, UR5 ;  /* 0x0000000528287c20 */ /* 0x000fe20008410000 */
[----:B------:R-:W-:Y:S01]  /*3d80*/  @P4 ISETP.GE.AND P4, PT, R13, UR6, PT ;  /* 0x000000060d004c0c */ /* 0x000fe2000bf86270 */
[----:B------:R-:W-:Y:S03]  /*3d90*/  IMAD.MOV.U32 R13, RZ, RZ, R193 ;  /* 0x000000ffff0d7224 */ /* 0x000fe600078e00c1 */
        /* <DEDUP_REMOVED lines=8> */
[----:B------:R-:W2:Y:S01]  /*3e20*/  MUFU.TANH R243, R37 ;  /* 0x0000002500f37308 */ /* 0x000ea20000002400 */
        /* <DEDUP_REMOVED lines=8> */
[--C-:B------:R-:W-:Y:S01]  /*3eb0*/  FFMA.FTZ R4, R4, UR7, -R10.reuse ;  /* 0x0000000704047c23 */ /* 0x100fe2000801080a */
[----:B------:R-:W-:Y:S01]  /*3ec0*/  @P1 FSEL R12, R252, -INF , !P3 ;  /* 0xff800000fc0c1808 */ /* 0x000fe20005800000 */
[----:B------:R-:W-:Y:S01]  /*3ed0*/  FMUL.FTZ R51, R51, UR5 ;  /* 0x0000000533337c20 */ /* 0x000fe20008410000 */
[----:B------:R-:W-:Y:S01]  /*3ee0*/  FMUL.FTZ R47, R47, UR5 ;  /* 0x000000052f2f7c20 */ /* 0x000fe20008410000 */
[----:B------:R-:W-:Y:S02]  /*3ef0*/  PLOP3.LUT P1, PT, PT, PT, UP0, 0x80, 0x0 ;  /* 0x000000000000781c */ /* 0x000fe40003f2f008 */
[----:B------:R-:W-:Y:S03]  /*3f00*/  FFMA.FTZ R5, R12, UR7, -R10 ;  /* 0x000000070c057c23 */ /* 0x000fe6000801080a */
[----:B------:R-:W-:Y:S01]  /*3f10*/  MUFU.EX2 R76, R4 ;  /* 0x00000004004c7308 */ /* 0x000fe20000000800 */
[----:B------:R-:W-:Y:S02]  /*3f20*/  MOV R12, R153 ;  /* 0x00000099000c7202 */ /* 0x000fe40000000f00 */
[----:B------:R-:W-:Y:S07]  /*3f30*/  PLOP3.LUT P0, PT, PT, PT, UP0, 0x80, 0x0 ;  /* 0x000000000000781c */ /* 0x000fee0003f0f008 */
        /* <DEDUP_REMOVED lines=14> */
[--C-:B-1----:R-:W-:Y:S01]  /*4020*/  FFMA.FTZ R4, R12, UR7, -R9.reuse ;  /* 0x000000070c047c23 */ /* 0x102fe20008010809 */
[----:B------:R-:W-:Y:S02]  /*4030*/  MOV R12, R175 ;  /* 0x000000af000c7202 */ /* 0x000fe40000000f00 */
[----:B------:R-:W-:Y:S02]  /*4040*/  @P0 FSEL R12, R175, -INF , !P4 ;  /* 0xff800000af0c0808 */ /* 0x000fe40006000000 */
[----:B------:R-:W-:Y:S04]  /*4050*/  PLOP3.LUT P0, PT, PT, PT, UP0, 0x80, 0x0 ;  /* 0x000000000000781c */ /* 0x000fe80003f0f008 */
[----:B------:R1:W-:Y:S01]  /*4060*/  MUFU.EX2 R181, R4 ;  /* 0x0000000400b57308 */ /* 0x0003e20000000800 */
[----:B------:R-:W-:Y:S09]  /*4070*/  FFMA.FTZ R12, R12, UR7, -R8 ;  /* 0x000000070c0c7c23 */ /* 0x000ff20008010808 */
[----:B------:R-:W-:Y:S10]  /*4080*/  MUFU.EX2 R207, R12 ;  /* 0x0000000c00cf7308 */ /* 0x000ff40000000800 */
[----:B------:R-:W-:Y:S01]  /*4090*/  MUFU.TANH R152, R44 ;  /* 0x0000002c00987308 */ /* 0x000fe20000002400 */
        /* <DEDUP_REMOVED lines=10> */
[----:B------:R-:W3:Y:S01]  /*4140*/  MUFU.TANH R173, R47 ;  /* 0x0000002f00ad7308 */ /* 0x000ee20000002400 */
[----:B-1----:R-:W-:Y:S01]  /*4150*/  IMAD.MOV.U32 R4, RZ, RZ, R196 ;  /* 0x000000ffff047224 */ /* 0x002fe200078e00c4 */
[----:B------:R-:W-:Y:S02]  /*4160*/  @P2 FSEL R4, R196, -INF , !P3 ;  /* 0xff800000c4042808 */ /* 0x000fe40005800000 */
[----:B------:R-:W-:Y:S02]  /*4170*/  PLOP3.LUT P3, PT, PT, PT, UP0, 0x80, 0x0 ;  /* 0x000000000000781c */ /* 0x000fe40003f6f008 */
[----:B------:R-:W-:Y:S01]  /*4180*/  PLOP3.LUT P2, PT, PT, PT, UP0, 0x80, 0x0 ;  /* 0x000000000000781c */ /* 0x000fe20003f4f008 */
[--C-:B------:R-:W-:Y:S03]  /*4190*/  FFMA.FTZ R4, R4, UR7, -R0.reuse ;  /* 0x0000000704047c23 */ /* 0x100fe60008010800 */
[----:B------:R-:W-:Y:S10]  /*41a0*/  MUFU.TANH R240, R48 ;  /* 0x0000003000f07308 */ /* 0x000ff40000002400 */
[----:B------:R1:W-:Y:S01]  /*41b0*/  MUFU.EX2 R228, R4 ;  /* 0x0000000400e47308 */ /* 0x0003e20000000800 */
[----:B------:R-:W-:Y:S02]  /*41c0*/  @P2 IADD3 R12, R11, 0x19, RZ ;  /* 0x000000190b0c2810 */ /* 0x000fe40007ffe0ff */
[----:B------:R-:W-:Y:S02]  /*41d0*/  PLOP3.LUT P2, PT, PT, PT, UP0, 0x80, 0x0 ;  /* 0x000000000000781c */ /* 0x000fe40003f4f008 */
[----:B------:R-:W-:Y:S05]  /*41e0*/  @P4 ISETP.GE.AND P4, PT, R12, UR6, PT ;  /* 0x000000060c004c0c */ /* 0x000fea000bf86270 */
[----:B------:R-:W-:Y:S01]  /*41f0*/  MUFU.TANH R138, R50 ;  /* 0x00000032008a7308 */ /* 0x000fe20000002400 */
[----:B------:R-:W-:Y:S09]  /*4200*/  MOV R12, R192 ;  /* 0x000000c0000c7202 */ /* 0x000ff20000000f00 */
[----:B------:R-:W-:Y:S01]  /*4210*/  MUFU.TANH R239, R49 ;  /* 0x0000003100ef7308 */ /* 0x000fe20000002400 */
[----:B-1----:R-:W-:Y:S01]  /*4220*/  FFMA.FTZ R4, R5, UR7, -R0 ;  /* 0x0000000705047c23 */ /* 0x002fe20008010800 */
[----:B------:R-:W-:Y:S08]  /*4230*/  IMAD.MOV.U32 R5, RZ, RZ, R172 ;  /* 0x000000ffff057224 */ /* 0x000ff000078e00ac */
        /* <DEDUP_REMOVED lines=23> */
[----:B------:R-:W-:Y:S04]  /*43b0*/  FFMA.FTZ R14, R14, UR7, -R10 ;  /* 0x000000070e0e7c23 */ /* 0x000fe8000801080a */
[----:B------:R2:W-:Y:S01]  /*43c0*/  MUFU.EX2 R223, R13 ;  /* 0x0000000d00df7308 */ /* 0x0005e20000000800 */
[----:B-1----:R-:W1:Y:S09]  /*43d0*/  LDSM.16.M88.4 R4, [R117+0x6c00] ;  /* 0x006c00007504783b */ /* 0x002e720000000200 */
[----:B------:R-:W-:Y:S01]  /*43e0*/  MUFU.EX2 R72, R14 ;  /* 0x0000000e00487308 */ /* 0x000fe20000000800 */
[----:B----4-:R-:W-:Y:S01]  /*43f0*/  IMAD.MOV.U32 R12, RZ, RZ, R246 ;  /* 0x000000ffff0c7224 */ /* 0x010fe200078e00f6 */
[----:B------:R-:W-:Y:S02]  /*4400*/  @P1 FSEL R12, R246, -INF , !P3 ;  /* 0xff800000f60c1808 */ /* 0x000fe40005800000 */
[----:B------:R-:W-:Y:S03]  /*4410*/  PLOP3.LUT P1, PT, PT, PT, UP0, 0x80, 0x0 ;  /* 0x000000000000781c */ /* 0x000fe60003f2f008 */
[----:B------:R-:W-:Y:S01]  /*4420*/  FFMA.FTZ R12, R12, UR7, -R10 ;  /* 0x000000070c0c7c23 */ /* 0x000fe2000801080a */
[----:B--2---:R-:W-:Y:S03]  /*4430*/  MOV R13, R149 ;  /* 0x00000095000d7202 */ /* 0x004fe60000000f00 */
[----:B------:R2:W-:Y:S06]  /*4440*/  MUFU.EX2 R73, R12 ;  /* 0x0000000c00497308 */ /* 0x0005ec0000000800 */
[----:B------:R-:W-:Y:S02]  /*4450*/  @P1 FSEL R13, R149, -INF , !P4 ;  /* 0xff800000950d1808 */ /* 0x000fe40006000000 */
[----:B------:R-:W-:Y:S02]  /*4460*/  PLOP3.LUT P1, PT, PT, PT, UP0, 0x80, 0x0 ;  /* 0x000000000000781c */ /* 0x000fe40003f2f008 */
[----:B------:R-:W-:Y:S01]  /*4470*/  PLOP3.LUT P4, PT, PT, PT, UP0, 0x80, 0x0 ;  /* 0x000000000000781c */ /* 0x000fe20003f8f008 */
        /* <DEDUP_REMOVED lines=8> */
[-C--:B------:R-:W-:Y:S01]  /*4500*/  HMMA.16816.F32.BF16 R60, R112, R6.reuse, R60 ;  /* 0x00000006703c723c */ /* 0x080fe2000004183c */
[----:B------:R-:W2:Y:S04]  /*4510*/  LDL R115, [R1+0x28] ;  /* 0x0000280001737983 */ /* 0x000ea80000100800 */
[----:B------:R-:W-:Y:S01]  /*4520*/  MOV R4, R243 ;  /* 0x000000f300047202 */ /* 0x000fe20000000f00 */
[----:B------:R-:W-:Y:S01]  /*4530*/  HMMA.16816.F32.BF16 R64, R104, R6, R64 ;  /* 0x000000066840723c */ /* 0x000fe20000041840 */
[----:B------:R-:W4:Y:S04]  /*4540*/  LDL R113, [R1+0x24] ;  /* 0x0000240001717983 */ /* 0x000f280000100800 */
[--C-:B-1----:R-:W-:Y:S01]  /*4550*/  FFMA.FTZ R12, R13, UR7, -R9.reuse ;  /* 0x000000070d0c7c23 */ /* 0x102fe20008010809 */
        /* <DEDUP_REMOVED lines=11> */
[----:B---3--:R-:W-:Y:S01]  /*4610*/  MOV R6, R173 ;  /* 0x000000ad00067202 */ /* 0x008fe20000000f00 */
        /* <DEDUP_REMOVED lines=27> */
[----:B------:R-:W3:Y:S10]  /*47d0*/  MUFU.TANH R134, R55 ;  /* 0x0000003700867308 */ /* 0x000ef40000002400 */
[----:B------:R-:W2:Y:S01]  /*47e0*/  MUFU.TANH R147, R56 ;  /* 0x0000003800937308 */ /* 0x000ea20000002400 */
[----:B-1----:R-:W-:Y:S01]  /*47f0*/  IMAD.MOV.U32 R5, RZ, RZ, R146 ;  /* 0x000000ffff057224 */ /* 0x002fe200078e0092 */
[----:B------:R-:W-:Y:S02]  /*4800*/  @P2 FSEL R5, R146, -INF , !P3 ;  /* 0xff80000092052808 */ /* 0x000fe40005800000 */
[----:B------:R-:W-:Y:S03]  /*4810*/  PLOP3.LUT P2, PT, PT, PT, UP0, 0x80, 0x0 ;  /* 0x000000000000781c */ /* 0x000fe60003f4f008 */
[--C-:B------:R-:W-:Y:S03]  /*4820*/  FFMA.FTZ R4, R5, UR7, -R9.reuse ;  /* 0x0000000705047c23 */ /* 0x100fe60008010809 */
[----:B------:R-:W-:Y:S01]  /*4830*/  MUFU.TANH R148, R57 ;  /* 0x0000003900947308 */ /* 0x000fe20000002400 */
[----:B------:R-:W-:Y:S01]  /*4840*/  IMAD.MOV.U32 R5, RZ, RZ, R162 ;  /* 0x000000ffff057224 */ /* 0x000fe200078e00a2 */
[----:B------:R-:W-:Y:S01]  /*4850*/  @P1 FSEL R5, R162, -INF , !P3 ;  /* 0xff800000a2051808 */ /* 0x000fe20005800000 */
[----:B---3--:R-:W-:Y:S01]  /*4860*/  IMAD.MOV.U32 R7, RZ, RZ, R134 ;  /* 0x000000ffff077224 */ /* 0x008fe200078e0086 */
[----:B------:R-:W-:Y:S03]  /*4870*/  PLOP3.LUT P1, PT, PT, PT, UP0, 0x80, 0x0 ;  /* 0x000000000000781c */ /* 0x000fe60003f2f008 */
[----:B------:R-:W-:Y:S03]  /*4880*/  FFMA.FTZ R5, R5, UR7, -R8 ;  /* 0x0000000705057c23 */ /* 0x000fe60008010808 */
[----:B------:R1:W-:Y:S10]  /*4890*/  MUFU.EX2 R158, R4 ;  /* 0x00000004009e7308 */ /* 0x0003f40000000800 */
[----:B------:R3:W-:Y:S10]  /*48a0*/  MUFU.EX2 R189, R5 ;  /* 0x0000000500bd7308 */ /* 0x0007f40000000800 */
[----:B------:R-:W-:Y:S01]  /*48b0*/  MUFU.TANH R163, R59 ;  /* 0x0000003b00a37308 */ /* 0x000fe20000002400 */
[--C-:B-1----:R-:W-:Y:S01]  /*48c0*/  FFMA.FTZ R4, R12, UR7, -R9.reuse ;  /* 0x000000070c047c23 */ /* 0x102fe20008010809 */
[----:B------:R-:W-:Y:S02]  /*48d0*/  MOV R12, R179 ;  /* 0x000000b3000c7202 */ /* 0x000fe40000000f00 */
[----:B------:R-:W-:Y:S02]  /*48e0*/  @P1 FSEL R12, R179, -INF , !P4 ;  /* 0xff800000b30c1808 */ /* 0x000fe40006000000 */
[----:B------:R-:W-:Y:S04]  /*48f0*/  PLOP3.LUT P1, PT, PT, PT, UP0, 0x80, 0x0 ;  /* 0x000000000000781c */ /* 0x000fe80003f2f008 */
[----:B------:R1:W-:Y:S01]  /*4900*/  MUFU.EX2 R157, R4 ;  /* 0x00000004009d7308 */ /* 0x0003e20000000800 */
[----:B---3--:R-:W-:Y:S01]  /*4910*/  IMAD.MOV.U32 R5, RZ, RZ, R180 ;  /* 0x000000ffff057224 */ /* 0x008fe200078e00b4 */
[----:B------:R-:W-:Y:S02]  /*4920*/  @P2 FSEL R5, R180, -INF , !P3 ;  /* 0xff800000b4052808 */ /* 0x000fe40005800000 */
[----:B------:R-:W-:Y:S02]  /*4930*/  PLOP3.LUT P2, PT, PT, PT, UP0, 0x80, 0x0 ;  /* 0x000000000000781c */ /* 0x000fe40003f4f008 */
[----:B------:R-:W-:Y:S04]  /*4940*/  PLOP3.LUT P3, PT, PT, PT, UP0, 0x80, 0x0 ;  /* 0x000000000000781c */ /* 0x000fe80003f6f008 */
[----:B------:R-:W3:Y:S10]  /*4950*/  MUFU.TANH R164, R58 ;  /* 0x0000003a00a47308 */ /* 0x000ef40000002400 */
[----:B------:R-:W3:Y:S01]  /*4960*/  MUFU.TANH R141, R60 ;  /* 0x0000003c008d7308 */ /* 0x000ee20000002400 */
[----:B-1----:R-:W-:Y:S02]  /*4970*/  MOV R4, R161 ;  /* 0x000000a100047202 */ /* 0x002fe40000000f00 */
[----:B------:R-:W-:Y:S02]  /*4980*/  @P0 FSEL R4, R161, -INF , !P4 ;  /* 0xff800000a1040808 */ /* 0x000fe40006000000 */
[----:B------:R-:W-:Y:S02]  /*4990*/  PLOP3.LUT P0, PT, PT, PT, UP0, 0x80, 0x0 ;  /* 0x000000000000781c */ /* 0x000fe40003f0f008 */
[----:B------:R-:W-:Y:S01]  /*49a0*/  PLOP3.LUT P4, PT, PT, PT, UP0, 0x80, 0x0 ;  /* 0x000000000000781c */ /* 0x000fe20003f8f008 */
[----:B------:R-:W-:Y:S02]  /*49b0*/  FFMA.FTZ R4, R4, UR7, -R8 ;  /* 0x0000000704047c23 */ /* 0x000fe40008010808 */
[----:B------:R-:W1:Y:S10]  /*49c0*/  MUFU.TANH R156, R62 ;  /* 0x0000003e009c7308 */ /* 0x000e740000002400 */
[----:B------:R3:W-:Y:S10]  /*49d0*/  MUFU.EX2 R186, R4 ;  /* 0x0000000400ba7308 */ /* 0x0007f40000000800 */
[----:B------:R-:W1:Y:S10]  /*49e0*/  MUFU.TANH R140, R61 ;  /* 0x0000003d008c7308 */ /* 0x000e740000002400 */
[----:B------:R-:W1:Y:S01]  /*49f0*/  MUFU.TANH R224, R64 ;  /* 0x0000004000e07308 */ /* 0x000e620000002400 */
[----:B---3--:R-:W-:Y:S01]  /*4a00*/  FFMA.FTZ R4, R5, UR7, -R0 ;  /* 0x0000000705047c23 */ /* 0x008fe20008010800 */
[----:B------:R-:W-:Y:S08]  /*4a10*/  IMAD.MOV.U32 R5, RZ, RZ, R152 ;  /* 0x000000ffff057224 */ /* 0x000ff000078e0098 */
[----:B------:R3:W-:Y:S10]  /*4a20*/  MUFU.EX2 R210, R4 ;  /* 0x0000000400d27308 */ /* 0x0007f40000000800 */
[----:B------:R-:W-:Y:S10]  /*4a30*/  MUFU.TANH R221, R65 ;  /* 0x0000004100dd7308 */ /* 0x000ff40000002400 */
[----:B------:R-:W-:Y:S01]  /*4a40*/  MUFU.TANH R131, R66 ;  /* 0x0000004200837308 */ /* 0x000fe20000002400 */
[----:B---3--:R-:W-:Y:S09]  /*4a50*/  FFMA.FTZ R4, R12, UR7, -R0 ;  /* 0x000000070c047c23 */ /* 0x008ff20008010800 */
[----:B------:R3:W-:Y:S10]  /*4a60*/  MUFU.EX2 R209, R4 ;  /* 0x0000000400d17308 */ /* 0x0007f40000000800 */
[----:B------:R-:W-:Y:S10]  /*4a70*/  MUFU.TANH R130, R67 ;  /* 0x0000004300827308 */ /* 0x000ff40000002400 */
[----:B------:R-:W4:Y:S01]  /*4a80*/  MUFU.TANH R154, R63 ;  /* 0x0000003f009a7308 */ /* 0x000f220000002400 */
[C---:B---3--:R-:W-:Y:S01]  /*4a90*/  @P2 VIADD R4, R11.reuse, 0x28 ;  /* 0x000000280b042836 */ /* 0x048fe20000000000 */
        /* <DEDUP_REMOVED lines=16> */
[----:B---3--:R-:W-:Y:S01]  /*4ba0*/  IMAD.MOV.U32 R5, RZ, RZ, R174 ;  /* 0x000000ffff057224 */ /* 0x008fe200078e00ae */
[----:B------:R-:W-:Y:S02]  /*4bb0*/  @P2 FSEL R5, R174, -INF , !P5 ;  /* 0xff800000ae052808 */ /* 0x000fe40006800000 */
[----:B------:R-:W-:Y:S03]  /*4bc0*/  PLOP3.LUT P2, PT, PT, PT, UP0, 0x80, 0x0 ;  /* 0x000000000000781c */ /* 0x000fe60003f4f008 */
[----:B-1----:R-:W-:Y:S01]  /*4bd0*/  FFMA.FTZ R4, R5, UR7, -R0 ;  /* 0x0000000705047c23 */ /* 0x002fe20008010800 */
        /* <DEDUP_REMOVED lines=12> */
[----:B---3--:R-:W-:Y:S02]  /*4ca0*/  MOV R5, R137 ;  /* 0x0000008900057202 */ /* 0x008fe40000000f00 */
[----:B------:R-:W-:Y:S02]  /*4cb0*/  @P0 FSEL R5, R137, -INF , !P6 ;  /* 0xff80000089050808 */ /* 0x000fe40007000000 */
[----:B------:R-:W-:Y:S02]  /*4cc0*/  PLOP3.LUT P0, PT, PT, PT, UP0, 0x80, 0x0 ;  /* 0x000000000000781c */ /* 0x000fe40003f0f008 */
[----:B------:R-:W-:Y:S01]  /*4cd0*/  PLOP3.LUT P2, PT, PT, PT, UP0, 0x80, 0x0 ;  /* 0x000000000000781c */ /* 0x000fe20003f4f008 */
[--C-:B------:R-:W-:Y:S01]  /*4ce0*/  FFMA.FTZ R5, R5, UR7, -R9.reuse ;  /* 0x0000000705057c23 */ /* 0x100fe20008010809 */
[----:B------:R-:W-:Y:S03]  /*4cf0*/  PLOP3.LUT P6, PT, PT, PT, UP0, 0x80, 0x0 ;  /* 0x000000000000781c */ /* 0x000fe60003fcf008 */
[----:B------:R3:W-:Y:S01]  /*4d00*/  MUFU.EX2 R143, R5 ;  /* 0x00000005008f7308 */ /* 0x0007e20000000800 */
[----:B-1----:R-:W-:Y:S01]  /*4d10*/  IMAD.MOV.U32 R4, RZ, RZ, R240 ;  /* 0x000000ffff047224 */ /* 0x002fe200078e00f0 */
[----:B------:R-:W-:Y:S02]  /*4d20*/  @P1 FSEL R4, R240, -INF , !P5 ;  /* 0xff800000f0041808 */ /* 0x000fe40006800000 */
[----:B------:R-:W-:Y:S03]  /*4d30*/  PLOP3.LUT P1, PT, PT, PT, UP0, 0x80, 0x0 ;  /* 0x000000000000781c */ /* 0x000fe60003f2f008 */
[----:B------:R-:W-:Y:S04]  /*4d40*/  FFMA.FTZ R4, R4, UR7, -R10 ;  /* 0x0000000704047c23 */ /* 0x000fe8000801080a */
[----:B------:R1:W-:Y:S01]  /*4d50*/  MUFU.EX2 R250, R4 ;  /* 0x0000000400fa7308 */ /* 0x0003e20000000800 */
[----:B---3--:R-:W-:Y:S01]  /*4d60*/  MOV R5, R237 ;  /* 0x000000ed00057202 */ /* 0x008fe20000000f00 */
        /* <DEDUP_REMOVED lines=13> */
[----:B--2---:R-:W-:Y:S01]  /*4e40*/  IMAD.MOV.U32 R6, RZ, RZ, R147 ;  /* 0x000000ffff067224 */ /* 0x004fe200078e0093 */
        /* <DEDUP_REMOVED lines=16> */
[----:B--2---:R-:W-:Y:S01]  /*4f50*/  IMAD.MOV.U32 R4, RZ, RZ, R135 ;  /* 0x000000ffff047224 */ /* 0x004fe200078e0087 */
        /* <DEDUP_REMOVED lines=12> */
[----:B--2---:R-:W-:Y:S05]  /*5020*/  F2FP.BF16.F32.PACK_AB R4, R2, R3 ;  /* 0x000000030204723e */ /* 0x004fea00000010ff */
        /* <DEDUP_REMOVED lines=8> */
[----:B--2---:R-:W-:Y:S02]  /*50b0*/  F2FP.BF16.F32.PACK_AB R4, R190, R191 ;  /* 0x000000bfbe04723e */ /* 0x004fe400000010ff */
[----:B---3--:R-:W-:Y:S03]  /*50c0*/  F2FP.BF16.F32.PACK_AB R5, R225, R226 ;  /* 0x000000e2e105723e */ /* 0x008fe600000010ff */
[----:B------:R2:W-:Y:S01]  /*50d0*/  STS [R217+0x12400], R4 ;  /* 0x01240004d9007388 */ /* 0x0005e20000000800 */
[----:B-1----:R-:W-:Y:S02]  /*50e0*/  MOV R6, R163 ;  /* 0x000000a300067202 */ /* 0x002fe40000000f00 */
[----:B------:R-:W-:Y:S01]  /*50f0*/  @P0 FSEL R6, R163, -INF , !P5 ;  /* 0xff800000a3060808 */ /* 0x000fe20006800000 */
[----:B------:R1:W-:Y:S01]  /*5100*/  STS [R216+0x14000], R5 ;  /* 0x01400005d8007388 */ /* 0x0003e20000000800 */
[----:B------:R-:W-:Y:S01]  /*5110*/  PLOP3.LUT P0, PT, PT, PT, UP0, 0x80, 0x0 ;  /* 0x000000000000781c */ /* 0x000fe20003f0f008 */
[----:B----4-:R-:W-:Y:S01]  /*5120*/  IMAD.MOV.U32 R7, RZ, RZ, R141 ;  /* 0x000000ffff077224 */ /* 0x010fe200078e008d */
[----:B------:R-:W-:Y:S05]  /*5130*/  @P3 FSEL R7, R141, -INF , !P6 ;  /* 0xff8000008d073808 */ /* 0x000fea0007000000 */
[----:B------:R-:W-:Y:S04]  /*5140*/  FFMA.FTZ R7, R7, UR7, -R8 ;  /* 0x0000000707077c23 */ /* 0x000fe80008010808 */
[----:B------:R3:W-:Y:S01]  /*5150*/  MUFU.EX2 R166, R7 ;  /* 0x0000000700a67308 */ /* 0x0007e20000000800 */
[----:B--2---:R-:W-:Y:S02]  /*5160*/  F2FP.BF16.F32.PACK_AB R4, R235, R236 ;  /* 0x000000eceb04723e */ /* 0x004fe400000010ff */
[----:B-1----:R-:W-:Y:S03]  /*5170*/  F2FP.BF16.F32.PACK_AB R5, R219, R220 ;  /* 0x000000dcdb05723e */ /* 0x002fe600000010ff */
[----:B------:R1:W-:Y:S04]  /*5180*/  STS [R216+0x14400], R4 ;  /* 0x01440004d8007388 */ /* 0x0003e80000000800 */
[----:B------:R2:W-:Y:S01]  /*5190*/  STS [R217+0x14000], R5 ;  /* 0x01400005d9007388 */ /* 0x0005e20000000800 */
[----:B---3--:R-:W-:Y:S01]  /*51a0*/  IMAD.MOV.U32 R7, RZ, RZ, R156 ;  /* 0x000000ffff077224 */ /* 0x008fe200078e009c */
[----:B------:R-:W-:Y:S02]  /*51b0*/  @P0 FSEL R7, R156, -INF , !P6 ;  /* 0xff8000009c070808 */ /* 0x000fe40007000000 */
[----:B------:R-:W-:Y:S01]  /*51c0*/  PLOP3.LUT P0, PT, PT, PT, UP0, 0x80, 0x0 ;  /* 0x000000000000781c */ /* 0x000fe20003f0f008 */
[----:B-1----:R-:W-:Y:S01]  /*51d0*/  FFMA.FTZ R4, R6, UR7, -R0 ;  /* 0x0000000706047c23 */ /* 0x002fe20008010800 */
[----:B------:R-:W-:Y:S02]  /*51e0*/  MOV R6, R140 ;  /* 0x0000008c00067202 */ /* 0x000fe40000000f00 */
[----:B------:R-:W-:Y:S01]  /*51f0*/  @P1 FSEL R6, R140, -INF , !P2 ;  /* 0xff8000008c061808 */ /* 0x000fe20005000000 */
[----:B------:R1:W-:Y:S01]  /*5200*/  MUFU.EX2 R197, R4 ;  /* 0x0000000400c57308 */ /* 0x0003e20000000800 */
[----:B--2---:R-:W-:Y:S02]  /*5210*/  F2FP.BF16.F32.PACK_AB R5, R181, R182 ;  /* 0x000000b6b505723e */ /* 0x004fe400000010ff */
        /* <DEDUP_REMOVED lines=32> */
[----:B------:R-:W-:Y:S02]  /*5420*/  IADD3.X R115, R113, UR13, RZ, P0, !PT ;  /* 0x0000000d71737c10 */ /* 0x000fe400087fe4ff */
[----:B-1----:R-:W-:Y:S03]  /*5430*/  F2FP.BF16.F32.PACK_AB R4, R72, R73 ;  /* 0x000000494804723e */ /* 0x002fe600000010ff */
[----:B------:R-:W2:Y:S04]  /*5440*/  LDG.E R112, desc[UR10][R114.64] ;  /* 0x0000000a72707981 */ /* 0x000ea8000c1e1900 */
[----:B------:R1:W-:Y:S01]  /*5450*/  STS [R215+0x12000], R4 ;  /* 0x01200004d7007388 */ /* 0x0003e20000000800 */
[----:B---3--:R-:W-:Y:S02]  /*5460*/  F2FP.BF16.F32.PACK_AB R0, R241, R242 ;  /* 0x000000f2f100723e */ /* 0x008fe400000010ff */
[----:B-1----:R-:W-:Y:S05]  /*5470*/  F2FP.BF16.F32.PACK_AB R4, R167, R168 ;  /* 0x000000a8a704723e */ /* 0x002fea00000010ff */
[----:B------:R1:W-:Y:S04]  /*5480*/  STS [R215+0x12400], R4 ;  /* 0x01240004d7007388 */ /* 0x0003e80000000800 */
[----:B------:R3:W-:Y:S01]  /*5490*/  STS [R218+0x14000], R5 ;  /* 0x01400005da007388 */ /* 0x0007e20000000800 */
[----:B-1----:R-:W-:Y:S02]  /*54a0*/  F2FP.BF16.F32.PACK_AB R4, R199, R200 ;  /* 0x000000c8c704723e */ /* 0x002fe400000010ff */
[----:B---3--:R-:W-:Y:S05]  /*54b0*/  F2FP.BF16.F32.PACK_AB R5, R227, R228 ;  /* 0x000000e4e305723e */ /* 0x008fea00000010ff */
[----:B------:R1:W-:Y:S04]  /*54c0*/  STS [R218+0x14400], R5 ;  /* 0x01440005da007388 */ /* 0x0003e80000000800 */
[----:B------:R3:W-:Y:S01]  /*54d0*/  STS [R215+0x14000], R4 ;  /* 0x01400004d7007388 */ /* 0x0007e20000000800 */
[----:B-1----:R-:W-:Y:S01]  /*54e0*/  F2FP.BF16.F32.PACK_AB R5, R70, R71 ;  /* 0x000000474605723e */ /* 0x002fe200000010ff */
[--C-:B---3--:R-:W-:Y:S01]  /*54f0*/  FFMA.FTZ R4, R6, UR7, -R9.reuse ;  /* 0x0000000706047c23 */ /* 0x108fe20008010809 */
        /* <DEDUP_REMOVED lines=10> */
[----:B---3--:R-:W-:Y:S02]  /*55a0*/  F2FP.BF16.F32.PACK_AB R6, R143, R144 ;  /* 0x000000908f06723e */ /* 0x008fe400000010ff */
[----:B----4-:R-:W-:Y:S03]  /*55b0*/  F2FP.BF16.F32.PACK_AB R5, R186, R189 ;  /* 0x000000bdba05723e */ /* 0x010fe600000010ff */
[----:B------:R3:W-:Y:S04]  /*55c0*/  STS [R212+0x12400], R6 ;  /* 0x01240006d4007388 */ /* 0x0007e80000000800 */
[----:B------:R4:W-:Y:S01]  /*55d0*/  STS [R211+0x14000], R5 ;  /* 0x01400005d3007388 */ /* 0x0009e20000000800 */
[----:B-1----:R-:W-:Y:S02]  /*55e0*/  F2FP.BF16.F32.PACK_AB R4, R209, R210 ;  /* 0x000000d2d104723e */ /* 0x002fe400000010ff */
[----:B------:R-:W-:Y:S03]  /*55f0*/  F2FP.BF16.F32.PACK_AB R7, R177, R178 ;  /* 0x000000b2b107723e */ /* 0x000fe600000010ff */
        /* <DEDUP_REMOVED lines=11> */
[----:B----4-:R-:W-:Y:S05]  /*56b0*/  F2FP.BF16.F32.PACK_AB R5, R133, R136 ;  /* 0x000000888505723e */ /* 0x010fea00000010ff */
[----:B------:R-:W-:Y:S04]  /*56c0*/  STS [R213+0x12400], R5 ;  /* 0x01240005d5007388 */ /* 0x000fe80000000800 */
[----:B------:R-:W-:Y:S04]  /*56d0*/  STS [R214+0x14000], R7 ;  /* 0x01400007d6007388 */ /* 0x000fe80000000800 */
[----:B------:R-:W-:Y:S01]  /*56e0*/  STS [R214+0x14400], R6 ;  /* 0x01440006d6007388 */ /* 0x000fe20000000800 */
[----:B-1----:R-:W-:Y:S02]  /*56f0*/  F2FP.BF16.F32.PACK_AB R4, R165, R166 ;  /* 0x000000a6a504723e */ /* 0x002fe400000010ff */
[----:B------:R-:W-:Y:S03]  /*5700*/  F2FP.BF16.F32.PACK_AB R0, R185, R194 ;  /* 0x000000c2b900723e */ /* 0x000fe600000010ff */
[----:B------:R-:W-:Y:S04]  /*5710*/  STS [R213+0x14000], R4 ;  /* 0x01400004d5007388 */ /* 0x000fe80000000800 */
[----:B------:R1:W-:Y:S04]  /*5720*/  STS [R213+0x14400], R0 ;  /* 0x01440000d5007388 */ /* 0x0003e80000000800 */
[----:B------:R-:W-:Y:S08]  /*5730*/  LDSM.16.M88.4 R64, [R122+UR4+0x4000] ;  /* 0x004000047a40783b */ /* 0x000ff00008000200 */
[----:B------:R-:W3:Y:S08]  /*5740*/  LDSM.16.M88.4 R16, [R116+0x8000] ;  /* 0x008000007410783b */ /* 0x000ef00000000200 */
[----:B------:R-:W4:Y:S01]  /*5750*/  LDSM.16.M88.4 R60, [R122+UR4+0x5000] ;  /* 0x005000047a3c783b */ /* 0x000f220008000200 */
[----:B-1----:R-:W-:Y:S07]  /*5760*/  IMAD.U32 R0, RZ, RZ, UR4 ;  /* 0x00000004ff007e24 */ /* 0x002fee000f8e00ff */
[----:B------:R-:W1:Y:S01]  /*5770*/  LDSM.16.M88.4 R32, [R116+0x8400] ;  /* 0x008400007420783b */ /* 0x000e620000000200 */
[----:B------:R-:W-:Y:S07]  /*5780*/  IADD3 R0, R122, 0x4000, R0 ;  /* 0x000040007a007810 */ /* 0x000fee0007ffe000 */
[----:B------:R-:W2:Y:S08]  /*5790*/  LDSM.16.M88.4 R48, [R116+0x8800] ;  /* 0x008800007430783b */ /* 0x000eb00000000200 */
[----:B------:R-:W2:Y:S01]  /*57a0*/  LDSM.16.M88.4 R100, [R116+0x8c00] ;  /* 0x008c00007464783b */ /* 0x000ea20000000200 */
[-C--:B---3--:R-:W-:Y:S07]  /*57b0*/  HMMA.16816.F32.BF16 R4, R64, R16.reuse, RZ ;  /* 0x000000104004723c */ /* 0x088fee00000418ff */
[----:B------:R-:W-:Y:S01]  /*57c0*/  LDSM.16.M88.4 R108, [R117+0x8000] ;  /* 0x00800000756c783b */ /* 0x000fe20000000200 */
[C---:B----4-:R-:W-:Y:S06]  /*57d0*/  HMMA.16816.F32.BF16 R8, R60.reuse, R16, RZ ;  /* 0x000000103c08723c */ /* 0x050fec00000418ff */
[-C--:B------:R-:W-:Y:S06]  /*57e0*/  HMMA.16816.F32.BF16 R12, R60, R18.reuse, RZ ;  /* 0x000000123c0c723c */ /* 0x080fec00000418ff */
[C---:B------:R-:W-:Y:S06]  /*57f0*/  HMMA.16816.F32.BF16 R16, R64.reuse, R18, RZ ;  /* 0x000000124010723c */ /* 0x040fec00000418ff */
[-C--:B-1----:R-:W-:Y:S06]  /*5800*/  HMMA.16816.F32.BF16 R20, R64, R32.reuse, RZ ;  /* 0x000000204014723c */ /* 0x082fec00000418ff */
        /* <DEDUP_REMOVED lines=10> */
[----:B------:R-:W-:Y:S01]  /*58b0*/  IADD3 R100, R0, R123, RZ ;  /* 0x0000007b00647210 */ /* 0x000fe20007ffe0ff */
[----:B------:R-:W-:Y:S04]  /*58c0*/  FFMA.FTZ R0, -R81, R81, 1 ;  /* 0x3f80000051007423 */ /* 0x000fe80000010151 */
[----:B------:R-:W1:Y:S01]  /*58d0*/  LDSM.16.M88.4 R104, [R100] ;  /* 0x000000006468783b */ /* 0x000e620000000200 */
[----:B------:R-:W-:Y:S04]  /*58e0*/  HMMA.16816.F32.BF16 R64, R64, R102, RZ ;  /* 0x000000664040723c */ /* 0x000fe800000418ff */
[----:B------:R-:W-:Y:S03]  /*58f0*/  FMUL.FTZ R0, R0, UR5 ;  /* 0x0000000500007c20 */ /* 0x000fe60008410000 */
[----:B------:R-:W2:Y:S01]  /*5900*/  LDSM.16.M88.4 R100, [R100+0x1000] ;  /* 0x001000006464783b */ /* 0x000ea20000000200 */
[-C--:B-1----:R-:W-:Y:S06]  /*5910*/  HMMA.16816.F32.BF16 R4, R104, R108.reuse, R4 ;  /* 0x0000006c6804723c */ /* 0x082fec0000041804 */
[C---:B--2---:R-:W-:Y:S06]  /*5920*/  HMMA.16816.F32.BF16 R8, R100.reuse, R108, R8 ;  /* 0x0000006c6408723c */ /* 0x044fec0000041808 */
[-C--:B------:R-:W-:Y:S06]  /*5930*/  HMMA.16816.F32.BF16 R12, R100, R110.reuse, R12 ;  /* 0x0000006e640c723c */ /* 0x080fec000004180c */
[C---:B------:R-:W-:Y:S01]  /*5940*/  HMMA.16816.F32.BF16 R16, R104.reuse, R110, R16 ;  /* 0x0000006e6810723c */ /* 0x040fe20000041810 */
[----:B------:R-:W1:Y:S05]  /*5950*/  LDSM.16.M88.4 R108, [R117+0x8400] ;  /* 0x00840000756c783b */ /* 0x000e6a0000000200 */
[C---:B------:R-:W-:Y:S01]  /*5960*/  FADD.FTZ R5, -R112.reuse, R5 ;  /* 0x0000000570057221 */ /* 0x040fe20000010100 */
[----:B------:R-:W-:Y:S04]  /*5970*/  FADD.FTZ R4, -R112, R4 ;  /* 0x0000000470047221 */ /* 0x000fe80000010100 */
[----:B------:R-:W-:Y:S01]  /*5980*/  FMUL.FTZ R132, R132, R5 ;  /* 0x0000000584847220 */ /* 0x000fe20000410000 */
[----:B------:R-:W-:Y:S01]  /*5990*/  FMUL.FTZ R4, R82, R4 ;  /* 0x0000000452047220 */ /* 0x000fe20000410000 */
[----:B------:R-:W2:Y:S03]  /*59a0*/  LDG.E R5, desc[UR10][R114.64+0x20] ;  /* 0x0000200a72057981 */ /* 0x000ea6000c1e1900 */
[----:B------:R-:W-:Y:S01]  /*59b0*/  FMUL.FTZ R113, R4, R0 ;  /* 0x0000000004717220 */ /* 0x000fe20000410000 */
[----:B------:R3:W5:Y:S04]  /*59c0*/  LDL.LU R82, [R1+0x84] ;  /* 0x0000840001527983 */ /* 0x0007680000300800 */
[----:B------:R3:W5:Y:S03]  /*59d0*/  LDL.LU R81, [R1+0x80] ;  /* 0x0000800001517983 */ /* 0x0007660000300800 */
[C---:B------:R-:W-:Y:S01]  /*59e0*/  FADD.FTZ R16, -R112.reuse, R16 ;  /* 0x0000001070107221 */ /* 0x040fe20000010100 */
[----:B------:R3:W5:Y:S01]  /*59f0*/  LDG.E R4, desc[UR10][R114.64+0x100] ;  /* 0x0001000a72047981 */ /* 0x000762000c1e1900 */
[C---:B------:R-:W-:Y:S02]  /*5a00*/  FADD.FTZ R17, -R112.reuse, R17 ;  /* 0x0000001170117221 */ /* 0x040fe40000010100 */
[----:B------:R-:W-:Y:S01]  /*5a10*/  FMUL.FTZ R16, R79, R16 ;  /* 0x000000104f107220 */ /* 0x000fe20000410000 */
[----:B------:R3:W5:Y:S01]  /*5a20*/  LDG.E R0, desc[UR10][R114.64+0x120] ;  /* 0x0001200a72007981 */ /* 0x000762000c1e1900 */
[-C--:B-1----:R-:W-:Y:S06]  /*5a30*/  HMMA.16816.F32.BF16 R20, R104, R108.reuse, R20 ;  /* 0x0000006c6814723c */ /* 0x082fec0000041814 */
[C---:B------:R-:W-:Y:S06]  /*5a40*/  HMMA.16816.F32.BF16 R24, R100.reuse, R108, R24 ;  /* 0x0000006c6418723c */ /* 0x040fec0000041818 */
[-C--:B------:R-:W-:Y:S06]  /*5a50*/  HMMA.16816.F32.BF16 R28, R100, R110.reuse, R28 ;  /* 0x0000006e641c723c */ /* 0x080fec000004181c */
[C---:B------:R-:W-:Y:S01]  /*5a60*/  HMMA.16816.F32.BF16 R32, R104.reuse, R110, R32 ;  /* 0x0000006e6820723c */ /* 0x040fe20000041820 */
[----:B------:R-:W1:Y:S05]  /*5a70*/  LDSM.16.M88.4 R108, [R117+0x8800] ;  /* 0x00880000756c783b */ /* 0x000e6a0000000200 */
[C---:B------:R-:W-:Y:S01]  /*5a80*/  FADD.FTZ R21, -R112.reuse, R21 ;  /* 0x0000001570157221 */ /* 0x040fe20000010100 */
[C---:B------:R-:W-:Y:S11]  /*5a90*/  FADD.FTZ R20, -R112.reuse, R20 ;  /* 0x0000001470147221 */ /* 0x040ff60000010100 */
[----:B------:R-:W-:Y:S06]  /*5aa0*/  @!UPT UIADD3 URZ, URZ, URZ, URZ ;  /* 0x0000003f3f3ff290 */ /* 0x000fec000fffe03f */
[C---:B------:R-:W-:Y:S01]  /*5ab0*/  FADD.FTZ R33, -R112.reuse, R33 ;  /* 0x0000002170217221 */ /* 0x040fe20000010100 */
[----:B------:R-:W-:Y:S01]  /*5ac0*/  FADD.FTZ R32, -R112, R32 ;  /* 0x0000002070207221 */ /* 0x000fe20000010100 */
[-C--:B-1----:R-:W-:Y:S06]  /*5ad0*/  HMMA.16816.F32.BF16 R36, R104, R108.reuse, R36 ;  /* 0x0000006c6824723c */ /* 0x082fec0000041824 */
[C---:B------:R-:W-:Y:S06]  /*5ae0*/  HMMA.16816.F32.BF16 R40, R100.reuse, R108, R40 ;  /* 0x0000006c6428723c */ /* 0x040fec0000041828 */
[-C--:B------:R-:W-:Y:S06]  /*5af0*/  HMMA.16816.F32.BF16 R44, R100, R110.reuse, R44 ;  /* 0x0000006e642c723c */ /* 0x080fec000004182c */
[C---:B------:R-:W-:Y:S01]  /*5b00*/  HMMA.16816.F32.BF16 R48, R104.reuse, R110, R48 ;  /* 0x0000006e6830723c */ /* 0x040fe20000041830 */
[----:B------:R-:W1:Y:S05]  /*5b10*/  LDSM.16.M88.4 R108, [R117+0x8c00] ;  /* 0x008c0000756c783b */ /* 0x000e6a0000000200 */
[-C--:B-1----:R-:W-:Y:S06]  /*5b20*/  HMMA.16816.F32.BF16 R52, R104, R108.reuse, R52 ;  /* 0x0000006c6834723c */ /* 0x082fec0000041834 */
[C---:B------:R-:W-:Y:S06]  /*5b30*/  HMMA.16816.F32.BF16 R56, R100.reuse, R108, R56 ;  /* 0x0000006c6438723c */ /* 0x040fec0000041838 */
[-C--:B------:R-:W-:Y:S05]  /*5b40*/  HMMA.16816.F32.BF16 R60, R100, R110.reuse, R60 ;  /* 0x0000006e643c723c */ /* 0x080fea000004183c */
[----:B------:R-:W-:Y:S01]  /*5b50*/  FFMA.FTZ R108, -R80, R80, 1 ;  /* 0x3f800000506c7423 */ /* 0x000fe20000010150 */
[----:B------:R-:W-:Y:S01]  /*5b60*/  HMMA.16816.F32.BF16 R64, R104, R110, R64 ;  /* 0x0000006e6840723c */ /* 0x000fe20000041840 */
[----:B------:R3:W5:Y:S04]  /*5b70*/  LDL.LU R80, [R1+0x7c] ;  /* 0x00007c0001507983 */ /* 0x0007680000300800 */
[----:B------:R3:W5:Y:S01]  /*5b80*/  LDL.LU R79, [R1+0x78] ;  /* 0x00007800014f7983 */ /* 0x0007620000300800 */
[----:B------:R-:W-:Y:S01]  /*5b90*/  FFMA.FTZ R100, -R75, R75, 1 ;  /* 0x3f8000004b647423 */ /* 0x000fe2000001014b */
[----:B------:R-:W-:Y:S01]  /*5ba0*/  FMUL.FTZ R104, R76, R21 ;  /* 0x000000154c687220 */ /* 0x000fe20000410000 */
[----:B------:R-:W-:Y:S03]  /*5bb0*/  FFMA.FTZ R21, -R74, R74, 1 ;  /* 0x3f8000004a157423 */ /* 0x000fe6000001014a */
[----:B------:R-:W-:Y:S01]  /*5bc0*/  FMUL.FTZ R102, R78, R17 ;  /* 0x000000114e667220 */ /* 0x000fe20000410000 */
        /* <DEDUP_REMOVED lines=8> */
[----:B------:R-:W-:Y:S01]  /*5c50*/  FMUL.FTZ R20, R20, UR5 ;  /* 0x0000000514147c20 */ /* 0x000fe20008410000 */
[----:B------:R3:W5:Y:S01]  /*5c60*/  LDL.LU R76, [R1+0x6c] ;  /* 0x00006c00014c7983 */ /* 0x0007620000300800 */
[----:B------:R-:W-:Y:S01]  /*5c70*/  FADD.FTZ R52, -R112, R52 ;  /* 0x0000003470347221 */ /* 0x000fe20000010100 */
[----:B------:R-:W-:Y:S01]  /*5c80*/  FFMA.FTZ R17, -R251, R251, 1 ;  /* 0x3f800000fb117423 */ /* 0x000fe200000101fb */
[----:B------:R-:W-:Y:S01]  /*5c90*/  F2FP.BF16.F32.PACK_AB R102, R21, R100 ;  /* 0x000000641566723e */ /* 0x000fe200000010ff */
[----:B------:R3:W5:Y:S01]  /*5ca0*/  LDL.LU R75, [R1+0x68] ;  /* 0x00006800014b7983 */ /* 0x0007620000300800 */
[----:B------:R-:W-:Y:S01]  /*5cb0*/  FMUL.FTZ R21, R72, R33 ;  /* 0x0000002148157220 */ /* 0x000fe20000410000 */
[----:B------:R-:W-:Y:S01]  /*5cc0*/  FMUL.FTZ R20, R103, R20 ;  /* 0x0000001467147220 */ /* 0x000fe20000410000 */
[C---:B------:R-:W-:Y:S01]  /*5cd0*/  FADD.FTZ R33, -R112.reuse, R37 ;  /* 0x0000002570217221 */ /* 0x040fe20000010100 */
[----:B------:R3:W5:Y:S01]  /*5ce0*/  LDL.LU R74, [R1+0x64] ;  /* 0x00006400014a7983 */ /* 0x0007620000300800 */
[----:B------:R-:W-:Y:S01]  /*5cf0*/  FMUL.FTZ R17, R17, UR5 ;  /* 0x0000000511117c20 */ /* 0x000fe20008410000 */
[----:B------:R-:W-:Y:S01]  /*5d00*/  FADD.FTZ R103, -R112, R53 ;  /* 0x0000003570677221 */ /* 0x000fe20000010100 */
[----:B------:R-:W-:Y:S01]  /*5d10*/  FMUL.FTZ R33, R70, R33 ;  /* 0x0000002146217220 */ /* 0x000fe20000410000 */
[----:B------:R-:W-:Y:S01]  /*5d20*/  FMUL.FTZ R53, R248, R52 ;  /* 0x00000034f8357220 */ /* 0x000fe20000410000 */
[----:B------:R-:W-:Y:S01]  /*5d30*/  FMUL.FTZ R17, R104, R17 ;  /* 0x0000001168117220 */ /* 0x000fe20000410000 */
[----:B------:R-:W-:Y:S01]  /*5d40*/  FMUL.FTZ R103, R247, R103 ;  /* 0x00000067f7677220 */ /* 0x000fe20000410000 */
[C---:B------:R-:W-:Y:S01]  /*5d50*/  FADD.FTZ R52, -R112.reuse, R65 ;  /* 0x0000004170347221 */ /* 0x040fe20000010100 */
[----:B------:R-:W-:Y:S01]  /*5d60*/  FFMA.FTZ R37, -R243, R243, 1 ;  /* 0x3f800000f3257423 */ /* 0x000fe200000101f3 */
[----:B------:R-:W-:Y:S01]  /*5d70*/  FFMA.FTZ R100, -R245, R245, 1 ;  /* 0x3f800000f5647423 */ /* 0x000fe200000101f5 */
[----:B------:R-:W-:Y:S01]  /*5d80*/  F2FP.BF16.F32.PACK_AB R104, R17, R20 ;  /* 0x000000141168723e */ /* 0x000fe200000010ff */
[----:B------:R-:W-:Y:S01]  /*5d90*/  FMUL.FTZ R20, R73, R32 ;  /* 0x0000002049147220 */ /* 0x000fe20000410000 */
[----:B------:R-:W-:Y:S01]  /*5da0*/  FADD.FTZ R32, -R112, R36 ;  /* 0x0000002470207221 */ /* 0x000fe20000010100 */
        /* <DEDUP_REMOVED lines=9> */
[----:B------:R-:W-:Y:S01]  /*5e40*/  FMUL.FTZ R36, R36, UR5 ;  /* 0x0000000524247c20 */ /* 0x000fe20008410000 */
[----:B------:R-:W-:Y:S01]  /*5e50*/  FFMA.FTZ R17, -R244, R244, 1 ;  /* 0x3f800000f4117423 */ /* 0x000fe200000101f4 */
[----:B------:R-:W-:Y:S01]  /*5e60*/  FMUL.FTZ R33, R33, UR5 ;  /* 0x0000000521217c20 */ /* 0x000fe20008410000 */
[----:B------:R3:W5:Y:S01]  /*5e70*/  LDL.LU R70, [R1+0x54] ;  /* 0x0000540001467983 */ /* 0x0007620000300800 */
[----:B------:R-:W-:Y:S01]  /*5e80*/  FMUL.FTZ R100, R100, UR5 ;  /* 0x0000000564647c20 */ /* 0x000fe20008410000 */
[----:B------:R-:W-:Y:S01]  /*5e90*/  FMUL.FTZ R17, R17, UR5 ;  /* 0x0000000511117c20 */ /* 0x000fe20008410000 */
[----:B------:R-:W-:Y:S02]  /*5ea0*/  FMUL.FTZ R101, R108, UR5 ;  /* 0x000000056c657c20 */ /* 0x000fe40008410000 */
[----:B------:R-:W-:Y:S01]  /*5eb0*/  FMUL.FTZ R100, R21, R100 ;  /* 0x0000006415647220 */ /* 0x000fe20000410000 */
[----:B------:R-:W-:Y:S01]  /*5ec0*/  FADD.FTZ R21, -R112, R48 ;  /* 0x0000003070157221 */ /* 0x000fe20000010100 */
[----:B------:R-:W-:Y:S01]  /*5ed0*/  FMUL.FTZ R48, R32, R17 ;  /* 0x0000001120307220 */ /* 0x000fe20000410000 */
[----:B------:R-:W-:Y:S01]  /*5ee0*/  FFMA.FTZ R32, -R238, R238, 1 ;  /* 0x3f800000ee207423 */ /* 0x000fe200000101ee */
[----:B------:R-:W-:Y:S01]  /*5ef0*/  FMUL.FTZ R101, R132, R101 ;  /* 0x0000006584657220 */ /* 0x000fe20000410000 */
[----:B------:R-:W-:Y:S01]  /*5f00*/  FMUL.FTZ R17, R250, R21 ;  /* 0x00000015fa117220 */ /* 0x000fe20000410000 */
[----:B------:R-:W-:Y:S01]  /*5f10*/  FFMA.FTZ R21, -R237, R237, 1 ;  /* 0x3f800000ed157423 */ /* 0x000fe200000101ed */
[----:B------:R-:W-:Y:S01]  /*5f20*/  FMUL.FTZ R32, R32, UR5 ;  /* 0x0000000520207c20 */ /* 0x000fe20008410000 */
[----:B------:R-:W-:Y:S01]  /*5f30*/  F2FP.BF16.F32.PACK_AB R48, R37, R48 ;  /* 0x000000302530723e */ /* 0x000fe200000010ff */
[----:B------:R-:W-:Y:S01]  /*5f40*/  FMUL.FTZ R36, R17, R36 ;  /* 0x0000002411247220 */ /* 0x000fe20000410000 */
[----:B------:R-:W-:Y:S01]  /*5f50*/  F2FP.BF16.F32.PACK_AB R16, R101, R113 ;  /* 0x000000716510723e */ /* 0x000fe200000010ff */
[----:B------:R-:W-:Y:S01]  /*5f60*/  FMUL.FTZ R32, R53, R32 ;  /* 0x0000002035207220 */ /* 0x000fe20000410000 */
[----:B------:R-:W-:Y:S01]  /*5f70*/  FMUL.FTZ R21, R21, UR5 ;  /* 0x0000000515157c20 */ /* 0x000fe20008410000 */
[----:B------:R-:W-:Y:S01]  /*5f80*/  FFMA.FTZ R17, -R221, R221, 1 ;  /* 0x3f800000dd117423 */ /* 0x000fe200000101dd */
[----:B------:R-:W-:Y:S02]  /*5f90*/  FFMA.FTZ R101, -R246, R246, 1 ;  /* 0x3f800000f6657423 */ /* 0x000fe400000101f6 */
[----:B------:R-:W-:Y:S01]  /*5fa0*/  FMUL.FTZ R21, R103, R21 ;  /* 0x0000001567157220 */ /* 0x000fe20000410000 */
[----:B------:R-:W-:Y:S01]  /*5fb0*/  FMUL.FTZ R17, R17, UR5 ;  /* 0x0000000511117c20 */ /* 0x000fe20008410000 */
[----:B------:R-:W-:Y:S03]  /*5fc0*/  FMUL.FTZ R101, R101, UR5 ;  /* 0x0000000565657c20 */ /* 0x000fe60008410000 */
[----:B------:R-:W-:Y:S01]  /*5fd0*/  FMUL.FTZ R17, R52, R17 ;  /* 0x0000001134117220 */ /* 0x000fe20000410000 */
[----:B------:R-:W-:Y:S01]  /*5fe0*/  FMUL.FTZ R101, R20, R101 ;  /* 0x0000006514657220 */ /* 0x000fe20000410000 */
[C---:B------:R-:W-:Y:S01]  /*5ff0*/  FADD.FTZ R20, -R112.reuse, R49 ;  /* 0x0000003170147221 */ /* 0x040fe20000010100 */
[----:B------:R-:W-:Y:S03]  /*6000*/  FADD.FTZ R49, -R112, R64 ;  /* 0x0000004070317221 */ /* 0x000fe60000010100 */
[----:B------:R-:W-:Y:S01]  /*6010*/  FMUL.FTZ R20, R249, R20 ;  /* 0x00000014f9147220 */ /* 0x000fe20000410000 */
[----:B------:R-:W-:Y:S01]  /*6020*/  FMUL.FTZ R49, R242, R49 ;  /* 0x00000031f2317220 */ /* 0x000fe20000410000 */
[----:B------:R-:W-:Y:S02]  /*6030*/  F2FP.BF16.F32.PACK_AB R100, R100, R101 ;  /* 0x000000656464723e */ /* 0x000fe400000010ff */
[----:B------:R-:W-:Y:S01]  /*6040*/  FMUL.FTZ R33, R20, R33 ;  /* 0x0000002114217220 */ /* 0x000fe20000410000 */
[----:B------:R-:W-:Y:S04]  /*6050*/  FFMA.FTZ R20, -R224, R224, 1 ;  /* 0x3f800000e0147423 */ /* 0x000fe800000101e0 */
[----:B------:R-:W-:Y:S01]  /*6060*/  FMUL.FTZ R20, R20, UR5 ;  /* 0x0000000514147c20 */ /* 0x000fe20008410000 */
[----:B------:R-:W-:Y:S02]  /*6070*/  F2FP.BF16.F32.PACK_AB R37, R33, R36 ;  /* 0x000000242125723e */ /* 0x000fe400000010ff */
[----:B------:R-:W-:Y:S01]  /*6080*/  F2FP.BF16.F32.PACK_AB R36, R21, R32 ;  /* 0x000000201524723e */ /* 0x000fe200000010ff */
[----:B------:R-:W-:Y:S01]  /*6090*/  FMUL.FTZ R20, R49, R20 ;  /* 0x0000001431147220 */ /* 0x000fe20000410000 */
[----:B------:R-:W-:Y:S02]  /*60a0*/  FFMA.FTZ R21, -R69, R69, 1 ;  /* 0x3f80000045157423 */ /* 0x000fe40000010145 */
[----:B------:R3:W5:Y:S02]  /*60b0*/  LDL.LU R69, [R1+0x50] ;  /* 0x0000500001457983 */ /* 0x0007640000300800 */
[----:B------:R-:W-:Y:S01]  /*60c0*/  F2FP.BF16.F32.PACK_AB R33, R17, R20 ;  /* 0x000000141121723e */ /* 0x000fe200000010ff */
[----:B------:R-:W-:Y:S01]  /*60d0*/  FFMA.FTZ R17, -R68, R68, 1 ;  /* 0x3f80000044117423 */ /* 0x000fe20000010144 */
[----:B------:R-:W-:Y:S01]  /*60e0*/  FMUL.FTZ R21, R21, UR5 ;  /* 0x0000000515157c20 */ /* 0x000fe20008410000 */
[----:B------:R3:W5:Y:S02]  /*60f0*/  LDL.LU R68, [R1+0x4c] ;  /* 0x00004c0001447983 */ /* 0x0007640000300800 */
[----:B------:R-:W-:Y:S01]  /*6100*/  FMUL.FTZ R17, R17, UR5 ;  /* 0x0000000511117c20 */ /* 0x000fe20008410000 */
[C---:B--2---:R-:W-:Y:S01]  /*6110*/  FADD.FTZ R6, -R5.reuse, R6 ;  /* 0x0000000605067221 */ /* 0x044fe20000010100 */
[----:B------:R-:W-:Y:S03]  /*6120*/  FADD.FTZ R7, -R5, R7 ;  /* 0x0000000705077221 */ /* 0x000fe60000010100 */
[----:B------:R-:W-:Y:S01]  /*6130*/  FMUL.FTZ R32, R3, R6 ;  /* 0x0000000603207220 */ /* 0x000fe20000410000 */
[----:B------:R-:W-:Y:S01]  /*6140*/  FMUL.FTZ R20, R2, R7 ;  /* 0x0000000702147220 */ /* 0x000fe20000410000 */
[----:B------:R3:W5:Y:S04]  /*6150*/  LDL.LU R3, [R1+0x48] ;  /* 0x0000480001037983 */ /* 0x0007680000300800 */
[----:B------:R3:W5:Y:S01]  /*6160*/  LDL.LU R2, [R1+0x44] ;  /* 0x0000440001027983 */ /* 0x0007620000300800 */
[----:B------:R-:W-:Y:S05]  /*6170*/  @!P1 BRA `(.L_x_838) ;  /* 0x0000000000589947 */ /* 0x000fea0003800000 */
[----:B------:R-:W2:Y:S01]  /*6180*/  LDL.LU R105, [R1+0x8] ;  /* 0x0000080001697983 */ /* 0x000ea20000300800 */
[----:B------:R-:W1:Y:S01]  /*6190*/  LDC R49, c[0x0][0x240] ;  /* 0x00009000ff317b82 */ /* 0x000e620000000800 */
[----:B------:R-:W-:Y:S04]  /*61a0*/  ULOP3.LUT UR15, UR8, 0x1, URZ, 0xc0, !UPT ;  /* 0x00000001080f7892 */ /* 0x000fe8000f8ec03f */
[----:B------:R-:W-:Y:S03]  /*61b0*/  UISETP.NE.U32.AND UP1, UPT, UR15, 0x1, UPT ;  /* 0x000000010f00788c */ /* 0x000fe6000bf25070 */
[----:B------:R-:W4:Y:S01]  /*61c0*/  LDC R52, c[0x0][0x244] ;  /* 0x00009100ff347b82 */ /* 0x000f220000000800 */
[----:B------:R-:W-:Y:S06]  /*61d0*/  USEL UR15, UR60, 0x2000, !UP1 ;  /* 0x000020003c0f7887 */ /* 0x000fec000c800000 */
[----:B------:R-:W-:Y:S01]  /*61e0*/  IADD3 R118, R118, UR15, RZ ;  /* 0x0000000f76767c10 */ /* 0x000fe2000fffe0ff */
[----:B--2---:R-:W-:Y:S02]  /*61f0*/  VIADD R105, R105, UR15 ;  /* 0x0000000f69697c36 */ /* 0x004fe40008000000 */
[C---:B-1----:R-:W-:Y:S03]  /*6200*/  IMAD.U32 R6, R49.reuse, -0x80, RZ ;  /* 0xffffff8031067824 */ /* 0x042fe600078e00ff */
[----:B------:R1:W-:Y:S02]  /*6210*/  STL [R1+0x8], R105 ;  /* 0x0000086901007387 */ /* 0x0003e40000100800 */
        /* <DEDUP_REMOVED lines=9> */
[----:B----4-:R-:W-:Y:S05]  /*62b0*/  LEA.HI.X R7, R49, R231, R52, 0x7, P0 ;  /* 0x000000e731077211 */ /* 0x010fea00000f3c34 */
[----:B------:R1:W-:Y:S04]  /*62c0*/  LDGSTS.E.BYPASS.LTC128B.128 [R105+0x1000], desc[UR10][R6.64] ;  /* 0x0100000006697fae */ /* 0x0003e8000b901d4a */
[----:B------:R-:W0:Y:S02]  /*62d0*/  LDGDEPBAR ;  /* 0x00000000000079af */ /* 0x000e240000000000 */
.L_x_838:
[----:B------:R-:W2:Y:S01]  /*62e0*/  LDL R53, [R1+0x2c] ;  /* 0x00002c0001357983 */ /* 0x000ea20000100800 */
[----:B------:R-:W-:Y:S01]  /*62f0*/  FMUL.FTZ R21, R32, R21 ;  /* 0x0000001520157220 */ /* 0x000fe20000410000 */
[----:B------:R-:W-:Y:S01]  /*6300*/  FMUL.FTZ R20, R20, R17 ;  /* 0x0000001114147220 */ /* 0x000fe20000410000 */
[C---:B-----5:R-:W-:Y:S01]  /*6310*/  FADD.FTZ R11, -R0.reuse, R11 ;  /* 0x0000000b000b7221 */ /* 0x060fe20000010100 */
[----:B------:R-:W4:Y:S01]  /*6320*/  LDL.LU R52, [R1] ;  /* 0x0000000001347983 */ /* 0x000f220000300800 */
[C---:B------:R-:W-:Y:S01]  /*6330*/  FADD.FTZ R15, -R0.reuse, R15 ;  /* 0x0000000f000f7221 */ /* 0x040fe20000010100 */
[----:B------:R-:W-:Y:S01]  /*6340*/  FADD.FTZ R27, -R0, R27 ;  /* 0x0000001b001b7221 */ /* 0x000fe20000010100 */
[----:B------:R-:W-:Y:S01]  /*6350*/  FMUL.FTZ R11, R235, R11 ;  /* 0x0000000beb0b7220 */ /* 0x000fe20000410000 */
[----:B------:R-:W3:Y:S01]  /*6360*/  LDL.LU R49, [R1+0x4] ;  /* 0x0000040001317983 */ /* 0x000ee20000300800 */
[----:B------:R-:W-:Y:S01]  /*6370*/  FMUL.FTZ R15, R229, R15 ;  /* 0x0000000fe50f7220 */ /* 0x000fe20000410000 */
[----:B------:R-:W-:Y:S01]  /*6380*/  FMUL.FTZ R27, R227, R27 ;  /* 0x0000001be31b7220 */ /* 0x000fe20000410000 */
[----:B-1----:R-:W-:Y:S01]  /*6390*/  FFMA.FTZ R7, -R155, R155, 1 ;  /* 0x3f8000009b077423 */ /* 0x002fe2000001019b */
[----:B------:R1:W-:Y:S01]  /*63a0*/  STS [R216+0xa000], R16 ;  /* 0x00a00010d8007388 */ /* 0x0003e20000000800 */
[----:B------:R-:W-:Y:S01]  /*63b0*/  FFMA.FTZ R17, -R160, R160, 1 ;  /* 0x3f800000a0117423 */ /* 0x000fe200000101a0 */
[C---:B------:R-:W-:Y:S01]  /*63c0*/  FADD.FTZ R18, -R5.reuse, R18 ;  /* 0x0000001205127221 */ /* 0x040fe20000010100 */
[C---:B------:R-:W-:Y:S01]  /*63d0*/  FADD.FTZ R19, -R5.reuse, R19 ;  /* 0x0000001305137221 */ /* 0x040fe20000010100 */
[----:B------:R-:W-:Y:S01]  /*63e0*/  FADD.FTZ R22, -R5, R22 ;  /* 0x0000001605167221 */ /* 0x000fe20000010100 */
[----:B------:R-:W-:Y:S01]  /*63f0*/  FFMA.FTZ R6, -R153, R153, 1 ;  /* 0x3f80000099067423 */ /* 0x000fe20000010199 */
[----:B------:R-:W-:Y:S01]  /*6400*/  FMUL.FTZ R32, R17, UR5 ;  /* 0x0000000511207c20 */ /* 0x000fe20008410000 */
[----:B------:R-:W-:Y:S01]  /*6410*/  FMUL.FTZ R18, R191, R18 ;  /* 0x00000012bf127220 */ /* 0x000fe20000410000 */
[----:B------:R-:W-:Y:S01]  /*6420*/  FMUL.FTZ R19, R190, R19 ;  /* 0x00000013be137220 */ /* 0x000fe20000410000 */
[----:B------:R-:W-:Y:S01]  /*6430*/  FMUL.FTZ R22, R182, R22 ;  /* 0x00000016b6167220 */ /* 0x000fe20000410000 */
[C---:B------:R-:W-:Y:S01]  /*6440*/  FADD.FTZ R34, -R5.reuse, R34 ;  /* 0x0000002205227221 */ /* 0x040fe20000010100 */
[----:B------:R-:W-:Y:S01]  /*6450*/  FMUL.FTZ R18, R18, R32 ;  /* 0x0000002012127220 */ /* 0x000fe20000410000 */
[C---:B------:R-:W-:Y:S01]  /*6460*/  FADD.FTZ R23, -R5.reuse, R23 ;  /* 0x0000001705177221 */ /* 0x040fe20000010100 */
[C---:B------:R-:W-:Y:S01]  /*6470*/  FADD.FTZ R38, -R5.reuse, R38 ;  /* 0x0000002605267221 */ /* 0x040fe20000010100 */
[----:B------:R-:W-:Y:S01]  /*6480*/  FADD.FTZ R39, -R5, R39 ;  /* 0x0000002705277221 */ /* 0x000fe20000010100 */
[----:B------:R-:W-:Y:S01]  /*6490*/  FMUL.FTZ R34, R168, R34 ;  /* 0x00000022a8227220 */ /* 0x000fe20000410000 */
[----:B------:R-:W-:Y:S01]  /*64a0*/  FMUL.FTZ R23, R181, R23 ;  /* 0x00000017b5177220 */ /* 0x000fe20000410000 */
[----:B------:R-:W-:Y:S01]  /*64b0*/  FMUL.FTZ R38, R158, R38 ;  /* 0x000000269e267220 */ /* 0x000fe20000410000 */
[----:B------:R-:W-:Y:S01]  /*64c0*/  FMUL.FTZ R39, R157, R39 ;  /* 0x000000279d277220 */ /* 0x000fe20000410000 */
[C---:B------:R-:W-:Y:S01]  /*64d0*/  FADD.FTZ R50, -R5.reuse, R50 ;  /* 0x0000003205327221 */ /* 0x040fe20000010100 */
[C---:B------:R-:W-:Y:S01]  /*64e0*/  FADD.FTZ R51, -R5.reuse, R51 ;  /* 0x0000003305337221 */ /* 0x040fe20000010100 */
[C---:B------:R-:W-:Y:S01]  /*64f0*/  FADD.FTZ R35, -R5.reuse, R35 ;  /* 0x0000002305237221 */ /* 0x040fe20000010100 */
[----:B------:R-:W-:Y:S01]  /*6500*/  FADD.FTZ R54, -R5, R54 ;  /* 0x0000003605367221 */ /* 0x000fe20000010100 */
[----:B------:R-:W-:Y:S01]  /*6510*/  FMUL.FTZ R50, R144, R50 ;  /* 0x0000003290327220 */ /* 0x000fe20000410000 */
[----:B------:R-:W-:Y:S01]  /*6520*/  FMUL.FTZ R51, R143, R51 ;  /* 0x000000338f337220 */ /* 0x000fe20000410000 */
[----:B-1----:R-:W-:Y:S01]  /*6530*/  FFMA.FTZ R16, -R159, R159, 1 ;  /* 0x3f8000009f107423 */ /* 0x002fe2000001019f */
[C---:B------:R-:W-:Y:S01]  /*6540*/  FADD.FTZ R55, -R5.reuse, R55 ;  /* 0x0000003705377221 */ /* 0x040fe20000010100 */
[C---:B------:R-:W-:Y:S01]  /*6550*/  FADD.FTZ R66, -R5.reuse, R66 ;  /* 0x0000004205427221 */ /* 0x040fe20000010100 */
[----:B------:R-:W-:Y:S01]  /*6560*/  FADD.FTZ R67, -R5, R67 ;  /* 0x0000004305437221 */ /* 0x000fe20000010100 */
[----:B------:R-:W-:Y:S01]  /*6570*/  FMUL.FTZ R17, R16, UR5 ;  /* 0x0000000510117c20 */ /* 0x000fe20008410000 */
[----:B------:R-:W-:Y:S01]  /*6580*/  FMUL.FTZ R16, R7, UR5 ;  /* 0x0000000507107c20 */ /* 0x000fe20008410000 */
[----:B------:R-:W-:Y:S01]  /*6590*/  FMUL.FTZ R7, R6, UR5 ;  /* 0x0000000506077c20 */ /* 0x000fe20008410000 */
[----:B------:R-:W-:Y:S01]  /*65a0*/  FFMA.FTZ R5, -R130, R130, 1 ;  /* 0x3f80000082057423 */ /* 0x000fe20000010182 */
[----:B------:R-:W-:Y:S01]  /*65b0*/  FMUL.FTZ R6, R19, R17 ;  /* 0x0000001113067220 */ /* 0x000fe20000410000 */
[----:B------:R-:W-:Y:S01]  /*65c0*/  FMUL.FTZ R22, R22, R16 ;  /* 0x0000001016167220 */ /* 0x000fe20000410000 */
[----:B------:R-:W-:Y:S01]  /*65d0*/  FFMA.FTZ R17, -R150, R150, 1 ;  /* 0x3f80000096117423 */ /* 0x000fe20000010196 */
[----:B------:R-:W-:Y:S01]  /*65e0*/  FFMA.FTZ R16, -R149, R149, 1 ;  /* 0x3f80000095107423 */ /* 0x000fe20000010195 */
[----:B------:R-:W-:Y:S01]  /*65f0*/  FMUL.FTZ R23, R23, R7 ;  /* 0x0000000717177220 */ /* 0x000fe20000410000 */
[----:B------:R-:W-:Y:S01]  /*6600*/  F2FP.BF16.F32.PACK_AB R6, R6, R18 ;  /* 0x000000120606723e */ /* 0x000fe200000010ff */
[----:B------:R-:W-:Y:S01]  /*6610*/  FMUL.FTZ R19, R17, UR5 ;  /* 0x0000000511137c20 */ /* 0x000fe20008410000 */
[----:B------:R-:W-:Y:S01]  /*6620*/  FMUL.FTZ R18, R16, UR5 ;  /* 0x0000000510127c20 */ /* 0x000fe20008410000 */
[----:B------:R-:W-:Y:S01]  /*6630*/  FFMA.FTZ R17, -R146, R146, 1 ;  /* 0x3f80000092117423 */ /* 0x000fe20000010192 */
[----:B------:R-:W-:Y:S01]  /*6640*/  FFMA.FTZ R16, -R145, R145, 1 ;  /* 0x3f80000091107423 */ /* 0x000fe20000010191 */
[----:B------:R-:W-:Y:S01]  /*6650*/  FMUL.FTZ R34, R34, R19 ;  /* 0x0000001322227220 */ /* 0x000fe20000410000 */
[----:B------:R-:W-:Y:S01]  /*6660*/  F2FP.BF16.F32.PACK_AB R7, R20, R21 ;  /* 0x000000151407723e */ /* 0x000fe200000010ff */
[----:B------:R-:W-:Y:S01]  /*6670*/  FMUL.FTZ R17, R17, UR5 ;  /* 0x0000000511117c20 */ /* 0x000fe20008410000 */
[----:B------:R-:W-:Y:S01]  /*6680*/  FMUL.FTZ R16, R16, UR5 ;  /* 0x0000000510107c20 */ /* 0x000fe20008410000 */
[----:B------:R-:W-:Y:S01]  /*6690*/  F2FP.BF16.F32.PACK_AB R22, R23, R22 ;  /* 0x000000161716723e */ /* 0x000fe200000010ff */
[----:B------:R-:W-:Y:S01]  /*66a0*/  FMUL.FTZ R67, R133, R67 ;  /* 0x0000004385437220 */ /* 0x000fe20000410000 */
[----:B------:R1:W-:Y:S01]  /*66b0*/  STS [R216+0xa400], R7 ;  /* 0x00a40007d8007388 */ /* 0x0003e20000000800 */
[----:B------:R-:W-:Y:S01]  /*66c0*/  FMUL.FTZ R38, R38, R17 ;  /* 0x0000001126267220 */ /* 0x000fe20000410000 */
[----:B------:R-:W-:Y:S01]  /*66d0*/  FMUL.FTZ R19, R39, R16 ;  /* 0x0000001027137220 */ /* 0x000fe20000410000 */
[----:B------:R-:W-:Y:S01]  /*66e0*/  FFMA.FTZ R17, -R138, R138, 1 ;  /* 0x3f8000008a117423 */ /* 0x000fe2000001018a */
[----:B------:R1:W-:Y:S01]  /*66f0*/  STS [R217+0xa400], R6 ;  /* 0x00a40006d9007388 */ /* 0x0003e20000000800 */
[----:B------:R-:W-:Y:S01]  /*6700*/  FFMA.FTZ R16, -R137, R137, 1 ;  /* 0x3f80000089107423 */ /* 0x000fe20000010189 */
[----:B------:R-:W-:Y:S01]  /*6710*/  FMUL.FTZ R5, R5, UR5 ;  /* 0x0000000505057c20 */ /* 0x000fe20008410000 */
[----:B------:R-:W-:Y:S01]  /*6720*/  FMUL.FTZ R17, R17, UR5 ;  /* 0x0000000511117c20 */ /* 0x000fe20008410000 */
[----:B------:R-:W-:Y:S01]  /*6730*/  STS [R217+0xa000], R102 ;  /* 0x00a00066d9007388 */ /* 0x000fe20000000800 */
[----:B------:R-:W-:Y:S01]  /*6740*/  FMUL.FTZ R16, R16, UR5 ;  /* 0x0000000510107c20 */ /* 0x000fe20008410000 */
[----:B------:R-:W-:Y:S01]  /*6750*/  FMUL.FTZ R67, R67, R5 ;  /* 0x0000000543437220 */ /* 0x000fe20000410000 */
[----:B------:R-:W-:Y:S01]  /*6760*/  FMUL.FTZ R50, R50, R17 ;  /* 0x0000001132327220 */ /* 0x000fe20000410000 */
[----:B------:R-:W-:Y:S01]  /*6770*/  FFMA.FTZ R17, -R134, R134, 1 ;  /* 0x3f80000086117423 */ /* 0x000fe20000010186 */
[----:B------:R-:W-:Y:S01]  /*6780*/  FMUL.FTZ R51, R51, R16 ;  /* 0x0000001033337220 */ /* 0x000fe20000410000 */
[----:B------:R-:W-:Y:S01]  /*6790*/  FFMA.FTZ R16, -R131, R131, 1 ;  /* 0x3f80000083107423 */ /* 0x000fe20000010183 */
[----:B------:R-:W-:Y:S01]  /*67a0*/  FMUL.FTZ R55, R139, R55 ;  /* 0x000000378b377220 */ /* 0x000fe20000410000 */
[----:B------:R-:W-:Y:S01]  /*67b0*/  FMUL.FTZ R66, R136, R66 ;  /* 0x0000004288427220 */ /* 0x000fe20000410000 */
[----:B------:R-:W-:Y:S01]  /*67c0*/  FMUL.FTZ R17, R17, UR5 ;  /* 0x0000000511117c20 */ /* 0x000fe20008410000 */
[----:B------:R-:W-:Y:S01]  /*67d0*/  FMUL.FTZ R16, R16, UR5 ;  /* 0x0000000510107c20 */ /* 0x000fe20008410000 */
[C---:B------:R-:W-:Y:S01]  /*67e0*/  FADD.FTZ R8, -R4.reuse, R8 ;  /* 0x0000000804087221 */ /* 0x040fe20000010100 */
[C---:B------:R-:W-:Y:S01]  /*67f0*/  FADD.FTZ R9, -R4.reuse, R9 ;  /* 0x0000000904097221 */ /* 0x040fe20000010100 */
[----:B------:R-:W-:Y:S01]  /*6800*/  FADD.FTZ R13, -R4, R13 ;  /* 0x0000000d040d7221 */ /* 0x000fe20000010100 */
[----:B------:R-:W-:Y:S01]  /*6810*/  FFMA.FTZ R5, -R183, R183, 1 ;  /* 0x3f800000b7057423 */ /* 0x000fe200000101b7 */
[----:B------:R-:W-:Y:S01]  /*6820*/  FMUL.FTZ R55, R55, R17 ;  /* 0x0000001137377220 */ /* 0x000fe20000410000 */
[----:B------:R-:W-:Y:S01]  /*6830*/  FMUL.FTZ R66, R66, R16 ;  /* 0x0000001042427220 */ /* 0x000fe20000410000 */
        /* <DEDUP_REMOVED lines=10> */
[----:B------:R-:W-:Y:S01]  /*68e0*/  FFMA.FTZ R5, -R171, R171, 1 ;  /* 0x3f800000ab057423 */ /* 0x000fe200000101ab */
[----:B------:R-:W-:Y:S01]  /*68f0*/  FMUL.FTZ R29, R199, R29 ;  /* 0x0000001dc71d7220 */ /* 0x000fe20000410000 */
[----:B------:R-:W-:Y:S01]  /*6900*/  FMUL.FTZ R17, R17, R9 ;  /* 0x0000000911117220 */ /* 0x000fe20000410000 */
[----:B------:R-:W-:Y:S01]  /*6910*/  FMUL.FTZ R16, R16, R8 ;  /* 0x0000000810107220 */ /* 0x000fe20000410000 */
[----:B------:R-:W-:Y:S01]  /*6920*/  FMUL.FTZ R5, R5, UR5 ;  /* 0x0000000505057c20 */ /* 0x000fe20008410000 */
[----:B------:R-:W-:Y:S01]  /*6930*/  FADD.FTZ R12, -R4, R12 ;  /* 0x0000000c040c7221 */ /* 0x000fe20000010100 */
[----:B-1----:R-:W-:Y:S01]  /*6940*/  FFMA.FTZ R7, -R184, R184, 1 ;  /* 0x3f800000b8077423 */ /* 0x002fe200000101b8 */
[----:B------:R-:W-:Y:S01]  /*6950*/  FADD.FTZ R28, -R4, R28 ;  /* 0x0000001c041c7221 */ /* 0x000fe20000010100 */
[----:B------:R-:W-:Y:S01]  /*6960*/  FMUL.FTZ R29, R29, R5 ;  /* 0x000000051d1d7220 */ /* 0x000fe20000410000 */
[----:B------:R-:W-:Y:S01]  /*6970*/  F2FP.BF16.F32.PACK_AB R5, R16, R17 ;  /* 0x000000111005723e */ /* 0x000fe200000010ff */
[----:B------:R-:W-:Y:S01]  /*6980*/  FMUL.FTZ R12, R220, R12 ;  /* 0x0000000cdc0c7220 */ /* 0x000fe20000410000 */
[----:B------:R-:W-:Y:S01]  /*6990*/  FMUL.FTZ R7, R7, UR5 ;  /* 0x0000000507077c20 */ /* 0x000fe20008410000 */
[----:B------:R-:W-:Y:S01]  /*69a0*/  F2FP.BF16.F32.PACK_AB R19, R19, R38 ;  /* 0x000000261313723e */ /* 0x000fe200000010ff */
[----:B------:R-:W-:Y:S01]  /*69b0*/  FADD.FTZ R25, -R4, R25 ;  /* 0x0000001904197221 */ /* 0x000fe20000010100 */
[----:B------:R1:W-:Y:S01]  /*69c0*/  STS [R216+0xc000], R5 ;  /* 0x00c00005d8007388 */ /* 0x0003e20000000800 */
        /* <DEDUP_REMOVED lines=8> */
[----:B------:R-:W-:Y:S01]  /*6a50*/  FMUL.FTZ R35, R167, R35 ;  /* 0x00000023a7237220 */ /* 0x000fe20000410000 */
[----:B------:R-:W-:Y:S01]  /*6a60*/  FMUL.FTZ R28, R28, R7 ;  /* 0x000000071c1c7220 */ /* 0x000fe20000410000 */
[----:B------:R-:W-:Y:S01]  /*6a70*/  FFMA.FTZ R7, -R152, R152, 1 ;  /* 0x3f80000098077423 */ /* 0x000fe20000010198 */
[----:B------:R-:W-:Y:S01]  /*6a80*/  FMUL.FTZ R25, R25, R8 ;  /* 0x0000000819197220 */ /* 0x000fe20000410000 */
[----:B------:R-:W-:Y:S01]  /*6a90*/  FADD.FTZ R41, -R4, R41 ;  /* 0x0000002904297221 */ /* 0x000fe20000010100 */
[----:B------:R-:W-:Y:S01]  /*6aa0*/  FFMA.FTZ R8, -R161, R161, 1 ;  /* 0x3f800000a1087423 */ /* 0x000fe200000101a1 */
[----:B------:R-:W-:Y:S01]  /*6ab0*/  FMUL.FTZ R44, R178, R44 ;  /* 0x0000002cb22c7220 */ /* 0x000fe20000410000 */
[----:B------:R-:W-:Y:S01]  /*6ac0*/  FMUL.FTZ R7, R7, UR5 ;  /* 0x0000000507077c20 */ /* 0x000fe20008410000 */
[----:B------:R-:W-:Y:S01]  /*6ad0*/  FMUL.FTZ R20, R35, R18 ;  /* 0x0000001223147220 */ /* 0x000fe20000410000 */
[----:B------:R-:W-:Y:S01]  /*6ae0*/  FMUL.FTZ R41, R186, R41 ;  /* 0x00000029ba297220 */ /* 0x000fe20000410000 */
[----:B------:R-:W-:Y:S01]  /*6af0*/  FMUL.FTZ R8, R8, UR5 ;  /* 0x0000000508087c20 */ /* 0x000fe20008410000 */
[C---:B------:R-:W-:Y:S01]  /*6b00*/  FADD.FTZ R24, -R4.reuse, R24 ;  /* 0x0000001804187221 */ /* 0x040fe20000010100 */
[C---:B------:R-:W-:Y:S01]  /*6b10*/  FADD.FTZ R40, -R4.reuse, R40 ;  /* 0x0000002804287221 */ /* 0x040fe20000010100 */
[C---:B------:R-:W-:Y:S01]  /*6b20*/  FADD.FTZ R45, -R4.reuse, R45 ;  /* 0x0000002d042d7221 */ /* 0x040fe20000010100 */
[C---:B------:R-:W-:Y:S01]  /*6b30*/  FADD.FTZ R56, -R4.reuse, R56 ;  /* 0x0000003804387221 */ /* 0x040fe20000010100 */
[C---:B------:R-:W-:Y:S01]  /*6b40*/  FADD.FTZ R57, -R4.reuse, R57 ;  /* 0x0000003904397221 */ /* 0x040fe20000010100 */
[C---:B------:R-:W-:Y:S01]  /*6b50*/  FADD.FTZ R60, -R4.reuse, R60 ;  /* 0x0000003c043c7221 */ /* 0x040fe20000010100 */
[----:B------:R-:W-:Y:S01]  /*6b60*/  FADD.FTZ R61, -R4, R61 ;  /* 0x0000003d043d7221 */ /* 0x000fe20000010100 */
[----:B------:R-:W-:Y:S01]  /*6b70*/  FFMA.FTZ R18, -R135, R135, 1 ;  /* 0x3f80000087127423 */ /* 0x000fe20000010187 */
[----:B------:R-:W-:Y:S01]  /*6b80*/  FFMA.FTZ R6, -R151, R151, 1 ;  /* 0x3f80000097067423 */ /* 0x000fe20000010197 */
[----:B------:R-:W-:Y:S01]  /*6b90*/  FFMA.FTZ R4, -R147, R147, 1 ;  /* 0x3f80000093047423 */ /* 0x000fe20000010193 */
[----:B------:R-:W-:Y:S01]  /*6ba0*/  FMUL.FTZ R44, R44, R7 ;  /* 0x000000072c2c7220 */ /* 0x000fe20000410000 */
[----:B------:R-:W-:Y:S01]  /*6bb0*/  FFMA.FTZ R7, -R148, R148, 1 ;  /* 0x3f80000094077423 */ /* 0x000fe20000010194 */
[----:B------:R-:W-:Y:S01]  /*6bc0*/  FMUL.FTZ R17, R41, R8 ;  /* 0x0000000829117220 */ /* 0x000fe20000410000 */
[----:B------:R-:W-:Y:S01]  /*6bd0*/  FMUL.FTZ R18, R18, UR5 ;  /* 0x0000000512127c20 */ /* 0x000fe20008410000 */
[----:B------:R-:W-:Y:S01]  /*6be0*/  FMUL.FTZ R54, R142, R54 ;  /* 0x000000368e367220 */ /* 0x000fe20000410000 */
[----:B------:R-:W-:Y:S01]  /*6bf0*/  FMUL.FTZ R45, R177, R45 ;  /* 0x0000002db12d7220 */ /* 0x000fe20000410000 */
[----:B------:R-:W-:Y:S01]  /*6c00*/  FMUL.FTZ R6, R6, UR5 ;  /* 0x0000000506067c20 */ /* 0x000fe20008410000 */
[----:B------:R-:W-:Y:S01]  /*6c10*/  FMUL.FTZ R8, R4, UR5 ;  /* 0x0000000504087c20 */ /* 0x000fe20008410000 */
[----:B------:R-:W-:Y:S01]  /*6c20*/  FFMA.FTZ R9, -R176, R176, 1 ;  /* 0x3f800000b0097423 */ /* 0x000fe200000101b0 */
[----:B------:R-:W-:Y:S01]  /*6c30*/  FFMA.FTZ R4, -R140, R140, 1 ;  /* 0x3f8000008c047423 */ /* 0x000fe2000001018c */
[----:B------:R-:W-:Y:S01]  /*6c40*/  FMUL.FTZ R57, R169, R57 ;  /* 0x00000039a9397220 */ /* 0x000fe20000410000 */
[----:B------:R-:W-:Y:S01]  /*6c50*/  FMUL.FTZ R7, R7, UR5 ;  /* 0x0000000507077c20 */ /* 0x000fe20008410000 */
[----:B-1----:R-:W-:Y:S01]  /*6c60*/  FFMA.FTZ R5, -R205, R205, 1 ;  /* 0x3f800000cd057423 */ /* 0x002fe200000101cd */
[----:B------:R-:W-:Y:S01]  /*6c70*/  FMUL.FTZ R54, R54, R18 ;  /* 0x0000001236367220 */ /* 0x000fe20000410000 */
[----:B------:R-:W-:Y:S01]  /*6c80*/  FMUL.FTZ R16, R45, R6 ;  /* 0x000000062d107220 */ /* 0x000fe20000410000 */
[----:B------:R-:W-:Y:S01]  /*6c90*/  FMUL.FTZ R24, R208, R24 ;  /* 0x00000018d0187220 */ /* 0x000fe20000410000 */
[----:B------:R-:W-:Y:S01]  /*6ca0*/  FMUL.FTZ R9, R9, UR5 ;  /* 0x0000000509097c20 */ /* 0x000fe20008410000 */
[----:B------:R-:W-:Y:S01]  /*6cb0*/  F2FP.BF16.F32.PACK_AB R18, R13, R12 ;  /* 0x0000000c0d12723e */ /* 0x000fe200000010ff */
[----:B------:R-:W-:Y:S01]  /*6cc0*/  FMUL.FTZ R61, R165, R61 ;  /* 0x0000003da53d7220 */ /* 0x000fe20000410000 */
[----:B------:R-:W-:Y:S01]  /*6cd0*/  FMUL.FTZ R4, R4, UR5 ;  /* 0x0000000504047c20 */ /* 0x000fe20008410000 */
[----:B------:R-:W-:Y:S01]  /*6ce0*/  FFMA.FTZ R6, -R141, R141, 1 ;  /* 0x3f8000008d067423 */ /* 0x000fe2000001018d */
[----:B------:R-:W-:Y:S01]  /*6cf0*/  FMUL.FTZ R13, R57, R7 ;  /* 0x00000007390d7220 */ /* 0x000fe20000410000 */
[----:B------:R-:W-:Y:S01]  /*6d00*/  FMUL.FTZ R7, R5, UR5 ;  /* 0x0000000505077c20 */ /* 0x000fe20008410000 */
[----:B------:R-:W-:Y:S01]  /*6d10*/  FMUL.FTZ R24, R24, R9 ;  /* 0x0000000918187220 */ /* 0x000fe20000410000 */
[----:B------:R-:W-:Y:S01]  /*6d20*/  FADD.FTZ R14, -R0, R14 ;  /* 0x0000000e000e7221 */ /* 0x000fe20000010100 */
[----:B------:R-:W-:Y:S01]  /*6d30*/  FFMA.FTZ R5, -R202, R202, 1 ;  /* 0x3f800000ca057423 */ /* 0x000fe200000101ca */
[----:B------:R-:W-:Y:S01]  /*6d40*/  FMUL.FTZ R12, R61, R4 ;  /* 0x000000043d0c7220 */ /* 0x000fe20000410000 */
[----:B------:R-:W-:Y:S01]  /*6d50*/  FMUL.FTZ R60, R166, R60 ;  /* 0x0000003ca63c7220 */ /* 0x000fe20000410000 */
[----:B------:R-:W-:Y:S01]  /*6d60*/  FMUL.FTZ R6, R6, UR5 ;  /* 0x0000000506067c20 */ /* 0x000fe20008410000 */
[----:B------:R-:W-:Y:S01]  /*6d70*/  FFMA.FTZ R9, -R162, R162, 1 ;  /* 0x3f800000a2097423 */ /* 0x000fe200000101a2 */
[----:B------:R-:W-:Y:S01]  /*6d80*/  FADD.FTZ R10, -R0, R10 ;  /* 0x0000000a000a7221 */ /* 0x000fe20000010100 */
[----:B------:R-:W-:Y:S01]  /*6d90*/  FFMA.FTZ R4, -R204, R204, 1 ;  /* 0x3f800000cc047423 */ /* 0x000fe200000101cc */
[----:B------:R-:W-:Y:S01]  /*6da0*/  FMUL.FTZ R14, R234, R14 ;  /* 0x0000000eea0e7220 */ /* 0x000fe20000410000 */
[----:B------:R-:W-:Y:S01]  /*6db0*/  FMUL.FTZ R5, R5, UR5 ;  /* 0x0000000505057c20 */ /* 0x000fe20008410000 */
[----:B------:R-:W-:Y:S01]  /*6dc0*/  FMUL.FTZ R60, R60, R6 ;  /* 0x000000063c3c7220 */ /* 0x000fe20000410000 */
[----:B------:R-:W-:Y:S01]  /*6dd0*/  FMUL.FTZ R40, R189, R40 ;  /* 0x00000028bd287220 */ /* 0x000fe20000410000 */
[----:B------:R-:W-:Y:S01]  /*6de0*/  FMUL.FTZ R9, R9, UR5 ;  /* 0x0000000509097c20 */ /* 0x000fe20008410000 */
[----:B------:R-:W-:Y:S01]  /*6df0*/  FMUL.FTZ R10, R236, R10 ;  /* 0x0000000aec0a7220 */ /* 0x000fe20000410000 */
[----:B------:R-:W-:Y:S01]  /*6e00*/  FMUL.FTZ R6, R4, UR5 ;  /* 0x0000000504067c20 */ /* 0x000fe20008410000 */
        /* <DEDUP_REMOVED lines=8> */
[----:B------:R-:W-:Y:S01]  /*6e90*/  FMUL.FTZ R26, R228, R26 ;  /* 0x0000001ae41a7220 */ /* 0x000fe20000410000 */
[----:B------:R-:W-:Y:S01]  /*6ea0*/  FMUL.FTZ R6, R5, UR5 ;  /* 0x0000000505067c20 */ /* 0x000fe20008410000 */
[----:B------:R-:W-:Y:S01]  /*6eb0*/  F2FP.BF16.F32.PACK_AB R17, R17, R9 ;  /* 0x000000091111723e */ /* 0x000fe200000010ff */
[----:B------:R-:W-:Y:S01]  /*6ec0*/  FMUL.FTZ R9, R15, R4 ;  /* 0x000000040f097220 */ /* 0x000fe20000410000 */
[----:B------:R-:W-:Y:S01]  /*6ed0*/  F2FP.BF16.F32.PACK_AB R10, R10, R7 ;  /* 0x000000070a0a723e */ /* 0x000fe200000010ff */
[----:B------:R-:W-:Y:S01]  /*6ee0*/  FMUL.FTZ R26, R26, R6 ;  /* 0x000000061a1a7220 */ /* 0x000fe20000410000 */
[----:B------:R-:W-:Y:S01]  /*6ef0*/  FMUL.FTZ R56, R170, R56 ;  /* 0x00000038aa387220 */ /* 0x000fe20000410000 */
[----:B------:R-:W-:Y:S01]  /*6f00*/  FFMA.FTZ R4, -R195, R195, 1 ;  /* 0x3f800000c3047423 */ /* 0x000fe200000101c3 */
[----:B------:R-:W-:Y:S01]  /*6f10*/  FADD.FTZ R43, -R0, R43 ;  /* 0x0000002b002b7221 */ /* 0x000fe20000010100 */
[----:B------:R-:W-:Y:S01]  /*6f20*/  STS [R216+0xc400], R10 ;  /* 0x00c4000ad8007388 */ /* 0x000fe20000000800 */
[----:B------:R-:W-:Y:S01]  /*6f30*/  FFMA.FTZ R6, -R179, R179, 1 ;  /* 0x3f800000b3067423 */ /* 0x000fe200000101b3 */
[----:B------:R-:W-:Y:S01]  /*6f40*/  F2FP.BF16.F32.PACK_AB R9, R9, R14 ;  /* 0x0000000e0909723e */ /* 0x000fe200000010ff */
[----:B------:R-:W-:Y:S01]  /*6f50*/  FMUL.FTZ R56, R56, R8 ;  /* 0x0000000838387220 */ /* 0x000fe20000410000 */
[----:B------:R-:W-:Y:S01]  /*6f60*/  STS [R217+0xc000], R18 ;  /* 0x00c00012d9007388 */ /* 0x000fe20000000800 */
[----:B------:R-:W-:Y:S01]  /*6f70*/  FADD.FTZ R30, -R0, R30 ;  /* 0x0000001e001e7221 */ /* 0x000fe20000010100 */
[----:B------:R-:W-:Y:S01]  /*6f80*/  FFMA.FTZ R5, -R193, R193, 1 ;  /* 0x3f800000c1057423 */ /* 0x000fe200000101c1 */
[----:B------:R-:W-:Y:S01]  /*6f90*/  FMUL.FTZ R8, R4, UR5 ;  /* 0x0000000504087c20 */ /* 0x000fe20008410000 */
[----:B------:R-:W-:Y:S01]  /*6fa0*/  STS [R217+0xc400], R9 ;  /* 0x00c40009d9007388 */ /* 0x000fe20000000800 */
[----:B------:R-:W-:Y:S01]  /*6fb0*/  FMUL.FTZ R43, R209, R43 ;  /* 0x0000002bd12b7220 */ /* 0x000fe20000410000 */
[----:B------:R-:W-:Y:S01]  /*6fc0*/  FMUL.FTZ R6, R6, UR5 ;  /* 0x0000000506067c20 */ /* 0x000fe20008410000 */
[----:B------:R-:W-:Y:S01]  /*6fd0*/  FADD.FTZ R31, -R0, R31 ;  /* 0x0000001f001f7221 */ /* 0x000fe20000010100 */
[----:B------:R-:W-:Y:S01]  /*6fe0*/  STS [R218+0xa000], R104 ;  /* 0x00a00068da007388 */ /* 0x000fe20000000800 */
[----:B------:R-:W-:Y:S01]  /*6ff0*/  FFMA.FTZ R4, -R192, R192, 1 ;  /* 0x3f800000c0047423 */ /* 0x000fe200000101c0 */
[----:B------:R-:W-:Y:S01]  /*7000*/  FMUL.FTZ R30, R223, R30 ;  /* 0x0000001edf1e7220 */ /* 0x000fe20000410000 */
[----:B------:R-:W-:Y:S01]  /*7010*/  FMUL.FTZ R5, R5, UR5 ;  /* 0x0000000505057c20 */ /* 0x000fe20008410000 */
[----:B------:R-:W-:Y:S01]  /*7020*/  STS [R218+0xa400], R22 ;  /* 0x00a40016da007388 */ /* 0x000fe20000000800 */
[----:B------:R-:W-:Y:S01]  /*7030*/  FMUL.FTZ R43, R43, R6 ;  /* 0x000000062b2b7220 */ /* 0x000fe20000410000 */
[----:B------:R-:W-:Y:S01]  /*7040*/  FMUL.FTZ R8, R27, R8 ;  /* 0x000000081b087220 */ /* 0x000fe20000410000 */
[----:B------:R-:W-:Y:S01]  /*7050*/  FMUL.FTZ R31, R222, R31 ;  /* 0x0000001fde1f7220 */ /* 0x000fe20000410000 */
[----:B------:R-:W-:Y:S01]  /*7060*/  STS [R215+0xa000], R100 ;  /* 0x00a00064d7007388 */ /* 0x000fe20000000800 */
[----:B------:R-:W-:Y:S01]  /*7070*/  FMUL.FTZ R4, R4, UR5 ;  /* 0x0000000504047c20 */ /* 0x000fe20008410000 */
[----:B------:R-:W-:Y:S01]  /*7080*/  FFMA.FTZ R6, -R164, R164, 1 ;  /* 0x3f800000a4067423 */ /* 0x000fe200000101a4 */
[----:B------:R-:W-:Y:S01]  /*7090*/  FADD.FTZ R58, -R0, R58 ;  /* 0x0000003a003a7221 */ /* 0x000fe20000010100 */
[----:B------:R-:W-:Y:S01]  /*70a0*/  F2FP.BF16.F32.PACK_AB R20, R20, R34 ;  /* 0x000000221414723e */ /* 0x000fe200000010ff */
[----:B------:R-:W-:Y:S01]  /*70b0*/  FMUL.FTZ R30, R30, R5 ;  /* 0x000000051e1e7220 */ /* 0x000fe20000410000 */
[----:B------:R-:W-:Y:S01]  /*70c0*/  FADD.FTZ R46, -R0, R46 ;  /* 0x0000002e002e7221 */ /* 0x000fe20000010100 */
[----:B------:R-:W-:Y:S01]  /*70d0*/  FFMA.FTZ R5, -R174, R174, 1 ;  /* 0x3f800000ae057423 */ /* 0x000fe200000101ae */
[----:B------:R-:W-:Y:S01]  /*70e0*/  FMUL.FTZ R31, R31, R4 ;  /* 0x000000041f1f7220 */ /* 0x000fe20000410000 */
[----:B------:R-:W-:Y:S01]  /*70f0*/  STS [R215+0xa400], R20 ;  /* 0x00a40014d7007388 */ /* 0x000fe20000000800 */
[----:B------:R-:W-:Y:S01]  /*7100*/  FMUL.FTZ R6, R6, UR5 ;  /* 0x0000000506067c20 */ /* 0x000fe20008410000 */
[----:B------:R-:W-:Y:S01]  /*7110*/  FMUL.FTZ R58, R198, R58 ;  /* 0x0000003ac63a7220 */ /* 0x000fe20000410000 */
[----:B------:R-:W-:Y:S01]  /*7120*/  F2FP.BF16.F32.PACK_AB R24, R25, R24 ;  /* 0x000000181918723e */ /* 0x000fe200000010ff */
[----:B------:R-:W-:Y:S01]  /*7130*/  FMUL.FTZ R46, R206, R46 ;  /* 0x0000002ece2e7220 */ /* 0x000fe20000410000 */
[----:B------:R-:W-:Y:S01]  /*7140*/  F2FP.BF16.F32.PACK_AB R8, R8, R26 ;  /* 0x0000001a0808723e */ /* 0x000fe200000010ff */
[----:B------:R-:W-:Y:S01]  /*7150*/  FMUL.FTZ R5, R5, UR5 ;  /* 0x0000000505057c20 */ /* 0x000fe20008410000 */
[----:B------:R-:W-:Y:S01]  /*7160*/  FADD.FTZ R47, -R0, R47 ;  /* 0x0000002f002f7221 */ /* 0x000fe20000010100 */
[----:B------:R-:W-:Y:S01]  /*7170*/  FFMA.FTZ R4, -R173, R173, 1 ;  /* 0x3f800000ad047423 */ /* 0x000fe200000101ad */
[----:B------:R-:W-:Y:S01]  /*7180*/  FMUL.FTZ R58, R58, R6 ;  /* 0x000000063a3a7220 */ /* 0x000fe20000410000 */
[----:B------:R-:W-:Y:S01]  /*7190*/  FADD.FTZ R42, -R0, R42 ;  /* 0x0000002a002a7221 */ /* 0x000fe20000010100 */
[----:B------:R-:W-:Y:S01]  /*71a0*/  FFMA.FTZ R7, -R180, R180, 1 ;  /* 0x3f800000b4077423 */ /* 0x000fe200000101b4 */
[----:B------:R-:W-:Y:S01]  /*71b0*/  F2FP.BF16.F32.PACK_AB R6, R31, R30 ;  /* 0x0000001e1f06723e */ /* 0x000fe200000010ff */
[----:B------:R-:W-:Y:S01]  /*71c0*/  STS [R218+0xc000], R24 ;  /* 0x00c00018da007388 */ /* 0x000fe20000000800 */
[----:B------:R-:W-:Y:S01]  /*71d0*/  F2FP.BF16.F32.PACK_AB R28, R29, R28 ;  /* 0x0000001c1d1c723e */ /* 0x000fe200000010ff */
[----:B------:R-:W-:Y:S01]  /*71e0*/  FMUL.FTZ R46, R46, R5 ;  /* 0x000000052e2e7220 */ /* 0x000fe20000410000 */
[----:B------:R-:W-:Y:S01]  /*71f0*/  FMUL.FTZ R47, R203, R47 ;  /* 0x0000002fcb2f7220 */ /* 0x000fe20000410000 */
[----:B------:R-:W-:Y:S01]  /*7200*/  STS [R218+0xc400], R8 ;  /* 0x00c40008da007388 */ /* 0x000fe20000000800 */
[----:B------:R-:W-:Y:S01]  /*7210*/  FMUL.FTZ R4, R4, UR5 ;  /* 0x0000000504047c20 */ /* 0x000fe20008410000 */
[----:B------:R-:W-:Y:S01]  /*7220*/  FMUL.FTZ R42, R210, R42 ;  /* 0x0000002ad22a7220 */ /* 0x000fe20000410000 */
[----:B------:R-:W-:Y:S01]  /*7230*/  FMUL.FTZ R7, R7, UR5 ;  /* 0x0000000507077c20 */ /* 0x000fe20008410000 */
[----:B------:R-:W-:Y:S01]  /*7240*/  FFMA.FTZ R5, -R163, R163, 1 ;  /* 0x3f800000a3057423 */ /* 0x000fe200000101a3 */
[C---:B------:R-:W-:Y:S01]  /*7250*/  FADD.FTZ R59, -R0.reuse, R59 ;  /* 0x0000003b003b7221 */ /* 0x040fe20000010100 */
[----:B------:R-:W-:Y:S01]  /*7260*/  STS [R215+0xc000], R28 ;  /* 0x00c0001cd7007388 */ /* 0x000fe20000000800 */
[C---:B------:R-:W-:Y:S01]  /*7270*/  FADD.FTZ R62, -R0.reuse, R62 ;  /* 0x0000003e003e7221 */ /* 0x040fe20000010100 */
[----:B------:R-:W-:Y:S01]  /*7280*/  FADD.FTZ R63, -R0, R63 ;  /* 0x0000003f003f7221 */ /* 0x000fe20000010100 */
[----:B------:R-:W-:Y:S01]  /*7290*/  FMUL.FTZ R47, R47, R4 ;  /* 0x000000042f2f7220 */ /* 0x000fe20000410000 */
[----:B------:R-:W-:Y:S01]  /*72a0*/  STS [R215+0xc400], R6 ;  /* 0x00c40006d7007388 */ /* 0x000fe20000000800 */
[----:B------:R-:W-:Y:S01]  /*72b0*/  FFMA.FTZ R0, -R154, R154, 1 ;  /* 0x3f8000009a007423 */ /* 0x000fe2000001019a */
[----:B------:R-:W-:Y:S01]  /*72c0*/  FMUL.FTZ R42, R42, R7 ;  /* 0x000000072a2a7220 */ /* 0x000fe20000410000 */
[----:B------:R-:W-:Y:S01]  /*72d0*/  FMUL.FTZ R5, R5, UR5 ;  /* 0x0000000505057c20 */ /* 0x000fe20008410000 */
[----:B------:R-:W-:Y:S01]  /*72e0*/  FMUL.FTZ R59, R197, R59 ;  /* 0x0000003bc53b7220 */ /* 0x000fe20000410000 */
[----:B------:R-:W-:Y:S01]  /*72f0*/  FFMA.FTZ R4, -R156, R156, 1 ;  /* 0x3f8000009c047423 */ /* 0x000fe2000001019c */
[----:B------:R-:W-:Y:S01]  /*7300*/  F2FP.BF16.F32.PACK_AB R50, R51, R50 ;  /* 0x000000323332723e */ /* 0x000fe200000010ff */
[----:B------:R-:W-:Y:S01]  /*7310*/  STS [R211+0xa000], R48 ;  /* 0x00a00030d3007388 */ /* 0x000fe20000000800 */
[----:B------:R-:W-:Y:S01]  /*7320*/  FMUL.FTZ R7, R0, UR5 ;  /* 0x0000000500077c20 */ /* 0x000fe20008410000 */
[----:B------:R-:W-:Y:S01]  /*7330*/  FMUL.FTZ R4, R4, UR5 ;  /* 0x0000000504047c20 */ /* 0x000fe20008410000 */
[----:B------:R-:W-:Y:S01]  /*7340*/  FMUL.FTZ R0, R59, R5 ;  /* 0x000000053b007220 */ /* 0x000fe20000410000 */
[----:B------:R-:W-:Y:S01]  /*7350*/  STS [R211+0xa400], R19 ;  /* 0x00a40013d3007388 */ /* 0x000fe20000000800 */
[----:B------:R-:W-:Y:S01]  /*7360*/  FMUL.FTZ R62, R194, R62 ;  /* 0x0000003ec23e7220 */ /* 0x000fe20000410000 */
[----:B------:R-:W-:Y:S01]  /*7370*/  F2FP.BF16.F32.PACK_AB R5, R43, R42 ;  /* 0x0000002a2b05723e */ /* 0x000fe200000010ff */
[----:B------:R-:W-:Y:S01]  /*7380*/  FMUL.FTZ R63, R185, R63 ;  /* 0x0000003fb93f7220 */ /* 0x000fe20000410000 */
[----:B------:R-:W-:Y:S01]  /*7390*/  STS [R212+0xa000], R37 ;  /* 0x00a00025d4007388 */ /* 0x000fe20000000800 */
[----:B------:R-:W-:Y:S01]  /*73a0*/  FMUL.FTZ R62, R62, R4 ;  /* 0x000000043e3e7220 */ /* 0x000fe20000410000 */
[----:B------:R-:W-:Y:S01]  /*73b0*/  F2FP.BF16.F32.PACK_AB R16, R16, R44 ;  /* 0x0000002c1010723e */ /* 0x000fe200000010ff */
[----:B------:R-:W-:Y:S01]  /*73c0*/  FMUL.FTZ R7, R63, R7 ;  /* 0x000000073f077220 */ /* 0x000fe20000410000 */
[----:B------:R-:W-:Y:S01]  /*73d0*/  STS [R212+0xa400], R50 ;  /* 0x00a40032d4007388 */ /* 0x000fe20000000800 */
[----:B------:R-:W-:Y:S02]  /*73e0*/  F2FP.BF16.F32.PACK_AB R4, R47, R46 ;  /* 0x0000002e2f04723e */ /* 0x000fe400000010ff */
[----:B------:R-:W-:Y:S01]  /*73f0*/  F2FP.BF16.F32.PACK_AB R54, R55, R54 ;  /* 0x000000363736723e */ /* 0x000fe200000010ff */
[----:B------:R-:W-:Y:S01]  /*7400*/  STS [R211+0xc000], R17 ;  /* 0x00c00011d3007388 */ /* 0x000fe20000000800 */
[----:B------:R-:W-:Y:S02]  /*7410*/  F2FP.BF16.F32.PACK_AB R66, R67, R66 ;  /* 0x000000424342723e */ /* 0x000fe400000010ff */
[----:B------:R-:W-:Y:S01]  /*7420*/  F2FP.BF16.F32.PACK_AB R13, R13, R56 ;  /* 0x000000380d0d723e */ /* 0x000fe200000010ff */
        /* <DEDUP_REMOVED lines=18> */
[----:B------:R-:W4:Y:S04]  /*7550*/  LDSM.16.MT88.4 R12, [R2+0x16000] ;  /* 0x01600000020c783b */ /* 0x000f280000004200 */
[----:B------:R-:W-:Y:S04]  /*7560*/  LDSM.16.MT88.4 R16, [R2+0x12800] ;  /* 0x012800000210783b */ /* 0x000fe80000004200 */
[----:B------:R-:W3:Y:S04]  /*7570*/  LDSM.16.MT88.4 R20, [R0+0x4400] ;  /* 0x004400000014783b */ /* 0x000ee80000004200 */
[----:B------:R-:W3:Y:S01]  /*7580*/  LDSM.16.MT88.4 R24, [R2+0x16800] ;  /* 0x016800000218783b */ /* 0x000ee20000004200 */
[-C--:B-1----:R-:W-:Y:S05]  /*7590*/  HMMA.16816.F32.BF16 R68, R4, R8.reuse, R68 ;  /* 0x000000080444723c */ /* 0x082fea0000041844 */
[----:B--2---:R-:W-:Y:S01]  /*75a0*/  LEA R59, R53, UR4, 0x1 ;  /* 0x00000004353b7c11 */ /* 0x004fe2000f8e08ff */
[C---:B----4-:R-:W-:Y:S05]  /*75b0*/  HMMA.16816.F32.BF16 R72, R12.reuse, R8, R72 ;  /* 0x000000080c48723c */ /* 0x050fea0000041848 */
[----:B------:R-:W-:Y:S01]  /*75c0*/  MOV R53, R52 ;  /* 0x0000003400357202 */ /* 0x000fe20000000f00 */
[-C--:B------:R-:W-:Y:S01]  /*75d0*/  HMMA.16816.F32.BF16 R76, R12, R10.reuse, R76 ;  /* 0x0000000a0c4c723c */ /* 0x080fe2000004184c */
[----:B------:R-:W-:Y:S04]  /*75e0*/  LDSM.16.MT88.4 R12, [R2+0x17000] ;  /* 0x01700000020c783b */ /* 0x000fe80000004200 */
[----:B---3--:R-:W-:Y:S01]  /*75f0*/  MOV R52, R49 ;  /* 0x0000003100347202 */ /* 0x008fe20000000f00 */
[----:B------:R-:W-:Y:S01]  /*7600*/  HMMA.16816.F32.BF16 R80, R4, R10, R80 ;  /* 0x0000000a0450723c */ /* 0x000fe20000041850 */
[----:B------:R-:W-:Y:S04]  /*7610*/  LDSM.16.MT88.4 R4, [R2+0x13000] ;  /* 0x013000000204783b */ /* 0x000fe80000004200 */
[----:B------:R-:W1:Y:S01]  /*7620*/  LDSM.16.MT88.4 R8, [R0+0x4800] ;  /* 0x004800000008783b */ /* 0x000e620000004200 */
[-C--:B------:R-:W-:Y:S06]  /*7630*/  HMMA.16816.F32.BF16 R68, R16, R20.reuse, R68 ;  /* 0x000000141044723c */ /* 0x080fec0000041844 */
        /* <DEDUP_REMOVED lines=61> */
.L_x_839:
        /* <DEDUP_REMOVED lines=82> */
[----:B------:R1:W-:Y:S01]  /*7f30*/  STL [R1], R39 ;  /* 0x0000002701007387 */ /* 0x0003e20000100800 */
        /* <DEDUP_REMOVED lines=223> */
.L_x_841:
        /* <DEDUP_REMOVED lines=21> */
.L_x_842:
        /* <DEDUP_REMOVED lines=39> */
.L_x_844:
[----:B------:R-:W-:Y:S05]  /*90f0*/  BSYNC B0 ;  /* 0x0000000000007941 */ /* 0x000fea0003800000 */
.L_x_843:
        /* <DEDUP_REMOVED lines=13> */
.L_x_846:
[----:B------:R-:W-:Y:S05]  /*91d0*/  BSYNC B0 ;  /* 0x0000000000007941 */ /* 0x000fea0003800000 */
.L_x_845:
        /* <DEDUP_REMOVED lines=27> */
.L_x_848:
[----:B------:R-:W-:Y:S05]  /*9390*/  BSYNC B0 ;  /* 0x0000000000007941 */ /* 0x000fea0003800000 */
.L_x_847:
        /* <DEDUP_REMOVED lines=14> */
.L_x_837:
        /* <DEDUP_REMOVED lines=24> */
.L_x_850:
        /* <DEDUP_REMOVED lines=22> */
.L_x_851:
        /* <DEDUP_REMOVED lines=33> */
.L_x_853:
[----:B------:R-:W-:Y:S05]  /*9970*/  BSYNC B0 ;  /* 0x0000000000007941 */ /* 0x000fea0003800000 */
.L_x_852:
        /* <DEDUP_REMOVED lines=14> */
.L_x_855:
[----:B------:R-:W-:Y:S05]  /*9a60*/  BSYNC B0 ;  /* 0x0000000000007941 */ /* 0x000fea0003800000 */
.L_x_854:
        /* <DEDUP_REMOVED lines=26> */
.L_x_857:
[----:B------:R-:W-:Y:S05]  /*9c10*/  BSYNC B0 ;  /* 0x0000000000007941 */ /* 0x000fea0003800000 */
.L_x_856:
        /* <DEDUP_REMOVED lines=13> */
.L_x_849:
[----:B------:R-:W-:Y:S05]  /*9cf0*/  BSYNC B1 ;  /* 0x0000000000017941 */ /* 0x000fea0003800000 */
.L_x_832:
        /* <DEDUP_REMOVED lines=8> */
.L_x_858:
[----:B------:R-:W-:Y:S05]  /*9d80*/  EXIT ;  /* 0x000000000000794d */ /* 0x000fea0003800000 */
.L_x_860:
        /* <DEDUP_REMOVED lines=15> */
.L_x_1354:


//--------------------- .text._ZN5flash44flash_bwd_dq_dk_dv_loop_seqk_parallel_kernelI23Flash_bwd_kernel_traitsILi32ELi128ELi128ELi8ELi4ELi4ELi4ELb0ELb0EN7cutlass10bfloat16_tE19Flash_kernel_traitsILi32ELi128ELi128ELi8ES3_EELb1ELb0ELb0ELb0ELb0ELb0ELb0EEEvNS_16Flash_bwd_paramsE --------------------------
	.section	.text._ZN5flash44flash_bwd_dq_dk_dv_loop_seqk_parallel_kernelI23Flash_bwd_kernel_traitsILi32ELi128ELi128ELi8ELi4ELi4ELi4ELb0ELb0EN7cutlass10bfloat16_tE19Flash_kernel_traitsILi32ELi128ELi128ELi8ES3_EELb1ELb0ELb0ELb0ELb0ELb0ELb0EEEvNS_16Flash_bwd_paramsE,"ax",@progbits
	.align	128
        .global         _ZN5flash44flash_bwd_dq_dk_dv_loop_seqk_parallel_kernelI23Flash_bwd_kernel_traitsILi32ELi128ELi128ELi8ELi4ELi4ELi4ELb0ELb0EN7cutlass10bfloat16_tE19Flash_kernel_traitsILi32ELi128ELi128ELi8ES3_EELb1ELb0ELb0ELb0ELb0ELb0ELb0EEEvNS_16Flash_bwd_paramsE
        .type           _ZN5flash44flash_bwd_dq_dk_dv_loop_seqk_parallel_kernelI23Flash_bwd_kernel_traitsILi32ELi128ELi128ELi8ELi4ELi4ELi4ELb0ELb0EN7cutlass10bfloat16_tE19Flash_kernel_traitsILi32ELi128ELi128ELi8ES3_EELb1ELb0ELb0ELb0ELb0ELb0ELb0EEEvNS_16Flash_bwd_paramsE,@function
        .size           _ZN5flash44flash_bwd_dq_dk_dv_loop_seqk_parallel_kernelI23Flash_bwd_kernel_traitsILi32ELi128ELi128ELi8ELi4ELi4ELi4ELb0ELb0EN7cutlass10bfloat16_tE19Flash_kernel_traitsILi32ELi128ELi128ELi8ES3_EELb1ELb0ELb0ELb0ELb0ELb0ELb0EEEvNS_16Flash_bwd_paramsE,(.L_x_1355 - _ZN5flash44flash_bwd_dq_dk_dv_loop_seqk_parallel_kernelI23Flash_bwd_kernel_traitsILi32ELi128ELi128ELi8ELi4ELi4ELi4ELb0ELb0EN7cutlass10bfloat16_tE19Flash_kernel_traitsILi32ELi128ELi128ELi8ES3_EELb1ELb0ELb0ELb0ELb0ELb0ELb0EEEvNS_16Flash_bwd_paramsE)
        .other          _ZN5flash44flash_bwd_dq_dk_dv_loop_seqk_parallel_kernelI23Flash_bwd_kernel_traitsILi32ELi128ELi128ELi8ELi4ELi4ELi4ELb0ELb0EN7cutlass10bfloat16_tE19Flash_kernel_traitsILi32ELi128ELi128ELi8ES3_EELb1ELb0ELb0ELb0ELb0ELb0ELb0EEEvNS_16Flash_bwd_paramsE,@"STO_CUDA_ENTRY STV_DEFAULT"
_ZN5flash44flash_bwd_dq_dk_dv_loop_seqk_parallel_kernelI23Flash_bwd_kernel_traitsILi32ELi128ELi128ELi8ELi4ELi4ELi4ELb0ELb0EN7cutlass10bfloat16_tE19Flash_kernel_traitsILi32ELi128ELi128ELi8ES3_EELb1ELb0ELb0ELb0ELb0ELb0ELb0EEEvNS_16Flash_bwd_paramsE:
.text._ZN5flash44flash_bwd_dq_dk_dv_loop_seqk_parallel_kernelI23Flash_bwd_kernel_traitsILi32ELi128ELi128ELi8ELi4ELi4ELi4ELb0ELb0EN7cutlass10bfloat16_tE19Flash_kernel_traitsILi32ELi128ELi128ELi8ES3_EELb1ELb0ELb0ELb0ELb0ELb0ELb0EEEvNS_16Flash_bwd_paramsE:
        /* <DEDUP_REMOVED lines=25> */
[CC--:B------:R-:W-:Y:S02]  /*0190*/  LEA.HI R151, R153.reuse, R162.reuse, RZ, 0x7 ;  /* 0x000000a299977211 */ /* 0x0c0fe400078f38ff */
[CC--:B------:R-:W-:Y:S01]  /*01a0*/  LEA.HI R2, R153.reuse, R162.reuse, RZ, 0x4 ;  /* 0x000000a299027211 */ /* 0x0c0fe200078f20ff */
[----:B----4-:R-:W-:Y:S01]  /*01b0*/  USHF.R.S32.HI UR5, URZ, 0x1f, UR57 ;  /* 0x0000001f3f057899 */ /* 0x010fe20008011439 */
[CC--:B------:R-:W-:Y:S01]  /*01c0*/  LEA.HI R11, R153.reuse, R162.reuse, RZ, 0x2 ;  /* 0x000000a2990b7211 */ /* 0x0c0fe200078f10ff */
[----:B------:R-:W-:Y:S01]  /*01d0*/  USHF.R.S32.HI UR6, URZ, 0x1f, UR57 ;  /* 0x0000001f3f067899 */ /* 0x000fe20008011439 */
[----:B------:R-:W-:Y:S02]  /*01e0*/  LEA.HI R153, R153, R162, RZ, 0x5 ;  /* 0x000000a299997211 */ /* 0x000fe400078f28ff */
[----:B------:R-:W-:Y:S01]  /*01f0*/  LOP3.LUT R143, R10, 0xfffffff8, RZ, 0xc0, !PT ;  /* 0xfffffff80a8f7812 */ /* 0x000fe200078ec0ff */
[----:B------:R-:W-:Y:S01]  /*0200*/  IMAD.U32 R157, RZ, RZ, UR5 ;  /* 0x00000005ff9d7e24 */ /* 0x000fe2000f8e00ff */
[----:B------:R-:W-:Y:S01]  /*0210*/  LOP3.LUT R7, R153, 0xffffffe0, RZ, 0xc0, !PT ;  /* 0xffffffe099077812 */ /* 0x000fe200078ec0ff */
[----:B------:R-:W-:Y:S01]  /*0220*/  USHF.R.S32.HI UR5, URZ, 0x1f, UR46 ;  /* 0x0000001f3f057899 */ /* 0x000fe2000801142e */
[----:B------:R-:W-:Y:S01]  /*0230*/  SHF.R.S32.HI R3, RZ, 0x4, R2 ;  /* 0x00000004ff037819 */ /* 0x000fe20000011402 */
[----:B------:R-:W-:Y:S01]  /*0240*/  IMAD.IADD R143, R162, 0x1, -R143 ;  /* 0x00000001a28f7824 */ /* 0x000fe200078e0a8f */
[----:B------:R-:W-:Y:S01]  /*0250*/  LOP3.LUT R13, R2, 0xfffffff0, RZ, 0xc0, !PT ;  /* 0xfffffff0020d7812 */ /* 0x000fe200078ec0ff */
[----:B------:R-:W-:Y:S01]  /*0260*/  IMAD.IADD R4, R162, 0x1, -R7 ;  /* 0x00000001a2047824 */ /* 0x000fe200078e0a07 */
[----:B------:R-:W-:Y:S01]  /*0270*/  LEA.HI R2, R2, R3, RZ, 0x1 ;  /* 0x0000000302027211 */ /* 0x000fe200078f08ff */
[----:B------:R-:W-:Y:S01]  /*0280*/  IMAD.U32 R161, RZ, RZ, UR6 ;  /* 0x00000006ffa17e24 */ /* 0x000fe2000f8e00ff */
[----:B------:R-:W-:Y:S01]  /*0290*/  LEA.HI R7, R143, R143, RZ, 0x1 ;  /* 0x0000008f8f077211 */ /* 0x000fe200078f08ff */
[----:B------:R-:W-:Y:S01]  /*02a0*/  IMAD.IADD R13, R162, 0x1, -R13 ;  /* 0x00000001a20d7824 */ /* 0x000fe200078e0a0d */
[----:B------:R-:W-:Y:S01]  /*02b0*/  LOP3.LUT R2, R2, 0xfffffffe, RZ, 0xc0, !PT ;  /* 0xfffffffe02027812 */ /* 0x000fe200078ec0ff */
[----:B------:R-:W-:Y:S01]  /*02c0*/  IMAD.U32 R159, RZ, RZ, UR6 ;  /* 0x00000006ff9f7e24 */ /* 0x000fe2000f8e00ff */
[----:B------:R-:W-:Y:S01]  /*02d0*/  LOP3.LUT R0, R7, 0x7fffffe, RZ, 0xc0, !PT ;  /* 0x07fffffe07007812 */ /* 0x000fe200078ec0ff */
[----:B------:R-:W-:Y:S01]  /*02e0*/  UIADD3 UR6, UR4, 0xa000, URZ ;  /* 0x0000a00004067890 */ /* 0x000fe2000fffe03f */
[----:B------:R-:W-:Y:S01]  /*02f0*/  LOP3.LUT R5, R11, 0xfffffffc, RZ, 0xc0, !PT ;  /* 0xfffffffc0b057812 */ /* 0x000fe200078ec0ff */
[----:B------:R-:W-:Y:S01]  /*0300*/  IMAD.IADD R2, R3, 0x1, -R2 ;  /* 0x0000000103027824 */ /* 0x000fe200078e0a02 */
[----:B------:R-:W-:Y:S01]  /*0310*/  SHF.R.S32.HI R152, RZ, 0x5, R153 ;  /* 0x00000005ff987819 */ /* 0x000fe20000011499 */
[----:B------:R-:W-:Y:S01]  /*0320*/  IMAD.IADD R3, R143, 0x1, -R0 ;  /* 0x000000018f037824 */ /* 0x000fe200078e0a00 */
[----:B------:R-:W-:Y:S01]  /*0330*/  LEA.HI R0, R13, R13, RZ, 0x1 ;  /* 0x0000000d0d007211 */ /* 0x000fe200078f08ff */
[----:B------:R-:W-:Y:S01]  /*0340*/  IMAD.IADD R162, R162, 0x1, -R5 ;  /* 0x00000001a2a27824 */ /* 0x000fe200078e0a05 */
[----:B------:R-:W-:Y:S01]  /*0350*/  SHF.R.S32.HI R154, RZ, 0x2, R11 ;  /* 0x00000002ff9a7819 */ /* 0x000fe2000001140b */
[----:B------:R-:W-:Y:S01]  /*0360*/  IMAD.SHL.U32 R143, R143, 0x40, RZ ;  /* 0x000000408f8f7824 */ /* 0x000fe200078e00ff */
[----:B------:R-:W-:Y:S01]  /*0370*/  SHF.R.S32.HI R153, RZ, 0x1f, R153 ;  /* 0x0000001fff997819 */ /* 0x000fe20000011499 */
[----:B------:R-:W-:Y:S01]  /*0380*/  IMAD.SHL.U32 R12, R162, 0x2, RZ ;  /* 0x00000002a20c7824 */ /* 0x000fe200078e00ff */
[----:B------:R-:W-:Y:S01]  /*0390*/  SHF.R.S32.HI R11, RZ, 0x1f, R11 ;  /* 0x0000001fff0b7819 */ /* 0x000fe2000001140b */
[C---:B------:R-:W-:Y:S01]  /*03a0*/  IMAD.SHL.U32 R148, R2.reuse, 0x8, RZ ;  /* 0x0000000802947824 */ /* 0x040fe200078e00ff */
[--C-:B------:R-:W-:Y:S01]  /*03b0*/  SHF.R.S32.HI R6, RZ, 0x1, R0.reuse ;  /* 0x00000001ff067819 */ /* 0x100fe20000011400 */
[----:B------:R-:W-:Y:S01]  /*03c0*/  IMAD.SHL.U32 R147, R2, 0x10, RZ ;  /* 0x0000001002937824 */ /* 0x000fe200078e00ff */
[----:B------:R-:W-:Y:S01]  /*03d0*/  SHF.R.S32.HI R5, RZ, 0x1f, R0 ;  /* 0x0000001fff057819 */ /* 0x000fe20000011400 */
[----:B------:R-:W-:Y:S01]  /*03e0*/  IMAD.U32 R155, RZ, RZ, UR5 ;  /* 0x00000005ff9b7e24 */ /* 0x000fe2000f8e00ff */
[----:B------:R-:W-:Y:S01]  /*03f0*/  LEA.HI R153, R153, R152, RZ, 0x2 ;  /* 0x0000009899997211 */ /* 0x000fe200078f10ff */
[----:B------:R-:W-:Y:S01]  /*0400*/  IMAD.U32 R160, RZ, RZ, UR5 ;  /* 0x00000005ffa07e24 */ /* 0x000fe2000f8e00ff */
[----:B------:R-:W-:Y:S01]  /*0410*/  LEA.HI R11, R11, R154, RZ, 0x3 ;  /* 0x0000009a0b0b7211 */ /* 0x000fe200078f18ff */
[----:B------:R-:W-:Y:S01]  /*0420*/  UIADD3 UR5, UR4, 0x6000, URZ ;  /* 0x0000600004057890 */ /* 0x000fe2000fffe03f */
[----:B------:R-:W-:Y:S01]  /*0430*/  LEA.HI R5, R5, R6, RZ, 0x2 ;  /* 0x0000000605057211 */ /* 0x000fe200078f10ff */
[----:B------:R-:W-:Y:S01]  /*0440*/  IMAD.SHL.U32 R162, R162, 0x8, RZ ;  /* 0x00000008a2a27824 */ /* 0x000fe200078e00ff */
[----:B------:R-:W-:-:S02]  /*0450*/  SHF.R.S32.HI R151, RZ, 0x7, R151 ;  /* 0x00000007ff977819 */ /* 0x000fc40000011497 */
[----:B------:R-:W-:Y:S02]  /*0460*/  LOP3.LUT R153, R153, 0xfffffffc, RZ, 0xc0, !PT ;  /* 0xfffffffc99997812 */ /* 0x000fe400078ec0ff */
[----:B------:R-:W-:Y:S01]  /*0470*/  SHF.R.S32.HI R9, RZ, 0x1f, R4 ;  /* 0x0000001fff097819 */ /* 0x000fe20000011404 */
[----:B------:R-:W-:Y:S01]  /*0480*/  IMAD R146, R151, 0x8, R2 ;  /* 0x0000000897927824 */ /* 0x000fe200078e0202 */
[----:B------:R-:W-:Y:S01]  /*0490*/  LOP3.LUT R11, R11, 0xfffffff8, RZ, 0xc0, !PT ;  /* 0xfffffff80b0b7812 */ /* 0x000fe200078ec0ff */
[----:B------:R-:W-:Y:S01]  /*04a0*/  IMAD.IADD R153, R152, 0x1, -R153 ;  /* 0x0000000198997824 */ /* 0x000fe200078e0a99 */
[----:B------:R-:W-:Y:S01]  /*04b0*/  LOP3.LUT R5, R5, 0xfffffffc, RZ, 0xc0, !PT ;  /* 0xfffffffc05057812 */ /* 0x000fe200078ec0ff */
[----:B------:R-:W-:Y:S01]  /*04c0*/  IMAD R146, R146, 0x8, R3 ;  /* 0x0000000892927824 */ /* 0x000fe200078e0203 */
[----:B------:R-:W-:Y:S01]  /*04d0*/  LEA.HI R9, R9, R4, RZ, 0x2 ;  /* 0x0000000409097211 */ /* 0x000fe200078f10ff */
[----:B------:R-:W-:Y:S01]  /*04e0*/  IMAD.IADD R11, R154, 0x1, -R11 ;  /* 0x000000019a0b7824 */ /* 0x000fe200078e0a0b */
[----:B------:R-:W-:Y:S01]  /*04f0*/  SHF.R.S32.HI R4, RZ, 0x1f, R13 ;  /* 0x0000001fff047819 */ /* 0x000fe2000001140d */
[----:B------:R-:W-:Y:S01]  /*0500*/  IMAD.IADD R5, R6, 0x1, -R5 ;  /* 0x0000000106057824 */ /* 0x000fe200078e0a05 */
[----:B------:R-:W-:Y:S01]  /*0510*/  SHF.R.S32.HI R7, RZ, 0x1, R7 ;  /* 0x00000001ff077819 */ /* 0x000fe20000011407 */
[----:B------:R-:W-:Y:S01]  /*0520*/  IMAD.SHL.U32 R6, R153, 0x10, RZ ;  /* 0x0000001099067824 */ /* 0x000fe200078e00ff */
[----:B------:R-:W-:Y:S01]  /*0530*/  LEA.HI R3, R4, R13, RZ, 0x3 ;  /* 0x0000000d04037211 */ /* 0x000fe200078f18ff */
[--C-:B------:R-:W-:Y:S01]  /*0540*/  IMAD R158, R151, 0x2000, R12.reuse ;  /* 0x00002000979e7824 */ /* 0x100fe200078e020c */
[----:B------:R-:W-:Y:S01]  /*0550*/  LOP3.LUT R4, R11, 0x1, RZ, 0xc0, !PT ;  /* 0x000000010b047812 */ /* 0x000fe200078ec0ff */
[----:B------:R-:W-:Y:S01]  /*0560*/  IMAD R171, R153, 0x200, R12 ;  /* 0x0000020099ab7824 */ /* 0x000fe200078e020c */
[----:B------:R-:W-:-:S02]  /*0570*/  LOP3.LUT R143, R143, 0x1c0, RZ, 0xc0, !PT ;  /* 0x000001c08f8f7812 */ /* 0x000fc400078ec0ff */
[C---:B------:R-:W-:Y:S01]  /*0580*/  LOP3.LUT P0, RZ, R7.reuse, 0x2, RZ, 0xc0, !PT ;  /* 0x0000000207ff7812 */ /* 0x040fe2000780c0ff */
[----:B------:R-:W-:Y:S01]  /*0590*/  IMAD.SHL.U32 R7, R7, 0x40, RZ ;  /* 0x0000004007077824 */ /* 0x000fe200078e00ff */
[----:B------:R-:W-:Y:S02]  /*05a0*/  LEA.HI.SX32 R150, R9, R6, 0x1e ;  /* 0x0000000609967211 */ /* 0x000fe400078ff2ff */
[----:B------:R-:W-:Y:S02]  /*05b0*/  ISETP.NE.U32.AND P6, PT, R4, 0x1, PT ;  /* 0x000000010400780c */ /* 0x000fe40003fc5070 */
[----:B------:R-:W-:Y:S02]  /*05c0*/  LOP3.LUT R9, R143, 0x30, R6, 0xf8, !PT ;  /* 0x000000308f097812 */ /* 0x000fe400078ef806 */
[----:B------:R-:W-:Y:S02]  /*05d0*/  LEA.HI R4, R11, R11, RZ, 0x1 ;  /* 0x0000000b0b047211 */ /* 0x000fe400078f08ff */
[----:B------:R-:W-:-:S02]  /*05e0*/  LOP3.LUT R7, R7, 0xc0, RZ, 0xc0, !PT ;  /* 0x000000c007077812 */ /* 0x000fc400078ec0ff */
[----:B------:R-:W-:Y:S02]  /*05f0*/  LOP3.LUT R142, R3, 0xfffffff8, RZ, 0xc0, !PT ;  /* 0xfffffff8038e7812 */ /* 0x000fe400078ec0ff */
[----:B------:R-:W-:Y:S01]  /*0600*/  LOP3.LUT R8, R9, 0x8, R10, 0xf8, !PT ;  /* 0x0000000809087812 */ /* 0x000fe200078ef80a */
[----:B------:R-:W-:Y:S01]  /*0610*/  IMAD.SHL.U32 R9, R11, 0x40, RZ ;  /* 0x000000400b097824 */ /* 0x000fe200078e00ff */
[----:B------:R-:W-:Y:S01]  /*0620*/  LOP3.LUT R6, R4, 0x3fffffe, RZ, 0xc0, !PT ;  /* 0x03fffffe04067812 */ /* 0x000fe200078ec0ff */
[----:B------:R-:W-:Y:S01]  /*0630*/  IMAD.IADD R142, R13, 0x1, -R142 ;  /* 0x000000010d8e7824 */ /* 0x000fe200078e0a8e */
[----:B------:R-:W-:Y:S02]  /*0640*/  SHF.R.S32.HI R4, RZ, 0x1, R4 ;  /* 0x00000001ff047819 */ /* 0x000fe40000011404 */
[----:B------:R-:W-:Y:S01]  /*0650*/  LOP3.LUT R10, R7, 0x8, R10, 0xf8, !PT ;  /* 0x00000008070a7812 */ /* 0x000fe200078ef80a */
[----:B------:R-:W-:Y:S01]  /*0660*/  IMAD.IADD R6, R11, 0x1, -R6 ;  /* 0x000000010b067824 */ /* 0x000fe200078e0a06 */
[----:B------:R-:W-:-:S02]  /*0670*/  SHF.R.U32.HI R7, RZ, 0x3, R7 ;  /* 0x00000003ff077819 */ /* 0x000fc40000011607 */
[C---:B------:R-:W-:Y:S01]  /*0680*/  LOP3.LUT P5, RZ, R11.reuse, 0x2, RZ, 0xc0, !PT ;  /* 0x000000020bff7812 */ /* 0x040fe200078ac0ff */
[----:B------:R-:W-:Y:S01]  /*0690*/  IMAD R171, R6, 0x20, R171 ;  /* 0x0000002006ab7824 */ /* 0x000fe200078e02ab */
[----:B------:R-:W-:Y:S01]  /*06a0*/  LOP3.LUT P4, RZ, R11, 0x4, RZ, 0xc0, !PT ;  /* 0x000000040bff7812 */ /* 0x000fe2000788c0ff */
[----:B------:R-:W-:Y:S01]  /*06b0*/  IMAD.SHL.U32 R6, R151, 0x8, RZ ;  /* 0x0000000897067824 */ /* 0x000fe200078e00ff */
[----:B------:R-:W-:Y:S02]  /*06c0*/  LOP3.LUT R9, R9, 0x1c0, RZ, 0xc0, !PT ;  /* 0x000001c009097812 */ /* 0x000fe400078ec0ff */
[----:B------:R-:W-:Y:S02]  /*06d0*/  LOP3.LUT P3, RZ, R4, 0x2, RZ, 0xc0, !PT ;  /* 0x0000000204ff7812 */ /* 0x000fe4000786c0ff */
[----:B------:R-:W-:Y:S01]  /*06e0*/  LOP3.LUT R7, R10, R7, RZ, 0x3c, !PT ;  /* 0x000000070a077212 */ /* 0x000fe200078e3cff */
[----:B------:R-:W-:Y:S01]  /*06f0*/  IMAD.SHL.U32 R10, R153, 0x400, RZ ;  /* 0x00000400990a7824 */ /* 0x000fe200078e00ff */
[----:B------:R-:W-:-:S02]  /*0700*/  LEA.HI R9, R9, R9, RZ, 0x1d ;  /* 0x0000000909097211 */ /* 0x000fc400078fe8ff */
[C---:B------:R-:W-:Y:S01]  /*0710*/  R2P PR, R142.reuse, 0x6 ;  /* 0x000000068e007804 */ /* 0x040fe20000000000 */
[----:B------:R-:W-:Y:S01]  /*0720*/  IMAD.SHL.U32 R142, R142, 0x40, RZ ;  /* 0x000000408e8e7824 */ /* 0x000fe200078e00ff */
[----:B------:R-:W-:Y:S01]  /*0730*/  SHF.R.U32.HI R143, RZ, 0x3, R143 ;  /* 0x00000003ff8f7819 */ /* 0x000fe2000001168f */
[----:B------:R-:W-:Y:S01]  /*0740*/  IMAD.U32 R146, R146, 0x20, R7 ;  /* 0x0000002092927824 */ /* 0x000fe200078e0007 */
[----:B------:R-:W-:Y:S01]  /*0750*/  IADD3 R158, R9, R158, R10 ;  /* 0x0000009e099e7210 */ /* 0x000fe20007ffe00a */
[----:B------:R-:W-:Y:S01]  /*0760*/  IMAD.SHL.U32 R9, R4, 0x40, RZ ;  /* 0x0000004004097824 */ /* 0x000fe200078e00ff */
[----:B------:R-:W-:Y:S01]  /*0770*/  LOP3.LUT R0, R0, 0x7fffffe, RZ, 0xc0, !PT ;  /* 0x07fffffe00007812 */ /* 0x000fe200078ec0ff */
[----:B------:R-:W-:Y:S01]  /*0780*/  IMAD.SHL.U32 R146, R146, 0x2, RZ ;  /* 0x0000000292927824 */ /* 0x000fe200078e00ff */
[----:B------:R-:W-:Y:S02]  /*0790*/  LOP3.LUT R142, R142, 0x1c0, RZ, 0xc0, !PT ;  /* 0x000001c08e8e7812 */ /* 0x000fe400078ec0ff */
[----:B------:R-:W-:Y:S01]  /*07a0*/  LOP3.LUT R143, R8, R143, RZ, 0x3c, !PT ;  /* 0x0000008f088f7212 */ /* 0x000fe200078e3cff */
[----:B------:R-:W-:Y:S01]  /*07b0*/  IMAD.IADD R0, R13, 0x1, -R0 ;  /* 0x000000010d007824 */ /* 0x000fe200078e0a00 */
[----:B------:R-:W-:-:S02]  /*07c0*/  SHF.R.S32.HI R3, RZ, 0x3, R3 ;  /* 0x00000003ff037819 */ /* 0x000fc40000011403 */
[----:B------:R-:W-:Y:S01]  /*07d0*/  LOP3.LUT R9, R9, 0xc0, RZ, 0xc0, !PT ;  /* 0x000000c009097812 */ /* 0x000fe200078ec0ff */
[----:B------:R-:W-:Y:S01]  /*07e0*/  IMAD R143, R2, 0x200, R143 ;  /* 0x00000200028f7824 */ /* 0x000fe200078e028f */
[----:B------:R-:W-:Y:S01]  /*07f0*/  LOP3.LUT R148, R148, 0x8, RZ, 0xc0, !PT ;  /* 0x0000000894947812 */ /* 0x000fe200078ec0ff */
[C---:B------:R-:W-:Y:S01]  /*0800*/  IMAD R0, R3.reuse, 0x8, R0 ;  /* 0x0000000803007824 */ /* 0x040fe200078e0200 */
[----:B------:R-:W-:Y:S01]  /*0810*/  SHF.R.U32.HI R7, RZ, 0x3, R142 ;  /* 0x00000003ff077819 */ /* 0x000fe2000001168e */
[----:B------:R-:W-:Y:S01]  /*0820*/  IMAD R3, R3, 0x200, R10 ;  /* 0x0000020003037824 */ /* 0x000fe200078e020a */
[----:B------:R-:W-:Y:S01]  /*0830*/  LOP3.LUT R6, R6, 0x8, RZ, 0xc0, !PT ;  /* 0x0000000806067812 */ /* 0x000fe200078ec0ff */
[----:B------:R-:W-:Y:S01]  /*0840*/  IMAD.SHL.U32 R0, R0, 0x20, RZ ;  /* 0x0000002000007824 */ /* 0x000fe200078e00ff */
[----:B------:R-:W-:Y:S02]  /*0850*/  SEL R145, R144, 0xffffffe0, !P0 ;  /* 0xffffffe090917807 */ /* 0x000fe40004000000 */
[----:B------:R-:W-:-:S02]  /*0860*/  SHF.R.U32.HI R2, RZ, 0x3, R9 ;  /* 0x00000003ff027819 */ /* 0x000fc40000011609 */
[----:B------:R-:W-:Y:S02]  /*0870*/  LOP3.LUT R142, R7, R142, R148, 0x1e, !PT ;  /* 0x0000008e078e7212 */ /* 0x000fe400078e1e94 */
[C---:B------:R-:W-:Y:S01]  /*0880*/  LOP3.LUT P0, RZ, R5.reuse, 0x2, RZ, 0xc0, !PT ;  /* 0x0000000205ff7812 */ /* 0x040fe2000780c0ff */
[----:B------:R-:W-:Y:S01]  /*0890*/  IMAD.SHL.U32 R5, R5, 0x40, RZ ;  /* 0x0000004005057824 */ /* 0x000fe200078e00ff */
[----:B------:R-:W-:Y:S01]  /*08a0*/  LOP3.LUT R2, R2, R9, R6, 0x1e, !PT ;  /* 0x0000000902027212 */ /* 0x000fe200078e1e06 */
[----:B------:R-:W-:Y:S01]  /*08b0*/  IMAD.IADD R142, R3, 0x1, R142 ;  /* 0x00000001038e7824 */ /* 0x000fe200078e028e */
[----:B------:R-:W-:Y:S02]  /*08c0*/  LEA R158, R158, UR4, 0x1 ;  /* 0x000000049e9e7c11 */ /* 0x000fe4000f8e08ff */
[----:B------:R-:W-:Y:S01]  /*08d0*/  LOP3.LUT R5, R5, 0xc0, RZ, 0xc0, !PT ;  /* 0x000000c005057812 */ /* 0x000fe200078ec0ff */
[----:B------:R-:W-:Y:S01]  /*08e0*/  IMAD.IADD R171, R2, 0x1, R171 ;  /* 0x0000000102ab7824 */ /* 0x000fe200078e02ab */
[----:B------:R-:W-:Y:S01]  /*08f0*/  SEL R169, R169, 0x10, !P6 ;  /* 0x00000010a9a97807 */ /* 0x000fe20007000000 */
[----:B------:R-:W-:Y:S01]  /*0900*/  VIADD R164, R158, 0x40 ;  /* 0x000000409ea47836 */ /* 0x000fe20000000000 */
[----:B------:R-:W-:Y:S01]  /*0910*/  LEA R142, R142, UR6, 0x1 ;  /* 0x000000068e8e7c11 */ /* 0x000fe2000f8e08ff */
[C---:B------:R-:W-:Y:S01]  /*0920*/  @P4 VIADD R164, R158.reuse, 0xffffffc0 ;  /* 0xffffffc09ea44836 */ /* 0x040fe20000000000 */
[----:B------:R-:W-:Y:S01]  /*0930*/  SHF.R.U32.HI R4, RZ, 0x3, R5 ;  /* 0x00000003ff047819 */ /* 0x000fe20000011605 */
[----:B------:R-:W-:Y:S01]  /*0940*/  IMAD.IADD R166, R158, 0x1, R169 ;  /* 0x000000019ea67824 */ /* 0x000fe200078e02a9 */
[----:B------:R-:W-:Y:S01]  /*0950*/  LOP3.LUT R147, R6, 0x10, R147, 0xf8, !PT ;  /* 0x0000001006937812 */ /* 0x000fe200078ef893 */
[----:B------:R-:W-:Y:S01]  /*0960*/  VIADD R141, R142, 0x20 ;  /* 0x000000208e8d7836 */ /* 0x000fe20000000000 */
[----:B------:R-:W-:Y:S01]  /*0970*/  SEL R167, R144, 0xffffffe0, !P5 ;  /* 0xffffffe090a77807 */ /* 0x000fe20006800000 */
[----:B------:R-:W-:Y:S01]  /*0980*/  IMAD.IADD R169, R169, 0x1, R164 ;  /* 0x00000001a9a97824 */ /* 0x000fe200078e02a4 */
[----:B------:R-:W-:Y:S01]  /*0990*/  SEL R136, R136, 0xffffffc0, !P2 ;  /* 0xffffffc088887807 */ /* 0x000fe20005000000 */
[----:B------:R-:W-:Y:S01]  /*09a0*/  @P1 VIADD R141, R142, 0xffffffe0 ;  /* 0xffffffe08e8d1836 */ /* 0x000fe20000000000 */
[----:B------:R-:W-:Y:S01]  /*09b0*/  LEA R171, R171, UR5, 0x1 ;  /* 0x00000005abab7c11 */ /* 0x000fe2000f8e08ff */
[--C-:B------:R-:W-:Y:S01]  /*09c0*/  IMAD.IADD R165, R158, 0x1, R167.reuse ;  /* 0x000000019ea57824 */ /* 0x100fe200078e02a7 */
[----:B------:R-:W-:Y:S01]  /*09d0*/  LOP3.LUT R148, R4, R5, R148, 0x1e, !PT ;  /* 0x0000000504947212 */ /* 0x000fe200078e1e94 */
[----:B------:R-:W-:Y:S01]  /*09e0*/  IMAD.IADD R172, R166, 0x1, R167 ;  /* 0x00000001a6ac7824 */ /* 0x000fe200078e02a7 */
[----:B------:R-:W-:Y:S01]  /*09f0*/  LOP3.LUT R147, R4, R147, R5, 0x1e, !PT ;  /* 0x0000009304937212 */ /* 0x000fe200078e1e05 */
[----:B------:R-:W-:Y:S01]  /*0a00*/  IMAD R5, R153, 0x200, R0 ;  /* 0x0000020099057824 */ /* 0x000fe200078e0200 */
[----:B------:R-:W-:Y:S01]  /*0a10*/  SEL R144, R144, 0xffffffe0, !P0 ;  /* 0xffffffe090907807 */ /* 0x000fe20004000000 */
[----:B------:R-:W-:Y:S01]  /*0a20*/  IMAD.IADD R168, R167, 0x1, R164 ;  /* 0x00000001a7a87824 */ /* 0x000fe200078e02a4 */
[----:B------:R-:W-:Y:S01]  /*0a30*/  LEA R143, R143, UR4, 0x1 ;  /* 0x000000048f8f7c11 */ /* 0x000fe2000f8e08ff */
[----:B------:R-:W-:Y:S01]  /*0a40*/  VIADD R170, R171, 0x20 ;  /* 0x00000020abaa7836 */ /* 0x000fe20000000000 */
[----:B------:R-:W-:Y:S01]  /*0a50*/  IADD3 R145, R145, UR5, R146 ;  /* 0x0000000591917c10 */ /* 0x000fe2000fffe092 */
[----:B------:R-:W-:-:S02]  /*0a60*/  IMAD.IADD R140, R142, 0x1, R136 ;  /* 0x000000018e8c7824 */ /* 0x000fc400078e0288 */
        /* <DEDUP_REMOVED lines=8> */
.L_x_905:
        /* <DEDUP_REMOVED lines=16> */
[----:B-1----:R-:W-:Y:S01]  /*0bf0*/  IMAD.U32 R12, RZ, RZ, UR6 ;  /* 0x00000006ff0c7e24 */ /* 0x002fe2000f8e00ff */
[----:B------:R-:W-:-:S02]  /*0c00*/  @UP4 UIADD3 UR8, UP1, UR16, UR8, URZ ;  /* 0x0000000810084290 */ /* 0x000fc4000ff3e03f */
[----:B------:R-:W-:Y:S01]  /*0c10*/  UIADD3.X UR12, UR5, UR11, URZ, UP2, !UPT ;  /* 0x0000000b050c7290 */ /* 0x000fe200097fe43f */
[----:B------:R-:W-:Y:S01]  /*0c20*/  IMAD.U32 R13, RZ, RZ, UR7 ;  /* 0x00000007ff0d7e24 */ /* 0x000fe2000f8e00ff */
[----:B------:R-:W-:Y:S01]  /*0c30*/  UISETP.NE.AND.EX UP2, UPT, UR11, URZ, UPT, UP0 ;  /* 0x0000003f0b00728c */ /* 0x000fe2000bf45300 */
[----:B------:R-:W-:Y:S02]  /*0c40*/  ULDC.U8 UR17, c[0x0][0x3c2] ;  /* 0x0000f08000117ab9 */ /* 0x000fe40000000000 */
[----:B------:R-:W-:Y:S01]  /*0c50*/  ULDC.64 UR10, c[0x0][0x2f8] ;  /* 0x0000be00000a7ab9 */ /* 0x000fe20000000a00 */
[----:B------:R-:W-:Y:S01]  /*0c60*/  @UP4 UIADD3.X UR9, UR5, UR9, URZ, UP1, !UPT ;  /* 0x0000000905094290 */ /* 0x000fe20008ffe43f */
[----:B---3--:R-:W-:Y:S01]  /*0c70*/  IMAD.U32 R14, RZ, RZ, UR8 ;  /* 0x00000008ff0e7e24 */ /* 0x008fe2000f8e00ff */
[----:B------:R-:W-:Y:S01]  /*0c80*/  UISETP.NE.AND UP1, UPT, UR17, URZ, UPT ;  /* 0x0000003f1100728c */ /* 0x000fe2000bf25270 */
[----:B--2---:R-:W2:Y:S01]  /*0c90*/  @P0 LDG.E R0, desc[UR14][R12.64] ;  /* 0x0000000e0c000981 */ /* 0x004ea2000c1e1900 */
[----:B------:R-:W-:Y:S01]  /*0ca0*/  UISETP.EQ.U32.AND UP4, UPT, UR10, URZ, UPT ;  /* 0x0000003f0a00728c */ /* 0x000fe2000bf82070 */
[----:B------:R-:W-:Y:S01]  /*0cb0*/  PLOP3.LUT P3, PT, PT, PT, UP2, 0x80, 0x0 ;  /* 0x000000000000781c */ /* 0x000fe20003f6f028 */
[----:B------:R-:W-:Y:S01]  /*0cc0*/  IMAD.U32 R15, RZ, RZ, UR9 ;  /* 0x00000009ff0f7e24 */ /* 0x000fe2000f8e00ff */
[----:B------:R-:W-:-:S02]  /*0cd0*/  UIADD3 UR6, UP0, UR16, UR10, URZ ;  /* 0x0000000a10067290 */ /* 0x000fc4000ff1e03f */
[----:B------:R-:W-:Y:S02]  /*0ce0*/  UISETP.EQ.OR.EX UP4, UPT, UR11, URZ, !UP1, UP4 ;  /* 0x0000003f0b00728c */ /* 0x000fe4000cf82740 */
[----:B------:R-:W3:Y:S01]  /*0cf0*/  @P1 LDG.E R5, desc[UR14][R14.64] ;  /* 0x0000000e0e051981 */ /* 0x000ee2000c1e1900 */
[----:B------:R-:W-:Y:S01]  /*0d00*/  UIADD3.X UR5, UR5, UR11, URZ, UP0, !UPT ;  /* 0x0000000b05057290 */ /* 0x000fe200087fe43f */
[----:B----4-:R-:W-:Y:S01]  /*0d10*/  IMAD.U32 R10, RZ, RZ, UR13 ;  /* 0x0000000dff0a7e24 */ /* 0x010fe2000f8e00ff */
[----:B------:R-:W-:Y:S01]  /*0d20*/  UMOV UR37, URZ ;  /* 0x0000003f00257c82 */ /* 0x000fe20008000000 */
[----:B------:R-:W-:Y:S01]  /*0d30*/  PLOP3.LUT P2, PT, PT, PT, UP4, 0x80, 0x0 ;  /* 0x000000000000781c */ /* 0x000fe20003f4f048 */
[----:B------:R-:W-:Y:S01]  /*0d40*/  IMAD.U32 R11, RZ, RZ, UR12 ;  /* 0x0000000cff0b7e24 */ /* 0x000fe2000f8e00ff */
[----:B------:R-:W-:Y:S01]  /*0d50*/  @!UP3 ULDC.64 UR8, c[0x0][0x318] ;  /* 0x0000c6000008bab9 */ /* 0x000fe20000000a00 */
[----:B------:R-:W-:Y:S02]  /*0d60*/  IMAD.U32 R8, RZ, RZ, UR6 ;  /* 0x00000006ff087e24 */ /* 0x000fe4000f8e00ff */
[----:B------:R-:W-:Y:S01]  /*0d70*/  IMAD.U32 R9, RZ, RZ, UR5 ;  /* 0x00000005ff097e24 */ /* 0x000fe2000f8e00ff */
[----:B------:R-:W4:Y:S04]  /*0d80*/  @P3 LDG.E R7, desc[UR14][R10.64] ;  /* 0x0000000e0a073981 */ /* 0x000f28000c1e1900 */
[----:B-----5:R-:W5:Y:S01]  /*0d90*/  @P3 LDG.E R4, desc[UR14][R10.64+0x4] ;  /* 0x0000040e0a043981 */ /* 0x020f62000c1e1900 */
[----:B------:R-:W-:Y:S01]  /*0da0*/  @!UP3 UISETP.NE.U32.AND UP0, UPT, UR8, URZ, UPT ;  /* 0x0000003f0800b28c */ /* 0x000fe2000bf05070 */
[----:B------:R-:W-:-:S02]  /*0db0*/  @!UP3 ULDC UR5, c[0x0][0x2cc] ;  /* 0x0000b3000005bab9 */ /* 0x000fc40000000800 */
        /* <DEDUP_REMOVED lines=22> */
.L_x_861:
        /* <DEDUP_REMOVED lines=61> */
[----:B------:R-:W-:Y:S01]  /*12f0*/  IABS R4, UR57 ;  /* 0x0000003900047c13 */ /* 0x000fe20008000000 */
[----:B------:R-:W-:-:S02]  /*1300*/  ULOP3.LUT UR16, UR19, 0xffffff80, URZ, 0xc0, !UPT ;  /* 0xffffff8013107892 */ /* 0x000fc4000f8ec03f */
[----:B------:R-:W-:Y:S01]  /*1310*/  IMAD.HI.U32 R5, R9, R5, R8 ;  /* 0x0000000509057227 */ /* 0x000fe200078e0008 */
[----:B------:R-:W-:Y:S02]  /*1320*/  UISETP.NE.AND UP0, UPT, UR39, -0x1, UPT ;  /* 0xffffffff2700788c */ /* 0x000fe4000bf05270 */
[----:B------:R-:W-:Y:S02]  /*1330*/  USHF.L.U64.HI UR18, UR46, 0x7, UR56 ;  /* 0x000000072e127899 */ /* 0x000fe40008010238 */
[----:B------:R-:W-:Y:S01]  /*1340*/  UIMAD UR26, UR7, UR31, URZ ;  /* 0x0000001f071a72a4 */ /* 0x000fe2000f8e023f */
[----:B------:R-:W-:Y:S01]  /*1350*/  IMAD.HI.U32 R8, R5, R4, RZ ;  /* 0x0000000405087227 */ /* 0x000fe200078e00ff */
[----:B------:R-:W-:Y:S02]  /*1360*/  @UP3 USEL UR5, UR5, UR7, !UP1 ;  /* 0x0000000705053287 */ /* 0x000fe4000c800000 */
[----:B------:R-:W-:Y:S01]  /*1370*/  UIADD3 UR16, UR16, -0x80, URZ ;  /* 0xffffff8010107890 */ /* 0x000fe2000fffe03f */
[----:B------:R-:W-:Y:S01]  /*1380*/  IMAD.MOV R5, RZ, RZ, -R8 ;  /* 0x000000ffff057224 */ /* 0x000fe200078e0a08 */
[----:B------:R-:W-:Y:S01]  /*1390*/  @UP3 ULDC UR11, c[0x0][0x2e4] ;  /* 0x0000b900000b3ab9 */ /* 0x000fe20000000800 */
[----:B------:R-:W-:-:S02]  /*13a0*/  USEL UR35, UR18, URZ, UP2 ;  /* 0x0000003f12237287 */ /* 0x000fc40009000000 */
[----:B------:R-:W-:Y:S01]  /*13b0*/  IMAD R5, R6, R5, R4 ;  /* 0x0000000506057224 */ /* 0x000fe200078e0204 */
[----:B------:R-:W-:Y:S01]  /*13c0*/  USEL UR55, UR12, UR10, !UP1 ;  /* 0x0000000a0c377287 */ /* 0x000fe2000c800000 */
[----:B------:R-:W-:Y:S01]  /*13d0*/  LOP3.LUT R4, R0, UR57, RZ, 0x3c, !PT ;  /* 0x0000003900047c12 */ /* 0x000fe2000f8e3cff */
[----:B------:R-:W-:Y:S02]  /*13e0*/  @UP1 UIADD3 UR21, UR17, UR26, URZ ;  /* 0x0000001a11151290 */ /* 0x000fe4000fffe03f */
[----:B------:R-:W-:Y:S01]  /*13f0*/  ISETP.GT.U32.AND P1, PT, R6, R5, PT ;  /* 0x000000050600720c */ /* 0x000fe20003f24070 */
[----:B------:R-:W-:Y:S01]  /*1400*/  @!UP3 UIMAD UR10, UR46, UR60, UR57 ;  /* 0x0000003c2e0ab2a4 */ /* 0x000fe2000f8e0239 */
[----:B------:R-:W-:Y:S01]  /*1410*/  ISETP.GE.AND P2, PT, R4, RZ, PT ;  /* 0x000000ff0400720c */ /* 0x000fe20003f46270 */
[----:B------:R-:W-:Y:S02]  /*1420*/  @UP3 UIMAD UR18, UR57, UR11, UR5 ;  /* 0x0000000b391232a4 */ /* 0x000fe4000f8e0205 */
[----:B------:R-:W-:-:S02]  /*1430*/  USHF.R.S32.HI UR17, URZ, 0x1f, UR16 ;  /* 0x0000001f3f117899 */ /* 0x000fc40008011410 */
[----:B------:R-:W-:Y:S02]  /*1440*/  UIADD3 UR5, UP2, UR16, UR33, URZ ;  /* 0x0000002110057290 */ /* 0x000fe4000ff5e03f */
[----:B------:R-:W-:Y:S01]  /*1450*/  @!UP3 UIMAD UR18, UR10, UR40, URZ ;  /* 0x000000280a12b2a4 */ /* 0x000fe2000f8e023f */
[----:B------:R-:W-:Y:S01]  /*1460*/  ULDC.U8 UR23, c[0x0][0x480] ;  /* 0x0001200000177ab9 */ /* 0x000fe20000000000 */
[----:B------:R-:W-:Y:S02]  /*1470*/  UIADD3.X UR10, UR17, UR35, URZ, UP2, !UPT ;  /* 0x00000023110a7290 */ /* 0x000fe400097fe43f */
[-C--:B------:R-:W-:Y:S01]  /*1480*/  @!P1 IADD3 R5, R5, -R6.reuse, RZ ;  /* 0x8000000605059210 */ /* 0x080fe20007ffe0ff */
[----:B------:R-:W-:Y:S01]  /*1490*/  @!P1 VIADD R8, R8, 0x1 ;  /* 0x0000000108089836 */ /* 0x000fe20000000000 */
[----:B------:R-:W-:Y:S01]  /*14a0*/  UIMAD UR9, UR9, UR5, URZ ;  /* 0x00000005090972a4 */ /* 0x000fe2000f8e023f */
[----:B------:R-:W-:Y:S01]  /*14b0*/  PLOP3.LUT P1, PT, PT, PT, UP0, 0x80, 0x0 ;  /* 0x000000000000781c */ /* 0x000fe20003f2f008 */
[----:B------:R-:W-:Y:S01]  /*14c0*/  @UP0 UIADD3 UR20, UR37, UR39, URZ ;  /* 0x0000002725140290 */ /* 0x000fe2000fffe03f */
[----:B------:R-:W-:Y:S01]  /*14d0*/  ISETP.GE.U32.AND P0, PT, R5, R6, PT ;  /* 0x000000060500720c */ /* 0x000fe20003f06070 */
[----:B------:R-:W-:-:S02]  /*14e0*/  @UP0 UIADD3 UR29, UR37, UR39, URZ ;  /* 0x00000027251d0290 */ /* 0x000fc4000fffe03f */
[----:B------:R-:W-:Y:S01]  /*14f0*/  UISETP.NE.AND UP4, UPT, UR23, URZ, UPT ;  /* 0x0000003f1700728c */ /* 0x000fe2000bf85270 */
[----:B------:R-:W-:Y:S02]  /*1500*/  @UP0 ULDC.64 UR24, c[0x0][0x250] ;  /* 0x0000940000180ab9 */ /* 0x000fe40000000a00 */
[----:B------:R-:W-:Y:S01]  /*1510*/  @UP0 ULDC.64 UR22, c[0x0][0x248] ;  /* 0x0000920000160ab9 */ /* 0x000fe20000000a00 */
[----:B------:R-:W-:Y:S02]  /*1520*/  UIMAD.WIDE.U32 UR40, UR8, UR5, URZ ;  /* 0x00000005082872a5 */ /* 0x000fe4000f8e003f */
[----:B------:R-:W-:Y:S02]  /*1530*/  UIMAD UR5, UR8, UR10, UR9 ;  /* 0x0000000a080572a4 */ /* 0x000fe4000f8e0209 */
[----:B------:R-:W-:Y:S02]  /*1540*/  @UP0 UIMAD.WIDE.U32 UR12, UR20, UR22, URZ ;  /* 0x00000016140c02a5 */ /* 0x000fe4000f8e003f */
[----:B------:R-:W-:Y:S01]  /*1550*/  @UP0 UIMAD.WIDE.U32 UR8, UR29, UR24, URZ ;  /* 0x000000181d0802a5 */ /* 0x000fe2000f8e003f */
[----:B------:R-:W-:Y:S01]  /*1560*/  @P0 VIADD R8, R8, 0x1 ;  /* 0x0000000108080836 */ /* 0x000fe20000000000 */
[----:B------:R-:W-:Y:S01]  /*1570*/  UIMAD UR50, UR57, UR61, URZ ;  /* 0x0000003d393272a4 */ /* 0x000fe2000f8e023f */
[----:B------:R-:W-:Y:S01]  /*1580*/  PLOP3.LUT P0, PT, PT, PT, UP3, 0x80, 0x0 ;  /* 0x000000000000781c */ /* 0x000fe20003f0f038 */
[----:B------:R-:W-:-:S02]  /*1590*/  @UP0 UIMAD UR11, UR20, UR23, URZ ;  /* 0x00000017140b02a4 */ /* 0x000fc4000f8e023f */
[----:B------:R-:W-:Y:S01]  /*15a0*/  @UP0 UIMAD UR10, UR29, UR25, URZ ;  /* 0x000000191d0a02a4 */ /* 0x000fe2000f8e023f */
[----:B------:R-:W-:Y:S01]  /*15b0*/  @!P2 IADD3 R8, -R8, RZ, RZ ;  /* 0x000000ff0808a210 */ /* 0x000fe20007ffe1ff */
[----:B------:R-:W-:Y:S01]  /*15c0*/  USEL UR52, UR28, URZ, UP4 ;  /* 0x0000003f1c347287 */ /* 0x000fe2000a000000 */
[----:B------:R-:W-:Y:S01]  /*15d0*/  @!P3 LOP3.LUT R8, RZ, R0, RZ, 0x33, !PT ;  /* 0x00000000ff08b212 */ /* 0x000fe200078e33ff */
[----:B------:R-:W-:Y:S02]  /*15e0*/  USEL UR51, UR49, URZ, UP4 ;  /* 0x0000003f31337287 */ /* 0x000fe4000a000000 */
[----:B------:R-:W-:Y:S02]  /*15f0*/  USHF.R.S32.HI UR38, URZ, 0x1f, UR27 ;  /* 0x0000001f3f267899 */ /* 0x000fe4000801141b */
[----:B------:R-:W-:Y:S02]  /*1600*/  @!UP1 UIADD3 UR47, UR43, UR32, URZ ;  /* 0x000000202b2f9290 */ /* 0x000fe4000fffe03f */
[----:B------:R-:W-:-:S02]  /*1610*/  USHF.R.S32.HI UR53, URZ, 0x1f, UR50 ;  /* 0x0000001f3f357899 */ /* 0x000fc40008011432 */
        /* <DEDUP_REMOVED lines=18> */
.L_x_863:
        /* <DEDUP_REMOVED lines=13> */
.L_x_864:
        /* <DEDUP_REMOVED lines=11> */
.L_x_865:
[----:B------:R-:W-:-:S04]  /*18c0*/  UIMAD UR7, UR46, UR60, UR57 ;  /* 0x0000003c2e0772a4 */ /* 0x000fc8000f8e0239 */
[----:B------:R-:W-:-:S12]  /*18d0*/  UIMAD UR7, UR7, UR58, URZ ;  /* 0x0000003a070772a4 */ /* 0x000fd8000f8e023f */
.L_x_866:
        /* <DEDUP_REMOVED lines=17> */
[----:B------:R-:W-:Y:S01]  /*19f0*/  UIADD3 UR18, UR16, UR18, URZ ;  /* 0x0000001210127290 */ /* 0x000fe2000fffe03f */
[----:B------:R-:W-:Y:S01]  /*1a00*/  IMAD.WIDE.U32 R12, R13, UR30, R162 ;  /* 0x0000001e0d0c7c25 */ /* 0x000fe2000f8e00a2 */
[----:B------:R-:W-:Y:S01]  /*1a10*/  UISETP.GE.AND UP2, UPT, UR34, 0x1, UPT ;  /* 0x000000012200788c */ /* 0x000fe2000bf46270 */
[----:B------:R-:W-:Y:S01]  /*1a20*/  ULDC.64 UR32, c[0x0][0x3e0] ;  /* 0x0000f80000207ab9 */ /* 0x000fe20000000a00 */
[----:B------:R-:W-:Y:S01]  /*1a30*/  ULDC.64 UR42, c[0x0][0x2b0] ;  /* 0x0000ac00002a7ab9 */ /* 0x000fe20000000a00 */
[----:B-1----:R-:W-:Y:S01]  /*1a40*/  IMAD R0, R4, UR17, RZ ;  /* 0x0000001104007c24 */ /* 0x002fe2000f8e02ff */
[----:B------:R-:W-:Y:S01]  /*1a50*/  IADD3 R12, P0, R12, UR54, RZ ;  /* 0x000000360c0c7c10 */ /* 0x000fe2000ff1e0ff */
[----:B------:R-:W-:Y:S01]  /*1a60*/  IMAD.WIDE.U32 R16, R4, UR16, R14 ;  /* 0x0000001004107c25 */ /* 0x000fe2000f8e000e */
[----:B------:R-:W-:Y:S01]  /*1a70*/  ULDC.64 UR44, c[0x0][0x478] ;  /* 0x00011e00002c7ab9 */ /* 0x000fe20000000a00 */
[----:B------:R-:W-:Y:S01]  /*1a80*/  ULEA.HI.SX32 UR11, UR19, 0xffffffff, 0x19 ;  /* 0xffffffff130b7891 */ /* 0x000fe2000f8fca3f */
[----:B------:R-:W-:Y:S01]  /*1a90*/  IADD3.X R13, R13, UR21, R7, P0, !PT ;  /* 0x000000150d0d7c10 */ /* 0x000fe200087fe407 */
[----:B------:R-:W-:Y:S01]  /*1aa0*/  IMAD R0, R5, UR16, R0 ;  /* 0x0000001005007c24 */ /* 0x000fe2000f8e0200 */
[----:B------:R-:W-:Y:S01]  /*1ab0*/  USHF.L.U32 UR21, UR5, 0x7, URZ ;  /* 0x0000000705157899 */ /* 0x000fe2000800063f */
        /* <DEDUP_REMOVED lines=10> */
[----:B------:R-:W-:Y:S01]  /*1b60*/  ULDC.64 UR16, c[0x0][0x210] ;  /* 0x0000840000107ab9 */ /* 0x000fe20000000a00 */
[----:B------:R-:W-:Y:S01]  /*1b70*/  USHF.R.S32.HI UR7, URZ, 0x1f, UR21 ;  /* 0x0000001f3f077899 */ /* 0x000fe20008011415 */
[----:B------:R-:W-:Y:S01]  /*1b80*/  IMAD.WIDE.U32 R16, R16, UR57, R12 ;  /* 0x0000003910107c25 */ /* 0x000fe2000f8e000c */
[----:B------:R-:W-:Y:S01]  /*1b90*/  UIADD3 UR8, UP1, UP0, UR40, UR21, UR50 ;  /* 0x0000001528087290 */ /* 0x000fe2000f83e032 */
[----:B------:R-:W-:Y:S02]  /*1ba0*/  ULDC.64 UR12, c[0x0][0x400] ;  /* 0x00010000000c7ab9 */ /* 0x000fe40000000a00 */
[----:B------:R-:W-:Y:S01]  /*1bb0*/  IMAD.IADD R7, R9, 0x1, -R10 ;  /* 0x0000000109077824 */ /* 0x000fe200078e0a0a */
[C---:B------:R-:W-:Y:S01]  /*1bc0*/  LEA R186, P0, R16.reuse, UR16, 0x1 ;  /* 0x0000001010ba7c11 */ /* 0x040fe2000f8008ff */
[----:B------:R-:W-:Y:S01]  /*1bd0*/  VIADD R10, R17, UR9 ;  /* 0x00000009110a7c36 */ /* 0x000fe20008000000 */
[----:B------:R-:W-:Y:S01]  /*1be0*/  UIADD3.X UR7, UR49, UR7, UR53, UP1, UP0 ;  /* 0x0000000731077290 */ /* 0x000fe20008fe0435 */
[----:B------:R-:W-:Y:S01]  /*1bf0*/  VIADD R15, R15, UR10 ;  /* 0x0000000a0f0f7c36 */ /* 0x000fe20008000000 */
        /* <DEDUP_REMOVED lines=18> */
[CC--:B------:R-:W-:Y:S01]  /*1d20*/  LEA.HI R10, R0.reuse, R9.reuse, RZ, 0x3 ;  /* 0x00000009000a7211 */ /* 0x0c0fe200078f18ff */
[----:B------:R-:W-:Y:S01]  /*1d30*/  ULEA.HI UR7, UR11, UR11, URZ, 0x1 ;  /* 0x0000000b0b077291 */ /* 0x000fe2000f8f083f */
[----:B------:R-:W-:Y:S01]  /*1d40*/  PLOP3.LUT P1, PT, PT, PT, UP4, 0x80, 0x0 ;  /* 0x000000000000781c */ /* 0x000fe20003f2f048 */
[----:B------:R-:W-:Y:S01]  /*1d50*/  UMOV UR16, UR18 ;  /* 0x0000001200107c82 */ /* 0x000fe20008000000 */
[----:B------:R-:W-:Y:S01]  /*1d60*/  SHF.R.S32.HI R10, RZ, 0x3, R10 ;  /* 0x00000003ff0a7819 */ /* 0x000fe2000001140a */
[----:B------:R-:W-:Y:S01]  /*1d70*/  ULOP3.LUT UR7, UR7, 0xfffffffe, URZ, 0xc0, !UPT ;  /* 0xfffffffe07077892 */ /* 0x000fe2000f8ec03f */
[----:B------:R-:W-:Y:S01]  /*1d80*/  LEA.HI R9, R0, R9, RZ, 0x2 ;  /* 0x0000000900097211 */ /* 0x000fe200078f10ff */
[----:B------:R-:W-:Y:S01]  /*1d90*/  UMOV UR17, UR19 ;  /* 0x0000001300117c82 */ /* 0x000fe20008000000 */
[----:B------:R-:W-:Y:S01]  /*1da0*/  UMOV UR19, UR8 ;  /* 0x0000000800137c82 */ /* 0x000fe20008000000 */
[----:B------:R-:W-:Y:S01]  /*1db0*/  IMAD.SHL.U32 R10, R10, 0x40, RZ ;  /* 0x000000400a0a7824 */ /* 0x000fe200078e00ff */
[----:B------:R-:W-:Y:S01]  /*1dc0*/  LEA.HI R9, R9, R154, RZ, 0x1 ;  /* 0x0000009a09097211 */ /* 0x000fe200078f08ff */
[----:B------:R-:W-:Y:S01]  /*1dd0*/  UIADD3 UR10, UR11, -UR7, URZ ;  /* 0x800000070b0a7290 */ /* 0x000fe2000fffe03f */
[----:B------:R-:W-:Y:S01]  /*1de0*/  BSSY B0, `(.L_x_868) ;  /* 0x0000023000007945 */ /* 0x000fe20003800000 */
[----:B------:R-:W-:Y:S01]  /*1df0*/  UIMAD UR7, UR11, -0x80, UR34 ;  /* 0xffffff800b0778a4 */ /* 0x000fe2000f8e0222 */
[----:B------:R-:W-:Y:S01]  /*1e00*/  LOP3.LUT R15, R10, 0xc0, RZ, 0xc0, !PT ;  /* 0x000000c00a0f7812 */ /* 0x000fe200078ec0ff */
[----:B------:R-:W-:Y:S01]  /*1e10*/  @P1 BAR.SYNC.DEFER_BLOCKING 0x0 ;  /* 0x0000000000001b1d */ /* 0x000fe20000010000 */
[----:B------:R-:W-:Y:S01]  /*1e20*/  LOP3.LUT R9, R9, 0x7fffffe, RZ, 0xc0, !PT ;  /* 0x07fffffe09097812 */ /* 0x000fe200078ec0ff */
[----:B------:R-:W-:Y:S01]  /*1e30*/  UISETP.NE.AND UP0, UPT, UR10, 0x1, UPT ;  /* 0x000000010a00788c */ /* 0x000fe2000bf05270 */
[----:B------:R-:W-:Y:S01]  /*1e40*/  LOP3.LUT R13, R15, 0x18, R162, 0xf8, !PT ;  /* 0x000000180f0d7812 */ /* 0x000fe200078ef8a2 */
[C---:B------:R-:W-:Y:S01]  /*1e50*/  VIADD R10, R154.reuse, 0x40 ;  /* 0x000000409a0a7836 */ /* 0x040fe20000000000 */
[----:B------:R-:W-:Y:S01]  /*1e60*/  SHF.R.U32.HI R0, RZ, 0x3, R15 ;  /* 0x00000003ff007819 */ /* 0x000fe2000001160f */
[C---:B------:R-:W-:Y:S01]  /*1e70*/  IMAD.IADD R9, R154.reuse, 0x1, -R9 ;  /* 0x000000019a097824 */ /* 0x040fe200078e0a09 */
[----:B------:R-:W-:Y:S01]  /*1e80*/  ISETP.GE.AND P3, PT, R154, UR7, PT ;  /* 0x000000079a007c0c */ /* 0x000fe2000bf66270 */
[----:B------:R-:W-:Y:S01]  /*1e90*/  UMOV UR18, UR9 ;  /* 0x0000000900127c82 */ /* 0x000fe20008000000 */
[----:B------:R-:W-:Y:S01]  /*1ea0*/  LOP3.LUT R0, R13, R0, RZ, 0x3c, !PT ;  /* 0x000000000d007212 */ /* 0x000fe200078e3cff */
[----:B------:R-:W-:Y:S01]  /*1eb0*/  IMAD R9, R152, 0x8, R9 ;  /* 0x0000000898097824 */ /* 0x000fe200078e0209 */
[----:B------:R-:W-:-:S02]  /*1ec0*/  PLOP3.LUT P0, PT, PT, PT, UP0, 0x80, 0x0 ;  /* 0x000000000000781c */ /* 0x000fc40003f0f008 */
[----:B------:R-:W-:Y:S01]  /*1ed0*/  ISETP.GE.AND P2, PT, R10, UR7, PT ;  /* 0x000000070a007c0c */ /* 0x000fe2000bf46270 */
[----:B------:R-:W-:-:S04]  /*1ee0*/  IMAD.U32 R9, R9, 0x20, R0 ;  /* 0x0000002009097824 */ /* 0x000fc800078e0000 */
[----:B------:R-:W-:-:S05]  /*1ef0*/  VIADD R180, R9, 0x1000 ;  /* 0x0000100009b47836 */ /* 0x000fca0000000000 */
[----:B------:R-:W-:Y:S02]  /*1f00*/  SEL R180, R180, R9, !P0 ;  /* 0x00000009b4b47207 */ /* 0x000fe40004000000 */
[----:B------:R-:W-:Y:S02]  /*1f10*/  LEA R9, R9, UR4, 0x1 ;  /* 0x0000000409097c11 */ /* 0x000fe4000f8e08ff */
[----:B------:R-:W-:-:S03]  /*1f20*/  LEA R180, R180, UR4, 0x1 ;  /* 0x00000004b4b47c11 */ /* 0x000fc6000f8e08ff */
        /* <DEDUP_REMOVED lines=14> */
.L_x_869:
[----:B------:R-:W-:Y:S05]  /*2010*/  BSYNC B0 ;  /* 0x0000000000007941 */ /* 0x000fea0003800000 */
.L_x_868:
        /* <DEDUP_REMOVED lines=13> */
.L_x_871:
[----:B------:R-:W-:Y:S05]  /*20f0*/  BSYNC B0 ;  /* 0x0000000000007941 */ /* 0x000fea0003800000 */
.L_x_870:
        /* <DEDUP_REMOVED lines=18> */
.L_x_873:
[----:B------:R-:W-:Y:S05]  /*2220*/  BSYNC B0 ;  /* 0x0000000000007941 */ /* 0x000fea0003800000 */
.L_x_872:
        /* <DEDUP_REMOVED lines=14> */
[----:B-1----:R-:W-:-:S03]  /*2310*/  IMAD.U32 R13, RZ, RZ, UR31 ;  /* 0x0000001fff0d7e24 */ /* 0x002fc6000f8e00ff */
[----:B------:R-:W-:-:S04]  /*2320*/  LEA R12, P1, R15, R186, 0x7 ;  /* 0x000000ba0f0c7211 */ /* 0x000fc800078238ff */
[----:B------:R-:W-:-:S05]  /*2330*/  LEA.HI.X R13, R15, R187, R13, 0x7, P1 ;  /* 0x000000bb0f0d7211 */ /* 0x000fca00008f3c0d */
[----:B------:R-:W-:Y:S01]  /*2340*/  @!PT LDS RZ, [RZ] ;  /* 0x00000000fffff984 */ /* 0x000fe20000000800 */
[----:B------:R-:W-:Y:S01]  /*2350*/  @!PT LDS RZ, [RZ] ;  /* 0x00000000fffff984 */ /* 0x000fe20000000800 */
[----:B------:R-:W-:Y:S01]  /*2360*/  @!PT LDS RZ, [RZ] ;  /* 0x00000000fffff984 */ /* 0x000fe20000000800 */
[----:B------:R1:W-:Y:S04]  /*2370*/  LDGSTS.E.BYPASS.LTC128B.128 [R180+0x1000], desc[UR14][R12.64] ;  /* 0x010000000cb47fae */ /* 0x0003e8000b901d4e */
.L_x_875:
[----:B------:R-:W-:Y:S05]  /*2380*/  BSYNC B0 ;  /* 0x0000000000007941 */ /* 0x000fea0003800000 */
.L_x_874:
[----:B------:R-:W-:Y:S01]  /*2390*/  UIMAD UR8, UR38, UR22, URZ ;  /* 0x00000016260872a4 */ /* 0x000fe2000f8e023f */
[----:B-1----:R-:W-:Y:S01]  /*23a0*/  IMAD.WIDE.U32 R12, R5, UR27, R162 ;  /* 0x0000001b050c7c25 */ /* 0x002fe2000f8e00a2 */
[----:B------:R-:W-:Y:S01]  /*23b0*/  ULDC.64 UR12, c[0x0][0x260] ;  /* 0x00009800000c7ab9 */ /* 0x000fe20000000a00 */
[C---:B------:R-:W-:Y:S01]  /*23c0*/  IADD3 R0, R150.reuse, 0x40, RZ ;  /* 0x0000004096007810 */ /* 0x040fe20007ffe0ff */
[----:B------:R-:W-:Y:S01]  /*23d0*/  UIMAD UR9, UR27, UR23, UR8 ;  /* 0x000000171b0972a4 */ /* 0x000fe2000f8e0208 */
[----:B------:R-:W-:Y:S01]  /*23e0*/  VIADD R4, R150, 0x8 ;  /* 0x0000000896047836 */ /* 0x000fe20000000000 */
[----:B------:R-:W-:Y:S01]  /*23f0*/  UIMAD UR8, UR36, -0x80, UR6 ;  /* 0xffffff80240878a4 */ /* 0x000fe2000f8e0206 */
[----:B------:R-:W-:Y:S01]  /*2400*/  IADD3 R14, P1, R12, UR20, RZ ;  /* 0x000000140c0e7c10 */ /* 0x000fe2000ff3e0ff */
[----:B------:R-:W-:Y:S01]  /*2410*/  BSSY B0, `(.L_x_876) ;  /* 0x0000024000007945 */ /* 0x000fe20003800000 */
[----:B------:R-:W-:Y:S01]  /*2420*/  ISETP.GE.AND P5, PT, R0, UR7, PT ;  /* 0x0000000700007c0c */ /* 0x000fe2000bfa6270 */
[----:B------:R-:W-:Y:S01]  /*2430*/  IMAD.U32 R5, RZ, RZ, UR9 ;  /* 0x00000009ff057e24 */ /* 0x000fe2000f8e00ff */
[----:B------:R-:W-:Y:S01]  /*2440*/  ISETP.GE.AND P6, PT, R4, UR7, PT ;  /* 0x0000000704007c0c */ /* 0x000fe2000bfc6270 */
[----:B------:R-:W-:Y:S01]  /*2450*/  VIADD R0, R150, 0x48 ;  /* 0x0000004896007836 */ /* 0x000fe20000000000 */
[----:B------:R-:W-:-:S02]  /*2460*/  ISETP.GE.AND P3, PT, R154, UR8, PT ;  /* 0x000000089a007c0c */ /* 0x000fc4000bf66270 */
[----:B------:R-:W-:Y:S01]  /*2470*/  IADD3.X R15, R13, UR26, R5, P1, !PT ;  /* 0x0000001a0d0f7c10 */ /* 0x000fe20008ffe405 */
[----:B------:R-:W-:Y:S01]  /*2480*/  IMAD R5, R6, UR12, RZ ;  /* 0x0000000c06057c24 */ /* 0x000fe2000f8e02ff */
[----:B------:R-:W-:Y:S02]  /*2490*/  ISETP.GE.AND P1, PT, R150, UR7, PT ;  /* 0x0000000796007c0c */ /* 0x000fe4000bf26270 */
[----:B------:R-:W-:Y:S01]  /*24a0*/  ISETP.GE.AND P4, PT, R0, UR7, PT ;  /* 0x0000000700007c0c */ /* 0x000fe2000bf86270 */
[C---:B------:R-:W-:Y:S01]  /*24b0*/  IMAD R5, R8.reuse, UR13, R5 ;  /* 0x0000000d08057c24 */ /* 0x040fe2000f8e0205 */
[----:B------:R-:W-:Y:S01]  /*24c0*/  P2R R12, PR, RZ, 0x2 ;  /* 0x00000002ff0c7803 */ /* 0x000fe20000000000 */
[----:B------:R-:W-:-:S04]  /*24d0*/  IMAD.WIDE.U32 R14, R8, UR12, R14 ;  /* 0x0000000c080e7c25 */ /* 0x000fc8000f8e000e */
[----:B------:R1:W-:Y:S01]  /*24e0*/  @P3 STS [R9+0x6000], RZ ;  /* 0x006000ff09003388 */ /* 0x0003e20000000800 */
[----:B------:R-:W-:-:S03]  /*24f0*/  IADD3 R5, R15, R5, RZ ;  /* 0x000000050f057210 */ /* 0x000fc60007ffe0ff */
        /* <DEDUP_REMOVED lines=21> */
.L_x_877:
[----:B------:R-:W-:Y:S05]  /*2650*/  BSYNC B0 ;  /* 0x0000000000007941 */ /* 0x000fea0003800000 */
.L_x_876:
[----:B------:R-:W-:Y:S01]  /*2660*/  ISETP.GE.AND P2, PT, R10, UR8, PT ;  /* 0x000000080a007c0c */ /* 0x000fe2000bf46270 */
[----:B------:R-:W-:-:S12]  /*2670*/  BSSY B0, `(.L_x_878) ;  /* 0x0000015000007945 */ /* 0x000fd80003800000 */
[----:B------:R1:W-:Y:S01]  /*2680*/  @P2 STS.128 [R9+0x7000], RZ ;  /* 0x007000ff09002388 */ /* 0x0003e20000000c00 */
        /* <DEDUP_REMOVED lines=19> */
.L_x_879:
[----:B------:R-:W-:Y:S05]  /*27c0*/  BSYNC B0 ;  /* 0x0000000000007941 */ /* 0x000fea0003800000 */
.L_x_878:
[----:B------:R-:W-:Y:S01]  /*27d0*/  UIMAD UR7, UR38, UR24, URZ ;  /* 0x00000018260772a4 */ /* 0x000fe2000f8e023f */
[----:B------:R-:W-:Y:S01]  /*27e0*/  MOV R5, UR24 ;  /* 0x0000001800057c02 */ /* 0x000fe20008000f00 */
[----:B------:R2:W-:Y:S01]  /*27f0*/  @P3 STS [R9+0x8000], RZ ;  /* 0x008000ff09003388 */ /* 0x0005e20000000800 */
[----:B------:R-:W-:Y:S01]  /*2800*/  ULDC.64 UR8, c[0x0][0x268] ;  /* 0x00009a0000087ab9 */ /* 0x000fe20000000a00 */
[----:B------:R-:W-:Y:S01]  /*2810*/  UIMAD UR7, UR27, UR25, UR7 ;  /* 0x000000191b0772a4 */ /* 0x000fe2000f8e0207 */
[----:B------:R-:W-:Y:S01]  /*2820*/  BSSY B0, `(.L_x_880) ;  /* 0x000001f000007945 */ /* 0x000fe20003800000 */
[----:B------:R-:W-:Y:S01]  /*2830*/  IMAD.WIDE.U32 R14, R5, UR27, R162 ;  /* 0x0000001b050e7c25 */ /* 0x000fe2000f8e00a2 */
[----:B------:R2:W-:Y:S03]  /*2840*/  @P3 STS [R9+0x8004], RZ ;  /* 0x008004ff09003388 */ /* 0x0005e60000000800 */
[----:B------:R-:W-:Y:S01]  /*2850*/  MOV R4, UR7 ;  /* 0x0000000700047c02 */ /* 0x000fe20008000f00 */
[----:B------:R2:W-:Y:S01]  /*2860*/  @P3 STS.64 [R9+0x8008], RZ ;  /* 0x008008ff09003388 */ /* 0x0005e20000000a00 */
[----:B-1----:R-:W-:Y:S01]  /*2870*/  IADD3 R16, P1, R14, UR28, RZ ;  /* 0x0000001c0e107c10 */ /* 0x002fe2000ff3e0ff */
[----:B------:R-:W-:-:S03]  /*2880*/  IMAD R5, R6, UR8, RZ ;  /* 0x0000000806057c24 */ /* 0x000fc6000f8e02ff */
[----:B------:R-:W-:Y:S01]  /*2890*/  IADD3.X R17, R15, UR29, R4, P1, !PT ;  /* 0x0000001d0f117c10 */ /* 0x000fe20008ffe404 */
[C---:B------:R-:W-:Y:S01]  /*28a0*/  IMAD R5, R8.reuse, UR9, R5 ;  /* 0x0000000908057c24 */ /* 0x040fe2000f8e0205 */
[----:B------:R-:W1:Y:S01]  /*28b0*/  LDC.64 R14, c[0x0][0x3b8] ;  /* 0x0000ee00ff0e7b82 */ /* 0x000e620000000a00 */
[----:B------:R-:W-:-:S05]  /*28c0*/  IMAD.WIDE.U32 R16, R8, UR8, R16 ;  /* 0x0000000808107c25 */ /* 0x000fca000f8e0010 */
[----:B------:R-:W-:Y:S01]  /*28d0*/  IADD3 R5, R17, R5, RZ ;  /* 0x0000000511057210 */ /* 0x000fe20007ffe0ff */
[----:B------:R-:W-:Y:S06]  /*28e0*/  @P3 BRA `(.L_x_881) ;  /* 0x0000000000483947 */ /* 0x000fec0003800000 */
        /* <DEDUP_REMOVED lines=18> */
.L_x_881:
[----:B------:R-:W-:Y:S05]  /*2a10*/  BSYNC B0 ;  /* 0x0000000000007941 */ /* 0x000fea0003800000 */
.L_x_880:
        /* <DEDUP_REMOVED lines=21> */
.L_x_883:
[----:B------:R-:W-:Y:S05]  /*2b70*/  BSYNC B0 ;  /* 0x0000000000007941 */ /* 0x000fea0003800000 */
.L_x_882:
[----:B------:R-:W-:Y:S01]  /*2b80*/  IMAD.MOV.U32 R13, RZ, RZ, 0x4 ;  /* 0x00000004ff0d7424 */ /* 0x000fe200078e00ff */
[----:B-1----:R-:W2:Y:S02]  /*2b90*/  LDG.E.64 R4, desc[UR14][R14.64] ;  /* 0x0000000e0e047981 */ /* 0x002ea4000c1e1b00 */
[----:B--234-:R-:W-:Y:S01]  /*2ba0*/  IMAD.MOV.U32 R9, RZ, RZ, 0x4 ;  /* 0x00000004ff097424 */ /* 0x01cfe200078e00ff */
[----:B------:R-:W-:Y:S01]  /*2bb0*/  ISETP.NE.AND P1, PT, R12, RZ, PT ;  /* 0x000000ff0c00720c */ /* 0x000fe20003f25270 */
[----:B------:R-:W-:Y:S01]  /*2bc0*/  IMAD.MOV.U32 R177, RZ, RZ, 0x7f800000 ;  /* 0x7f800000ffb17424 */ /* 0x000fe200078e00ff */
[----:B------:R-:W2:Y:S01]  /*2bd0*/  LDG.E.64 R10, desc[UR14][R14.64+0x8] ;  /* 0x0000080e0e0a7981 */ /* 0x000ea2000c1e1b00 */
[----:B------:R-:W-:Y:S02]  /*2be0*/  IMAD.MOV.U32 R179, RZ, RZ, 0x7f800000 ;  /* 0x7f800000ffb37424 */ /* 0x000fe400078e00ff */
[----:B------:R-:W-:Y:S01]  /*2bf0*/  IMAD.MOV.U32 R176, RZ, RZ, 0x7f800000 ;  /* 0x7f800000ffb07424 */ /* 0x000fe200078e00ff */
[----:B------:R-:W0:Y:S01]  /*2c00*/  LDGDEPBAR ;  /* 0x00000000000079af */ /* 0x000e220000000000 */
[----:B------:R-:W-:Y:S01]  /*2c10*/  IMAD.WIDE R12, R150, R13, UR16 ;  /* 0x00000010960c7e25 */ /* 0x000fe2000f8e020d */
[----:B------:R-:W-:-:S03]  /*2c20*/  UIMAD UR7, UR46, UR60, UR57 ;  /* 0x0000003c2e0772a4 */ /* 0x000fc6000f8e0239 */
[----:B------:R-:W-:Y:S01]  /*2c30*/  IMAD.MOV.U32 R178, RZ, RZ, 0x7f800000 ;  /* 0x7f800000ffb27424 */ /* 0x000fe200078e00ff */
[----:B------:R1:W5:Y:S01]  /*2c40*/  @!P6 LDG.E R179, desc[UR14][R12.64+0x20] ;  /* 0x0000200e0cb3e981 */ /* 0x000362000c1e1900 */
[----:B------:R-:W-:Y:S01]  /*2c50*/  @!P4 IMAD.WIDE R8, R0, R9, UR16 ;  /* 0x000000100008ce25 */ /* 0x000fe2000f8e0209 */
[----:B------:R-:W-:Y:S01]  /*2c60*/  SHF.R.S32.HI R174, RZ, 0x1f, R7 ;  /* 0x0000001fffae7819 */ /* 0x000fe20000011407 */
[----:B------:R-:W-:Y:S01]  /*2c70*/  ULDC UR38, c[0x0][0x2d0] ;  /* 0x0000b40000267ab9 */ /* 0x000fe20000000800 */
[----:B------:R1:W5:Y:S01]  /*2c80*/  @!P5 LDG.E R176, desc[UR14][R12.64+0x100] ;  /* 0x0001000e0cb0d981 */ /* 0x000362000c1e1900 */
[----:B------:R-:W-:Y:S02]  /*2c90*/  VIADD R139, R148, 0x1000 ;  /* 0x00001000948b7836 */ /* 0x000fe40000000000 */
[----:B------:R-:W-:Y:S01]  /*2ca0*/  VIADD R138, R147, 0x1000 ;  /* 0x00001000938a7836 */ /* 0x000fe20000000000 */
[----:B------:R1:W5:Y:S01]  /*2cb0*/  @!P4 LDG.E R177, desc[UR14][R8.64] ;  /* 0x0000000e08b1c981 */ /* 0x000362000c1e1900 */
[----:B------:R-:W-:Y:S01]  /*2cc0*/  USHF.L.U32 UR7, UR7, 0x5, URZ ;  /* 0x0000000507077899 */ /* 0x000fe2000800063f */
[----:B------:R-:W-:Y:S01]  /*2cd0*/  SEL R139, R139, R148, !P0 ;  /* 0x000000948b8b7207 */ /* 0x000fe20004000000 */
[----:B------:R-:W-:Y:S01]  /*2ce0*/  IMAD.MOV.U32 R173, RZ, RZ, 0x4 ;  /* 0x00000004ffad7424 */ /* 0x000fe200078e00ff */
[----:B------:R1:W5:Y:S01]  /*2cf0*/  @!P1 LDG.E R178, desc[UR14][R12.64] ;  /* 0x0000000e0cb29981 */ /* 0x000362000c1e1900 */
[----:B------:R-:W-:Y:S01]  /*2d00*/  USHF.R.S32.HI UR8, URZ, 0x1f, UR7 ;  /* 0x0000001f3f087899 */ /* 0x000fe20008011407 */
[----:B------:R-:W-:Y:S01]  /*2d10*/  SEL R138, R138, R147, !P0 ;  /* 0x000000938a8a7207 */ /* 0x000fe20004000000 */
        /* <DEDUP_REMOVED lines=17> */
[----:B------:R-:W-:Y:S01]  /*2e30*/  LEA R139, R139, UR4, 0x1 ;  /* 0x000000048b8b7c11 */ /* 0x000fe2000f8e08ff */
[----:B------:R-:W-:Y:S01]  /*2e40*/  IMAD.MOV.U32 R175, RZ, RZ, R180 ;  /* 0x000000ffffaf7224 */ /* 0x000fe200078e00b4 */
[----:B------:R-:W-:Y:S01]  /*2e50*/  LEA R138, R138, UR4, 0x1 ;  /* 0x000000048a8a7c11 */ /* 0x000fe2000f8e08ff */
[----:B------:R-:W-:Y:S02]  /*2e60*/  UIADD3 UR21, -UR21, URZ, URZ ;  /* 0x0000003f15157290 */ /* 0x000fe4000fffe13f */
        /* <DEDUP_REMOVED lines=14> */
[----:B------:R-:W-:Y:S01]  /*2f50*/  ULDC.U8 UR9, c[0x0][0x388] ;  /* 0x0000e20000097ab9 */ /* 0x000fe20000000000 */
[----:B------:R-:W-:Y:S02]  /*2f60*/  R2UR UR12, R5 ;  /* 0x00000000050c72ca */ /* 0x000fe400000e0000 */
[----:B------:R-:W-:Y:S02]  /*2f70*/  R2UR UR13, R4 ;  /* 0x00000000040d72ca */ /* 0x000fe400000e0000 */
[----:B--2---:R-:W-:Y:S01]  /*2f80*/  IADD3 R182, P2, P1, R10, UR7, R7 ;  /* 0x000000070ab67c10 */ /* 0x004fe2000f95e007 */
[----:B------:R-:W-:-:S04]  /*2f90*/  UIADD3 UR7, UR27, 0x80, URZ ;  /* 0x000000801b077890 */ /* 0x000fc8000fffe03f */
[----:B------:R-:W-:Y:S01]  /*2fa0*/  IMAD.WIDE.U32 R182, R182, -0x2daee0ad, RZ ;  /* 0xd2511f53b6b67825 */ /* 0x000fe200078e00ff */
[----:B------:R-:W-:Y:S01]  /*2fb0*/  IADD3.X R174, R11, UR8, R174, P2, P1 ;  /* 0x000000080bae7c10 */ /* 0x000fe200097e24ae */
[----:B------:R-:W-:Y:S02]  /*2fc0*/  UIMAD UR27, UR5, 0x48, URZ ;  /* 0x00000048051b78a4 */ /* 0x000fe4000f8e023f */
[----:B------:R-:W-:Y:S01]  /*2fd0*/  UISETP.GE.AND UP0, UPT, UR7, UR6, UPT ;  /* 0x000000060700728c */ /* 0x000fe2000bf06270 */
[----:B-1----:R-:W-:-:S10]  /*2fe0*/  ULDC UR8, c[0x0][0x2ec] ;  /* 0x0000bb0000087ab9 */ /* 0x002fd40000000800 */
.L_x_886:
[----:B------:R-:W-:Y:S01]  /*2ff0*/  PLOP3.LUT P0, PT, PT, PT, UP0, 0x80, 0x0 ;  /* 0x000000000000781c */ /* 0x000fe20003f0f008 */
[----:B------:R-:W0:Y:S01]  /*3000*/  LDGDEPBAR ;  /* 0x00000000000079af */ /* 0x000e220000000000 */
[----:B------:R-:W-:Y:S01]  /*3010*/  PLOP3.LUT P6, PT, PT, PT, UP0, 0x80, 0x0 ;  /* 0x000000000000781c */ /* 0x000fe20003fcf008 */
[----:B------:R-:W-:Y:S01]  /*3020*/  IMAD.IADD R149, R144, 0x1, R139 ;  /* 0x0000000190957824 */ /* 0x000fe200078e028b */
[----:B------:R-:W-:Y:S01]  /*3030*/  PLOP3.LUT P3, PT, PT, PT, UP0, 0x80, 0x0 ;  /* 0x000000000000781c */ /* 0x000fe20003f6f008 */
[----:B------:R-:W-:Y:S01]  /*3040*/  IMAD.U32 R191, RZ, RZ, UR18 ;  /* 0x00000012ffbf7e24 */ /* 0x000fe2000f8e00ff */
[----:B------:R-:W-:Y:S01]  /*3050*/  PLOP3.LUT P5, PT, PT, PT, UP0, 0x80, 0x0 ;  /* 0x000000000000781c */ /* 0x000fe20003faf008 */
[----:B------:R-:W-:Y:S01]  /*3060*/  IMAD.U32 R193, RZ, RZ, UR36 ;  /* 0x00000024ffc17e24 */ /* 0x000fe2000f8e00ff */
[----:B------:R-:W-:Y:S01]  /*3070*/  PLOP3.LUT P2, PT, PT, PT, UP0, 0x80, 0x0 ;  /* 0x000000000000781c */ /* 0x000fe20003f4f008 */
[----:B-----5:R-:W-:Y:S01]  /*3080*/  FMUL.FTZ R249, R178, 1.4426950216293334961 ;  /* 0x3fb8aa3bb2f97820 */ /* 0x020fe20000410000 */
        /* <DEDUP_REMOVED lines=90> */
[C---:B------:R-:W-:Y:S01]  /*3630*/  @P6 VIADD R181, R193.reuse, 0x10 ;  /* 0x00000010c1b56836 */ /* 0x040fe20000000000 */
        /* <DEDUP_REMOVED lines=15> */
[-C--:B------:R-:W-:Y:S05]  /*3730*/  HMMA.16816.F32.BF16 R60, R132, R102.reuse, R60 ;  /* 0x00000066843c723c */ /* 0x080fea000004183c */
        /* <DEDUP_REMOVED lines=10> */
[----:B------:R-:W-:Y:S02]  /*37e0*/  PLOP3.LUT P1, PT, PT, PT, UP0, 0x80, 0x0 ;  /* 0x000000000000781c */ /* 0x000fe40003f2f008 */
[----:B------:R-:W-:Y:S02]  /*37f0*/  PLOP3.LUT P0, PT, PT, PT, UP0, 0x80, 0x0 ;  /* 0x000000000000781c */ /* 0x000fe40003f0f008 */
[----:B------:R-:W-:Y:S02]  /*3800*/  @P2 FSEL R24, R24, -INF , !P6 ;  /* 0xff80000018182808 */ /* 0x000fe40007000000 */
        /* <DEDUP_REMOVED lines=9> */
[----:B------:R-:W-:Y:S01]  /*38a0*/  PLOP3.LUT P1, PT, PT, PT, UP0, 0x80, 0x0 ;  /* 0x000000000000781c */ /* 0x000fe20003f2f008 */
[----:B------:R-:W-:Y:S01]  /*38b0*/  @P3 VIADD R181, R193, 0x18 ;  /* 0x00000018c1b53836 */ /* 0x000fe20000000000 */
[----:B------:R-:W-:Y:S02]  /*38c0*/  PLOP3.LUT P3, PT, PT, PT, UP0, 0x80, 0x0 ;  /* 0x000000000000781c */ /* 0x000fe40003f6f008 */
[----:B------:R-:W-:Y:S02]  /*38d0*/  @P2 FSEL R27, R27, -INF , !P5 ;  /* 0xff8000001b1b2808 */ /* 0x000fe40006800000 */
[C---:B------:R-:W-:Y:S02]  /*38e0*/  LEA R196, P2, R150.reuse, R190, 0x2 ;  /* 0x000000be96c47211 */ /* 0x040fe400078410ff */
[----:B------:R-:W-:Y:S02]  /*38f0*/  @P6 ISETP.GE.AND P6, PT, R181, UR6, PT ;  /* 0x00000006b5006c0c */ /* 0x000fe4000bfc6270 */
[----:B------:R-:W-:Y:S02]  /*3900*/  @P4 FSEL R25, R25, -INF , !P5 ;  /* 0xff80000019194808 */ /* 0x000fe40006800000 */
[----:B------:R-:W-:Y:S01]  /*3910*/  PLOP3.LUT P5, PT, PT, PT, UP0, 0x80, 0x0 ;  /* 0x000000000000781c */ /* 0x000fe20003faf008 */
[----:B------:R-:W-:Y:S01]  /*3920*/  @P1 VIADD R181, R193, 0x19 ;  /* 0x00000019c1b51836 */ /* 0x000fe20000000000 */
        /* <DEDUP_REMOVED lines=11> */
[----:B------:R-:W-:Y:S02]  /*39e0*/  @P2 FSEL R34, R34, -INF , !P6 ;  /* 0xff80000022222808 */ /* 0x000fe40007000000 */
[----:B------:R-:W-:Y:S02]  /*39f0*/  @P4 ISETP.GE.AND P4, PT, R181, UR6, PT ;  /* 0x00000006b5004c0c */ /* 0x000fe4000bf86270 */
[----:B------:R-:W-:Y:S01]  /*3a00*/  PLOP3.LUT P3, PT, PT, PT, UP0, 0x80, 0x0 ;  /* 0x000000000000781c */ /* 0x000fe20003f6f008 */
[----:B------:R1:W5:Y:S01]  /*3a10*/  LDG.E R181, desc[UR14][R196.64+0x120] ;  /* 0x0001200ec4b57981 */ /* 0x000362000c1e1900 */
[----:B------:R-:W-:Y:S01]  /*3a20*/  PLOP3.LUT P6, PT, PT, PT, UP0, 0x80, 0x0 ;  /* 0x000000000000781c */ /* 0x000fe20003fcf008 */
[C---:B------:R-:W-:Y:S01]  /*3a30*/  @P0 VIADD R195, R193.reuse, 0x21 ;  /* 0x00000021c1c30836 */ /* 0x040fe20000000000 */
[----:B------:R-:W-:Y:S01]  /*3a40*/  PLOP3.LUT P0, PT, PT, PT, UP0, 0x80, 0x0 ;  /* 0x000000000000781c */ /* 0x000fe20003f0f008 */
[----:B------:R-:W-:Y:S01]  /*3a50*/  @P1 VIADD R194, R193, 0x20 ;  /* 0x00000020c1c21836 */ /* 0x000fe20000000000 */
[----:B------:R-:W-:Y:S02]  /*3a60*/  PLOP3.LUT P1, PT, PT, PT, UP0, 0x80, 0x0 ;  /* 0x000000000000781c */ /* 0x000fe40003f2f008 */
[----:B------:R-:W-:Y:S02]  /*3a70*/  PLOP3.LUT P5, PT, PT, PT, UP0, 0x80, 0x0 ;  /* 0x000000000000781c */ /* 0x000fe40003faf008 */
[----:B------:R-:W-:Y:S03]  /*3a80*/  PLOP3.LUT P2, PT, PT, PT, UP0, 0x80, 0x0 ;  /* 0x000000000000781c */ /* 0x000fe60003f4f008 */
[----:B------:R-:W-:Y:S02]  /*3a90*/  @P3 FSEL R29, R29, -INF , !P4 ;  /* 0xff8000001d1d3808 */ /* 0x000fe40006000000 */
[----:B------:R-:W-:Y:S02]  /*3aa0*/  @P6 FSEL R31, R31, -INF , !P4 ;  /* 0xff8000001f1f6808 */ /* 0x000fe40006000000 */
[----:B------:R-:W-:Y:S02]  /*3ab0*/  PLOP3.LUT P3, PT, PT, PT, UP0, 0x80, 0x0 ;  /* 0x000000000000781c */ /* 0x000fe40003f6f008 */
[----:B------:R-:W-:Y:S02]  /*3ac0*/  PLOP3.LUT P6, PT, PT, PT, UP0, 0x80, 0x0 ;  /* 0x000000000000781c */ /* 0x000fe40003fcf008 */
[----:B------:R-:W-:Y:S02]  /*3ad0*/  @P0 FSEL R35, R35, -INF , !P4 ;  /* 0xff80000023230808 */ /* 0x000fe40006000000 */
[----:B------:R-:W-:Y:S02]  /*3ae0*/  PLOP3.LUT P0, PT, PT, PT, UP0, 0x80, 0x0 ;  /* 0x000000000000781c */ /* 0x000fe40003f0f008 */
[----:B------:R-:W-:Y:S01]  /*3af0*/  @P1 FSEL R33, R33, -INF , !P4 ;  /* 0xff80000021211808 */ /* 0x000fe20006000000 */
[----:B-1----:R-:W-:Y:S01]  /*3b00*/  IMAD.U32 R196, RZ, RZ, UR11 ;  /* 0x0000000bffc47e24 */ /* 0x002fe2000f8e00ff */
[----:B------:R-:W-:Y:S02]  /*3b10*/  PLOP3.LUT P4, PT, PT, PT, UP0, 0x80, 0x0 ;  /* 0x000000000000781c */ /* 0x000fe40003f8f008 */
[----:B------:R-:W-:Y:S01]  /*3b20*/  @P5 ISETP.GE.AND P5, PT, R194, UR6, PT ;  /* 0x00000006c2005c0c */ /* 0x000fe2000bfa6270 */
[----:B------:R-:W-:Y:S01]  /*3b30*/  IMAD R196, R196, 0x8, R153 ;  /* 0x00000008c4c47824 */ /* 0x000fe200078e0299 */
[----:B------:R-:W-:Y:S01]  /*3b40*/  @P2 ISETP.GE.AND P2, PT, R195, UR6, PT ;  /* 0x00000006c3002c0c */ /* 0x000fe2000bf46270 */
[----:B------:R-:W-:Y:S01]  /*3b50*/  IMAD.U32 R194, RZ, RZ, UR36 ;  /* 0x00000024ffc27e24 */ /* 0x000fe2000f8e00ff */
[----:B------:R-:W-:Y:S01]  /*3b60*/  @P3 FSEL R36, R36, -INF , !P5 ;  /* 0xff80000024243808 */ /* 0x000fe20006800000 */
[----:B------:R-:W-:Y:S01]  /*3b70*/  IMAD.WIDE.U32 R230, R196, -0x326172a9, RZ ;  /* 0xcd9e8d57c4e67825 */ /* 0x000fe200078e00ff */
[----:B------:R-:W-:Y:S02]  /*3b80*/  @P6 FSEL R38, R38, -INF , !P5 ;  /* 0xff80000026266808 */ /* 0x000fe40006800000 */
[----:B------:R-:W-:Y:S01]  /*3b90*/  PLOP3.LUT P1, PT, PT, PT, UP0, 0x80, 0x0 ;  /* 0x000000000000781c */ /* 0x000fe20003f2f008 */
[----:B------:R-:W-:Y:S01]  /*3ba0*/  VIADD R196, R196, 0x4 ;  /* 0x00000004c4c47836 */ /* 0x000fe20000000000 */
[----:B------:R-:W-:Y:S01]  /*3bb0*/  PLOP3.LUT P3, PT, PT, PT, UP0, 0x80, 0x0 ;  /* 0x000000000000781c */ /* 0x000fe20003f6f008 */
[----:B------:R-:W-:Y:S01]  /*3bc0*/  IMAD R194, R194, 0x2, R151 ;  /* 0x00000002c2c27824 */ /* 0x000fe200078e0297 */
[----:B------:R-:W-:Y:S01]  /*3bd0*/  PLOP3.LUT P6, PT, PT, PT, UP0, 0x80, 0x0 ;  /* 0x000000000000781c */ /* 0x000fe20003fcf008 */
[----:B------:R-:W-:Y:S01]  /*3be0*/  IMAD.WIDE.U32 R208, R196, -0x326172a9, RZ ;  /* 0xcd9e8d57c4d07825 */ /* 0x000fe200078e00ff */
[----:B------:R-:W-:Y:S02]  /*3bf0*/  @P0 FSEL R37, R37, -INF , !P2 ;  /* 0xff80000025250808 */ /* 0x000fe40005000000 */
[----:B------:R-:W-:Y:S01]  /*3c00*/  PLOP3.LUT P0, PT, PT, PT, UP0, 0x80, 0x0 ;  /* 0x000000000000781c */ /* 0x000fe20003f0f008 */
[----:B------:R-:W-:Y:S01]  /*3c10*/  IMAD.SHL.U32 R197, R194, 0x2, RZ ;  /* 0x00000002c2c57824 */ /* 0x000fe200078e00ff */
[----:B------:R-:W-:Y:S02]  /*3c20*/  @P4 FSEL R42, R42, -INF , !P5 ;  /* 0xff8000002a2a4808 */ /* 0x000fe40006800000 */
[----:B------:R-:W-:Y:S01]  /*3c30*/  PLOP3.LUT P4, PT, PT, PT, UP0, 0x80, 0x0 ;  /* 0x000000000000781c */ /* 0x000fe20003f8f008 */
[----:B------:R-:W-:Y:S01]  /*3c40*/  VIADD R195, R197, 0x1 ;  /* 0x00000001c5c37836 */ /* 0x000fe20000000000 */
[----:B------:R-:W-:Y:S02]  /*3c50*/  @P1 FSEL R40, R40, -INF , !P5 ;  /* 0xff80000028281808 */ /* 0x000fe40006800000 */
[----:B------:R-:W-:Y:S02]  /*3c60*/  @P3 FSEL R39, R39, -INF , !P2 ;  /* 0xff80000027273808 */ /* 0x000fe40005000000 */
[----:B------:R-:W-:Y:S02]  /*3c70*/  @P6 FSEL R41, R41, -INF , !P2 ;  /* 0xff80000029296808 */ /* 0x000fe40005000000 */
[----:B------:R-:W-:Y:S01]  /*3c80*/  PLOP3.LUT P5, PT, PT, PT, UP0, 0x80, 0x0 ;  /* 0x000000000000781c */ /* 0x000fe20003faf008 */
[----:B------:R-:W-:Y:S01]  /*3c90*/  @P0 VIADD R194, R193, 0x30 ;  /* 0x00000030c1c20836 */ /* 0x000fe20000000000 */
[----:B------:R-:W-:Y:S02]  /*3ca0*/  PLOP3.LUT P3, PT, PT, PT, UP0, 0x80, 0x0 ;  /* 0x000000000000781c */ /* 0x000fe40003f6f008 */
[----:B------:R-:W-:Y:S02]  /*3cb0*/  PLOP3.LUT P6, PT, PT, PT, UP0, 0x80, 0x0 ;  /* 0x000000000000781c */ /* 0x000fe40003fcf008 */
[----:B------:R-:W-:Y:S02]  /*3cc0*/  PLOP3.LUT P1, PT, PT, PT, UP0, 0x80, 0x0 ;  /* 0x000000000000781c */ /* 0x000fe40003f2f008 */
[----:B------:R-:W-:Y:S02]  /*3cd0*/  PLOP3.LUT P0, PT, PT, PT, UP0, 0x80, 0x0 ;  /* 0x000000000000781c */ /* 0x000fe40003f0f008 */
[----:B------:R-:W-:Y:S01]  /*3ce0*/  LOP3.LUT R226, R183, UR12, R195, 0x96, !PT ;  /* 0x0000000cb7e27c12 */ /* 0x000fe2000f8e96c3 */
[C---:B------:R-:W-:Y:S01]  /*3cf0*/  @P4 VIADD R195, R193.reuse, 0x28 ;  /* 0x00000028c1c34836 */ /* 0x040fe20000000000 */
[----:B------:R-:W-:Y:S01]  /*3d00*/  PLOP3.LUT P4, PT, PT, PT, UP0, 0x80, 0x0 ;  /* 0x000000000000781c */ /* 0x000fe20003f8f008 */
[----:B------:R-:W-:Y:S01]  /*3d10*/  @P5 VIADD R198, R193, 0x29 ;  /* 0x00000029c1c65836 */ /* 0x000fe20000000000 */
[----:B------:R-:W-:Y:S01]  /*3d20*/  LOP3.LUT R212, R183, UR12, R197, 0x96, !PT ;  /* 0x0000000cb7d47c12 */ /* 0x000fe2000f8e96c5 */
[C---:B------:R-:W-:Y:S01]  /*3d30*/  @P3 VIADD R196, R193.reuse, 0x31 ;  /* 0x00000031c1c43836 */ /* 0x040fe20000000000 */
[----:B------:R-:W-:Y:S01]  /*3d40*/  PLOP3.LUT P5, PT, PT, PT, UP0, 0x80, 0x0 ;  /* 0x000000000000781c */ /* 0x000fe20003faf008 */
[----:B------:R-:W-:Y:S01]  /*3d50*/  @P6 VIADD R197, R193, 0x38 ;  /* 0x00000038c1c56836 */ /* 0x000fe20000000000 */
[-C--:B------:R-:W-:Y:S01]  /*3d60*/  LOP3.LUT R232, R231, R234.reuse, RZ, 0x3c, !PT ;  /* 0x000000eae7e87212 */ /* 0x080fe200078e3cff */
[----:B------:R-:W-:Y:S01]  /*3d70*/  IMAD.WIDE.U32 R212, R212, -0x326172a9, RZ ;  /* 0xcd9e8d57d4d47825 */ /* 0x000fe200078e00ff */
[----:B------:R-:W-:Y:S02]  /*3d80*/  @P1 FSEL R43, R43, -INF , !P2 ;  /* 0xff8000002b2b1808 */ /* 0x000fe40005000000 */
[----:B------:R-:W-:Y:S01]  /*3d90*/  PLOP3.LUT P2, PT, PT, PT, UP0, 0x80, 0x0 ;  /* 0x000000000000781c */ /* 0x000fe20003f4f008 */
[----:B------:R-:W-:Y:S01]  /*3da0*/  @P0 VIADD R193, R193, 0x39 ;  /* 0x00000039c1c10836 */ /* 0x000fe20000000000 */
[----:B------:R-:W-:Y:S01]  /*3db0*/  FSETP.NEU.FTZ.AND P0, PT, R178, -INF , PT ;  /* 0xff800000b200780b */ /* 0x000fe20003f1d000 */
[----:B------:R-:W-:Y:S01]  /*3dc0*/  IMAD.WIDE.U32 R232, R232, -0x2daee0ad, RZ ;  /* 0xd2511f53e8e87825 */ /* 0x000fe200078e00ff */
[----:B------:R-:W-:Y:S02]  /*3dd0*/  @P4 ISETP.GE.AND P4, PT, R194, UR6, PT ;  /* 0x00000006c2004c0c */ /* 0x000fe4000bf86270 */
[----:B------:R-:W-:Y:S01]  /*3de0*/  FSEL R249, R249, RZ, P0 ;  /* 0x000000fff9f97208 */ /* 0x000fe20000000000 */
[C---:B------:R-:W-:Y:S01]  /*3df0*/  FMUL.FTZ R194, R179.reuse, 1.4426950216293334961 ;  /* 0x3fb8aa3bb3c27820 */ /* 0x040fe20000410000 */
[----:B------:R-:W-:Y:S01]  /*3e00*/  FSETP.NEU.FTZ.AND P0, PT, R179, -INF , PT ;  /* 0xff800000b300780b */ /* 0x000fe20003f1d000 */
[----:B------:R-:W-:Y:S01]  /*3e10*/  IMAD.WIDE.U32 R226, R226, -0x326172a9, RZ ;  /* 0xcd9e8d57e2e27825 */ /* 0x000fe200078e00ff */
[----:B------:R-:W-:Y:S02]  /*3e20*/  PLOP3.LUT P1, PT, PT, PT, UP0, 0x80, 0x0 ;  /* 0x000000000000781c */ /* 0x000fe40003f2f008 */
[----:B------:R-:W-:Y:S02]  /*3e30*/  FSEL R117, R194, RZ, P0 ;  /* 0x000000ffc2757208 */ /* 0x000fe40000000000 */
[----:B------:R-:W-:Y:S02]  /*3e40*/  FSETP.NEU.FTZ.AND P0, PT, R176, -INF , PT ;  /* 0xff800000b000780b */ /* 0x000fe40003f1d000 */
[----:B------:R-:W-:Y:S01]  /*3e50*/  @P2 ISETP.GE.AND P2, PT, R198, UR6, PT ;  /* 0x00000006c6002c0c */ /* 0x000fe2000bf46270 */
[----:B------:R-:W-:Y:S01]  /*3e60*/  FFMA.FTZ R194, R7, UR8, -R117 ;  /* 0x0000000807c27c23 */ /* 0x000fe20008010875 */
[----:B------:R-:W-:Y:S01]  /*3e70*/  FSEL R252, R252, RZ, P0 ;  /* 0x000000fffcfc7208 */ /* 0x000fe20000000000 */
[C---:B------:R-:W-:Y:S01]  /*3e80*/  FMUL.FTZ R198, R177.reuse, 1.4426950216293334961 ;  /* 0x3fb8aa3bb1c67820 */ /* 0x040fe20000410000 */
[----:B------:R-:W-:Y:S02]  /*3e90*/  FSETP.NEU.FTZ.AND P0, PT, R177, -INF , PT ;  /* 0xff800000b100780b */ /* 0x000fe40003f1d000 */
[----:B------:R-:W-:Y:S01]  /*3ea0*/  @P5 ISETP.GE.AND P5, PT, R196, UR6, PT ;  /* 0x00000006c4005c0c */ /* 0x000fe2000bfa6270 */
[----:B------:R-:W-:Y:S01]  /*3eb0*/  FFMA.FTZ R196, R5, UR8, -R249 ;  /* 0x0000000805c47c23 */ /* 0x000fe200080108f9 */
[----:B------:R-:W-:Y:S01]  /*3ec0*/  FSEL R5, R198, RZ, P0 ;  /* 0x000000ffc6057208 */ /* 0x000fe20000000000 */
[--C-:B------:R-:W-:Y:S01]  /*3ed0*/  FFMA.FTZ R198, R9, UR8, -R252.reuse ;  /* 0x0000000809c67c23 */ /* 0x100fe200080108fc */
[----:B------:R-:W-:Y:S01]  /*3ee0*/  PLOP3.LUT P0, PT, PT, PT, UP0, 0x80, 0x0 ;  /* 0x000000000000781c */ /* 0x000fe20003f0f008 */
[----:B------:R-:W-:Y:S01]  /*3ef0*/  FFMA.FTZ R202, R13, UR8, -R252 ;  /* 0x000000080dca7c23 */ /* 0x000fe200080108fc */
[----:B------:R-:W-:Y:S01]  /*3f00*/  @P1 ISETP.GE.AND P1, PT, R195, UR6, PT ;  /* 0x00000006c3001c0c */ /* 0x000fe2000bf26270 */
[--C-:B------:R-:W-:Y:S01]  /*3f10*/  FFMA.FTZ R247, R26, UR8, -R5.reuse ;  /* 0x000000081af77c23 */ /* 0x100fe20008010805 */
[----:B------:R-:W-:Y:S01]  /*3f20*/  LOP3.LUT R234, R209, R234, RZ, 0x3c, !PT ;  /* 0x000000ead1ea7212 */ /* 0x000fe200078e3cff */
[--C-:B------:R-:W-:Y:S01]  /*3f30*/  FFMA.FTZ R200, R11, UR8, -R5.reuse ;  /* 0x000000080bc87c23 */ /* 0x100fe20008010805 */
[----:B------:R-:W-:Y:S01]  /*3f40*/  LOP3.LUT R195, R182, UR7, RZ, 0x3c, !PT ;  /* 0x00000007b6c37c12 */ /* 0x000fe2000f8e3cff */
[--C-:B------:R-:W-:Y:S01]  /*3f50*/  FFMA.FTZ R199, R10, UR8, -R5.reuse ;  /* 0x000000080ac77c23 */ /* 0x100fe20008010805 */
[----:B------:R-:W-:Y:S01]  /*3f60*/  LOP3.LUT R236, R213, UR5, R230, 0x96, !PT ;  /* 0x00000005d5ec7c12 */ /* 0x000fe2000f8e96e6 */
[--C-:B------:R-:W-:Y:S01]  /*3f70*/  FFMA.FTZ R203, R14, UR8, -R5.reuse ;  /* 0x000000080ecb7c23 */ /* 0x100fe20008010805 */
[----:B------:R-:W-:Y:S01]  /*3f80*/  LOP3.LUT R218, R195, R233, RZ, 0x3c, !PT ;  /* 0x000000e9c3da7212 */ /* 0x000fe200078e3cff */
[----:B------:R-:W-:Y:S01]  /*3f90*/  FFMA.FTZ R201, R12, UR8, -R252 ;  /* 0x000000080cc97c23 */ /* 0x000fe200080108fc */
[----:B------:R-:W-:Y:S01]  /*3fa0*/  LOP3.LUT R206, R213, UR5, R208, 0x96, !PT ;  /* 0x00000005d5ce7c12 */ /* 0x000fe2000f8e96d0 */
[--C-:B------:R-:W-:Y:S01]  /*3fb0*/  FFMA.FTZ R42, R42, UR8, -R5.reuse ;  /* 0x000000082a2a7c23 */ /* 0x100fe20008010805 */
[----:B------:R-:W-:Y:S01]  /*3fc0*/  @P0 FSEL R44, R44, -INF , !P1 ;  /* 0xff8000002c2c0808 */ /* 0x000fe20004800000 */
[----:B------:R-:W-:Y:S01]  /*3fd0*/  FFMA.FTZ R41, R41, UR8, -R252 ;  /* 0x0000000829297c23 */ /* 0x000fe200080108fc */
[----:B------:R-:W-:Y:S01]  /*3fe0*/  PLOP3.LUT P0, PT, PT, PT, UP0, 0x80, 0x0 ;  /* 0x000000000000781c */ /* 0x000fe20003f0f008 */
[--C-:B------:R-:W-:Y:S01]  /*3ff0*/  FFMA.FTZ R43, R43, UR8, -R5.reuse ;  /* 0x000000082b2b7c23 */ /* 0x100fe20008010805 */
[C---:B------:R-:W-:Y:S01]  /*4000*/  LOP3.LUT R230, R227.reuse, UR5, R230, 0x96, !PT ;  /* 0x00000005e3e67c12 */ /* 0x040fe2000f8e96e6 */
[----:B------:R-:W-:Y:S01]  /*4010*/  MUFU.EX2 R196, R196 ;  /* 0x000000c400c47308 */ /* 0x000fe20000000800 */
[----:B------:R-:W-:Y:S01]  /*4020*/  LOP3.LUT R208, R227, UR5, R208, 0x96, !PT ;  /* 0x00000005e3d07c12 */ /* 0x000fe2000f8e96d0 */
[----:B------:R-:W-:Y:S01]  /*4030*/  IMAD.WIDE.U32 R206, R206, -0x2daee0ad, RZ ;  /* 0xd2511f53cece7825 */ /* 0x000fe200078e00ff */
[----:B------:R-:W-:Y:S01]  /*4040*/  PLOP3.LUT P3, PT, PT, PT, UP0, 0x80, 0x0 ;  /* 0x000000000000781c */ /* 0x000fe20003f6f008 */
[----:B------:R-:W-:Y:S01]  /*4050*/  UIADD3 UR7, UR12, 0x76cf5d0a, URZ ;  /* 0x76cf5d0a0c077890 */ /* 0x000fe2000fffe03f */
[----:B------:R-:W-:Y:S01]  /*4060*/  PLOP3.LUT P6, PT, PT, PT, UP0, 0x80, 0x0 ;  /* 0x000000000000781c */ /* 0x000fe20003fcf008 */
[----:B------:R-:W-:Y:S01]  /*4070*/  IMAD.WIDE.U32 R208, R208, -0x2daee0ad, RZ ;  /* 0xd2511f53d0d07825 */ /* 0x000fe200078e00ff */
[----:B------:R-:W-:Y:S03]  /*4080*/  UIADD3 UR5, UR13, 0x3c6ef372, URZ ;  /* 0x3c6ef3720d057890 */ /* 0x000fe6000fffe03f */
[----:B------:R-:W-:Y:S01]  /*4090*/  MUFU.EX2 R194, R194 ;  /* 0x000000c200c27308 */ /* 0x000fe20000000800 */
[----:B------:R-:W-:Y:S01]  /*40a0*/  @P0 FSEL R46, R46, -INF , !P1 ;  /* 0xff8000002e2e0808 */ /* 0x000fe20004800000 */
[----:B------:R-:W-:Y:S01]  /*40b0*/  IMAD.WIDE.U32 R234, R234, -0x2daee0ad, RZ ;  /* 0xd2511f53eaea7825 */ /* 0x000fe200078e00ff */
[----:B------:R-:W-:Y:S03]  /*40c0*/  PLOP3.LUT P0, PT, PT, PT, UP0, 0x80, 0x0 ;  /* 0x000000000000781c */ /* 0x000fe60003f0f008 */
[----:B------:R-:W-:Y:S01]  /*40d0*/  FFMA.FTZ R46, R46, UR8, -R5 ;  /* 0x000000082e2e7c23 */ /* 0x000fe20008010805 */
[----:B------:R-:W-:Y:S03]  /*40e0*/  LOP3.LUT R224, R195, R235, RZ, 0x3c, !PT ;  /* 0x000000ebc3e07212 */ /* 0x000fe600078e3cff */
[----:B------:R-:W-:Y:S01]  /*40f0*/  MUFU.EX2 R200, R200 ;  /* 0x000000c800c87308 */ /* 0x000fe20000000800 */
[--C-:B------:R-:W-:Y:S01]  /*4100*/  LOP3.LUT R210, R207, UR7, R234.reuse, 0x96, !PT ;  /* 0x00000007cfd27c12 */ /* 0x100fe2000f8e96ea */
[----:B------:R-:W-:Y:S01]  /*4110*/  IMAD.WIDE.U32 R218, R218, -0x326172a9, RZ ;  /* 0xcd9e8d57dada7825 */ /* 0x000fe200078e00ff */
[----:B------:R-:W-:Y:S02]  /*4120*/  LOP3.LUT R234, R209, UR7, R234, 0x96, !PT ;  /* 0x00000007d1ea7c12 */ /* 0x000fe4000f8e96ea */
[----:B------:R-:W-:Y:S01]  /*4130*/  @P3 ISETP.GE.AND P3, PT, R197, UR6, PT ;  /* 0x00000006c5003c0c */ /* 0x000fe2000bf66270 */
[----:B------:R-:W-:Y:S01]  /*4140*/  FFMA.FTZ R197, R6, UR8, -R117 ;  /* 0x0000000806c57c23 */ /* 0x000fe20008010875 */
[C---:B------:R-:W-:Y:S03]  /*4150*/  LOP3.LUT R214, R219.reuse, UR5, R212, 0x96, !PT ;  /* 0x00000005dbd67c12 */ /* 0x040fe6000f8e96d4 */
[----:B------:R-:W-:Y:S01]  /*4160*/  MUFU.EX2 R198, R198 ;  /* 0x000000c600c67308 */ /* 0x000fe20000000800 */
[----:B------:R-:W-:Y:S01]  /*4170*/  @P0 FSEL R48, R48, -INF , !P1 ;  /* 0xff80000030300808 */ /* 0x000fe20004800000 */
[----:B------:R-:W-:Y:S01]  /*4180*/  IMAD.WIDE.U32 R210, R210, -0x326172a9, RZ ;  /* 0xcd9e8d57d2d27825 */ /* 0x000fe200078e00ff */
[----:B------:R-:W-:Y:S02]  /*4190*/  PLOP3.LUT P0, PT, PT, PT, UP0, 0x80, 0x0 ;  /* 0x000000000000781c */ /* 0x000fe40003f0f008 */
[----:B------:R-:W-:Y:S01]  /*41a0*/  LOP3.LUT R238, R219, UR5, R226, 0x96, !PT ;  /* 0x00000005dbee7c12 */ /* 0x000fe2000f8e96e2 */
[--C-:B------:R-:W-:Y:S01]  /*41b0*/  FFMA.FTZ R48, R48, UR8, -R249.reuse ;  /* 0x0000000830307c23 */ /* 0x100fe200080108f9 */
[----:B------:R-:W-:Y:S01]  /*41c0*/  @P6 ISETP.GE.AND P6, PT, R193, UR6, PT ;  /* 0x00000006c1006c0c */ /* 0x000fe2000bfc6270 */
[----:B------:R-:W-:Y:S02]  /*41d0*/  FFMA.FTZ R193, R4, UR8, -R249 ;  /* 0x0000000804c17c23 */ /* 0x000fe400080108f9 */
[----:B------:R-:W-:Y:S01]  /*41e0*/  MUFU.EX2 R199, R199 ;  /* 0x000000c700c77308 */ /* 0x000fe20000000800 */
[----:B------:R-:W-:Y:S04]  /*41f0*/  IMAD.WIDE.U32 R214, R214, -0x2daee0ad, RZ ;  /* 0xd2511f53d6d67825 */ /* 0x000fe800078e00ff */
[----:B------:R-:W-:Y:S01]  /*4200*/  IMAD.WIDE.U32 R234, R234, -0x326172a9, RZ ;  /* 0xcd9e8d57eaea7825 */ /* 0x000fe200078e00ff */
[----:B------:R-:W-:Y:S04]  /*4210*/  @P0 FSEL R50, R50, -INF , !P1 ;  /* 0xff80000032320808 */ /* 0x000fe80004800000 */
[----:B------:R-:W1:Y:S01]  /*4220*/  MUFU.EX2 R193, R193 ;  /* 0x000000c100c17308 */ /* 0x000e620000000800 */
[----:B------:R-:W-:Y:S01]  /*4230*/  PLOP3.LUT P0, PT, PT, PT, UP0, 0x80, 0x0 ;  /* 0x000000000000781c */ /* 0x000fe20003f0f008 */
[----:B------:R-:W-:Y:S01]  /*4240*/  IMAD.WIDE.U32 R224, R224, -0x326172a9, RZ ;  /* 0xcd9e8d57e0e07825 */ /* 0x000fe200078e00ff */
[----:B------:R-:W-:Y:S03]  /*4250*/  PLOP3.LUT P1, PT, PT, PT, UP0, 0x80, 0x0 ;  /* 0x000000000000781c */ /* 0x000fe60003f2f008 */
[----:B------:R-:W-:Y:S01]  /*4260*/  FFMA.FTZ R50, R50, UR8, -R117 ;  /* 0x0000000832327c23 */ /* 0x000fe20008010875 */
[----:B------:R-:W-:Y:S01]  /*4270*/  IMAD.WIDE.U32 R236, R236, -0x2daee0ad, RZ ;  /* 0xd2511f53ecec7825 */ /* 0x000fe200078e00ff */
[C---:B------:R-:W-:Y:S02]  /*4280*/  LOP3.LUT R212, R225.reuse, UR5, R212, 0x96, !PT ;  /* 0x00000005e1d47c12 */ /* 0x040fe4000f8e96d4 */
[----:B------:R-:W-:Y:S01]  /*4290*/  MUFU.EX2 R202, R202 ;  /* 0x000000ca00ca7308 */ /* 0x000fe20000000800 */
[----:B------:R-:W-:Y:S01]  /*42a0*/  LOP3.LUT R226, R225, UR5, R226, 0x96, !PT ;  /* 0x00000005e1e27c12 */ /* 0x000fe2000f8e96e2 */
[----:B------:R-:W-:Y:S01]  /*42b0*/  UIADD3 UR5, UR12, 0x32370b8f, URZ ;  /* 0x32370b8f0c057890 */ /* 0x000fe2000fffe03f */
[----:B------:R-:W-:Y:S01]  /*42c0*/  LOP3.LUT R195, R237, UR7, R232, 0x96, !PT ;  /* 0x00000007edc37c12 */ /* 0x000fe2000f8e96e8 */
[----:B------:R-:W-:Y:S01]  /*42d0*/  IMAD.WIDE.U32 R212, R212, -0x2daee0ad, RZ ;  /* 0xd2511f53d4d47825 */ /* 0x000fe200078e00ff */
[----:B------:R-:W-:Y:S05]  /*42e0*/  @P0 FSEL R45, R45, -INF , !P2 ;  /* 0xff8000002d2d0808 */ /* 0x000fea0005000000 */
[----:B------:R-:W-:Y:S01]  /*42f0*/  MUFU.EX2 R203, R203 ;  /* 0x000000cb00cb7308 */ /* 0x000fe20000000800 */
[----:B------:R-:W-:Y:S01]  /*4300*/  PLOP3.LUT P0, PT, PT, PT, UP0, 0x80, 0x0 ;  /* 0x000000000000781c */ /* 0x000fe20003f0f008 */
[----:B------:R-:W-:Y:S01]  /*4310*/  IMAD.WIDE.U32 R228, R195, -0x326172a9, RZ ;  /* 0xcd9e8d57c3e47825 */ /* 0x000fe200078e00ff */
[----:B------:R-:W-:Y:S02]  /*4320*/  @P1 FSEL R47, R47, -INF , !P2 ;  /* 0xff8000002f2f1808 */ /* 0x000fe40005000000 */
[----:B------:R-:W-:Y:S01]  /*4330*/  PLOP3.LUT P1, PT, PT, PT, UP0, 0x80, 0x0 ;  /* 0x000000000000781c */ /* 0x000fe20003f2f008 */
[----:B------:R-:W-:Y:S01]  /*4340*/  IMAD.WIDE.U32 R230, R230, -0x2daee0ad, RZ ;  /* 0xd2511f53e6e67825 */ /* 0x000fe200078e00ff */
[----:B------:R-:W-:Y:S03]  /*4350*/  LOP3.LUT R236, R215, UR5, R236, 0x96, !PT ;  /* 0x00000005d7ec7c12 */ /* 0x000fe6000f8e96ec */
[----:B------:R4:W1:Y:S01]  /*4360*/  MUFU.EX2 R195, R197 ;  /* 0x000000c500c37308 */ /* 0x0008620000000800 */
[----:B------:R-:W-:Y:S01]  /*4370*/  LOP3.LUT R206, R213, UR5, R206, 0x96, !PT ;  /* 0x00000005d5ce7c12 */ /* 0x000fe2000f8e96ce */
[----:B------:R-:W-:Y:S01]  /*4380*/  IMAD.WIDE.U32 R238, R238, -0x2daee0ad, RZ ;  /* 0xd2511f53eeee7825 */ /* 0x000fe200078e00ff */
[----:B------:R-:W-:Y:S01]  /*4390*/  LOP3.LUT R232, R231, UR7, R232, 0x96, !PT ;  /* 0x00000007e7e87c12 */ /* 0x000fe2000f8e96e8 */
[----:B------:R-:W-:Y:S01]  /*43a0*/  UIADD3 UR7, UR13, 0x78dde6e4, URZ ;  /* 0x78dde6e40d077890 */ /* 0x000fe2000fffe03f */
[----:B------:R-:W-:Y:S01]  /*43b0*/  @P0 FSEL R49, R49, -INF , !P2 ;  /* 0xff80000031310808 */ /* 0x000fe20005000000 */
[----:B------:R-:W-:Y:S01]  /*43c0*/  IMAD.WIDE.U32 R206, R206, -0x326172a9, RZ ;  /* 0xcd9e8d57cece7825 */ /* 0x000fe200078e00ff */
[----:B------:R-:W-:Y:S03]  /*43d0*/  PLOP3.LUT P0, PT, PT, PT, UP0, 0x80, 0x0 ;  /* 0x000000000000781c */ /* 0x000fe60003f0f008 */
[----:B------:R-:W-:Y:S01]  /*43e0*/  MUFU.EX2 R201, R201 ;  /* 0x000000c900c97308 */ /* 0x000fe20000000800 */
[----:B------:R-:W-:Y:S01]  /*43f0*/  LOP3.LUT R230, R239, UR5, R230, 0x96, !PT ;  /* 0x00000005efe67c12 */ /* 0x000fe2000f8e96e6 */
[----:B------:R-:W-:Y:S01]  /*4400*/  IMAD.WIDE.U32 R226, R226, -0x2daee0ad, RZ ;  /* 0xd2511f53e2e27825 */ /* 0x000fe200078e00ff */
[----:B------:R-:W-:Y:S02]  /*4410*/  @P1 FSEL R51, R51, -INF , !P2 ;  /* 0xff80000033331808 */ /* 0x000fe40005000000 */
[----:B------:R-:W-:Y:S01]  /*4420*/  PLOP3.LUT P1, PT, PT, PT, UP0, 0x80, 0x0 ;  /* 0x000000000000781c */ /* 0x000fe20003f2f008 */
[----:B------:R-:W-:Y:S01]  /*4430*/  FFMA.FTZ R49, R49, UR8, -R249 ;  /* 0x0000000831317c23 */ /* 0x000fe200080108f9 */
[----:B------:R-:W-:Y:S01]  /*4440*/  LOP3.LUT R208, R227, UR5, R208, 0x96, !PT ;  /* 0x00000005e3d07c12 */ /* 0x000fe2000f8e96d0 */
[----:B------:R-:W-:Y:S01]  /*4450*/  UIADD3 UR5, UR13, -0x255992d5, URZ ;  /* 0xdaa66d2b0d057890 */ /* 0x000fe2000fffe03f */
[----:B------:R-:W-:Y:S01]  /*4460*/  PLOP3.LUT P2, PT, PT, PT, UP0, 0x80, 0x0 ;  /* 0x000000000000781c */ /* 0x000fe20003f4f008 */
[----:B------:R-:W-:Y:S01]  /*4470*/  IMAD.WIDE.U32 R232, R232, -0x326172a9, RZ ;  /* 0xcd9e8d57e8e87825 */ /* 0x000fe200078e00ff */
[----:B------:R-:W-:Y:S02]  /*4480*/  LOP3.LUT R210, R207, UR7, R210, 0x96, !PT ;  /* 0x00000007cfd27c12 */ /* 0x000fe4000f8e96d2 */
[----:B------:R-:W-:Y:S01]  /*4490*/  @P0 FSEL R52, R52, -INF , !P4 ;  /* 0xff80000034340808 */ /* 0x000fe20006000000 */
[----:B------:R-:W-:Y:S01]  /*44a0*/  IMAD.WIDE.U32 R236, R236, -0x326172a9, RZ ;  /* 0xcd9e8d57ecec7825 */ /* 0x000fe200078e00ff */
[----:B------:R-:W-:Y:S02]  /*44b0*/  LOP3.LUT R216, R211, UR5, R224, 0x96, !PT ;  /* 0x00000005d3d87c12 */ /* 0x000fe4000f8e96e0 */
[----:B------:R-:W-:Y:S01]  /*44c0*/  PLOP3.LUT P0, PT, PT, PT, UP0, 0x80, 0x0 ;  /* 0x000000000000781c */ /* 0x000fe20003f0f008 */
[----:B------:R-:W-:Y:S01]  /*44d0*/  FFMA.FTZ R51, R51, UR8, -R117 ;  /* 0x0000000833337c23 */ /* 0x000fe20008010875 */
[--C-:B------:R-:W-:Y:S01]  /*44e0*/  LOP3.LUT R204, R229, UR5, R218.reuse, 0x96, !PT ;  /* 0x00000005e5cc7c12 */ /* 0x100fe2000f8e96da */
[----:B------:R-:W-:Y:S01]  /*44f0*/  IMAD.WIDE.U32 R230, R230, -0x326172a9, RZ ;  /* 0xcd9e8d57e6e67825 */ /* 0x000fe200078e00ff */
[----:B------:R-:W-:Y:S02]  /*4500*/  LOP3.LUT R218, R233, UR5, R218, 0x96, !PT ;  /* 0x00000005e9da7c12 */ /* 0x000fe4000f8e96da */
[----:B------:R-:W-:Y:S01]  /*4510*/  LOP3.LUT R224, R235, UR5, R224, 0x96, !PT ;  /* 0x00000005ebe07c12 */ /* 0x000fe2000f8e96e0 */
[----:B----4-:R-:W-:Y:S01]  /*4520*/  FFMA.FTZ R197, R8, UR8, -R252 ;  /* 0x0000000808c57c23 */ /* 0x010fe200080108fc */
[----:B------:R-:W-:Y:S01]  /*4530*/  LOP3.LUT R228, R237, UR7, R228, 0x96, !PT ;  /* 0x00000007ede47c12 */ /* 0x000fe2000f8e96e4 */
[----:B------:R-:W-:Y:S01]  /*4540*/  UIADD3 UR5, UR12, -0x126145ec, URZ ;  /* 0xed9eba140c057890 */ /* 0x000fe2000fffe03f */
[----:B------:R-:W-:Y:S01]  /*4550*/  LOP3.LUT R232, R231, UR7, R232, 0x96, !PT ;  /* 0x00000007e7e87c12 */ /* 0x000fe2000f8e96e8 */
[----:B------:R-:W-:Y:S01]  /*4560*/  IMAD.WIDE.U32 R216, R216, -0x2daee0ad, RZ ;  /* 0xd2511f53d8d87825 */ /* 0x000fe200078e00ff */
[----:B------:R-:W-:Y:S01]  /*4570*/  @P1 FSEL R54, R54, -INF , !P4 ;  /* 0xff80000036361808 */ /* 0x000fe20006000000 */
[----:B------:R-:W4:Y:S01]  /*4580*/  MUFU.EX2 R197, R197 ;  /* 0x000000c500c57308 */ /* 0x000f220000000800 */
[----:B------:R-:W-:Y:S01]  /*4590*/  @P2 FSEL R56, R56, -INF , !P4 ;  /* 0xff80000038382808 */ /* 0x000fe20006000000 */
[----:B------:R-:W-:Y:S01]  /*45a0*/  IMAD.WIDE.U32 R204, R204, -0x2daee0ad, RZ ;  /* 0xd2511f53cccc7825 */ /* 0x000fe200078e00ff */
[----:B------:R-:W-:Y:S02]  /*45b0*/  LOP3.LUT R212, R217, UR5, R212, 0x96, !PT ;  /* 0x00000005d9d47c12 */ /* 0x000fe4000f8e96d4 */
[----:B------:R-:W-:Y:S01]  /*45c0*/  @P0 FSEL R58, R58, -INF , !P4 ;  /* 0xff8000003a3a0808 */ /* 0x000fe20006000000 */
[----:B------:R-:W-:Y:S01]  /*45d0*/  IMAD.WIDE.U32 R218, R218, -0x2daee0ad, RZ ;  /* 0xd2511f53dada7825 */ /* 0x000fe200078e00ff */
[----:B------:R-:W-:Y:S02]  /*45e0*/  LOP3.LUT R214, R205, UR5, R214, 0x96, !PT ;  /* 0x00000005cdd67c12 */ /* 0x000fe4000f8e96d6 */
[----:B------:R-:W-:Y:S01]  /*45f0*/  PLOP3.LUT P4, PT, PT, PT, UP0, 0x80, 0x0 ;  /* 0x000000000000781c */ /* 0x000fe20003f8f008 */
[----:B------:R-:W-:Y:S01]  /*4600*/  IMAD.WIDE.U32 R228, R228, -0x2daee0ad, RZ ;  /* 0xd2511f53e4e47825 */ /* 0x000fe200078e00ff */
[----:B------:R-:W-:Y:S02]  /*4610*/  LOP3.LUT R238, R219, UR5, R238, 0x96, !PT ;  /* 0x00000005dbee7c12 */ /* 0x000fe4000f8e96ee */
[----:B------:R-:W-:Y:S01]  /*4620*/  PLOP3.LUT P1, PT, PT, PT, UP0, 0x80, 0x0 ;  /* 0x000000000000781c */ /* 0x000fe20003f2f008 */
[----:B------:R-:W-:Y:S01]  /*4630*/  IMAD.WIDE.U32 R224, R224, -0x2daee0ad, RZ ;  /* 0xd2511f53e0e07825 */ /* 0x000fe200078e00ff */
[----:B------:R-:W-:Y:S02]  /*4640*/  LOP3.LUT R204, R229, UR10, R204, 0x96, !PT ;  /* 0x0000000ae5cc7c12 */ /* 0x000fe4000f8e96cc */
[----:B------:R-:W-:Y:S01]  /*4650*/  PLOP3.LUT P2, PT, PT, PT, UP0, 0x80, 0x0 ;  /* 0x000000000000781c */ /* 0x000fe20003f4f008 */
[----:B------:R-:W-:Y:S01]  /*4660*/  IMAD.WIDE.U32 R208, R208, -0x326172a9, RZ ;  /* 0xcd9e8d57d0d07825 */ /* 0x000fe200078e00ff */
[----:B------:R-:W-:Y:S01]  /*4670*/  LOP3.LUT R226, R225, UR5, R226, 0x96, !PT ;  /* 0x00000005e1e27c12 */ /* 0x000fe2000f8e96e2 */
[----:B------:R-:W-:Y:S01]  /*4680*/  UIADD3 UR5, UR13, 0x1715609d, URZ ;  /* 0x1715609d0d057890 */ /* 0x000fe2000fffe03f */
[----:B------:R-:W-:Y:S01]  /*4690*/  PLOP3.LUT P0, PT, PT, PT, UP0, 0x80, 0x0 ;  /* 0x000000000000781c */ /* 0x000fe20003f0f008 */
[----:B------:R-:W-:Y:S01]  /*46a0*/  IMAD.WIDE.U32 R232, R232, -0x2daee0ad, RZ ;  /* 0xd2511f53e8e87825 */ /* 0x000fe200078e00ff */
[----:B------:R-:W-:Y:S01]  /*46b0*/  LOP3.LUT R234, R209, UR7, R234, 0x96, !PT ;  /* 0x00000007d1ea7c12 */ /* 0x000fe2000f8e96ea */
[----:B------:R-:W-:Y:S01]  /*46c0*/  UIADD3 UR7, UR13, -0x4ab325aa, URZ ;  /* 0xb54cda560d077890 */ /* 0x000fe2000fffe03f */
[----:B------:R-:W-:Y:S01]  /*46d0*/  @P4 FSEL R57, R57, -INF , !P5 ;  /* 0xff80000039394808 */ /* 0x000fe20006800000 */
[----:B------:R-:W-:Y:S01]  /*46e0*/  IMAD.WIDE.U32 R212, R212, -0x326172a9, RZ ;  /* 0xcd9e8d57d4d47825 */ /* 0x000fe200078e00ff */
[----:B------:R-:W-:Y:S02]  /*46f0*/  LOP3.LUT R209, R233, UR10, R218, 0x96, !PT ;  /* 0x0000000ae9d17c12 */ /* 0x000fe4000f8e96da */
[----:B------:R-:W-:Y:S01]  /*4700*/  PLOP3.LUT P4, PT, PT, PT, UP0, 0x80, 0x0 ;  /* 0x000000000000781c */ /* 0x000fe20003f8f008 */
[----:B------:R-:W-:Y:S01]  /*4710*/  IMAD.WIDE.U32 R218, R204, -0x326172a9, RZ ;  /* 0xcd9e8d57ccda7825 */ /* 0x000fe200078e00ff */
[----:B------:R-:W-:Y:S02]  /*4720*/  LOP3.LUT R206, R213, UR5, R206, 0x96, !PT ;  /* 0x00000005d5ce7c12 */ /* 0x000fe4000f8e96ce */
[----:B------:R-:W-:Y:S01]  /*4730*/  @P1 FSEL R53, R53, -INF , !P5 ;  /* 0xff80000035351808 */ /* 0x000fe20006800000 */
[----:B------:R-:W-:Y:S01]  /*4740*/  IMAD.WIDE.U32 R238, R238, -0x326172a9, RZ ;  /* 0xcd9e8d57eeee7825 */ /* 0x000fe200078e00ff */
[----:B------:R-:W-:Y:S02]  /*4750*/  LOP3.LUT R223, R218, 0xffff, RZ, 0xc0, !PT ;  /* 0x0000ffffdadf7812 */ /* 0x000fe400078ec0ff */
[----:B------:R-:W-:Y:S01]  /*4760*/  SHF.R.U32.HI R225, RZ, 0x10, R218 ;  /* 0x00000010ffe17819 */ /* 0x000fe200000116da */
[----:B------:R-:W-:Y:S01]  /*4770*/  IMAD.WIDE.U32 R226, R226, -0x326172a9, RZ ;  /* 0xcd9e8d57e2e27825 */ /* 0x000fe200078e00ff */
[----:B------:R-:W-:Y:S02]  /*4780*/  LOP3.LUT R230, R239, UR5, R230, 0x96, !PT ;  /* 0x00000005efe67c12 */ /* 0x000fe4000f8e96e6 */
[----:B------:R-:W-:Y:S01]  /*4790*/  PLOP3.LUT P1, PT, PT, PT, UP0, 0x80, 0x0 ;  /* 0x000000000000781c */ /* 0x000fe20003f2f008 */
[----:B------:R-:W-:Y:S01]  /*47a0*/  IMAD.WIDE.U32 R214, R214, -0x326172a9, RZ ;  /* 0xcd9e8d57d6d67825 */ /* 0x000fe200078e00ff */
[----:B------:R-:W-:Y:S02]  /*47b0*/  LOP3.LUT R231, R227, UR5, R208, 0x96, !PT ;  /* 0x00000005e3e77c12 */ /* 0x000fe4000f8e96d0 */
[----:B------:R-:W-:Y:S01]  /*47c0*/  @P2 FSEL R55, R55, -INF , !P5 ;  /* 0xff80000037372808 */ /* 0x000fe20006800000 */
[----:B------:R-:W-:Y:S01]  /*47d0*/  FFMA.FTZ R204, R15, UR8, -R5 ;  /* 0x000000080fcc7c23 */ /* 0x000fe20008010805 */
[----:B------:R-:W-:Y:S01]  /*47e0*/  LOP3.LUT R236, R215, UR5, R236, 0x96, !PT ;  /* 0x00000005d7ec7c12 */ /* 0x000fe2000f8e96ec */
[----:B------:R-:W-:Y:S01]  /*47f0*/  FFMA.FTZ R208, R17, UR8, -R249 ;  /* 0x0000000811d07c23 */ /* 0x000fe200080108f9 */
[----:B------:R-:W-:Y:S01]  /*4800*/  LOP3.LUT R217, R219, UR7, R214, 0x96, !PT ;  /* 0x00000007dbd97c12 */ /* 0x000fe2000f8e96d6 */
[--C-:B------:R-:W-:Y:S01]  /*4810*/  FFMA.FTZ R207, R18, UR8, -R117.reuse ;  /* 0x0000000812cf7c23 */ /* 0x100fe20008010875 */
[----:B------:R-:W-:Y:S01]  /*4820*/  LOP3.LUT R214, R218, 0xff, RZ, 0xc0, !PT ;  /* 0x000000ffdad67812 */ /* 0x000fe200078ec0ff */
[----:B------:R-:W-:Y:S01]  /*4830*/  FFMA.FTZ R213, R22, UR8, -R117 ;  /* 0x0000000816d57c23 */ /* 0x000fe20008010875 */
[----:B------:R-:W-:Y:S01]  /*4840*/  SHF.R.U32.HI R215, RZ, 0x18, R218 ;  /* 0x00000018ffd77819 */ /* 0x000fe200000116da */
[----:B------:R-:W-:Y:S01]  /*4850*/  IMAD.WIDE.U32 R210, R210, -0x2daee0ad, RZ ;  /* 0xd2511f53d2d27825 */ /* 0x000fe200078e00ff */
[----:B------:R-:W-:Y:S01]  /*4860*/  @P0 FSEL R59, R59, -INF , !P5 ;  /* 0xff8000003b3b0808 */ /* 0x000fe20006800000 */
[----:B------:R-:W-:Y:S01]  /*4870*/  UIADD3 UR5, UR12, 0x646e171e, URZ ;  /* 0x646e171e0c057890 */ /* 0x000fe2000fffe03f */
[----:B------:R-:W-:Y:S01]  /*4880*/  PLOP3.LUT P2, PT, PT, PT, UP0, 0x80, 0x0 ;  /* 0x000000000000781c */ /* 0x000fe20003f4f008 */
[----:B------:R-:W-:Y:S01]  /*4890*/  IMAD.WIDE.U32 R234, R234, -0x2daee0ad, RZ ;  /* 0xd2511f53eaea7825 */ /* 0x000fe200078e00ff */
[----:B------:R-:W-:Y:S01]  /*48a0*/  LOP3.LUT R211, R211, UR10, R216, 0x96, !PT ;  /* 0x0000000ad3d37c12 */ /* 0x000fe2000f8e96d8 */
[----:B------:R-:W-:Y:S01]  /*48b0*/  MUFU.EX2 R204, R204 ;  /* 0x000000cc00cc7308 */ /* 0x000fe20000000800 */
[----:B------:R-:W-:Y:S01]  /*48c0*/  PLOP3.LUT P0, PT, PT, PT, UP0, 0x80, 0x0 ;  /* 0x000000000000781c */ /* 0x000fe20003f0f008 */
[----:B------:R-:W-:Y:S01]  /*48d0*/  IMAD.WIDE.U32 R218, R206, -0x2daee0ad, RZ ;  /* 0xd2511f53ceda7825 */ /* 0x000fe200078e00ff */
[----:B------:R-:W-:Y:S02]  /*48e0*/  LOP3.LUT R224, R235, UR10, R224, 0x96, !PT ;  /* 0x0000000aebe07c12 */ /* 0x000fe4000f8e96e0 */
[----:B------:R-:W-:Y:S01]  /*48f0*/  ISETP.LE.U32.AND P5, PT, R214, UR9, PT ;  /* 0x00000009d6007c0c */ /* 0x000fe2000bfa3070 */
[--C-:B------:R-:W-:Y:S01]  /*4900*/  FFMA.FTZ R205, R16, UR8, -R249.reuse ;  /* 0x0000000810cd7c23 */ /* 0x100fe200080108f9 */
[----:B------:R-:W-:Y:S01]  /*4910*/  LOP3.LUT R233, R219, UR5, R210, 0x96, !PT ;  /* 0x00000005dbe97c12 */ /* 0x000fe2000f8e96d2 */
[----:B------:R-:W-:Y:S01]  /*4920*/  FFMA.FTZ R210, R21, UR8, -R249 ;  /* 0x0000000815d27c23 */ /* 0x000fe200080108f9 */
[----:B------:R-:W-:Y:S01]  /*4930*/  LOP3.LUT R216, R218, 0xff, RZ, 0xc0, !PT ;  /* 0x000000ffdad87812 */ /* 0x000fe200078ec0ff */
[----:B------:R-:W-:Y:S01]  /*4940*/  FFMA.FTZ R55, R55, UR8, -R117 ;  /* 0x0000000837377c23 */ /* 0x000fe20008010875 */
[--C-:B------:R-:W-:Y:S01]  /*4950*/  SHF.R.U32.HI R229, RZ, 0x18, R218.reuse ;  /* 0x00000018ffe57819 */ /* 0x100fe200000116da */
[--C-:B------:R-:W-:Y:S01]  /*4960*/  FFMA.FTZ R52, R52, UR8, -R249.reuse ;  /* 0x0000000834347c23 */ /* 0x100fe200080108f9 */
[----:B------:R-:W-:Y:S01]  /*4970*/  LOP3.LUT R239, R218, 0xffff, RZ, 0xc0, !PT ;  /* 0x0000ffffdaef7812 */ /* 0x000fe200078ec0ff */
[--C-:B------:R-:W-:Y:S01]  /*4980*/  FFMA.FTZ R53, R53, UR8, -R249.reuse ;  /* 0x0000000835357c23 */ /* 0x100fe200080108f9 */
[----:B------:R-:W-:Y:S01]  /*4990*/  SHF.R.U32.HI R235, RZ, 0x10, R218 ;  /* 0x00000010ffeb7819 */ /* 0x000fe200000116da */
[----:B------:R-:W-:Y:S01]  /*49a0*/  IMAD.WIDE.U32 R218, R209, -0x326172a9, RZ ;  /* 0xcd9e8d57d1da7825 */ /* 0x000fe200078e00ff */
[----:B------:R-:W-:Y:S01]  /*49b0*/  @P4 FSEL R64, R64, -INF , !P3 ;  /* 0xff80000040404808 */ /* 0x000fe20005800000 */
[----:B------:R1:W-:Y:S01]  /*49c0*/  MUFU.EX2 R206, R208 ;  /* 0x000000d000ce7308 */ /* 0x0003e20000000800 */
[----:B------:R-:W-:Y:S01]  /*49d0*/  ISETP.LE.U32.AND P4, PT, R215, UR9, PT ;  /* 0x00000009d7007c0c */ /* 0x000fe2000bf83070 */
[--C-:B------:R-:W-:Y:S01]  /*49e0*/  FFMA.FTZ R209, R20, UR8, -R249.reuse ;  /* 0x0000000814d17c23 */ /* 0x100fe200080108f9 */
[----:B------:R-:W-:Y:S01]  /*49f0*/  LOP3.LUT R244, R218, 0xff, RZ, 0xc0, !PT ;  /* 0x000000ffdaf47812 */ /* 0x000fe200078ec0ff */
[----:B------:R-:W-:Y:S01]  /*4a00*/  FFMA.FTZ R64, R64, UR8, -R249 ;  /* 0x0000000840407c23 */ /* 0x000fe200080108f9 */
[--C-:B------:R-:W-:Y:S01]  /*4a10*/  SHF.R.U32.HI R241, RZ, 0x18, R218.reuse ;  /* 0x00000018fff17819 */ /* 0x100fe200000116da */
[----:B------:R-:W-:Y:S01]  /*4a20*/  FFMA.FTZ R58, R58, UR8, -R5 ;  /* 0x000000083a3a7c23 */ /* 0x000fe20008010805 */
[----:B------:R-:W-:Y:S01]  /*4a30*/  SHF.R.U32.HI R242, RZ, 0x10, R218 ;  /* 0x00000010fff27819 */ /* 0x000fe200000116da */
[--C-:B------:R-:W-:Y:S01]  /*4a40*/  FFMA.FTZ R57, R57, UR8, -R252.reuse ;  /* 0x0000000839397c23 */ /* 0x100fe200080108fc */
[----:B------:R-:W-:Y:S01]  /*4a50*/  LOP3.LUT R243, R218, 0xffff, RZ, 0xc0, !PT ;  /* 0x0000ffffdaf37812 */ /* 0x000fe200078ec0ff */
[--C-:B------:R-:W-:Y:S01]  /*4a60*/  FFMA.FTZ R218, R25, UR8, -R252.reuse ;  /* 0x0000000819da7c23 */ /* 0x100fe200080108fc */
[----:B------:R-:W-:Y:S01]  /*4a70*/  @P1 FSEL R60, R60, -INF , !P3 ;  /* 0xff8000003c3c1808 */ /* 0x000fe20005800000 */
[----:B------:R4:W-:Y:S01]  /*4a80*/  MUFU.EX2 R215, R247 ;  /* 0x000000f700d77308 */ /* 0x0009e20000000800 */
[----:B------:R-:W-:Y:S01]  /*4a90*/  PLOP3.LUT P1, PT, PT, PT, UP0, 0x80, 0x0 ;  /* 0x000000000000781c */ /* 0x000fe20003f2f008 */
[--C-:B------:R-:W-:Y:S01]  /*4aa0*/  FFMA.FTZ R56, R56, UR8, -R252.reuse ;  /* 0x0000000838387c23 */ /* 0x100fe200080108fc */
[----:B------:R-:W-:Y:S01]  /*4ab0*/  @P2 FSEL R62, R62, -INF , !P3 ;  /* 0xff8000003e3e2808 */ /* 0x000fe20005800000 */
[----:B------:R-:W-:Y:S01]  /*4ac0*/  FFMA.FTZ R60, R60, UR8, -R252 ;  /* 0x000000083c3c7c23 */ /* 0x000fe200080108fc */
[----:B------:R-:W-:Y:S01]  /*4ad0*/  @P0 FSEL R66, R66, -INF , !P3 ;  /* 0xff80000042420808 */ /* 0x000fe20005800000 */
[--C-:B-1----:R-:W-:Y:S01]  /*4ae0*/  FFMA.FTZ R208, R19, UR8, -R117.reuse ;  /* 0x0000000813d07c23 */ /* 0x102fe20008010875 */
[----:B------:R-:W-:Y:S03]  /*4af0*/  PLOP3.LUT P2, PT, PT, PT, UP0, 0x80, 0x0 ;  /* 0x000000000000781c */ /* 0x000fe60003f4f008 */
[----:B------:R1:W-:Y:S01]  /*4b00*/  MUFU.EX2 R214, R218 ;  /* 0x000000da00d67308 */ /* 0x0003e20000000800 */
[----:B------:R-:W-:Y:S01]  /*4b10*/  PLOP3.LUT P0, PT, PT, PT, UP0, 0x80, 0x0 ;  /* 0x000000000000781c */ /* 0x000fe20003f0f008 */
[----:B------:R-:W-:Y:S01]  /*4b20*/  FFMA.FTZ R66, R66, UR8, -R117 ;  /* 0x0000000842427c23 */ /* 0x000fe20008010875 */
[----:B------:R-:W-:Y:S01]  /*4b30*/  LOP3.LUT R238, R219, UR7, R238, 0x96, !PT ;  /* 0x00000007dbee7c12 */ /* 0x000fe2000f8e96ee */
[----:B------:R-:W-:Y:S01]  /*4b40*/  FFMA.FTZ R62, R62, UR8, -R5 ;  /* 0x000000083e3e7c23 */ /* 0x000fe20008010805 */
[----:B------:R-:W-:Y:S01]  /*4b50*/  LOP3.LUT R219, R217, 0xffff, RZ, 0xc0, !PT ;  /* 0x0000ffffd9db7812 */ /* 0x000fe200078ec0ff */
[----:B------:R-:W-:Y:S01]  /*4b60*/  FFMA.FTZ R54, R54, UR8, -R117 ;  /* 0x0000000836367c23 */ /* 0x000fe20008010875 */
[----:B------:R-:W-:Y:S03]  /*4b70*/  @P1 FSEL R61, R61, -INF , !P6 ;  /* 0xff8000003d3d1808 */ /* 0x000fe60007000000 */
[----:B------:R-:W-:Y:S01]  /*4b80*/  MUFU.EX2 R130, R66 ;  /* 0x0000004200827308 */ /* 0x000fe20000000800 */
[----:B------:R-:W-:Y:S01]  /*4b90*/  SHF.R.U32.HI R219, RZ, 0x8, R219 ;  /* 0x00000008ffdb7819 */ /* 0x000fe200000116db */
[----:B----4-:R-:W-:Y:S01]  /*4ba0*/  FFMA.FTZ R247, R28, UR8, -R252 ;  /* 0x000000081cf77c23 */ /* 0x010fe200080108fc */
[----:B------:R-:W-:Y:S01]  /*4bb0*/  PLOP3.LUT P1, PT, PT, PT, UP0, 0x80, 0x0 ;  /* 0x000000000000781c */ /* 0x000fe20003f2f008 */
[----:B------:R-:W-:Y:S01]  /*4bc0*/  FFMA.FTZ R59, R59, UR8, -R5 ;  /* 0x000000083b3b7c23 */ /* 0x000fe20008010805 */
[----:B------:R-:W-:Y:S01]  /*4bd0*/  LOP3.LUT R219, R219, 0xffff, RZ, 0xc0, !PT ;  /* 0x0000ffffdbdb7812 */ /* 0x000fe200078ec0ff */
[----:B------:R-:W-:Y:S01]  /*4be0*/  IMAD.WIDE.U32 R250, R211, -0x326172a9, RZ ;  /* 0xcd9e8d57d3fa7825 */ /* 0x000fe200078e00ff */
[----:B------:R-:W-:Y:S03]  /*4bf0*/  @P2 FSEL R63, R63, -INF , !P6 ;  /* 0xff8000003f3f2808 */ /* 0x000fe60007000000 */
[----:B------:R-:W-:Y:S01]  /*4c00*/  MUFU.EX2 R129, R62 ;  /* 0x0000003e00817308 */ /* 0x000fe20000000800 */
[----:B-1----:R-:W-:Y:S01]  /*4c10*/  LOP3.LUT R218, R217, 0xff, RZ, 0xc0, !PT ;  /* 0x000000ffd9da7812 */ /* 0x002fe200078ec0ff */
[----:B------:R-:W-:Y:S01]  /*4c20*/  IMAD.WIDE.U32 R6, R231, -0x2daee0ad, RZ ;  /* 0xd2511f53e7067825 */ /* 0x000fe200078e00ff */
[----:B------:R-:W-:Y:S02]  /*4c30*/  @P0 FSEL R65, R65, -INF , !P6 ;  /* 0xff80000041410808 */ /* 0x000fe40007000000 */
[----:B------:R-:W-:Y:S01]  /*4c40*/  ISETP.LE.U32.AND P2, PT, R218, UR9, PT ;  /* 0x00000009da007c0c */ /* 0x000fe2000bf43070 */
[----:B------:R-:W-:Y:S01]  /*4c50*/  IMAD.WIDE.U32 R236, R236, -0x2daee0ad, RZ ;  /* 0xd2511f53ecec7825 */ /* 0x000fe200078e00ff */
[----:B------:R-:W-:Y:S03]  /*4c60*/  ISETP.LE.U32.AND P0, PT, R219, UR9, PT ;  /* 0x00000009db007c0c */ /* 0x000fe6000bf03070 */
[----:B------:R-:W-:Y:S01]  /*4c70*/  MUFU.EX2 R207, R207 ;  /* 0x000000cf00cf7308 */ /* 0x000fe20000000800 */
[--C-:B------:R-:W-:Y:S02]  /*4c80*/  SHF.R.U32.HI R218, RZ, 0x10, R217.reuse ;  /* 0x00000010ffda7819 */ /* 0x100fe400000116d9 */
[----:B------:R-:W-:Y:S02]  /*4c90*/  SHF.R.U32.HI R219, RZ, 0x18, R217 ;  /* 0x00000018ffdb7819 */ /* 0x000fe400000116d9 */
[----:B------:R-:W-:Y:S01]  /*4ca0*/  LOP3.LUT R220, R251, UR7, R212, 0x96, !PT ;  /* 0x00000007fbdc7c12 */ /* 0x000fe2000f8e96d4 */
[----:B------:R-:W-:Y:S01]  /*4cb0*/  FFMA.FTZ R212, R23, UR8, -R117 ;  /* 0x0000000817d47c23 */ /* 0x000fe20008010875 */
[----:B------:R-:W-:Y:S03]  /*4cc0*/  @P1 FSEL R67, R67, -INF , !P6 ;  /* 0xff80000043431808 */ /* 0x000fe60007000000 */
[----:B------:R1:W-:Y:S01]  /*4cd0*/  MUFU.EX2 R217, R247 ;  /* 0x000000f700d97308 */ /* 0x0003e20000000800 */
[----:B------:R-:W-:Y:S01]  /*4ce0*/  ISETP.LE.U32.AND P1, PT, R219, UR9, PT ;  /* 0x00000009db007c0c */ /* 0x000fe2000bf23070 */
[----:B------:R-:W-:Y:S01]  /*4cf0*/  @!P2 FADD.FTZ R193, -R193, -RZ ;  /* 0x800000ffc1c1a221 */ /* 0x000fe20000010100 */
[----:B------:R-:W-:Y:S01]  /*4d00*/  LOP3.LUT R219, R220, 0xffff, RZ, 0xc0, !PT ;  /* 0x0000ffffdcdb7812 */ /* 0x000fe200078ec0ff */
[----:B------:R-:W-:Y:S01]  /*4d10*/  @!P0 FADD.FTZ R196, -R196, -RZ ;  /* 0x800000ffc4c48221 */ /* 0x000fe20000010100 */
[----:B------:R-:W-:Y:S02]  /*4d20*/  LOP3.LUT R218, R218, 0xff, RZ, 0xc0, !PT ;  /* 0x000000ffdada7812 */ /* 0x000fe400078ec0ff */
[----:B------:R-:W-:Y:S03]  /*4d30*/  SHF.R.U32.HI R219, RZ, 0x8, R219 ;  /* 0x00000008ffdb7819 */ /* 0x000fe600000116db */
[----:B------:R4:W-:Y:S01]  /*4d40*/  MUFU.EX2 R211, R213 ;  /* 0x000000d500d37308 */ /* 0x0009e20000000800 */
[----:B------:R-:W-:Y:S02]  /*4d50*/  ISETP.LE.U32.AND P6, PT, R218, UR9, PT ;  /* 0x00000009da007c0c */ /* 0x000fe4000bfc3070 */
[----:B------:R-:W-:Y:S02]  /*4d60*/  LOP3.LUT R248, R220, 0xff, RZ, 0xc0, !PT ;  /* 0x000000ffdcf87812 */ /* 0x000fe400078ec0ff */
[----:B------:R-:W-:Y:S01]  /*4d70*/  LOP3.LUT R221, R250, 0xffff, RZ, 0xc0, !PT ;  /* 0x0000fffffadd7812 */ /* 0x000fe200078ec0ff */
[----:B------:R-:W-:Y:S01]  /*4d80*/  @!P1 FADD.FTZ R194, -R194, -RZ ;  /* 0x800000ffc2c29221 */ /* 0x000fe20000010100 */
[----:B------:R-:W-:Y:S01]  /*4d90*/  ISETP.LE.U32.AND P2, PT, R248, UR9, PT ;  /* 0x00000009f8007c0c */ /* 0x000fe2000bf43070 */
[----:B------:R-:W-:Y:S01]  /*4da0*/  FFMA.FTZ R251, R29, UR8, -R252 ;  /* 0x000000081dfb7c23 */ /* 0x000fe200080108fc */
[----:B-1----:R-:W-:Y:S01]  /*4db0*/  LOP3.LUT R247, R219, 0xffff, RZ, 0xc0, !PT ;  /* 0x0000ffffdbf77812 */ /* 0x002fe200078ec0ff */
[----:B------:R-:W1:Y:S01]  /*4dc0*/  MUFU.EX2 R205, R205 ;  /* 0x000000cd00cd7308 */ /* 0x000e620000000800 */
[--C-:B------:R-:W-:Y:S02]  /*4dd0*/  SHF.R.U32.HI R248, RZ, 0x10, R220.reuse ;  /* 0x00000010fff87819 */ /* 0x100fe400000116dc */
[----:B------:R-:W-:Y:S01]  /*4de0*/  ISETP.LE.U32.AND P0, PT, R247, UR9, PT ;  /* 0x00000009f7007c0c */ /* 0x000fe2000bf03070 */
[----:B------:R-:W-:Y:S01]  /*4df0*/  @!P6 FADD.FTZ R195, -R195, -RZ ;  /* 0x800000ffc3c3e221 */ /* 0x000fe20000010100 */
[----:B------:R-:W-:Y:S02]  /*4e00*/  SHF.R.U32.HI R247, RZ, 0x18, R220 ;  /* 0x00000018fff77819 */ /* 0x000fe400000116dc */
[----:B------:R-:W-:Y:S01]  /*4e10*/  LOP3.LUT R248, R248, 0xff, RZ, 0xc0, !PT ;  /* 0x000000fff8f87812 */ /* 0x000fe200078ec0ff */
[----:B----4-:R-:W-:Y:S01]  /*4e20*/  FFMA.FTZ R213, R24, UR8, -R252 ;  /* 0x0000000818d57c23 */ /* 0x010fe200080108fc */
[----:B------:R-:W-:Y:S01]  /*4e30*/  ISETP.LE.U32.AND P1, PT, R247, UR9, PT ;  /* 0x00000009f7007c0c */ /* 0x000fe2000bf23070 */
[----:B------:R-:W-:Y:S01]  /*4e40*/  @!P2 FADD.FTZ R197, -R197, -RZ ;  /* 0x800000ffc5c5a221 */ /* 0x000fe20000010100 */
[----:B------:R-:W-:Y:S01]  /*4e50*/  LOP3.LUT R246, R250, 0xff, RZ, 0xc0, !PT ;  /* 0x000000fffaf67812 */ /* 0x000fe200078ec0ff */
[--C-:B------:R-:W-:Y:S01]  /*4e60*/  FFMA.FTZ R247, R32, UR8, -R249.reuse ;  /* 0x0000000820f77c23 */ /* 0x100fe200080108f9 */
[----:B------:R-:W-:Y:S01]  /*4e70*/  ISETP.LE.U32.AND P6, PT, R248, UR9, PT ;  /* 0x00000009f8007c0c */ /* 0x000fe2000bfc3070 */
[----:B------:R-:W-:Y:S01]  /*4e80*/  FFMA.FTZ R248, R33, UR8, -R249 ;  /* 0x0000000821f87c23 */ /* 0x000fe200080108f9 */
[----:B------:R-:W-:Y:S01]  /*4e90*/  SHF.R.U32.HI R221, RZ, 0x8, R221 ;  /* 0x00000008ffdd7819 */ /* 0x000fe200000116dd */
[----:B------:R-:W-:Y:S01]  /*4ea0*/  @!P0 FADD.FTZ R198, -R198, -RZ ;  /* 0x800000ffc6c68221 */ /* 0x000fe20000010100 */
[----:B------:R-:W-:Y:S01]  /*4eb0*/  ISETP.LE.U32.AND P2, PT, R246, UR9, PT ;  /* 0x00000009f6007c0c */ /* 0x000fe2000bf43070 */
[----:B-1----:R-:W-:Y:S01]  /*4ec0*/  @!P5 FADD.FTZ R205, -R205, -RZ ;  /* 0x800000ffcdcdd221 */ /* 0x002fe20000010100 */
[--C-:B------:R-:W-:Y:S01]  /*4ed0*/  SHF.R.U32.HI R222, RZ, 0x18, R250.reuse ;  /* 0x00000018ffde7819 */ /* 0x100fe200000116fa */
[----:B------:R-:W-:Y:S01]  /*4ee0*/  MUFU.EX2 R210, R210 ;  /* 0x000000d200d27308 */ /* 0x000fe20000000800 */
[----:B------:R-:W-:Y:S01]  /*4ef0*/  LOP3.LUT R246, R221, 0xffff, RZ, 0xc0, !PT ;  /* 0x0000ffffddf67812 */ /* 0x000fe200078ec0ff */
[----:B------:R-:W-:Y:S01]  /*4f00*/  @!P1 FADD.FTZ R200, -R200, -RZ ;  /* 0x800000ffc8c89221 */ /* 0x000fe20000010100 */
[----:B------:R-:W-:Y:S01]  /*4f10*/  SHF.R.U32.HI R245, RZ, 0x10, R250 ;  /* 0x00000010fff57819 */ /* 0x000fe200000116fa */
[----:B------:R-:W-:Y:S01]  /*4f20*/  FFMA.FTZ R250, R30, UR8, -R5 ;  /* 0x000000081efa7c23 */ /* 0x000fe20008010805 */
[----:B------:R-:W-:Y:S01]  /*4f30*/  ISETP.LE.U32.AND P1, PT, R222, UR9, PT ;  /* 0x00000009de007c0c */ /* 0x000fe2000bf23070 */
[----:B------:R-:W-:Y:S01]  /*4f40*/  @!P6 FADD.FTZ R199, -R199, -RZ ;  /* 0x800000ffc7c7e221 */ /* 0x000fe20000010100 */
[----:B------:R-:W-:Y:S03]  /*4f50*/  LOP3.LUT R245, R245, 0xff, RZ, 0xc0, !PT ;  /* 0x000000fff5f57812 */ /* 0x000fe600078ec0ff */
[----:B------:R1:W4:Y:S01]  /*4f60*/  MUFU.EX2 R221, R247 ;  /* 0x000000f700dd7308 */ /* 0x0003220000000800 */
[----:B------:R-:W-:Y:S01]  /*4f70*/  ISETP.LE.U32.AND P0, PT, R246, UR9, PT ;  /* 0x00000009f6007c0c */ /* 0x000fe2000bf03070 */
[----:B------:R-:W-:Y:S01]  /*4f80*/  @!P2 FADD.FTZ R201, -R201, -RZ ;  /* 0x800000ffc9c9a221 */ /* 0x000fe20000010100 */
[----:B------:R-:W-:Y:S02]  /*4f90*/  ISETP.LE.U32.AND P6, PT, R245, UR9, PT ;  /* 0x00000009f5007c0c */ /* 0x000fe4000bfc3070 */
[----:B------:R-:W-:Y:S02]  /*4fa0*/  SHF.R.U32.HI R223, RZ, 0x8, R223 ;  /* 0x00000008ffdf7819 */ /* 0x000fe400000116df */
[----:B------:R-:W-:Y:S03]  /*4fb0*/  LOP3.LUT R225, R225, 0xff, RZ, 0xc0, !PT ;  /* 0x000000ffe1e17812 */ /* 0x000fe600078ec0ff */
[----:B------:R2:W-:Y:S01]  /*4fc0*/  MUFU.EX2 R222, R248 ;  /* 0x000000f800de7308 */ /* 0x0005e20000000800 */
[----:B------:R-:W-:Y:S01]  /*4fd0*/  LOP3.LUT R228, R237, UR5, R228, 0x96, !PT ;  /* 0x00000005ede47c12 */ /* 0x000fe2000f8e96e4 */
[----:B------:R-:W-:Y:S01]  /*4fe0*/  @!P1 FADD.FTZ R204, -R204, -RZ ;  /* 0x800000ffcccc9221 */ /* 0x000fe20000010100 */
[----:B------:R-:W-:Y:S02]  /*4ff0*/  LOP3.LUT R227, R236, 0xff, RZ, 0xc0, !PT ;  /* 0x000000ffece37812 */ /* 0x000fe400078ec0ff */
[----:B------:R-:W-:Y:S01]  /*5000*/  LOP3.LUT R245, R223, 0xffff, RZ, 0xc0, !PT ;  /* 0x0000ffffdff57812 */ /* 0x000fe200078ec0ff */
[----:B------:R-:W-:Y:S01]  /*5010*/  @!P0 FADD.FTZ R202, -R202, -RZ ;  /* 0x800000ffcaca8221 */ /* 0x000fe20000010100 */
[----:B------:R-:W-:Y:S01]  /*5020*/  ISETP.LE.U32.AND P0, PT, R225, UR9, PT ;  /* 0x00000009e1007c0c */ /* 0x000fe2000bf03070 */
[----:B------:R-:W-:Y:S01]  /*5030*/  @!P6 FADD.FTZ R203, -R203, -RZ ;  /* 0x800000ffcbcbe221 */ /* 0x000fe20000010100 */
[----:B------:R-:W-:Y:S01]  /*5040*/  LOP3.LUT R225, R228, 0xffff, RZ, 0xc0, !PT ;  /* 0x0000ffffe4e17812 */ /* 0x000fe200078ec0ff */
[----:B-1----:R-:W-:Y:S01]  /*5050*/  IMAD.WIDE.U32 R246, R224, -0x326172a9, RZ ;  /* 0xcd9e8d57e0f67825 */ /* 0x002fe200078e00ff */
[----:B------:R-:W-:Y:S01]  /*5060*/  ISETP.LE.U32.AND P1, PT, R227, UR9, PT ;  /* 0x00000009e3007c0c */ /* 0x000fe2000bf23070 */
[----:B------:R-:W1:Y:S01]  /*5070*/  MUFU.EX2 R208, R208 ;  /* 0x000000d000d07308 */ /* 0x000e620000000800 */
[----:B------:R-:W-:Y:S01]  /*5080*/  ISETP.LE.U32.AND P6, PT, R245, UR9, PT ;  /* 0x00000009f5007c0c */ /* 0x000fe2000bfc3070 */
[----:B------:R-:W-:Y:S01]  /*5090*/  FFMA.FTZ R227, R36, UR8, -R249 ;  /* 0x0000000824e37c23 */ /* 0x000fe200080108f9 */
[----:B------:R-:W-:Y:S02]  /*50a0*/  LOP3.LUT R245, R247, UR7, R226, 0x96, !PT ;  /* 0x00000007f7f57c12 */ /* 0x000fe4000f8e96e2 */
[----:B------:R-:W-:Y:S01]  /*50b0*/  SHF.R.U32.HI R226, RZ, 0x8, R225 ;  /* 0x00000008ffe27819 */ /* 0x000fe200000116e1 */
[--C-:B--2---:R-:W-:Y:S01]  /*50c0*/  FFMA.FTZ R248, R35, UR8, -R117.reuse ;  /* 0x0000000823f87c23 */ /* 0x104fe20008010875 */
[----:B------:R-:W-:Y:S01]  /*50d0*/  ISETP.LE.U32.AND P2, PT, R229, UR9, PT ;  /* 0x00000009e5007c0c */ /* 0x000fe2000bf43070 */
[----:B------:R-:W-:Y:S01]  /*50e0*/  FFMA.FTZ R229, R34, UR8, -R117 ;  /* 0x0000000822e57c23 */ /* 0x000fe20008010875 */
[----:B------:R-:W-:Y:S01]  /*50f0*/  LOP3.LUT R226, R226, 0xffff, RZ, 0xc0, !PT ;  /* 0x0000ffffe2e27812 */ /* 0x000fe200078ec0ff */
[----:B------:R2:W3:Y:S01]  /*5100*/  MUFU.EX2 R224, R248 ;  /* 0x000000f800e07308 */ /* 0x0004e20000000800 */
[----:B------:R-:W-:Y:S01]  /*5110*/  SHF.R.U32.HI R240, RZ, 0x18, R236 ;  /* 0x00000018fff07819 */ /* 0x000fe200000116ec */
[----:B------:R-:W-:Y:S01]  /*5120*/  @!P0 FADD.FTZ R207, -R207, -RZ ;  /* 0x800000ffcfcf8221 */ /* 0x000fe20000010100 */
[----:B------:R-:W-:Y:S01]  /*5130*/  ISETP.LE.U32.AND P0, PT, R226, UR9, PT ;  /* 0x00000009e2007c0c */ /* 0x000fe2000bf03070 */
[----:B------:R-:W-:Y:S01]  /*5140*/  @!P6 FADD.FTZ R206, -R206, -RZ ;  /* 0x800000ffcecee221 */ /* 0x000fe20000010100 */
[----:B------:R-:W-:Y:S01]  /*5150*/  LOP3.LUT R36, R228, 0xff, RZ, 0xc0, !PT ;  /* 0x000000ffe4247812 */ /* 0x000fe200078ec0ff */
[----:B----4-:R-:W-:Y:S01]  /*5160*/  @!P1 FADD.FTZ R221, -R221, -RZ ;  /* 0x800000ffdddd9221 */ /* 0x010fe20000010100 */
[----:B------:R-:W-:Y:S03]  /*5170*/  ISETP.LE.U32.AND P5, PT, R240, UR9, PT ;  /* 0x00000009f0007c0c */ /* 0x000fe6000bfa3070 */
[----:B------:R4:W-:Y:S01]  /*5180*/  MUFU.EX2 R225, R227 ;  /* 0x000000e300e17308 */ /* 0x0009e20000000800 */
[----:B------:R-:W-:Y:S01]  /*5190*/  ISETP.LE.U32.AND P6, PT, R36, UR9, PT ;  /* 0x0000000924007c0c */ /* 0x000fe2000bfc3070 */
[----:B-1----:R-:W-:Y:S01]  /*51a0*/  @!P4 FADD.FTZ R208, -R208, -RZ ;  /* 0x800000ffd0d0c221 */ /* 0x002fe20000010100 */
[----:B------:R-:W-:Y:S02]  /*51b0*/  LOP3.LUT R240, R246, 0xff, RZ, 0xc0, !PT ;  /* 0x000000fff6f07812 */ /* 0x000fe400078ec0ff */
[--C-:B------:R-:W-:Y:S02]  /*51c0*/  SHF.R.U32.HI R36, RZ, 0x18, R246.reuse ;  /* 0x00000018ff247819 */ /* 0x100fe400000116f6 */
[----:B------:R-:W-:Y:S03]  /*51d0*/  ISETP.LE.U32.AND P3, PT, R216, UR9, PT ;  /* 0x00000009d8007c0c */ /* 0x000fe6000bf63070 */
[----:B------:R1:W-:Y:S01]  /*51e0*/  MUFU.EX2 R223, R229 ;  /* 0x000000e500df7308 */ /* 0x0003e20000000800 */
[----:B------:R-:W-:Y:S01]  /*51f0*/  LOP3.LUT R235, R235, 0xff, RZ, 0xc0, !PT ;  /* 0x000000ffebeb7812 */ /* 0x000fe200078ec0ff */
[--C-:B--2---:R-:W-:Y:S01]  /*5200*/  FFMA.FTZ R248, R37, UR8, -R249.reuse ;  /* 0x0000000825f87c23 */ /* 0x104fe200080108f9 */
[----:B------:R-:W-:Y:S01]  /*5210*/  LOP3.LUT R37, R246, 0xffff, RZ, 0xc0, !PT ;  /* 0x0000fffff6257812 */ /* 0x000fe200078ec0ff */
[----:B------:R-:W-:Y:S01]  /*5220*/  FFMA.FTZ R249, R65, UR8, -R249 ;  /* 0x0000000841f97c23 */ /* 0x000fe200080108f9 */
[----:B------:R-:W-:Y:S01]  /*5230*/  SHF.R.U32.HI R239, RZ, 0x8, R239 ;  /* 0x00000008ffef7819 */ /* 0x000fe200000116ef */
[--C-:B------:R-:W-:Y:S01]  /*5240*/  FFMA.FTZ R247, R39, UR8, -R117.reuse ;  /* 0x0000000827f77c23 */ /* 0x100fe20008010875 */
[----:B------:R-:W-:Y:S03]  /*5250*/  LOP3.LUT R39, R233, 0xffff, RZ, 0xc0, !PT ;  /* 0x0000ffffe9277812 */ /* 0x000fe600078ec0ff */
[----:B------:R-:W2:Y:S01]  /*5260*/  MUFU.EX2 R213, R213 ;  /* 0x000000d500d57308 */ /* 0x000ea20000000800 */
[----:B------:R-:W-:Y:S01]  /*5270*/  LOP3.LUT R239, R239, 0xffff, RZ, 0xc0, !PT ;  /* 0x0000ffffefef7812 */ /* 0x000fe200078ec0ff */
[--C-:B----4-:R-:W-:Y:S01]  /*5280*/  FFMA.FTZ R227, R38, UR8, -R117.reuse ;  /* 0x0000000826e37c23 */ /* 0x110fe20008010875 */
[----:B------:R-:W-:Y:S01]  /*5290*/  SHF.R.U32.HI R38, RZ, 0x10, R246 ;  /* 0x00000010ff267819 */ /* 0x000fe200000116f6 */
[----:B------:R-:W-:Y:S01]  /*52a0*/  FFMA.FTZ R117, R67, UR8, -R117 ;  /* 0x0000000843757c23 */ /* 0x000fe20008010875 */
[----:B------:R-:W-:Y:S01]  /*52b0*/  LOP3.LUT R246, R233, 0xff, RZ, 0xc0, !PT ;  /* 0x000000ffe9f67812 */ /* 0x000fe200078ec0ff */
[----:B------:R-:W-:Y:S01]  /*52c0*/  @!P0 FADD.FTZ R210, -R210, -RZ ;  /* 0x800000ffd2d28221 */ /* 0x000fe20000010100 */
[----:B------:R-:W-:Y:S03]  /*52d0*/  SHF.R.U32.HI R39, RZ, 0x8, R39 ;  /* 0x00000008ff277819 */ /* 0x000fe60000011627 */
[----:B------:R-:W-:Y:S01]  /*52e0*/  MUFU.EX2 R131, R117 ;  /* 0x0000007500837308 */ /* 0x000fe20000000800 */
[----:B-1----:R-:W-:Y:S01]  /*52f0*/  SHF.R.U32.HI R229, RZ, 0x10, R228 ;  /* 0x00000010ffe57819 */ /* 0x002fe200000116e4 */
[----:B------:R-:W-:Y:S01]  /*5300*/  FFMA.FTZ R216, R27, UR8, -R5 ;  /* 0x000000081bd87c23 */ /* 0x000fe20008010805 */
[----:B------:R-:W-:Y:S01]  /*5310*/  ISETP.LE.U32.AND P0, PT, R246, UR9, PT ;  /* 0x00000009f6007c0c */ /* 0x000fe2000bf03070 */
[----:B------:R-:W-:Y:S01]  /*5320*/  @!P3 FADD.FTZ R217, -R217, -RZ ;  /* 0x800000ffd9d9b221 */ /* 0x000fe20000010100 */
[----:B------:R-:W-:Y:S01]  /*5330*/  LOP3.LUT R229, R229, 0xff, RZ, 0xc0, !PT ;  /* 0x000000ffe5e57812 */ /* 0x000fe200078ec0ff */
[----:B---3--:R-:W-:Y:S01]  /*5340*/  @!P5 FADD.FTZ R224, -R224, -RZ ;  /* 0x800000ffe0e0d221 */ /* 0x008fe20000010100 */
[----:B------:R-:W-:Y:S03]  /*5350*/  ISETP.LE.U32.AND P3, PT, R235, UR9, PT ;  /* 0x00000009eb007c0c */ /* 0x000fe6000bf63070 */
[----:B------:R-:W-:Y:S01]  /*5360*/  MUFU.EX2 R226, R248 ;  /* 0x000000f800e27308 */ /* 0x000fe20000000800 */
[----:B------:R-:W-:Y:S01]  /*5370*/  ISETP.LE.U32.AND P4, PT, R229, UR9, PT ;  /* 0x00000009e5007c0c */ /* 0x000fe2000bf83070 */
[--C-:B------:R-:W-:Y:S01]  /*5380*/  FFMA.FTZ R229, R40, UR8, -R252.reuse ;  /* 0x0000000828e57c23 */ /* 0x100fe200080108fc */
[----:B------:R-:W-:Y:S02]  /*5390*/  LOP3.LUT R40, R39, 0xffff, RZ, 0xc0, !PT ;  /* 0x0000ffff27287812 */ /* 0x000fe400078ec0ff */
[--C-:B------:R-:W-:Y:S02]  /*53a0*/  SHF.R.U32.HI R39, RZ, 0x10, R233.reuse ;  /* 0x00000010ff277819 */ /* 0x100fe400000116e9 */
[----:B------:R-:W-:Y:S03]  /*53b0*/  SHF.R.U32.HI R233, RZ, 0x18, R233 ;  /* 0x00000018ffe97819 */ /* 0x000fe600000116e9 */
[----:B------:R1:W-:Y:S01]  /*53c0*/  MUFU.EX2 R218, R251 ;  /* 0x000000fb00da7308 */ /* 0x0003e20000000800 */
[----:B------:R-:W-:Y:S01]  /*53d0*/  LOP3.LUT R237, R236, 0xffff, RZ, 0xc0, !PT ;  /* 0x0000ffffeced7812 */ /* 0x000fe200078ec0ff */
[----:B--2---:R-:W-:Y:S01]  /*53e0*/  @!P0 FADD.FTZ R213, -R213, -RZ ;  /* 0x800000ffd5d58221 */ /* 0x004fe20000010100 */
[----:B------:R-:W-:Y:S01]  /*53f0*/  ISETP.LE.U32.AND P0, PT, R233, UR9, PT ;  /* 0x00000009e9007c0c */ /* 0x000fe2000bf03070 */
[----:B------:R-:W-:Y:S01]  /*5400*/  FFMA.FTZ R233, R44, UR8, -R252 ;  /* 0x000000082ce97c23 */ /* 0x000fe200080108fc */
[----:B------:R-:W-:Y:S01]  /*5410*/  SHF.R.U32.HI R236, RZ, 0x10, R236 ;  /* 0x00000010ffec7819 */ /* 0x000fe200000116ec */
[----:B------:R-:W-:Y:S01]  /*5420*/  @!P4 FADD.FTZ R211, -R211, -RZ ;  /* 0x800000ffd3d3c221 */ /* 0x000fe20000010100 */
[----:B------:R-:W-:Y:S03]  /*5430*/  SHF.R.U32.HI R235, RZ, 0x8, R237 ;  /* 0x00000008ffeb7819 */ /* 0x000fe600000116ed */
[----:B------:R-:W2:Y:S01]  /*5440*/  MUFU.EX2 R216, R216 ;  /* 0x000000d800d87308 */ /* 0x000ea20000000800 */
[----:B------:R-:W-:Y:S02]  /*5450*/  LOP3.LUT R237, R236, 0xff, RZ, 0xc0, !PT ;  /* 0x000000ffeced7812 */ /* 0x000fe400078ec0ff */
[----:B------:R-:W-:Y:S02]  /*5460*/  LOP3.LUT R235, R235, 0xffff, RZ, 0xc0, !PT ;  /* 0x0000ffffebeb7812 */ /* 0x000fe400078ec0ff */
[----:B------:R-:W-:Y:S02]  /*5470*/  LOP3.LUT R236, R238, 0xff, RZ, 0xc0, !PT ;  /* 0x000000ffeeec7812 */ /* 0x000fe400078ec0ff */
[----:B------:R-:W-:Y:S03]  /*5480*/  SHF.R.U32.HI R228, RZ, 0x18, R228 ;  /* 0x00000018ffe47819 */ /* 0x000fe600000116e4 */
[----:B------:R-:W3:Y:S01]  /*5490*/  MUFU.EX2 R219, R250 ;  /* 0x000000fa00db7308 */ /* 0x000ee20000000800 */
[----:B------:R-:W-:Y:S01]  /*54a0*/  LOP3.LUT R39, R39, 0xff, RZ, 0xc0, !PT ;  /* 0x000000ff27277812 */ /* 0x000fe200078ec0ff */
[----:B-1----:R-:W-:Y:S01]  /*54b0*/  FFMA.FTZ R251, R31, UR8, -R5 ;  /* 0x000000081ffb7c23 */ /* 0x002fe20008010805 */
[----:B------:R-:W-:Y:S02]  /*54c0*/  ISETP.LE.U32.AND P4, PT, R40, UR9, PT ;  /* 0x0000000928007c0c */ /* 0x000fe4000bf83070 */
[----:B------:R-:W-:Y:S01]  /*54d0*/  LOP3.LUT R40, R7, UR5, R234, 0x96, !PT ;  /* 0x0000000507287c12 */ /* 0x000fe2000f8e96ea */
[--C-:B------:R-:W-:Y:S01]  /*54e0*/  FFMA.FTZ R234, R45, UR8, -R252.reuse ;  /* 0x000000082dea7c23 */ /* 0x100fe200080108fc */
[----:B------:R-:W-:Y:S03]  /*54f0*/  SHF.R.U32.HI R37, RZ, 0x8, R37 ;  /* 0x00000008ff257819 */ /* 0x000fe60000011625 */
[----:B------:R-:W1:Y:S01]  /*5500*/  MUFU.EX2 R220, R251 ;  /* 0x000000fb00dc7308 */ /* 0x000e620000000800 */
[----:B------:R-:W-:Y:S01]  /*5510*/  LOP3.LUT R38, R38, 0xff, RZ, 0xc0, !PT ;  /* 0x000000ff26267812 */ /* 0x000fe200078ec0ff */
[----:B--2---:R-:W-:Y:S01]  /*5520*/  @!P0 FADD.FTZ R216, -R216, -RZ ;  /* 0x800000ffd8d88221 */ /* 0x004fe20000010100 */
[----:B------:R-:W-:Y:S01]  /*5530*/  ISETP.LE.U32.AND P0, PT, R239, UR9, PT ;  /* 0x00000009ef007c0c */ /* 0x000fe2000bf03070 */
[----:B------:R-:W-:Y:S01]  /*5540*/  FFMA.FTZ R239, R47, UR8, -R5 ;  /* 0x000000082fef7c23 */ /* 0x000fe20008010805 */
[----:B------:R-:W-:Y:S01]  /*5550*/  LOP3.LUT R47, R238, 0xffff, RZ, 0xc0, !PT ;  /* 0x0000ffffee2f7812 */ /* 0x000fe200078ec0ff */
[----:B------:R-:W-:Y:S01]  /*5560*/  FFMA.FTZ R252, R61, UR8, -R252 ;  /* 0x000000083dfc7c23 */ /* 0x000fe200080108fc */
[----:B------:R-:W-:Y:S03]  /*5570*/  LOP3.LUT R37, R37, 0xffff, RZ, 0xc0, !PT ;  /* 0x0000ffff25257812 */ /* 0x000fe600078ec0ff */
[----:B------:R-:W2:Y:S01]  /*5580*/  MUFU.EX2 R209, R209 ;  /* 0x000000d100d17308 */ /* 0x000ea20000000800 */
[----:B------:R-:W-:Y:S01]  /*5590*/  SHF.R.U32.HI R47, RZ, 0x8, R47 ;  /* 0x00000008ff2f7819 */ /* 0x000fe2000001162f */
[----:B---3--:R-:W-:Y:S01]  /*55a0*/  @!P3 FADD.FTZ R219, -R219, -RZ ;  /* 0x800000ffdbdbb221 */ /* 0x008fe20000010100 */
[----:B------:R-:W-:Y:S01]  /*55b0*/  ISETP.LE.U32.AND P3, PT, R237, UR9, PT ;  /* 0x00000009ed007c0c */ /* 0x000fe2000bf63070 */
[----:B------:R-:W-:Y:S01]  /*55c0*/  FFMA.FTZ R5, R63, UR8, -R5 ;  /* 0x000000083f057c23 */ /* 0x000fe20008010805 */
[--C-:B------:R-:W-:Y:S01]  /*55d0*/  SHF.R.U32.HI R237, RZ, 0x18, R238.reuse ;  /* 0x00000018ffed7819 */ /* 0x100fe200000116ee */
[----:B------:R-:W-:Y:S01]  /*55e0*/  @!P4 FADD.FTZ R214, -R214, -RZ ;  /* 0x800000ffd6d6c221 */ /* 0x000fe20000010100 */
[----:B------:R-:W-:Y:S01]  /*55f0*/  LOP3.LUT R47, R47, 0xffff, RZ, 0xc0, !PT ;  /* 0x0000ffff2f2f7812 */ /* 0x000fe200078ec0ff */
[----:B------:R-:W-:Y:S01]  /*5600*/  @!P0 FADD.FTZ R218, -R218, -RZ ;  /* 0x800000ffdada8221 */ /* 0x000fe20000010100 */
[----:B------:R-:W-:Y:S01]  /*5610*/  ISETP.LE.U32.AND P0, PT, R235, UR9, PT ;  /* 0x00000009eb007c0c */ /* 0x000fe2000bf03070 */
[----:B-1----:R-:W-:Y:S01]  /*5620*/  @!P2 FADD.FTZ R220, -R220, -RZ ;  /* 0x800000ffdcdca221 */ /* 0x002fe20000010100 */
[----:B------:R-:W-:Y:S01]  /*5630*/  ISETP.LE.U32.AND P2, PT, R236, UR9, PT ;  /* 0x00000009ec007c0c */ /* 0x000fe2000bf43070 */
[----:B------:R1:W-:Y:S01]  /*5640*/  MUFU.EX2 R235, R46 ;  /* 0x0000002e00eb7308 */ /* 0x0003e20000000800 */
[----:B------:R-:W-:Y:S01]  /*5650*/  SHF.R.U32.HI R238, RZ, 0x10, R238 ;  /* 0x00000010ffee7819 */ /* 0x000fe200000116ee */
[----:B------:R-:W-:Y:S01]  /*5660*/  IMAD.WIDE.U32 R250, R230, -0x2daee0ad, RZ ;  /* 0xd2511f53e6fa7825 */ /* 0x000fe200078e00ff */
[----:B------:R-:W-:Y:S02]  /*5670*/  ISETP.LE.U32.AND P1, PT, R237, UR9, PT ;  /* 0x00000009ed007c0c */ /* 0x000fe4000bf23070 */
[----:B------:R-:W-:Y:S01]  /*5680*/  ISETP.LE.U32.AND P4, PT, R244, UR9, PT ;  /* 0x00000009f4007c0c */ /* 0x000fe2000bf83070 */
[----:B------:R-:W-:Y:S01]  /*5690*/  @!P3 FADD.FTZ R223, -R223, -RZ ;  /* 0x800000ffdfdfb221 */ /* 0x000fe20000010100 */
[----:B------:R-:W-:Y:S03]  /*56a0*/  ISETP.LE.U32.AND P3, PT, R47, UR9, PT ;  /* 0x000000092f007c0c */ /* 0x000fe6000bf63070 */
[----:B------:R-:W3:Y:S01]  /*56b0*/  MUFU.EX2 R212, R212 ;  /* 0x000000d400d47308 */ /* 0x000ee20000000800 */
[----:B------:R-:W-:Y:S01]  /*56c0*/  LOP3.LUT R47, R238, 0xff, RZ, 0xc0, !PT ;  /* 0x000000ffee2f7812 */ /* 0x000fe200078ec0ff */
[----:B--2---:R-:W-:Y:S01]  /*56d0*/  @!P6 FADD.FTZ R209, -R209, -RZ ;  /* 0x800000ffd1d1e221 */ /* 0x004fe20000010100 */
[----:B------:R-:W-:Y:S01]  /*56e0*/  ISETP.LE.U32.AND P6, PT, R228, UR9, PT ;  /* 0x00000009e4007c0c */ /* 0x000fe2000bfc3070 */
[----:B------:R-:W-:Y:S01]  /*56f0*/  @!P2 FADD.FTZ R225, -R225, -RZ ;  /* 0x800000ffe1e1a221 */ /* 0x000fe20000010100 */
[----:B------:R-:W-:Y:S01]  /*5700*/  ISETP.LE.U32.AND P5, PT, R47, UR9, PT ;  /* 0x000000092f007c0c */ /* 0x000fe2000bfa3070 */
[----:B------:R-:W-:Y:S01]  /*5710*/  @!P0 FADD.FTZ R222, -R222, -RZ ;  /* 0x800000ffdede8221 */ /* 0x000fe20000010100 */
[C---:B------:R-:W-:Y:S03]  /*5720*/  LOP3.LUT R47, R245.reuse, 0xff, RZ, 0xc0, !PT ;  /* 0x000000fff52f7812 */ /* 0x040fe600078ec0ff */
[----:B------:R-:W2:Y:S01]  /*5730*/  MUFU.EX2 R227, R227 ;  /* 0x000000e300e37308 */ /* 0x000ea20000000800 */
[----:B-1----:R-:W-:Y:S02]  /*5740*/  LOP3.LUT R46, R245, 0xffff, RZ, 0xc0, !PT ;  /* 0x0000fffff52e7812 */ /* 0x002fe400078ec0ff */
[----:B------:R-:W-:Y:S01]  /*5750*/  ISETP.LE.U32.AND P2, PT, R47, UR9, PT ;  /* 0x000000092f007c0c */ /* 0x000fe2000bf43070 */
[----:B------:R-:W-:Y:S01]  /*5760*/  @!P3 FADD.FTZ R226, -R226, -RZ ;  /* 0x800000ffe2e2b221 */ /* 0x000fe20000010100 */
[--C-:B------:R-:W-:Y:S02]  /*5770*/  SHF.R.U32.HI R47, RZ, 0x10, R245.reuse ;  /* 0x00000010ff2f7819 */ /* 0x100fe400000116f5 */
[----:B------:R-:W-:Y:S03]  /*5780*/  SHF.R.U32.HI R46, RZ, 0x8, R46 ;  /* 0x00000008ff2e7819 */ /* 0x000fe6000001162e */
[----:B------:R-:W1:Y:S01]  /*5790*/  MUFU.EX2 R228, R247 ;  /* 0x000000f700e47308 */ /* 0x000e620000000800 */
[----:B------:R-:W-:Y:S01]  /*57a0*/  LOP3.LUT R47, R47, 0xff, RZ, 0xc0, !PT ;  /* 0x000000ff2f2f7812 */ /* 0x000fe200078ec0ff */
[----:B---3--:R-:W-:Y:S01]  /*57b0*/  @!P6 FADD.FTZ R212, -R212, -RZ ;  /* 0x800000ffd4d4e221 */ /* 0x008fe20000010100 */
[----:B------:R-:W-:Y:S02]  /*57c0*/  ISETP.LE.U32.AND P6, PT, R39, UR9, PT ;  /* 0x0000000927007c0c */ /* 0x000fe4000bfc3070 */
[----:B------:R-:W-:Y:S02]  /*57d0*/  LOP3.LUT R39, R251, UR5, R232, 0x96, !PT ;  /* 0x00000005fb277c12 */ /* 0x000fe4000f8e96e8 */
[----:B------:R-:W-:Y:S03]  /*57e0*/  LOP3.LUT R46, R46, 0xffff, RZ, 0xc0, !PT ;  /* 0x0000ffff2e2e7812 */ /* 0x000fe600078ec0ff */
[----:B------:R-:W3:Y:S01]  /*57f0*/  MUFU.EX2 R229, R229 ;  /* 0x000000e500e57308 */ /* 0x000ee20000000800 */
[----:B------:R-:W-:Y:S01]  /*5800*/  SHF.R.U32.HI R245, RZ, 0x18, R245 ;  /* 0x00000018fff57819 */ /* 0x000fe200000116f5 */
[----:B--2---:R-:W-:Y:S01]  /*5810*/  @!P5 FADD.FTZ R227, -R227, -RZ ;  /* 0x800000ffe3e3d221 */ /* 0x004fe20000010100 */
[----:B------:R-:W-:Y:S02]  /*5820*/  ISETP.LE.U32.AND P5, PT, R47, UR9, PT ;  /* 0x000000092f007c0c */ /* 0x000fe4000bfa3070 */
[----:B------:R-:W-:Y:S02]  /*5830*/  ISETP.LE.U32.AND P3, PT, R46, UR9, PT ;  /* 0x000000092e007c0c */ /* 0x000fe4000bf63070 */
[----:B------:R-:W-:Y:S03]  /*5840*/  SHF.R.U32.HI R244, RZ, 0x18, R250 ;  /* 0x00000018fff47819 */ /* 0x000fe600000116fa */
[----:B------:R2:W4:Y:S01]  /*5850*/  MUFU.EX2 R231, R42 ;  /* 0x0000002a00e77308 */ /* 0x0005220000000800 */
[----:B------:R-:W-:Y:S01]  /*5860*/  ISETP.LE.U32.AND P0, PT, R240, UR9, PT ;  /* 0x00000009f0007c0c */ /* 0x000fe2000bf03070 */
[----:B-1----:R-:W-:Y:S01]  /*5870*/  @!P1 FADD.FTZ R228, -R228, -RZ ;  /* 0x800000ffe4e49221 */ /* 0x002fe20000010100 */
[----:B------:R-:W-:Y:S01]  /*5880*/  ISETP.LE.U32.AND P1, PT, R245, UR9, PT ;  /* 0x00000009f5007c0c */ /* 0x000fe2000bf23070 */
[----:B------:R-:W-:Y:S01]  /*5890*/  @!P6 FADD.FTZ R215, -R215, -RZ ;  /* 0x800000ffd7d7e221 */ /* 0x000fe20000010100 */
[----:B------:R-:W-:Y:S02]  /*58a0*/  ISETP.LE.U32.AND P6, PT, R241, UR9, PT ;  /* 0x00000009f1007c0c */ /* 0x000fe4000bfc3070 */
[--C-:B------:R-:W-:Y:S03]  /*58b0*/  SHF.R.U32.HI R45, RZ, 0x10, R6.reuse ;  /* 0x00000010ff2d7819 */ /* 0x100fe60000011606 */
[----:B------:R-:W1:Y:S01]  /*58c0*/  MUFU.EX2 R230, R41 ;  /* 0x0000002900e67308 */ /* 0x000e620000000800 */
[----:B------:R-:W-:Y:S01]  /*58d0*/  LOP3.LUT R246, R250, 0xff, RZ, 0xc0, !PT ;  /* 0x000000fffaf67812 */ /* 0x000fe200078ec0ff */
[----:B---3--:R-:W-:Y:S01]  /*58e0*/  @!P2 FADD.FTZ R229, -R229, -RZ ;  /* 0x800000ffe5e5a221 */ /* 0x008fe20000010100 */
[----:B------:R-:W-:Y:S02]  /*58f0*/  ISETP.LE.U32.AND P2, PT, R36, UR9, PT ;  /* 0x0000000924007c0c */ /* 0x000fe4000bf43070 */
[----:B------:R-:W-:Y:S02]  /*5900*/  LOP3.LUT R36, R242, 0xff, RZ, 0xc0, !PT ;  /* 0x000000fff2247812 */ /* 0x000fe400078ec0ff */
[----:B------:R-:W-:Y:S03]  /*5910*/  SHF.R.U32.HI R44, RZ, 0x18, R6 ;  /* 0x00000018ff2c7819 */ /* 0x000fe60000011606 */
[----:B------:R3:W3:Y:S01]  /*5920*/  MUFU.EX2 R232, R43 ;  /* 0x0000002b00e87308 */ /* 0x0006e20000000800 */
[----:B--2---:R-:W-:Y:S01]  /*5930*/  LOP3.LUT R42, R250, 0xffff, RZ, 0xc0, !PT ;  /* 0x0000fffffa2a7812 */ /* 0x004fe200078ec0ff */
[----:B----4-:R-:W-:Y:S01]  /*5940*/  @!P5 FADD.FTZ R231, -R231, -RZ ;  /* 0x800000ffe7e7d221 */ /* 0x010fe20000010100 */
[----:B------:R-:W-:Y:S02]  /*5950*/  ISETP.LE.U32.AND P5, PT, R38, UR9, PT ;  /* 0x0000000926007c0c */ /* 0x000fe4000bfa3070 */
[----:B------:R-:W-:Y:S02]  /*5960*/  SHF.R.U32.HI R42, RZ, 0x8, R42 ;  /* 0x00000008ff2a7819 */ /* 0x000fe4000001162a */
[----:B------:R-:W-:Y:S03]  /*5970*/  F2FP.RELU.BF16.F32.PACK_AB R38, R214, R213 ;  /* 0x000000d5d626723e */ /* 0x000fe600000018ff */
[----:B------:R-:W2:Y:S01]  /*5980*/  MUFU.EX2 R234, R234 ;  /* 0x000000ea00ea7308 */ /* 0x000ea20000000800 */
[----:B------:R-:W-:Y:S01]  /*5990*/  LOP3.LUT R42, R42, 0xffff, RZ, 0xc0, !PT ;  /* 0x0000ffff2a2a7812 */ /* 0x000fe200078ec0ff */
[----:B-1----:R-:W-:Y:S01]  /*59a0*/  @!P3 FADD.FTZ R230, -R230, -RZ ;  /* 0x800000ffe6e6b221 */ /* 0x002fe20000010100 */
[----:B------:R-:W-:Y:S02]  /*59b0*/  ISETP.LE.U32.AND P3, PT, R37, UR9, PT ;  /* 0x0000000925007c0c */ /* 0x000fe4000bf63070 */
[----:B------:R-:W-:Y:S02]  /*59c0*/  LOP3.LUT R37, R39, 0xff, RZ, 0xc0, !PT ;  /* 0x000000ff27257812 */ /* 0x000fe400078ec0ff */
[----:B------:R-:W-:Y:S03]  /*59d0*/  SHF.R.U32.HI R41, RZ, 0x10, R250 ;  /* 0x00000010ff297819 */ /* 0x000fe600000116fa */
[----:B------:R-:W1:Y:S01]  /*59e0*/  MUFU.EX2 R237, R48 ;  /* 0x0000003000ed7308 */ /* 0x000e620000000800 */
[----:B---3--:R-:W-:Y:S01]  /*59f0*/  LOP3.LUT R43, R6, 0xffff, RZ, 0xc0, !PT ;  /* 0x0000ffff062b7812 */ /* 0x008fe200078ec0ff */
[----:B------:R-:W-:Y:S01]  /*5a00*/  @!P1 FADD.FTZ R232, -R232, -RZ ;  /* 0x800000ffe8e89221 */ /* 0x000fe20000010100 */
[----:B------:R-:W-:Y:S01]  /*5a10*/  ISETP.LE.U32.AND P1, PT, R36, UR9, PT ;  /* 0x0000000924007c0c */ /* 0x000fe2000bf23070 */
[----:B------:R-:W-:Y:S01]  /*5a20*/  @!P5 FADD.FTZ R235, -R235, -RZ ;  /* 0x800000ffebebd221 */ /* 0x000fe20000010100 */
[----:B------:R-:W-:Y:S02]  /*5a30*/  SHF.R.U32.HI R36, RZ, 0x8, R243 ;  /* 0x00000008ff247819 */ /* 0x000fe400000116f3 */
[----:B------:R-:W-:Y:S03]  /*5a40*/  SHF.R.U32.HI R43, RZ, 0x8, R43 ;  /* 0x00000008ff2b7819 */ /* 0x000fe6000001162b */
[----:B------:R-:W3:Y:S01]  /*5a50*/  MUFU.EX2 R236, R239 ;  /* 0x000000ef00ec7308 */ /* 0x000ee20000000800 */
[----:B------:R-:W-:Y:S01]  /*5a60*/  LOP3.LUT R36, R36, 0xffff, RZ, 0xc0, !PT ;  /* 0x0000ffff24247812 */ /* 0x000fe200078ec0ff */
[----:B--2---:R-:W-:Y:S01]  /*5a70*/  @!P3 FADD.FTZ R234, -R234, -RZ ;  /* 0x800000ffeaeab221 */ /* 0x004fe20000010100 */
[----:B------:R-:W-:Y:S02]  /*5a80*/  ISETP.LE.U32.AND P3, PT, R244, UR9, PT ;  /* 0x00000009f4007c0c */ /* 0x000fe4000bf63070 */
[----:B------:R-:W-:Y:S02]  /*5a90*/  ISETP.LE.U32.AND P5, PT, R36, UR9, PT ;  /* 0x0000000924007c0c */ /* 0x000fe4000bfa3070 */
[--C-:B------:R-:W-:Y:S03]  /*5aa0*/  SHF.R.U32.HI R36, RZ, 0x18, R39.reuse ;  /* 0x00000018ff247819 */ /* 0x100fe60000011627 */
[----:B------:R-:W2:Y:S01]  /*5ab0*/  MUFU.EX2 R238, R49 ;  /* 0x0000003100ee7308 */ /* 0x000ea20000000800 */
[----:B-1----:R-:W-:Y:S01]  /*5ac0*/  @!P4 FADD.FTZ R237, -R237, -RZ ;  /* 0x800000ffededc221 */ /* 0x002fe20000010100 */
[----:B------:R-:W-:Y:S02]  /*5ad0*/  LOP3.LUT R43, R43, 0xffff, RZ, 0xc0, !PT ;  /* 0x0000ffff2b2b7812 */ /* 0x000fe400078ec0ff */
[----:B------:R-:W-:Y:S02]  /*5ae0*/  ISETP.LE.U32.AND P4, PT, R36, UR9, PT ;  /* 0x0000000924007c0c */ /* 0x000fe4000bf83070 */
[----:B------:R-:W-:Y:S04]  /*5af0*/  LOP3.LUT R36, R40, 0xff, RZ, 0xc0, !PT ;  /* 0x000000ff28247812 */ /* 0x000fe800078ec0ff */
[----:B------:R-:W1:Y:S01]  /*5b00*/  MUFU.EX2 R244, R55 ;  /* 0x0000003700f47308 */ /* 0x000e620000000800 */
[----:B---3--:R-:W-:Y:S01]  /*5b10*/  @!P2 FADD.FTZ R236, -R236, -RZ ;  /* 0x800000ffececa221 */ /* 0x008fe20000010100 */
[----:B------:R-:W-:Y:S01]  /*5b20*/  ISETP.LE.U32.AND P2, PT, R37, UR9, PT ;  /* 0x0000000925007c0c */ /* 0x000fe2000bf43070 */
[----:B------:R-:W-:Y:S01]  /*5b30*/  @!P3 FADD.FTZ R131, -R131, -RZ ;  /* 0x800000ff8383b221 */ /* 0x000fe20000010100 */
[----:B------:R-:W-:Y:S02]  /*5b40*/  LOP3.LUT R37, R39, 0xffff, RZ, 0xc0, !PT ;  /* 0x0000ffff27257812 */ /* 0x000fe400078ec0ff */
[----:B------:R-:W-:Y:S04]  /*5b50*/  SHF.R.U32.HI R39, RZ, 0x10, R39 ;  /* 0x00000010ff277819 */ /* 0x000fe80000011627 */
[----:B------:R-:W3:Y:S01]  /*5b60*/  MUFU.EX2 R239, R50 ;  /* 0x0000003200ef7308 */ /* 0x000ee20000000800 */
[----:B--2---:R-:W-:Y:S01]  /*5b70*/  @!P5 FADD.FTZ R238, -R238, -RZ ;  /* 0x800000ffeeeed221 */ /* 0x004fe20000010100 */
[----:B------:R-:W-:Y:S02]  /*5b80*/  ISETP.LE.U32.AND P5, PT, R36, UR9, PT ;  /* 0x0000000924007c0c */ /* 0x000fe4000bfa3070 */
[----:B------:R-:W-:Y:S02]  /*5b90*/  LOP3.LUT R36, R40, 0xffff, RZ, 0xc0, !PT ;  /* 0x0000ffff28247812 */ /* 0x000fe400078ec0ff */
[----:B------:R-:W-:Y:S04]  /*5ba0*/  SHF.R.U32.HI R37, RZ, 0x8, R37 ;  /* 0x00000008ff257819 */ /* 0x000fe80000011625 */
[----:B------:R-:W2:Y:S01]  /*5bb0*/  MUFU.EX2 R241, R52 ;  /* 0x0000003400f17308 */ /* 0x000ea20000000800 */
[----:B------:R-:W-:Y:S01]  /*5bc0*/  SHF.R.U32.HI R36, RZ, 0x8, R36 ;  /* 0x00000008ff247819 */ /* 0x000fe20000011624 */
[----:B-1----:R-:W-:Y:S01]  /*5bd0*/  @!P4 FADD.FTZ R244, -R244, -RZ ;  /* 0x800000fff4f4c221 */ /* 0x002fe20000010100 */
[----:B------:R-:W-:Y:S02]  /*5be0*/  LOP3.LUT R37, R37, 0xffff, RZ, 0xc0, !PT ;  /* 0x0000ffff25257812 */ /* 0x000fe400078ec0ff */
[----:B------:R-:W-:Y:S02]  /*5bf0*/  LOP3.LUT R36, R36, 0xffff, RZ, 0xc0, !PT ;  /* 0x0000ffff24247812 */ /* 0x000fe400078ec0ff */
[----:B------:R-:W-:Y:S03]  /*5c00*/  ISETP.LE.U32.AND P4, PT, R42, UR9, PT ;  /* 0x000000092a007c0c */ /* 0x000fe6000bf83070 */
[----:B------:R-:W1:Y:S01]  /*5c10*/  MUFU.EX2 R249, R249 ;  /* 0x000000f900f97308 */ /* 0x000e620000000800 */
[----:B---3--:R-:W-:Y:S01]  /*5c20*/  @!P1 FADD.FTZ R239, -R239, -RZ ;  /* 0x800000ffefef9221 */ /* 0x008fe20000010100 */
[----:B------:R-:W-:Y:S02]  /*5c30*/  ISETP.LE.U32.AND P1, PT, R37, UR9, PT ;  /* 0x0000000925007c0c */ /* 0x000fe4000bf23070 */
[--C-:B------:R-:W-:Y:S02]  /*5c40*/  SHF.R.U32.HI R37, RZ, 0x10, R40.reuse ;  /* 0x00000010ff257819 */ /* 0x100fe40000011628 */
[----:B------:R-:W-:Y:S04]  /*5c50*/  LOP3.LUT R39, R39, 0xff, RZ, 0xc0, !PT ;  /* 0x000000ff27277812 */ /* 0x000fe800078ec0ff */
[----:B------:R-:W3:Y:S01]  /*5c60*/  MUFU.EX2 R242, R53 ;  /* 0x0000003500f27308 */ /* 0x000ee20000000800 */
[----:B--2---:R-:W-:Y:S01]  /*5c70*/  @!P2 FADD.FTZ R241, -R241, -RZ ;  /* 0x800000fff1f1a221 */ /* 0x004fe20000010100 */
[----:B------:R-:W-:Y:S02]  /*5c80*/  ISETP.LE.U32.AND P2, PT, R36, UR9, PT ;  /* 0x0000000924007c0c */ /* 0x000fe4000bf43070 */
[----:B------:R-:W-:Y:S02]  /*5c90*/  LOP3.LUT R36, R45, 0xff, RZ, 0xc0, !PT ;  /* 0x000000ff2d247812 */ /* 0x000fe400078ec0ff */
[----:B------:R-:W-:Y:S04]  /*5ca0*/  F2FP.RELU.BF16.F32.PACK_AB R45, R196, R193 ;  /* 0x000000c1c42d723e */ /* 0x000fe800000018ff */
[----:B------:R-:W2:Y:S01]  /*5cb0*/  MUFU.EX2 R240, R51 ;  /* 0x0000003300f07308 */ /* 0x000ea20000000800 */
[----:B------:R-:W-:Y:S01]  /*5cc0*/  F2FP.RELU.BF16.F32.PACK_AB R49, R202, R201 ;  /* 0x000000c9ca31723e */ /* 0x000fe200000018ff */
[----:B-1----:R-:W-:Y:S01]  /*5cd0*/  @!P4 FADD.FTZ R249, -R249, -RZ ;  /* 0x800000fff9f9c221 */ /* 0x002fe20000010100 */
[----:B------:R1:W-:Y:S01]  /*5ce0*/  STS [R158+0x12000], R45 ;  /* 0x0120002d9e007388 */ /* 0x0003e20000000800 */
[----:B------:R-:W-:Y:S02]  /*5cf0*/  LOP3.LUT R37, R37, 0xff, RZ, 0xc0, !PT ;  /* 0x000000ff25257812 */ /* 0x000fe400078ec0ff */
[----:B------:R-:W-:Y:S04]  /*5d00*/  ISETP.LE.U32.AND P4, PT, R43, UR9, PT ;  /* 0x000000092b007c0c */ /* 0x000fe8000bf83070 */
[----:B------:R-:W4:Y:S01]  /*5d10*/  MUFU.EX2 R233, R233 ;  /* 0x000000e900e97308 */ /* 0x000f220000000800 */
[----:B------:R-:W-:Y:S01]  /*5d20*/  F2FP.RELU.BF16.F32.PACK_AB R43, R194, R195 ;  /* 0x000000c3c22b723e */ /* 0x000fe200000018ff */
[----:B---3--:R-:W-:Y:S01]  /*5d30*/  @!P1 FADD.FTZ R242, -R242, -RZ ;  /* 0x800000fff2f29221 */ /* 0x008fe20000010100 */
[----:B------:R-:W-:Y:S02]  /*5d40*/  ISETP.LE.U32.AND P1, PT, R37, UR9, PT ;  /* 0x0000000925007c0c */ /* 0x000fe4000bf23070 */
[----:B------:R-:W-:Y:S01]  /*5d50*/  F2FP.RELU.BF16.F32.PACK_AB R37, R208, R207 ;  /* 0x000000cfd025723e */ /* 0x000fe200000018ff */
[----:B------:R3:W-:Y:S01]  /*5d60*/  STS [R158+0x12400], R43 ;  /* 0x0124002b9e007388 */ /* 0x0007e20000000800 */
[----:B------:R-:W-:Y:S03]  /*5d70*/  F2FP.RELU.BF16.F32.PACK_AB R42, R216, R215 ;  /* 0x000000d7d82a723e */ /* 0x000fe600000018ff */
[----:B------:R-:W1:Y:S01]  /*5d80*/  MUFU.EX2 R247, R58 ;  /* 0x0000003a00f77308 */ /* 0x000e620000000800 */
[----:B--2---:R-:W-:Y:S01]  /*5d90*/  @!P6 FADD.FTZ R240, -R240, -RZ ;  /* 0x800000fff0f0e221 */ /* 0x004fe20000010100 */
[----:B------:R2:W-:Y:S01]  /*5da0*/  STS [R166+0x12400], R37 ;  /* 0x01240025a6007388 */ /* 0x0005e20000000800 */
[----:B------:R-:W-:Y:S02]  /*5db0*/  ISETP.LE.U32.AND P6, PT, R39, UR9, PT ;  /* 0x0000000927007c0c */ /* 0x000fe4000bfc3070 */
[----:B------:R-:W-:Y:S02]  /*5dc0*/  F2FP.RELU.BF16.F32.PACK_AB R39, R206, R205 ;  /* 0x000000cdce27723e */ /* 0x000fe400000018ff */
[----:B------:R-:W-:Y:S03]  /*5dd0*/  F2FP.RELU.BF16.F32.PACK_AB R47, R200, R199 ;  /* 0x000000c7c82f723e */ /* 0x000fe600000018ff */
[----:B------:R-:W2:Y:S01]  /*5de0*/  MUFU.EX2 R248, R64 ;  /* 0x0000004000f87308 */ /* 0x000ea20000000800 */
[----:B----4-:R-:W-:Y:S01]  /*5df0*/  @!P0 FADD.FTZ R233, -R233, -RZ ;  /* 0x800000ffe9e98221 */ /* 0x010fe20000010100 */
[----:B------:R4:W-:Y:S01]  /*5e00*/  STS [R166+0x12000], R39 ;  /* 0x01200027a6007388 */ /* 0x0009e20000000800 */
[----:B------:R-:W-:Y:S02]  /*5e10*/  ISETP.LE.U32.AND P0, PT, R246, UR9, PT ;  /* 0x00000009f6007c0c */ /* 0x000fe4000bf03070 */
[----:B------:R-:W-:Y:S01]  /*5e20*/  LOP3.LUT R41, R41, 0xff, RZ, 0xc0, !PT ;  /* 0x000000ff29297812 */ /* 0x000fe200078ec0ff */
[----:B------:R4:W-:Y:S01]  /*5e30*/  STS [R158+0x14400], R47 ;  /* 0x0144002f9e007388 */ /* 0x0009e20000000800 */
[----:B-1----:R-:W-:Y:S03]  /*5e40*/  F2FP.RELU.BF16.F32.PACK_AB R45, R204, R203 ;  /* 0x000000cbcc2d723e */ /* 0x002fe600000018ff */
[----:B------:R-:W1:Y:S01]  /*5e50*/  MUFU.EX2 R246, R57 ;  /* 0x0000003900f67308 */ /* 0x000e620000000800 */
[----:B------:R-:W-:Y:S01]  /*5e60*/  @!P1 FADD.FTZ R247, -R247, -RZ ;  /* 0x800000fff7f79221 */ /* 0x000fe20000010100 */
[----:B------:R-:W-:Y:S02]  /*5e70*/  ISETP.LE.U32.AND P1, PT, R41, UR9, PT ;  /* 0x0000000929007c0c */ /* 0x000fe4000bf23070 */
[----:B------:R-:W-:Y:S02]  /*5e80*/  F2FP.RELU.BF16.F32.PACK_AB R41, R198, R197 ;  /* 0x000000c5c629723e */ /* 0x000fe400000018ff */
[----:B------:R-:W-:Y:S02]  /*5e90*/  F2FP.RELU.BF16.F32.PACK_AB R46, R238, R237 ;  /* 0x000000edee2e723e */ /* 0x000fe400000018ff */
[----:B---3--:R-:W-:Y:S01]  /*5ea0*/  F2FP.RELU.BF16.F32.PACK_AB R43, R218, R217 ;  /* 0x000000d9da2b723e */ /* 0x008fe200000018ff */
[----:B------:R3:W-:Y:S01]  /*5eb0*/  STS [R158+0x14000], R41 ;  /* 0x014000299e007388 */ /* 0x0007e20000000800 */
[----:B------:R-:W-:Y:S01]  /*5ec0*/  MUFU.EX2 R251, R60 ;  /* 0x0000003c00fb7308 */ /* 0x000fe20000000800 */
[----:B--2---:R-:W-:Y:S01]  /*5ed0*/  F2FP.RELU.BF16.F32.PACK_AB R37, R224, R223 ;  /* 0x000000dfe025723e */ /* 0x004fe200000018ff */
[----:B------:R-:W-:Y:S01]  /*5ee0*/  @!P0 FADD.FTZ R248, -R248, -RZ ;  /* 0x800000fff8f88221 */ /* 0x000fe20000010100 */
[----:B------:R2:W-:Y:S01]  /*5ef0*/  STS [R166+0x14000], R49 ;  /* 0x01400031a6007388 */ /* 0x0005e20000000800 */
[----:B------:R-:W-:Y:S01]  /*5f00*/  SHF.R.U32.HI R40, RZ, 0x18, R40 ;  /* 0x00000018ff287819 */ /* 0x000fe20000011628 */
[----:B------:R-:W-:Y:S01]  /*5f10*/  @!P1 FADD.FTZ R130, -R130, -RZ ;  /* 0x800000ff82829221 */ /* 0x000fe20000010100 */
[----:B------:R-:W-:Y:S01]  /*5f20*/  ISETP.LE.U32.AND P0, PT, R36, UR9, PT ;  /* 0x0000000924007c0c */ /* 0x000fe2000bf03070 */
[----:B------:R2:W-:Y:S01]  /*5f30*/  STS [R166+0x14400], R45 ;  /* 0x0144002da6007388 */ /* 0x0005e20000000800 */
[----:B-1----:R-:W-:Y:S01]  /*5f40*/  @!P2 FADD.FTZ R246, -R246, -RZ ;  /* 0x800000fff6f6a221 */ /* 0x002fe20000010100 */
[----:B------:R-:W-:Y:S01]  /*5f50*/  ISETP.LE.U32.AND P2, PT, R40, UR9, PT ;  /* 0x0000000928007c0c */ /* 0x000fe2000bf43070 */
[----:B------:R-:W1:Y:S01]  /*5f60*/  MUFU.EX2 R245, R56 ;  /* 0x0000003800f57308 */ /* 0x000e620000000800 */
[----:B------:R-:W-:Y:S02]  /*5f70*/  F2FP.RELU.BF16.F32.PACK_AB R36, R210, R209 ;  /* 0x000000d1d224723e */ /* 0x000fe400000018ff */
[----:B------:R-:W-:Y:S02]  /*5f80*/  F2FP.RELU.BF16.F32.PACK_AB R40, R212, R211 ;  /* 0x000000d3d428723e */ /* 0x000fe400000018ff */
[----:B----4-:R-:W-:Y:S01]  /*5f90*/  F2FP.RELU.BF16.F32.PACK_AB R39, R222, R221 ;  /* 0x000000ddde27723e */ /* 0x010fe200000018ff */
[----:B------:R4:W-:Y:S01]  /*5fa0*/  STS [R165+0x12000], R36 ;  /* 0x01200024a5007388 */ /* 0x0009e20000000800 */
[----:B------:R-:W-:Y:S03]  /*5fb0*/  F2FP.RELU.BF16.F32.PACK_AB R47, R230, R229 ;  /* 0x000000e5e62f723e */ /* 0x000fe600000018ff */
[----:B------:R-:W4:Y:S01]  /*5fc0*/  MUFU.EX2 R243, R54 ;  /* 0x0000003600f37308 */ /* 0x000f220000000800 */
[----:B------:R-:W-:Y:S01]  /*5fd0*/  LOP3.LUT R250, R6, 0xff, RZ, 0xc0, !PT ;  /* 0x000000ff06fa7812 */ /* 0x000fe200078ec0ff */
[----:B------:R4:W-:Y:S01]  /*5fe0*/  STS [R165+0x12400], R40 ;  /* 0x01240028a5007388 */ /* 0x0009e20000000800 */
[----:B------:R-:W-:Y:S01]  /*5ff0*/  @!P0 FADD.FTZ R129, -R129, -RZ ;  /* 0x800000ff81818221 */ /* 0x000fe20000010100 */
[----:B------:R-:W-:Y:S02]  /*6000*/  FSETP.GE.FTZ.AND P0, PT, R193, RZ, PT ;  /* 0x000000ffc100720b */ /* 0x000fe40003f16000 */
[----:B------:R4:W-:Y:S01]  /*6010*/  STS [R172+0x12000], R39 ;  /* 0x01200027ac007388 */ /* 0x0009e20000000800 */
[----:B---3--:R-:W-:Y:S03]  /*6020*/  F2FP.RELU.BF16.F32.PACK_AB R41, R220, R219 ;  /* 0x000000dbdc29723e */ /* 0x008fe600000018ff */
[----:B------:R-:W3:Y:S01]  /*6030*/  MUFU.EX2 R252, R252 ;  /* 0x000000fc00fc7308 */ /* 0x000ee20000000800 */
[----:B-1----:R-:W-:Y:S01]  /*6040*/  @!P5 FADD.FTZ R245, -R245, -RZ ;  /* 0x800000fff5f5d221 */ /* 0x002fe20000010100 */
[----:B------:R1:W-:Y:S01]  /*6050*/  STS [R172+0x12400], R37 ;  /* 0x01240025ac007388 */ /* 0x0003e20000000800 */
[----:B--2---:R-:W-:Y:S02]  /*6060*/  F2FP.RELU.BF16.F32.PACK_AB R49, R228, R227 ;  /* 0x000000e3e431723e */ /* 0x004fe400000018ff */
[----:B------:R-:W-:Y:S01]  /*6070*/  ISETP.LE.U32.AND P5, PT, R44, UR9, PT ;  /* 0x000000092c007c0c */ /* 0x000fe2000bfa3070 */
[----:B------:R2:W-:Y:S01]  /*6080*/  STS [R165+0x14000], R38 ;  /* 0x01400026a5007388 */ /* 0x0005e20000000800 */
[----:B------:R-:W-:Y:S03]  /*6090*/  F2FP.RELU.BF16.F32.PACK_AB R45, R226, R225 ;  /* 0x000000e1e22d723e */ /* 0x000fe600000018ff */
[----:B------:R-:W1:Y:S01]  /*60a0*/  MUFU.EX2 R134, R5 ;  /* 0x0000000500867308 */ /* 0x000e620000000800 */
[----:B------:R-:W-:Y:S01]  /*60b0*/  F2FP.RELU.BF16.F32.PACK_AB R44, R240, R239 ;  /* 0x000000eff02c723e */ /* 0x000fe200000018ff */
[----:B------:R-:W-:Y:S01]  /*60c0*/  STS [R165+0x14400], R42 ;  /* 0x0144002aa5007388 */ /* 0x000fe20000000800 */
[----:B----4-:R-:W-:Y:S01]  /*60d0*/  @!P6 FADD.FTZ R243, -R243, -RZ ;  /* 0x800000fff3f3e221 */ /* 0x010fe20000010100 */
[----:B------:R-:W-:Y:S02]  /*60e0*/  ISETP.LE.U32.AND P6, PT, R250, UR9, PT ;  /* 0x00000009fa007c0c */ /* 0x000fe4000bfc3070 */
[----:B------:R4:W-:Y:S01]  /*60f0*/  STS [R172+0x14000], R43 ;  /* 0x0140002bac007388 */ /* 0x0009e20000000800 */
[----:B------:R-:W-:Y:S03]  /*6100*/  F2FP.RELU.BF16.F32.PACK_AB R36, R249, R248 ;  /* 0x000000f8f924723e */ /* 0x000fe600000018ff */
[----:B------:R-:W2:Y:S01]  /*6110*/  MUFU.EX2 R250, R59 ;  /* 0x0000003b00fa7308 */ /* 0x000ea20000000800 */
[----:B---3--:R-:W-:Y:S01]  /*6120*/  @!P4 FADD.FTZ R252, -R252, -RZ ;  /* 0x800000fffcfcc221 */ /* 0x008fe20000010100 */
[----:B------:R-:W-:Y:S01]  /*6130*/  STS [R172+0x14400], R41 ;  /* 0x01440029ac007388 */ /* 0x000fe20000000800 */
[----:B------:R-:W-:Y:S02]  /*6140*/  F2FP.RELU.BF16.F32.PACK_AB R40, R234, R233 ;  /* 0x000000e9ea28723e */ /* 0x000fe400000018ff */
[----:B------:R-:W-:Y:S01]  /*6150*/  F2FP.RELU.BF16.F32.PACK_AB R53, R246, R245 ;  /* 0x000000f5f635723e */ /* 0x000fe200000018ff */
[----:B------:R3:W-:Y:S01]  /*6160*/  STS [R164+0x12000], R45 ;  /* 0x0120002da4007388 */ /* 0x0007e20000000800 */
[----:B------:R-:W-:Y:S01]  /*6170*/  F2FP.RELU.BF16.F32.PACK_AB R39, R242, R241 ;  /* 0x000000f1f227723e */ /* 0x000fe200000018ff */
[----:B------:R-:W-:Y:S02]  /*6180*/  @!P6 FADD.FTZ R251, -R251, -RZ ;  /* 0x800000fffbfbe221 */ /* 0x000fe40000010100 */
[----:B------:R-:W-:Y:S01]  /*6190*/  STS [R164+0x12400], R49 ;  /* 0x01240031a4007388 */ /* 0x000fe20000000800 */
[----:B-1----:R-:W-:Y:S01]  /*61a0*/  F2FP.RELU.BF16.F32.PACK_AB R37, R244, R243 ;  /* 0x000000f3f425723e */ /* 0x002fe200000018ff */
[----:B------:R-:W-:Y:S01]  /*61b0*/  @!P5 FADD.FTZ R134, -R134, -RZ ;  /* 0x800000ff8686d221 */ /* 0x000fe20000010100 */
[----:B------:R-:W-:Y:S01]  /*61c0*/  FSETP.GE.FTZ.AND P4, PT, R196, RZ, PT ;  /* 0x000000ffc400720b */ /* 0x000fe20003f96000 */
[----:B------:R1:W-:Y:S01]  /*61d0*/  STS [R169+0x12000], R46 ;  /* 0x0120002ea9007388 */ /* 0x0003e20000000800 */
[----:B--2---:R-:W-:Y:S01]  /*61e0*/  F2FP.RELU.BF16.F32.PACK_AB R38, R236, R235 ;  /* 0x000000ebec26723e */ /* 0x004fe200000018ff */
[----:B------:R-:W-:Y:S02]  /*61f0*/  @!P2 FADD.FTZ R250, -R250, -RZ ;  /* 0x800000fffafaa221 */ /* 0x000fe40000010100 */
[----:B------:R2:W-:Y:S01]  /*6200*/  STS [R169+0x12400], R44 ;  /* 0x0124002ca9007388 */ /* 0x0005e20000000800 */
[----:B------:R-:W-:Y:S02]  /*6210*/  F2FP.RELU.BF16.F32.PACK_AB R52, R252, R251 ;  /* 0x000000fbfc34723e */ /* 0x000fe400000018ff */
[----:B------:R-:W-:Y:S01]  /*6220*/  FSETP.GE.FTZ.AND P3, PT, R205, RZ, PT ;  /* 0x000000ffcd00720b */ /* 0x000fe20003f76000 */
[----:B------:R2:W-:Y:S01]  /*6230*/  STS [R164+0x14000], R47 ;  /* 0x0140002fa4007388 */ /* 0x0005e20000000800 */
[----:B----4-:R-:W-:Y:S02]  /*6240*/  F2FP.RELU.BF16.F32.PACK_AB R43, R232, R231 ;  /* 0x000000e7e82b723e */ /* 0x010fe400000018ff */
[----:B------:R-:W-:Y:S02]  /*6250*/  FSETP.GE.FTZ.AND P2, PT, R206, RZ, PT ;  /* 0x000000ffce00720b */ /* 0x000fe40003f56000 */
[----:B------:R-:W-:Y:S01]  /*6260*/  FSETP.GE.FTZ.AND P1, PT, R209, RZ, PT ;  /* 0x000000ffd100720b */ /* 0x000fe20003f36000 */
[----:B------:R-:W-:Y:S01]  /*6270*/  STS [R164+0x14400], R43 ;  /* 0x0144002ba4007388 */ /* 0x000fe20000000800 */
[----:B---3--:R-:W-:Y:S03]  /*6280*/  IMAD.U32 R45, RZ, RZ, UR4 ;  /* 0x00000004ff2d7e24 */ /* 0x008fe6000f8e00ff */
[----:B------:R-:W-:Y:S04]  /*6290*/  STS [R169+0x14000], R40 ;  /* 0x01400028a9007388 */ /* 0x000fe80000000800 */
[----:B------:R-:W-:Y:S01]  /*62a0*/  STS [R169+0x14400], R38 ;  /* 0x01440026a9007388 */ /* 0x000fe20000000800 */
[----:B------:R-:W-:Y:S02]  /*62b0*/  IADD3 R45, R0, 0x4000, R45 ;  /* 0x00004000002d7810 */ /* 0x000fe40007ffe02d */
[----:B-1----:R-:W-:Y:S01]  /*62c0*/  F2FP.RELU.BF16.F32.PACK_AB R46, R134, R129 ;  /* 0x00000081862e723e */ /* 0x002fe200000018ff */
[----:B------:R-:W-:Y:S01]  /*62d0*/  STS [R168+0x12000], R39 ;  /* 0x01200027a8007388 */ /* 0x000fe20000000800 */
[----:B--2---:R-:W-:Y:S03]  /*62e0*/  F2FP.RELU.BF16.F32.PACK_AB R44, R131, R130 ;  /* 0x00000082832c723e */ /* 0x004fe600000018ff */
[----:B------:R-:W-:Y:S01]  /*62f0*/  STS [R168+0x12400], R37 ;  /* 0x01240025a8007388 */ /* 0x000fe20000000800 */
[----:B------:R-:W-:Y:S03]  /*6300*/  F2FP.RELU.BF16.F32.PACK_AB R47, R250, R247 ;  /* 0x000000f7fa2f723e */ /* 0x000fe600000018ff */
        /* <DEDUP_REMOVED lines=39> */
[-C--:B------:R-:W-:Y:S06]  /*6580*/  HMMA.16816.F32.BF16 R20, R104, R116.reuse, R20 ;  /* 0x000000746814723c */ /* 0x080fec0000041814 */
[C---:B------:R-:W-:Y:S06]  /*6590*/  HMMA.16816.F32.BF16 R24, R112.reuse, R116, R24 ;  /* 0x000000747018723c */ /* 0x040fec0000041818 */
[-C--:B------:R-:W-:Y:S05]  /*65a0*/  HMMA.16816.F32.BF16 R28, R112, R118.reuse, R28 ;  /* 0x00000076701c723c */ /* 0x080fea000004181c */
[C---:B------:R-:W-:Y:S01]  /*65b0*/  FADD.FTZ R117, -R192.reuse, R4 ;  /* 0x00000004c0757221 */ /* 0x040fe20000010100 */
[C---:B------:R-:W-:Y:S05]  /*65c0*/  HMMA.16816.F32.BF16 R32, R104.reuse, R118, R32 ;  /* 0x000000766820723c */ /* 0x040fea0000041820 */
[----:B------:R-:W-:Y:S01]  /*65d0*/  FADD.FTZ R17, -R192, R17 ;  /* 0x00000011c0117221 */ /* 0x000fe20000010100 */
[-C--:B---3--:R-:W-:Y:S05]  /*65e0*/  HMMA.16816.F32.BF16 R36, R104, R120.reuse, R36 ;  /* 0x000000786824723c */ /* 0x088fea0000041824 */
[-C--:B------:R-:W-:Y:S01]  /*65f0*/  FSEL R118, R117, R192.reuse, P0 ;  /* 0x000000c075767208 */ /* 0x080fe20000000000 */
[C---:B------:R-:W-:Y:S04]  /*6600*/  HMMA.16816.F32.BF16 R40, R112.reuse, R120, R40 ;  /* 0x000000787028723c */ /* 0x040fe80000041828 */
[----:B------:R-:W-:Y:S01]  /*6610*/  FSETP.GE.FTZ.AND P0, PT, R210, RZ, PT ;  /* 0x000000ffd200720b */ /* 0x000fe20003f16000 */
[----:B------:R-:W-:Y:S01]  /*6620*/  FADD.FTZ R119, -R192, R5 ;  /* 0x00000005c0777221 */ /* 0x000fe20000010100 */
[-C--:B------:R-:W-:Y:S01]  /*6630*/  FSEL R17, R17, R192.reuse, P2 ;  /* 0x000000c011117208 */ /* 0x080fe20001000000 */
[-C--:B------:R-:W-:Y:S03]  /*6640*/  HMMA.16816.F32.BF16 R44, R112, R122.reuse, R44 ;  /* 0x0000007a702c723c */ /* 0x080fe6000004182c */
[----:B------:R-:W-:Y:S01]  /*6650*/  FSETP.GE.FTZ.AND P2, PT, R222, RZ, PT ;  /* 0x000000ffde00720b */ /* 0x000fe20003f56000 */
[----:B------:R-:W-:Y:S01]  /*6660*/  FADD.FTZ R5, -R192, R16 ;  /* 0x00000010c0057221 */ /* 0x000fe20000010100 */
[----:B------:R-:W-:Y:S01]  /*6670*/  FSEL R119, R119, R192, P4 ;  /* 0x000000c077777208 */ /* 0x000fe20002000000 */
[C---:B------:R-:W-:Y:S04]  /*6680*/  HMMA.16816.F32.BF16 R48, R104.reuse, R122, R48 ;  /* 0x0000007a6830723c */ /* 0x040fe80000041830 */
[----:B------:R-:W-:Y:S01]  /*6690*/  FSETP.GE.FTZ.AND P4, PT, R237, RZ, PT ;  /* 0x000000ffed00720b */ /* 0x000fe20003f96000 */
[----:B------:R-:W-:Y:S01]  /*66a0*/  FMUL.FTZ R193, R193, R118 ;  /* 0x00000076c1c17220 */ /* 0x000fe20000410000 */
[-C--:B------:R-:W-:Y:S01]  /*66b0*/  FSEL R118, R5, R192.reuse, P3 ;  /* 0x000000c005767208 */ /* 0x080fe20001800000 */
[-C--:B------:R-:W-:Y:S03]  /*66c0*/  HMMA.16816.F32.BF16 R52, R104, R124.reuse, R52 ;  /* 0x0000007c6834723c */ /* 0x080fe60000041834 */
[----:B------:R-:W-:Y:S01]  /*66d0*/  FSETP.GE.FTZ.AND P3, PT, R221, RZ, PT ;  /* 0x000000ffdd00720b */ /* 0x000fe20003f76000 */
[----:B------:R-:W-:Y:S01]  /*66e0*/  FMUL.FTZ R196, R196, R119 ;  /* 0x00000077c4c47220 */ /* 0x000fe20000410000 */
[----:B------:R-:W-:Y:S01]  /*66f0*/  FADD.FTZ R5, -R192, R21 ;  /* 0x00000015c0057221 */ /* 0x000fe20000010100 */
[C---:B------:R-:W-:Y:S05]  /*6700*/  HMMA.16816.F32.BF16 R56, R112.reuse, R124, R56 ;  /* 0x0000007c7038723c */ /* 0x040fea0000041838 */
[----:B------:R-:W-:Y:S01]  /*6710*/  F2FP.BF16.F32.PACK_AB R193, R196, R193 ;  /* 0x000000c1c4c1723e */ /* 0x000fe200000010ff */
[-C--:B------:R-:W-:Y:S05]  /*6720*/  HMMA.16816.F32.BF16 R60, R112, R126.reuse, R60 ;  /* 0x0000007e703c723c */ /* 0x080fea000004183c */
[----:B------:R-:W-:Y:S01]  /*6730*/  FSEL R5, R5, R192, P0 ;  /* 0x000000c005057208 */ /* 0x000fe20000000000 */
[----:B------:R-:W-:Y:S04]  /*6740*/  HMMA.16816.F32.BF16 R64, R104, R126, R64 ;  /* 0x0000007e6840723c */ /* 0x000fe80000041840 */
[----:B------:R-:W-:Y:S01]  /*6750*/  FSETP.GE.FTZ.AND P0, PT, R226, RZ, PT ;  /* 0x000000ffe200720b */ /* 0x000fe20003f16000 */
[C---:B------:R-:W-:Y:S01]  /*6760*/  FADD.FTZ R196, -R192.reuse, R32 ;  /* 0x00000020c0c47221 */ /* 0x040fe20000010100 */
[C---:B------:R-:W-:Y:S01]  /*6770*/  FADD.FTZ R117, -R192.reuse, R20 ;  /* 0x00000014c0757221 */ /* 0x040fe20000010100 */
[----:B------:R-:W-:Y:S01]  /*6780*/  FADD.FTZ R37, -R192, R37 ;  /* 0x00000025c0257221 */ /* 0x000fe20000010100 */
[----:B------:R-:W-:Y:S03]  /*6790*/  FMUL.FTZ R205, R205, R118 ;  /* 0x00000076cdcd7220 */ /* 0x000fe60000410000 */
[-C--:B------:R-:W-:Y:S01]  /*67a0*/  FSEL R196, R196, R192.reuse, P3 ;  /* 0x000000c0c4c47208 */ /* 0x080fe20001800000 */
[----:B------:R-:W-:Y:S01]  /*67b0*/  FMUL.FTZ R206, R206, R17 ;  /* 0x00000011cece7220 */ /* 0x000fe20000410000 */
[----:B------:R-:W-:Y:S01]  /*67c0*/  FSEL R118, R117, R192, P1 ;  /* 0x000000c075767208 */ /* 0x000fe20000800000 */
[C---:B------:R-:W-:Y:S01]  /*67d0*/  FADD.FTZ R36, -R192.reuse, R36 ;  /* 0x00000024c0247221 */ /* 0x040fe20000010100 */
[----:B------:R-:W-:Y:S01]  /*67e0*/  FSETP.GE.FTZ.AND P1, PT, R225, RZ, PT ;  /* 0x000000ffe100720b */ /* 0x000fe20003f36000 */
[----:B------:R-:W-:Y:S01]  /*67f0*/  FMUL.FTZ R196, R221, R196 ;  /* 0x000000c4ddc47220 */ /* 0x000fe20000410000 */
[-C--:B------:R-:W-:Y:S01]  /*6800*/  FSEL R37, R37, R192.reuse, P0 ;  /* 0x000000c025257208 */ /* 0x080fe20000000000 */
[C---:B------:R-:W-:Y:S01]  /*6810*/  FADD.FTZ R221, -R192.reuse, R48 ;  /* 0x00000030c0dd7221 */ /* 0x040fe20000010100 */
[----:B------:R-:W-:Y:S01]  /*6820*/  FSETP.GE.FTZ.AND P0, PT, R249, RZ, PT ;  /* 0x000000fff900720b */ /* 0x000fe20003f16000 */
[----:B------:R-:W-:Y:S01]  /*6830*/  FADD.FTZ R53, -R192, R53 ;  /* 0x00000035c0357221 */ /* 0x000fe20000010100 */
[----:B------:R-:W-:Y:S01]  /*6840*/  F2FP.BF16.F32.PACK_AB R205, R206, R205 ;  /* 0x000000cdcecd723e */ /* 0x000fe200000010ff */
[----:B------:R-:W-:Y:S01]  /*6850*/  FADD.FTZ R206, -R192, R33 ;  /* 0x00000021c0ce7221 */ /* 0x000fe20000010100 */
[----:B------:R-:W-:Y:S01]  /*6860*/  FSEL R36, R36, R192, P1 ;  /* 0x000000c024247208 */ /* 0x000fe20000800000 */
[----:B------:R-:W-:Y:S01]  /*6870*/  FADD.FTZ R49, -R192, R49 ;  /* 0x00000031c0317221 */ /* 0x000fe20000010100 */
[----:B------:R-:W-:Y:S01]  /*6880*/  FSETP.GE.FTZ.AND P1, PT, R242, RZ, PT ;  /* 0x000000fff200720b */ /* 0x000fe20003f36000 */
[----:B------:R-:W-:Y:S01]  /*6890*/  FMUL.FTZ R209, R209, R118 ;  /* 0x00000076d1d17220 */ /* 0x000fe20000410000 */
[----:B------:R-:W-:Y:S01]  /*68a0*/  FSEL R48, R221, R192, P4 ;  /* 0x000000c0dd307208 */ /* 0x000fe20002000000 */
[----:B------:R-:W-:Y:S01]  /*68b0*/  FMUL.FTZ R36, R225, R36 ;  /* 0x00000024e1247220 */ /* 0x000fe20000410000 */
[-C--:B------:R-:W-:Y:S01]  /*68c0*/  FSEL R206, R206, R192.reuse, P2 ;  /* 0x000000c0cece7208 */ /* 0x080fe20001000000 */
[C---:B------:R-:W-:Y:S01]  /*68d0*/  FADD.FTZ R225, -R192.reuse, R52 ;  /* 0x00000034c0e17221 */ /* 0x040fe20000010100 */
[-C--:B------:R-:W-:Y:S01]  /*68e0*/  FSEL R53, R53, R192.reuse, P1 ;  /* 0x000000c035357208 */ /* 0x080fe20000800000 */
[----:B------:R-:W-:Y:S01]  /*68f0*/  FADD.FTZ R221, -R192, R64 ;  /* 0x00000040c0dd7221 */ /* 0x000fe20000010100 */
        /* <DEDUP_REMOVED lines=8> */
[-C--:B------:R-:W-:Y:S02]  /*6980*/  FSEL R52, R225, R192.reuse, P2 ;  /* 0x000000c0e1347208 */ /* 0x080fe40001000000 */
[----:B------:R-:W-:Y:S01]  /*6990*/  FSEL R221, R221, R192, P1 ;  /* 0x000000c0dddd7208 */ /* 0x000fe20000800000 */
[----:B------:R-:W-:Y:S01]  /*69a0*/  @P0 FADD.FTZ R192, -R192, R65 ;  /* 0x00000041c0c00221 */ /* 0x000fe20000010100 */
[----:B------:R-:W-:Y:S01]  /*69b0*/  PLOP3.LUT P0, PT, PT, PT, UP3, 0x80, 0x0 ;  /* 0x000000000000781c */ /* 0x000fe20003f0f038 */
[----:B------:R-:W-:Y:S01]  /*69c0*/  FMUL.FTZ R52, R241, R52 ;  /* 0x00000034f1347220 */ /* 0x000fe20000410000 */
[----:B------:R-:W-:Y:S01]  /*69d0*/  F2FP.BF16.F32.PACK_AB R210, R210, R209 ;  /* 0x000000d1d2d2723e */ /* 0x000fe200000010ff */
[----:B------:R-:W-:Y:S01]  /*69e0*/  FMUL.FTZ R49, R238, R49 ;  /* 0x00000031ee317220 */ /* 0x000fe20000410000 */
[----:B------:R-:W-:Y:S01]  /*69f0*/  F2FP.BF16.F32.PACK_AB R37, R37, R36 ;  /* 0x000000242525723e */ /* 0x000fe200000010ff */
[----:B------:R-:W-:Y:S01]  /*6a00*/  FMUL.FTZ R209, R222, R206 ;  /* 0x000000ceded17220 */ /* 0x000fe20000410000 */
[----:B------:R-:W-:Y:S01]  /*6a10*/  F2FP.BF16.F32.PACK_AB R53, R53, R52 ;  /* 0x000000343535723e */ /* 0x000fe200000010ff */
[----:B------:R-:W-:Y:S01]  /*6a20*/  FADD.FTZ R36, -R191, R6 ;  /* 0x00000006bf247221 */ /* 0x000fe20000010100 */
[----:B------:R-:W-:Y:S01]  /*6a30*/  FSETP.GE.FTZ.AND P2, PT, R195, RZ, PT ;  /* 0x000000ffc300720b */ /* 0x000fe20003f56000 */
[----:B------:R-:W-:Y:S01]  /*6a40*/  FADD.FTZ R52, -R191, R7 ;  /* 0x00000007bf347221 */ /* 0x000fe20000010100 */
[----:B------:R-:W-:Y:S01]  /*6a50*/  FSETP.GE.FTZ.AND P1, PT, R194, RZ, PT ;  /* 0x000000ffc200720b */ /* 0x000fe20003f36000 */
[----:B------:R-:W-:Y:S01]  /*6a60*/  FMUL.FTZ R221, R248, R221 ;  /* 0x000000ddf8dd7220 */ /* 0x000fe20000410000 */
[----:B------:R-:W-:Y:S01]  /*6a70*/  F2FP.BF16.F32.PACK_AB R48, R49, R48 ;  /* 0x000000303130723e */ /* 0x000fe200000010ff */
[----:B------:R-:W-:Y:S01]  /*6a80*/  FMUL.FTZ R192, R249, R192 ;  /* 0x000000c0f9c07220 */ /* 0x000fe20000410000 */
        /* <DEDUP_REMOVED lines=17> */
[----:B-1----:R-:W-:Y:S05]  /*6ba0*/  IMAD.U32 R17, R7, -0x80, RZ ;  /* 0xffffff8007117824 */ /* 0x002fea00078e00ff */
[C---:B------:R-:W-:Y:S04]  /*6bb0*/  LEA R186, P1, R17.reuse, R186, 0x1 ;  /* 0x000000ba11ba7211 */ /* 0x040fe800078208ff */
[----:B------:R-:W-:Y:S02]  /*6bc0*/  LEA.HI.X.SX32 R187, R17, R187, 0x1, P1 ;  /* 0x000000bb11bb7211 */ /* 0x000fe400008f0eff */
        /* <DEDUP_REMOVED lines=15> */
.L_x_884:
[----:B------:R-:W-:Y:S01]  /*6cc0*/  FSETP.GE.FTZ.AND P1, PT, R211, RZ, PT ;  /* 0x000000ffd300720b */ /* 0x000fe20003f36000 */
[C---:B------:R-:W-:Y:S01]  /*6cd0*/  FADD.FTZ R22, -R191.reuse, R22 ;  /* 0x00000016bf167221 */ /* 0x040fe20000010100 */
[----:B------:R-:W-:Y:S01]  /*6ce0*/  FSETP.GE.FTZ.AND P2, PT, R208, RZ, PT ;  /* 0x000000ffd000720b */ /* 0x000fe20003f56000 */
[----:B---3--:R-:W-:Y:S01]  /*6cf0*/  FADD.FTZ R4, -R191, R19 ;  /* 0x00000013bf047221 */ /* 0x008fe20000010100 */
[----:B------:R-:W-:Y:S01]  /*6d00*/  FSETP.GE.FTZ.AND P3, PT, R207, RZ, PT ;  /* 0x000000ffcf00720b */ /* 0x000fe20003f76000 */
[----:B------:R-:W-:Y:S01]  /*6d10*/  STS [R158+0xa000], R193 ;  /* 0x00a000c19e007388 */ /* 0x000fe20000000800 */
[-C--:B------:R-:W-:Y:S01]  /*6d20*/  FSEL R22, R22, R191.reuse, P1 ;  /* 0x000000bf16167208 */ /* 0x080fe20000800000 */
[C---:B------:R-:W-:Y:S01]  /*6d30*/  FADD.FTZ R34, -R191.reuse, R34 ;  /* 0x00000022bf227221 */ /* 0x040fe20000010100 */
[-C--:B------:R-:W-:Y:S01]  /*6d40*/  FSEL R5, R4, R191.reuse, P2 ;  /* 0x000000bf04057208 */ /* 0x080fe20001000000 */
[----:B------:R-:W-:Y:S01]  /*6d50*/  FADD.FTZ R6, -R191, R35 ;  /* 0x00000023bf067221 */ /* 0x000fe20000010100 */
[----:B------:R-:W-:Y:S01]  /*6d60*/  FSETP.GE.FTZ.AND P1, PT, R223, RZ, PT ;  /* 0x000000ffdf00720b */ /* 0x000fe20003f36000 */
[C---:B------:R-:W-:Y:S01]  /*6d70*/  FADD.FTZ R18, -R191.reuse, R18 ;  /* 0x00000012bf127221 */ /* 0x040fe20000010100 */
[C---:B------:R-:W-:Y:S01]  /*6d80*/  FADD.FTZ R4, -R191.reuse, R23 ;  /* 0x00000017bf047221 */ /* 0x040fe20000010100 */
[----:B------:R-:W-:Y:S01]  /*6d90*/  FSETP.GE.FTZ.AND P2, PT, R212, RZ, PT ;  /* 0x000000ffd400720b */ /* 0x000fe20003f56000 */
[----:B------:R-:W-:Y:S01]  /*6da0*/  FADD.FTZ R16, -R191, R39 ;  /* 0x00000027bf107221 */ /* 0x000fe20000010100 */
[----:B------:R-:W-:Y:S01]  /*6db0*/  FSEL R34, R34, R191, P1 ;  /* 0x000000bf22227208 */ /* 0x000fe20000800000 */
[----:B------:R-:W-:Y:S01]  /*6dc0*/  FMUL.FTZ R36, R195, R36 ;  /* 0x00000024c3247220 */ /* 0x000fe20000410000 */
[----:B------:R-:W-:Y:S01]  /*6dd0*/  FSETP.GE.FTZ.AND P1, PT, R228, RZ, PT ;  /* 0x000000ffe400720b */ /* 0x000fe20003f36000 */
        /* <DEDUP_REMOVED lines=9> */
[----:B------:R-:W-:Y:S01]  /*6e70*/  F2FP.BF16.F32.PACK_AB R49, R49, R36 ;  /* 0x000000243131723e */ /* 0x000fe200000010ff */
[C---:B------:R-:W-:Y:S01]  /*6e80*/  FADD.FTZ R4, -R191.reuse, R51 ;  /* 0x00000033bf047221 */ /* 0x040fe20000010100 */
[C---:B------:R-:W-:Y:S01]  /*6e90*/  FADD.FTZ R38, -R191.reuse, R38 ;  /* 0x00000026bf267221 */ /* 0x040fe20000010100 */
[----:B------:R-:W-:Y:S01]  /*6ea0*/  FSETP.GE.FTZ.AND P3, PT, R224, RZ, PT ;  /* 0x000000ffe000720b */ /* 0x000fe20003f76000 */
[----:B------:R-:W-:Y:S01]  /*6eb0*/  FADD.FTZ R50, -R191, R50 ;  /* 0x00000032bf327221 */ /* 0x000fe20000010100 */
[----:B------:R-:W-:Y:S01]  /*6ec0*/  STS [R158+0xa400], R49 ;  /* 0x00a400319e007388 */ /* 0x000fe20000000800 */
[----:B------:R-:W-:Y:S01]  /*6ed0*/  FSETP.GE.FTZ.AND P2, PT, R227, RZ, PT ;  /* 0x000000ffe300720b */ /* 0x000fe20003f56000 */
[----:B------:R-:W-:Y:S01]  /*6ee0*/  FADD.FTZ R54, -R191, R54 ;  /* 0x00000036bf367221 */ /* 0x000fe20000010100 */
[----:B------:R-:W-:Y:S01]  /*6ef0*/  FSETP.GE.FTZ.AND P6, PT, R239, RZ, PT ;  /* 0x000000ffef00720b */ /* 0x000fe20003fd6000 */
[----:B------:R-:W-:Y:S01]  /*6f00*/  STS [R166+0xa000], R205 ;  /* 0x00a000cda6007388 */ /* 0x000fe20000000800 */
[----:B------:R-:W-:Y:S01]  /*6f10*/  FSETP.GE.FTZ.AND P5, PT, R240, RZ, PT ;  /* 0x000000fff000720b */ /* 0x000fe20003fb6000 */
[----:B------:R-:W-:Y:S01]  /*6f20*/  FADD.FTZ R66, -R191, R66 ;  /* 0x00000042bf427221 */ /* 0x000fe20000010100 */
[----:B------:R-:W-:Y:S01]  /*6f30*/  F2FP.BF16.F32.PACK_AB R5, R5, R18 ;  /* 0x000000120505723e */ /* 0x000fe200000010ff */
[----:B------:R-:W-:Y:S01]  /*6f40*/  FMUL.FTZ R34, R223, R34 ;  /* 0x00000022df227220 */ /* 0x000fe20000410000 */
[----:B------:R-:W-:Y:S01]  /*6f50*/  F2FP.BF16.F32.PACK_AB R22, R7, R22 ;  /* 0x000000160716723e */ /* 0x000fe200000010ff */
[----:B------:R-:W-:Y:S01]  /*6f60*/  FMUL.FTZ R19, R228, R19 ;  /* 0x00000013e4137220 */ /* 0x000fe20000410000 */
[-C--:B------:R-:W-:Y:S01]  /*6f70*/  FSEL R17, R6, R191.reuse, P3 ;  /* 0x000000bf06117208 */ /* 0x080fe20001800000 */
[----:B------:R1:W-:Y:S01]  /*6f80*/  STS [R166+0xa400], R5 ;  /* 0x00a40005a6007388 */ /* 0x0003e20000000800 */
[-C--:B------:R-:W-:Y:S01]  /*6f90*/  FSEL R38, R38, R191.reuse, P2 ;  /* 0x000000bf26267208 */ /* 0x080fe20001000000 */
[----:B------:R-:W-:Y:S01]  /*6fa0*/  FADD.FTZ R6, -R191, R55 ;  /* 0x00000037bf067221 */ /* 0x000fe20000010100 */
[-C--:B------:R-:W-:Y:S01]  /*6fb0*/  FSEL R50, R50, R191.reuse, P6 ;  /* 0x000000bf32327208 */ /* 0x080fe20003000000 */
[----:B-----5:R-:W-:Y:S01]  /*6fc0*/  FADD.FTZ R13, -R190, R13 ;  /* 0x0000000dbe0d7221 */ /* 0x020fe20000010100 */
[----:B------:R-:W-:Y:S01]  /*6fd0*/  FSEL R7, R4, R191, P5 ;  /* 0x000000bf04077208 */ /* 0x000fe20002800000 */
        /* <DEDUP_REMOVED lines=8> */
[----:B------:R-:W-:Y:S01]  /*7060*/  FADD.FTZ R25, -R190, R25 ;  /* 0x00000019be197221 */ /* 0x000fe20000010100 */
[-C--:B------:R-:W-:Y:S01]  /*7070*/  FSEL R21, R6, R191.reuse, P3 ;  /* 0x000000bf06157208 */ /* 0x080fe20001800000 */
[----:B------:R-:W-:Y:S01]  /*7080*/  FADD.FTZ R29, -R190, R29 ;  /* 0x0000001dbe1d7221 */ /* 0x000fe20000010100 */
        /* <DEDUP_REMOVED lines=8> */
[----:B-1----:R-:W-:Y:S01]  /*7110*/  FADD.FTZ R5, -R190, R40 ;  /* 0x00000028be057221 */ /* 0x002fe20000010100 */
[----:B------:R-:W-:Y:S01]  /*7120*/  FSETP.GE.FTZ.AND P3, PT, R198, RZ, PT ;  /* 0x000000ffc600720b */ /* 0x000fe20003f76000 */
[----:B------:R-:W-:Y:S01]  /*7130*/  FADD.FTZ R45, -R190, R45 ;  /* 0x0000002dbe2d7221 */ /* 0x000fe20000010100 */
[----:B------:R-:W-:Y:S01]  /*7140*/  F2FP.BF16.F32.PACK_AB R20, R4, R23 ;  /* 0x000000170414723e */ /* 0x000fe200000010ff */
[C---:B------:R-:W-:Y:S01]  /*7150*/  FADD.FTZ R57, -R190.reuse, R57 ;  /* 0x00000039be397221 */ /* 0x040fe20000010100 */
        /* <DEDUP_REMOVED lines=33> */
[----:B------:R-:W-:Y:S01]  /*7370*/  FADD.FTZ R42, -R181, R42 ;  /* 0x0000002ab52a7221 */ /* 0x000fe20000010100 */
[----:B------:R-:W-:Y:S01]  /*7380*/  F2FP.BF16.F32.PACK_AB R9, R9, R4 ;  /* 0x000000040909723e */ /* 0x000fe200000010ff */
[----:B------:R-:W-:Y:S01]  /*7390*/  FMUL.FTZ R38, R227, R38 ;  /* 0x00000026e3267220 */ /* 0x000fe20000410000 */
[-C--:B------:R-:W-:Y:S01]  /*73a0*/  FSEL R4, R7, R190.reuse, P4 ;  /* 0x000000be07047208 */ /* 0x080fe20002000000 */
[C---:B------:R-:W-:Y:S01]  /*73b0*/  FADD.FTZ R7, -R190.reuse, R60 ;  /* 0x0000003cbe077221 */ /* 0x040fe20000010100 */
[-C--:B------:R-:W-:Y:S01]  /*73c0*/  FSEL R12, R5, R190.reuse, P6 ;  /* 0x000000be050c7208 */ /* 0x080fe20003000000 */
[----:B------:R1:W-:Y:S01]  /*73d0*/  STS [R158+0xc000], R9 ;  /* 0x00c000099e007388 */ /* 0x0003e20000000800 */
        /* <DEDUP_REMOVED lines=10> */
[----:B------:R-:W-:Y:S01]  /*7480*/  FSETP.GE.FTZ.AND P3, PT, R246, RZ, PT ;  /* 0x000000fff600720b */ /* 0x000fe20003f76000 */
[----:B------:R-:W-:Y:S01]  /*7490*/  FMUL.FTZ R12, R233, R12 ;  /* 0x0000000ce90c7220 */ /* 0x000fe20000410000 */
[-C--:B------:R-:W-:Y:S01]  /*74a0*/  FSEL R16, R5, R190.reuse, P4 ;  /* 0x000000be05107208 */ /* 0x080fe20002000000 */
[----:B------:R-:W-:Y:S01]  /*74b0*/  FADD.FTZ R58, -R181, R58 ;  /* 0x0000003ab53a7221 */ /* 0x000fe20000010100 */
[----:B------:R-:W-:Y:S01]  /*74c0*/  FSEL R18, R7, R190, P2 ;  /* 0x000000be07127208 */ /* 0x000fe20001000000 */
[----:B------:R-:W-:Y:S01]  /*74d0*/  FMUL.FTZ R54, R243, R54 ;  /* 0x00000036f3367220 */ /* 0x000fe20000410000 */
[-C--:B------:R-:W-:Y:S01]  /*74e0*/  FSEL R45, R45, R190.reuse, P5 ;  /* 0x000000be2d2d7208 */ /* 0x080fe20002800000 */
[----:B------:R-:W-:Y:S01]  /*74f0*/  FMUL.FTZ R21, R244, R21 ;  /* 0x00000015f4157220 */ /* 0x000fe20000410000 */
[----:B------:R-:W-:Y:S01]  /*7500*/  FSEL R57, R57, R190, P3 ;  /* 0x000000be39397208 */ /* 0x000fe20001800000 */
[----:B------:R-:W-:Y:S01]  /*7510*/  @P1 FADD.FTZ R190, -R190, R61 ;  /* 0x0000003dbebe1221 */ /* 0x000fe20000010100 */
[----:B------:R-:W-:Y:S01]  /*7520*/  FMUL.FTZ R18, R251, R18 ;  /* 0x00000012fb127220 */ /* 0x000fe20000410000 */
[----:B------:R-:W-:Y:S01]  /*7530*/  F2FP.BF16.F32.PACK_AB R29, R29, R4 ;  /* 0x000000041d1d723e */ /* 0x000fe200000010ff */
[----:B------:R-:W-:Y:S01]  /*7540*/  FADD.FTZ R4, -R181, R11 ;  /* 0x0000000bb5047221 */ /* 0x000fe20000010100 */
        /* <DEDUP_REMOVED lines=26> */
[-C--:B-1----:R-:W-:Y:S01]  /*76f0*/  FSEL R9, R4, R181.reuse, P1 ;  /* 0x000000b504097208 */ /* 0x082fe20000800000 */
        /* <DEDUP_REMOVED lines=35> */
[-C--:B------:R-:W-:Y:S01]  /*7930*/  FSEL R9, R4, R181.reuse, P5 ;  /* 0x000000b504097208 */ /* 0x080fe20002800000 */
[----:B------:R-:W-:Y:S01]  /*7940*/  STS [R172+0xc400], R11 ;  /* 0x00c4000bac007388 */ /* 0x000fe20000000800 */
[----:B------:R-:W-:Y:S02]  /*7950*/  FSEL R46, R46, R181, P2 ;  /* 0x000000b52e2e7208 */ /* 0x000fe40001000000 */
[----:B------:R-:W-:Y:S01]  /*7960*/  FSETP.GE.FTZ.AND P1, PT, R134, RZ, PT ;  /* 0x000000ff8600720b */ /* 0x000fe20003f36000 */
[----:B------:R-:W-:Y:S01]  /*7970*/  STS [R164+0xa000], R37 ;  /* 0x00a00025a4007388 */ /* 0x000fe20000000800 */
[----:B------:R-:W-:Y:S01]  /*7980*/  FMUL.FTZ R9, R236, R9 ;  /* 0x00000009ec097220 */ /* 0x000fe20000410000 */
[----:B------:R-:W-:Y:S01]  /*7990*/  FMUL.FTZ R46, R235, R46 ;  /* 0x0000002eeb2e7220 */ /* 0x000fe20000410000 */
[----:B------:R-:W-:Y:S01]  /*79a0*/  F2FP.BF16.F32.PACK_AB R15, R15, R42 ;  /* 0x0000002a0f0f723e */ /* 0x000fe200000010ff */
[----:B------:R-:W-:Y:S01]  /*79b0*/  STS [R164+0xa400], R19 ;  /* 0x00a40013a4007388 */ /* 0x000fe20000000800 */
[----:B------:R-:W-:Y:S02]  /*79c0*/  FSETP.GE.FTZ.AND P3, PT, R250, RZ, PT ;  /* 0x000000fffa00720b */ /* 0x000fe40003f76000 */
[----:B------:R-:W-:Y:S01]  /*79d0*/  FSETP.GE.FTZ.AND P4, PT, R247, RZ, PT ;  /* 0x000000fff700720b */ /* 0x000fe20003f96000 */
[----:B------:R-:W-:Y:S01]  /*79e0*/  STS [R169+0xa000], R48 ;  /* 0x00a00030a9007388 */ /* 0x000fe20000000800 */
[----:B------:R-:W-:Y:S02]  /*79f0*/  F2FP.BF16.F32.PACK_AB R12, R45, R12 ;  /* 0x0000000c2d0c723e */ /* 0x000fe400000010ff */
        /* <DEDUP_REMOVED lines=111> */
[----:B-1----:R-:W-:Y:S05]  /*80f0*/  IMAD.U32 R9, R7, -0x80, RZ ;  /* 0xffffff8007097824 */ /* 0x002fea00078e00ff */
[C---:B------:R-:W-:Y:S04]  /*8100*/  LEA R184, P1, R9.reuse, R184, 0x1 ;  /* 0x000000b809b87211 */ /* 0x040fe800078208ff */
[----:B------:R-:W-:Y:S02]  /*8110*/  LEA.HI.X.SX32 R185, R9, R185, 0x1, P1 ;  /* 0x000000b909b97211 */ /* 0x000fe400008f0eff */
[C---:B------:R-:W-:Y:S03]  /*8120*/  @!P2 LEA R4, P1, R7.reuse, R184, 0x7 ;  /* 0x000000b80704a211 */ /* 0x040fe600078238ff */
        /* <DEDUP_REMOVED lines=11> */
.L_x_885:
        /* <DEDUP_REMOVED lines=306> */
.L_x_887:
        /* <DEDUP_REMOVED lines=19> */
.L_x_888:
[----:B------:R-:W-:Y:S01]  /*9630*/  BAR.SYNC.DEFER_BLOCKING 0x0 ;  /* 0x0000000000007b1d */ /* 0x000fe20000010000 */
[----:B------:R-:W-:Y:S01]  /*9640*/  USHF.R.S32.HI UR7, URZ, 0x1f, UR5 ;  /* 0x0000001f3f077899 */ /* 0x000fe20008011405 */
[--C-:B------:R-:W-:Y:S01]  /*9650*/  SHF.R.S32.HI R21, RZ, 0x1f, R162.reuse ;  /* 0x0000001fff157819 */ /* 0x100fe200000114a2 */
        /* <DEDUP_REMOVED lines=10> */
[----:B------:R-:W-:Y:S01]  /*9700*/  IADD3 R6, P0, R6, UR19, RZ ;  /* 0x0000001306067c10 */ /* 0x000fe2000ff1e0ff */
[----:B------:R-:W-:-:S02]  /*9710*/  IMAD.U32 R22, RZ, RZ, UR16 ;  /* 0x00000010ff167e24 */ /* 0x000fc4000f8e00ff */
[----:B------:R-:W-:Y:S01]  /*9720*/  MOV R4, UR13 ;  /* 0x0000000d00047c02 */ /* 0x000fe20008000f00 */
[----:B------:R-:W-:Y:S02]  /*9730*/  ULDC UR13, c[0x0][0x2d0] ;  /* 0x0000b400000d7ab9 */ /* 0x000fe40000000800 */
[----:B------:R-:W-:Y:S01]  /*9740*/  ISETP.GE.AND P2, PT, R162, UR13, PT ;  /* 0x0000000da2007c0c */ /* 0x000fe2000bf46270 */
[----:B------:R-:W-:Y:S01]  /*9750*/  UIMAD UR13, UR21, UR16, URZ ;  /* 0x00000010150d72a4 */ /* 0x000fe2000f8e023f */
[----:B------:R-:W-:Y:S02]  /*9760*/  IADD3.X R7, R7, UR20, R4, P0, !PT ;  /* 0x0000001407077c10 */ /* 0x000fe400087fe404 */
[----:B------:R-:W-:Y:S01]  /*9770*/  ISETP.GE.OR P1, PT, R0, UR6, P2 ;  /* 0x0000000600007c0c */ /* 0x000fe20009726670 */
[----:B------:R2:W3:Y:S01]  /*9780*/  LDS.128 R12, [R53+0x7000] ;  /* 0x00700000350c7984 */ /* 0x0004e20000000c00 */
[----:B------:R-:W-:Y:S01]  /*9790*/  ISETP.GE.OR P2, PT, R154, UR6, P2 ;  /* 0x000000069a007c0c */ /* 0x000fe20009746670 */
[----:B------:R-:W-:Y:S01]  /*97a0*/  UIMAD UR17, UR57, UR17, UR13 ;  /* 0x00000011391172a4 */ /* 0x000fe2000f8e020d */
[----:B------:R-:W-:Y:S01]  /*97b0*/  IMAD.WIDE.U32 R22, R22, UR57, R6 ;  /* 0x0000003916167c25 */ /* 0x000fe2000f8e0006 */
[----:B------:R2:W4:Y:S01]  /*97c0*/  LDS.128 R8, [R53+0x9000] ;  /* 0x0090000035087984 */ /* 0x0005220000000c00 */
[----:B------:R-:W-:-:S03]  /*97d0*/  SHF.R.S32.HI R0, RZ, 0x1f, R154 ;  /* 0x0000001fff007819 */ /* 0x000fc6000001149a */
[----:B------:R-:W-:-:S06]  /*97e0*/  IADD3 R17, R23, UR17, RZ ;  /* 0x0000001117117c10 */ /* 0x000fcc000fffe0ff */
[----:B------:R-:W-:Y:S05]  /*97f0*/  @P2 BRA `(.L_x_890) ;  /* 0x0000000000282947 */ /* 0x000fea0003800000 */
[----:B------:R-:W1:Y:S01]  /*9800*/  LDS.128 R4, [R53+0x6000] ;  /* 0x0060000035047984 */ /* 0x000e620000000c00 */
        /* <DEDUP_REMOVED lines=9> */
.L_x_890:
[----:B------:R-:W-:Y:S05]  /*98a0*/  BSYNC B0 ;  /* 0x0000000000007941 */ /* 0x000fea0003800000 */
.L_x_889:
[----:B------:R-:W-:Y:S04]  /*98b0*/  BSSY B0, `(.L_x_891) ;  /* 0x000000d000007945 */ /* 0x000fe80003800000 */
[----:B------:R-:W-:Y:S05]  /*98c0*/  @P1 BRA `(.L_x_892) ;  /* 0x00000000002c1947 */ /* 0x000fea0003800000 */
[----:B-1----:R-:W-:Y:S01]  /*98d0*/  IADD3 R5, P0, R154, 0x40, RZ ;  /* 0x000000409a057810 */ /* 0x002fe20007f1e0ff */
[----:B------:R-:W-:Y:S01]  /*98e0*/  ULDC.64 UR16, c[0x0][0x3f0] ;  /* 0x0000fc0000107ab9 */ /* 0x000fe20000000a00 */
[----:B------:R-:W-:Y:S02]  /*98f0*/  MOV R16, R22 ;  /* 0x0000001600107202 */ /* 0x000fe40000000f00 */
[----:B------:R-:W-:-:S03]  /*9900*/  IADD3.X R4, RZ, R0, RZ, P0, !PT ;  /* 0x00000000ff047210 */ /* 0x000fc600007fe4ff */
[----:B------:R-:W-:-:S04]  /*9910*/  IMAD.WIDE.U32 R6, R5, UR8, R16 ;  /* 0x0000000805067c25 */ /* 0x000fc8000f8e0010 */
[----:B------:R-:W-:Y:S01]  /*9920*/  IMAD R4, R4, UR8, RZ ;  /* 0x0000000804047c24 */ /* 0x000fe2000f8e02ff */
[----:B------:R-:W-:-:S03]  /*9930*/  LEA R16, P0, R6, UR16, 0x1 ;  /* 0x0000001006107c11 */ /* 0x000fc6000f8008ff */
[----:B------:R-:W-:-:S05]  /*9940*/  IMAD R4, R5, UR9, R4 ;  /* 0x0000000905047c24 */ /* 0x000fca000f8e0204 */
[----:B------:R-:W-:-:S04]  /*9950*/  IADD3 R4, R7, R4, RZ ;  /* 0x0000000407047210 */ /* 0x000fc80007ffe0ff */
[----:B------:R-:W-:-:S05]  /*9960*/  LEA.HI.X R17, R6, UR17, R4, 0x1, P0 ;  /* 0x0000001106117c11 */ /* 0x000fca00080f0c04 */
[----:B---3--:R1:W-:Y:S02]  /*9970*/  STG.E.128 desc[UR14][R16.64], R12 ;  /* 0x0000000c10007986 */ /* 0x0083e4000c101d0e */
.L_x_892:
[----:B------:R-:W-:Y:S05]  /*9980*/  BSYNC B0 ;  /* 0x0000000000007941 */ /* 0x000fea0003800000 */
.L_x_891:
[----:B-1----:R1:W1:Y:S01]  /*9990*/  LDS.128 R4, [R53+0x8000] ;  /* 0x0080000035047984 */ /* 0x0022620000000c00 */
[----:B---3--:R-:W-:Y:S01]  /*99a0*/  IMAD.U32 R13, RZ, RZ, UR10 ;  /* 0x0000000aff0d7e24 */ /* 0x008fe2000f8e00ff */
        /* <DEDUP_REMOVED lines=24> */
.L_x_894:
[----:B------:R-:W-:Y:S05]  /*9b30*/  BSYNC B0 ;  /* 0x0000000000007941 */ /* 0x000fea0003800000 */
.L_x_893:
[----:B------:R-:W-:Y:S05]  /*9b40*/  @P1 BRA `(.L_x_895) ;  /* 0x0000000800341947 */ /* 0x000fea0003800000 */
[----:B-1-3--:R-:W-:Y:S01]  /*9b50*/  IADD3 R4, P0, R154, 0x40, RZ ;  /* 0x000000409a047810 */ /* 0x00afe20007f1e0ff */
        /* <DEDUP_REMOVED lines=9> */
[----:B----4-:R1:W-:Y:S01]  /*9bf0*/  STG.E.128 desc[UR14][R4.64], R8 ;  /* 0x0000000804007986 */ /* 0x0103e2000c101d0e */
[----:B------:R-:W-:Y:S05]  /*9c00*/  BRA `(.L_x_895) ;  /* 0x0000000800047947 */ /* 0x000fea0003800000 */
.L_x_867:
        /* <DEDUP_REMOVED lines=23> */
.L_x_896:
        /* <DEDUP_REMOVED lines=21> */
.L_x_897:
        /* <DEDUP_REMOVED lines=11> */
[----:B------:R-:W-:Y:S01]  /*9f80*/  IADD3 R6, P0, R6, UR20, RZ ;  /* 0x0000001406067c10 */ /* 0x000fe2000ff1e0ff */
[----:B------:R-:W-:Y:S01]  /*9f90*/  IMAD.U32 R8, RZ, RZ, UR12 ;  /* 0x0000000cff087e24 */ /* 0x000fe2000f8e00ff */
[----:B------:R-:W-:Y:S01]  /*9fa0*/  ISETP.GE.AND P2, PT, R162, UR7, PT ;  /* 0x00000007a2007c0c */ /* 0x000fe2000bf46270 */
[----:B------:R-:W-:Y:S01]  /*9fb0*/  UIMAD UR7, UR17, UR12, URZ ;  /* 0x0000000c110772a4 */ /* 0x000fe2000f8e023f */
[----:B------:R-:W-:-:S02]  /*9fc0*/  IADD3.X R7, R7, UR21, R4, P0, !PT ;  /* 0x0000001507077c10 */ /* 0x000fc400087fe404 */
[----:B------:R-:W-:Y:S01]  /*9fd0*/  ISETP.GE.OR P1, PT, R0, UR6, P2 ;  /* 0x0000000600007c0c */ /* 0x000fe20009726670 */
[----:B------:R-:W-:Y:S01]  /*9fe0*/  UIMAD UR13, UR57, UR13, UR7 ;  /* 0x0000000d390d72a4 */ /* 0x000fe2000f8e0207 */
[----:B------:R-:W-:Y:S01]  /*9ff0*/  ISETP.GE.OR P2, PT, R154, UR6, P2 ;  /* 0x000000069a007c0c */ /* 0x000fe20009746670 */
[----:B------:R-:W-:Y:S01]  /*a000*/  IMAD.WIDE.U32 R8, R8, UR57, R6 ;  /* 0x0000003908087c25 */ /* 0x000fe2000f8e0006 */
[----:B------:R-:W-:-:S04]  /*a010*/  SHF.R.S32.HI R0, RZ, 0x1f, R154 ;  /* 0x0000001fff007819 */ /* 0x000fc8000001149a */
[----:B------:R-:W-:-:S07]  /*a020*/  IADD3 R7, R9, UR13, RZ ;  /* 0x0000000d09077c10 */ /* 0x000fce000fffe0ff */
        /* <DEDUP_REMOVED lines=10> */
.L_x_899:
[----:B------:R-:W-:Y:S05]  /*a0d0*/  BSYNC B0 ;  /* 0x0000000000007941 */ /* 0x000fea0003800000 */
.L_x_898:
[----:B------:R-:W-:Y:S04]  /*a0e0*/  BSSY B0, `(.L_x_900) ;  /* 0x000000d000007945 */ /* 0x000fe80003800000 */
[----:B------:R-:W-:Y:S05]  /*a0f0*/  @P1 BRA `(.L_x_901) ;  /* 0x00000000002c1947 */ /* 0x000fea0003800000 */
[----:B------:R-:W-:Y:S01]  /*a100*/  IADD3 R5, P0, R154, 0x40, RZ ;  /* 0x000000409a057810 */ /* 0x000fe20007f1e0ff */
        /* <DEDUP_REMOVED lines=9> */
[----:B------:R2:W-:Y:S02]  /*a1a0*/  STG.E.128 desc[UR14][R8.64], RZ ;  /* 0x000000ff08007986 */ /* 0x0005e4000c101d0e */
.L_x_901:
[----:B------:R-:W-:Y:S05]  /*a1b0*/  BSYNC B0 ;  /* 0x0000000000007941 */ /* 0x000fea0003800000 */
.L_x_900:
[----:B------:R-:W-:Y:S01]  /*a1c0*/  IMAD.U32 R5, RZ, RZ, UR10 ;  /* 0x0000000aff057e24 */ /* 0x000fe2000f8e00ff */
        /* <DEDUP_REMOVED lines=9> */
[----:B--2---:R-:W-:Y:S02]  /*a260*/  MOV R8, UR6 ;  /* 0x0000000600087c02 */ /* 0x004fe40008000f00 */
[----:B------:R-:W-:Y:S01]  /*a270*/  IADD3.X R7, R5, UR16, R4, P0, !PT ;  /* 0x0000001005077c10 */ /* 0x000fe200087fe404 */
[----:B------:R-:W-:Y:S02]  /*a280*/  UIMAD UR7, UR57, UR7, UR5 ;  /* 0x00000007390772a4 */ /* 0x000fe4000f8e0205 */
        /* <DEDUP_REMOVED lines=12> */
.L_x_903:
[----:B------:R-:W-:Y:S05]  /*a350*/  BSYNC B0 ;  /* 0x0000000000007941 */ /* 0x000fea0003800000 */
.L_x_902:
[----:B------:R-:W-:Y:S05]  /*a360*/  @P1 BRA `(.L_x_895) ;  /* 0x00000000002c1947 */ /* 0x000fea0003800000 */
[----:B------:R-:W-:Y:S01]  /*a370*/  IADD3 R4, P0, R154, 0x40, RZ ;  /* 0x000000409a047810 */ /* 0x000fe20007f1e0ff */
[----:B------:R-:W-:Y:S01]  /*a380*/  ULDC.64 UR6, c[0x0][0x3f8] ;  /* 0x0000fe0000067ab9 */ /* 0x000fe20000000a00 */
[----:B------:R-:W-:Y:S02]  /*a390*/  MOV R9, R5 ;  /* 0x0000000500097202 */ /* 0x000fe40000000f00 */
[----:B--2---:R-:W-:Y:S01]  /*a3a0*/  IADD3.X R7, RZ, R0, RZ, P0, !PT ;  /* 0x00000000ff077210 */ /* 0x004fe200007fe4ff */
[----:B------:R-:W-:-:S04]  /*a3b0*/  IMAD.WIDE.U32 R8, R4, UR10, R8 ;  /* 0x0000000a04087c25 */ /* 0x000fc8000f8e0008 */
[----:B------:R-:W-:-:S04]  /*a3c0*/  IMAD R7, R7, UR10, RZ ;  /* 0x0000000a07077c24 */ /* 0x000fc8000f8e02ff */
[----:B------:R-:W-:Y:S01]  /*a3d0*/  IMAD R7, R4, UR11, R7 ;  /* 0x0000000b04077c24 */ /* 0x000fe2000f8e0207 */
[----:B------:R-:W-:-:S04]  /*a3e0*/  LEA R4, P0, R8, UR6, 0x1 ;  /* 0x0000000608047c11 */ /* 0x000fc8000f8008ff */
[----:B------:R-:W-:-:S04]  /*a3f0*/  IADD3 R7, R7, R9, RZ ;  /* 0x0000000907077210 */ /* 0x000fc80007ffe0ff */
[----:B------:R-:W-:-:S05]  /*a400*/  LEA.HI.X R5, R8, UR7, R7, 0x1, P0 ;  /* 0x0000000708057c11 */ /* 0x000fca00080f0c07 */
[----:B------:R3:W-:Y:S02]  /*a410*/  STG.E.128 desc[UR14][R4.64], RZ ;  /* 0x000000ff04007986 */ /* 0x0007e4000c101d0e */
.L_x_895:
[----:B------:R-:W-:Y:S05]  /*a420*/  BSYNC B1 ;  /* 0x0000000000017941 */ /* 0x000fea0003800000 */
.L_x_862:
        /* <DEDUP_REMOVED lines=11> */
.L_x_904:
[----:B------:R-:W-:Y:S05]  /*a4e0*/  EXIT ;  /* 0x000000000000794d */ /* 0x000fea0003800000 */
.L_x_906:
        /* <DEDUP_REMOVED lines=9> */
.L_x_1355:


//--------------------- .text._ZN5flash44flash_bwd_dq_dk_dv_loop_seqk_parallel_kernelI23Flash_bwd_kernel_traitsILi32ELi128ELi128ELi8ELi4ELi4ELi4ELb0ELb0EN7cutlass10bfloat16_tE19Flash_kernel_traitsILi32ELi128ELi128ELi8ES3_EELb0ELb0ELb0ELb0ELb0ELb0ELb1EEEvNS_16Flash_bwd_paramsE --------------------------
	.section	.text._ZN5flash44flash_bwd_dq_dk_dv_loop_seqk_parallel_kernelI23Flash_bwd_kernel_traitsILi32ELi128ELi128ELi8ELi4ELi4ELi4ELb0ELb0EN7cutlass10bfloat16_tE19Flash_kernel_traitsILi32ELi128ELi128ELi8ES3_EELb0ELb0ELb0ELb0ELb0ELb0ELb1EEEvNS_16Flash_bwd_paramsE,"ax",@progbits
	.align	128
        .global         _ZN5flash44flash_bwd_dq_dk_dv_loop_seqk_parallel_kernelI23Flash_bwd_kernel_traitsILi32ELi128ELi128ELi8ELi4ELi4ELi4ELb0ELb0EN7cutlass10bfloat16_tE19Flash_kernel_traitsILi32ELi128ELi128ELi8ES3_EELb0ELb0ELb0ELb0ELb0ELb0ELb1EEEvNS_16Flash_bwd_paramsE
        .type           _ZN5flash44flash_bwd_dq_dk_dv_loop_seqk_parallel_kernelI23Flash_bwd_kernel_traitsILi32ELi128ELi128ELi8ELi4ELi4ELi4ELb0ELb0EN7cutlass10bfloat16_tE19Flash_kernel_traitsILi32ELi128ELi128ELi8ES3_EELb0ELb0ELb0ELb0ELb0ELb0ELb1EEEvNS_16Flash_bwd_paramsE,@function
        .size           _ZN5flash44flash_bwd_dq_dk_dv_loop_seqk_parallel_kernelI23Flash_bwd_kernel_traitsILi32ELi128ELi128ELi8ELi4ELi4ELi4ELb0ELb0EN7cutlass10bfloat16_tE19Flash_kernel_traitsILi32ELi128ELi128ELi8ES3_EELb0ELb0ELb0ELb0ELb0ELb0ELb1EEEvNS_16Flash_bwd_paramsE,(.L_x_1356 - _ZN5flash44flash_bwd_dq_dk_dv_loop_seqk_parallel_kernelI23Flash_bwd_kernel_traitsILi32ELi128ELi128ELi8ELi4ELi4ELi4ELb0ELb0EN7cutlass10bfloat16_tE19Flash_kernel_traitsILi32ELi128ELi128ELi8ES3_EELb0ELb0ELb0ELb0ELb0ELb0ELb1EEEvNS_16Flash_bwd_paramsE)
        .other          _ZN5flash44flash_bwd_dq_dk_dv_loop_seqk_parallel_kernelI23Flash_bwd_kernel_traitsILi32ELi128ELi128ELi8ELi4ELi4ELi4ELb0ELb0EN7cutlass10bfloat16_tE19Flash_kernel_traitsILi32ELi128ELi128ELi8ES3_EELb0ELb0ELb0ELb0ELb0ELb0ELb1EEEvNS_16Flash_bwd_paramsE,@"STO_CUDA_ENTRY STV_DEFAULT"
_ZN5flash44flash_bwd_dq_dk_dv_loop_seqk_parallel_kernelI23Flash_bwd_kernel_traitsILi32ELi128ELi128ELi8ELi4ELi4ELi4ELb0ELb0EN7cutlass10bfloat16_tE19Flash_kernel_traitsILi32ELi128ELi128ELi8ES3_EELb0ELb0ELb0ELb0ELb0ELb0ELb1EEEvNS_16Flash_bwd_paramsE:
.text._ZN5flash44flash_bwd_dq_dk_dv_loop_seqk_parallel_kernelI23Flash_bwd_kernel_traitsILi32ELi128ELi128ELi8ELi4ELi4ELi4ELb0ELb0EN7cutlass10bfloat16_tE19Flash_kernel_traitsILi32ELi128ELi128ELi8ES3_EELb0ELb0ELb0ELb0ELb0ELb0ELb1EEEvNS_16Flash_bwd_paramsE:
        /* <DEDUP_REMOVED lines=12> */
[----:B------:R-:W2:Y:S01]  /*00c0*/  S2UR UR55, SR_CTAID.Z ;  /* 0x00000000003779c3 */ /* 0x000ea20000002700 */
[----:B------:R-:W-:Y:S01]  /*00d0*/  UMOV UR5, 0x400 ;  /* 0x0000040000057882 */ /* 0x000fe20000000000 */
[----:B------:R-:W-:Y:S01]  /*00e0*/  IMAD.MOV.U32 R213, RZ, RZ, -0x10 ;  /* 0xfffffff0ffd57424 */ /* 0x000fe200078e00ff */
[----:B------:R-:W-:Y:S01]  /*00f0*/  ULDC.64 UR10, c[0x0][0x208] ;  /* 0x00008200000a7ab9 */ /* 0x000fe20000000a00 */
[----:B------:R-:W-:Y:S01]  /*0100*/  IMAD.MOV.U32 R123, RZ, RZ, 0x20 ;  /* 0x00000020ff7b7424 */ /* 0x000fe200078e00ff */
[----:B------:R-:W-:Y:S01]  /*0110*/  UMOV UR59, 0xffffe000 ;  /* 0xffffe000003b7882 */ /* 0x000fe20000000000 */
[----:B------:R-:W-:Y:S02]  /*0120*/  IMAD.MOV.U32 R120, RZ, RZ, 0x40 ;  /* 0x00000040ff787424 */ /* 0x000fe400078e00ff */
[----:B------:R-:W3:Y:S08]  /*0130*/  S2UR UR4, SR_CgaCtaId ;  /* 0x00000000000479c3 */ /* 0x000ef00000008800 */
[----:B------:R-:W4:Y:S01]  /*0140*/  S2UR UR45, SR_CTAID.Y ;  /* 0x00000000002d79c3 */ /* 0x000f220000002600 */
[----:B--2---:R-:W-:Y:S01]  /*0150*/  USHF.R.S32.HI UR6, URZ, 0x1f, UR55 ;  /* 0x0000001f3f067899 */ /* 0x004fe20008011437 */
[----:B-1----:R-:W-:Y:S01]  /*0160*/  SHF.R.S32.HI R10, RZ, 0x1f, R20 ;  /* 0x0000001fff0a7819 */ /* 0x002fe20000011414 */
[----:B---3--:R-:W-:-:S03]  /*0170*/  ULEA UR4, UR4, UR5, 0x18 ;  /* 0x0000000504047291 */ /* 0x008fc6000f8ec03f */
        /* <DEDUP_REMOVED lines=115> */
[----:B------:R-:W-:Y:S01]  /*08b0*/  @P4 VIADD R212, R217, 0xffffffc0 ;  /* 0xffffffc0d9d44836 */ /* 0x000fe20000000000 */
        /* <DEDUP_REMOVED lines=18> */
[----:B------:R-:W-:Y:S01]  /*09e0*/  IMAD.IADD R8, R8, 0x1, R12 ;  /* 0x0000000108087824 */ /* 0x000fe200078e020c */
[----:B------:R-:W-:Y:S01]  /*09f0*/  SEL R120, R120, 0xffffffc0, !P2 ;  /* 0xffffffc078787807 */ /* 0x000fe20005000000 */
[----:B------:R-:W-:Y:S01]  /*0a00*/  IMAD R129, R129, 0x200, R0 ;  /* 0x0000020081817824 */ /* 0x000fe200078e0200 */
        /* <DEDUP_REMOVED lines=34> */
.L_x_951:
        /* <DEDUP_REMOVED lines=67> */
.L_x_907:
        /* <DEDUP_REMOVED lines=101> */
[----:B------:R-:W-:Y:S01]  /*16b0*/  UIMAD UR50, UR55, UR61, URZ ;  /* 0x0000003d373272a4 */ /* 0x000fe2000f8e023f */
[----:B------:R-:W-:Y:S01]  /*16c0*/  PLOP3.LUT P0, PT, PT, PT, UP3, 0x80, 0x0 ;  /* 0x000000000000781c */ /* 0x000fe20003f0f038 */
[----:B------:R-:W-:-:S02]  /*16d0*/  @UP0 UIMAD UR13, UR24, UR21, URZ ;  /* 0x00000015180d02a4 */ /* 0x000fc4000f8e023f */
[----:B------:R-:W-:Y:S01]  /*16e0*/  @UP0 UIMAD UR12, UR27, UR23, URZ ;  /* 0x000000171b0c02a4 */ /* 0x000fe2000f8e023f */
[----:B------:R-:W-:Y:S01]  /*16f0*/  IMAD.MOV.U32 R12, RZ, RZ, R0 ;  /* 0x000000ffff0c7224 */ /* 0x000fe200078e0000 */
[----:B------:R-:W-:Y:S02]  /*1700*/  USEL UR52, UR48, URZ, UP4 ;  /* 0x0000003f30347287 */ /* 0x000fe4000a000000 */
[----:B------:R-:W-:Y:S02]  /*1710*/  USHF.R.S32.HI UR44, URZ, 0x1f, UR25 ;  /* 0x0000001f3f2c7899 */ /* 0x000fe40008011419 */
[----:B------:R-:W-:Y:S01]  /*1720*/  @!UP1 UIADD3 UR46, UR37, UR31, URZ ;  /* 0x0000001f252e9290 */ /* 0x000fe2000fffe03f */
[----:B------:R-:W-:Y:S01]  /*1730*/  @!P2 IADD3 R12, -R12, RZ, RZ ;  /* 0x000000ff0c0ca210 */ /* 0x000fe20007ffe1ff */
[----:B------:R-:W-:Y:S01]  /*1740*/  USHF.R.S32.HI UR53, URZ, 0x1f, UR50 ;  /* 0x0000001f3f357899 */ /* 0x000fe20008011432 */
[----:B------:R-:W-:Y:S01]  /*1750*/  @!P3 LOP3.LUT R12, RZ, R7, RZ, 0x33, !PT ;  /* 0x00000007ff0cb212 */ /* 0x000fe200078e33ff */
        /* <DEDUP_REMOVED lines=19> */
.L_x_909:
        /* <DEDUP_REMOVED lines=13> */
.L_x_910:
        /* <DEDUP_REMOVED lines=11> */
.L_x_911:
[----:B------:R-:W-:-:S04]  /*1a10*/  UIMAD UR7, UR45, UR60, UR55 ;  /* 0x0000003c2d0772a4 */ /* 0x000fc8000f8e0237 */
[----:B------:R-:W-:-:S12]  /*1a20*/  UIMAD UR7, UR7, UR58, URZ ;  /* 0x0000003a070772a4 */ /* 0x000fd8000f8e023f */
.L_x_912:
[----:B------:R-:W2:Y:S01]  /*1a30*/  LDL.64 R4, [R1+0x10] ;  /* 0x0000100001047983 */ /* 0x000ea20000100a00 */
[----:B------:R-:W1:Y:S01]  /*1a40*/  LDC.64 R14, c[0x0][0x420] ;  /* 0x00010800ff0e7b82 */ /* 0x000e620000000a00 */
[----:B------:R-:W-:Y:S02]  /*1a50*/  ULDC.64 UR8, c[0x0][0x428] ;  /* 0x00010a0000087ab9 */ /* 0x000fe40000000a00 */
[----:B------:R3:W2:Y:S01]  /*1a60*/  LDL.64 R24, [R1+0x10] ;  /* 0x0000100001187983 */ /* 0x0006a20000100a00 */
[----:B------:R-:W-:Y:S01]  /*1a70*/  USHF.R.S32.HI UR15, URZ, 0x1f, UR55 ;  /* 0x0000001f3f0f7899 */ /* 0x000fe20008011437 */
[----:B------:R-:W-:Y:S01]  /*1a80*/  BSSY B1, `(.L_x_908) ;  /* 0x000088a000017945 */ /* 0x000fe20003800000 */
[----:B------:R-:W-:Y:S01]  /*1a90*/  UIADD3 UR14, UR16, UR17, URZ ;  /* 0x00000011100e7290 */ /* 0x000fe2000fffe03f */
[----:B------:R-:W4:Y:S01]  /*1aa0*/  S2R R7, SR_TID.X ;  /* 0x0000000000077919 */ /* 0x000f220000002100 */
[----:B------:R-:W-:Y:S02]  /*1ab0*/  UIMAD UR17, UR61, UR60, URZ ;  /* 0x0000003c3d1172a4 */ /* 0x000fe4000f8e023f */
[----:B------:R-:W-:-:S02]  /*1ac0*/  UIADD3 UR39, UR16, UR7, URZ ;  /* 0x0000000710277290 */ /* 0x000fc4000fffe03f */
[----:B------:R-:W-:Y:S02]  /*1ad0*/  ULEA.HI.SX32 UR13, UR19, 0xffffffff, 0x19 ;  /* 0xffffffff130d7891 */ /* 0x000fe4000f8fca3f */
[----:B------:R-:W-:Y:S01]  /*1ae0*/  UISETP.GE.AND UP2, UPT, UR38, 0x1, UPT ;  /* 0x000000012600788c */ /* 0x000fe2000bf46270 */
[----:B------:R-:W-:Y:S01]  /*1af0*/  ULDC.64 UR36, c[0x0][0x210] ;  /* 0x0000840000247ab9 */ /* 0x000fe20000000a00 */
[----:B------:R-:W-:Y:S01]  /*1b00*/  ULDC.64 UR30, c[0x0][0x400] ;  /* 0x00010000001e7ab9 */ /* 0x000fe20000000a00 */
[----:B------:R-:W-:Y:S01]  /*1b10*/  ULDC.64 UR42, c[0x0][0x2b0] ;  /* 0x0000ac00002a7ab9 */ /* 0x000fe20000000a00 */
[----:B------:R-:W-:Y:S01]  /*1b20*/  ULDC.64 UR60, c[0x0][0x478] ;  /* 0x00011e00003c7ab9 */ /* 0x000fe20000000a00 */
        /* <DEDUP_REMOVED lines=25> */
[----:B------:R-:W-:Y:S01]  /*1cc0*/  SHF.R.S32.HI R0, RZ, 0x5, R6 ;  /* 0x00000005ff007819 */ /* 0x000fe20000011406 */
[----:B------:R-:W-:Y:S01]  /*1cd0*/  UIADD3.X UR7, UR48, UR7, UR53, UP1, UP0 ;  /* 0x0000000730077290 */ /* 0x000fe20008fe0435 */
[----:B------:R-:W-:Y:S01]  /*1ce0*/  IADD3.X R6, R22, UR18, RZ, P0, !PT ;  /* 0x0000001216067c10 */ /* 0x000fe200087fe4ff */
[----:B------:R-:W-:Y:S01]  /*1cf0*/  VIADD R5, R5, UR5 ;  /* 0x0000000505057c36 */ /* 0x000fe20008000000 */
[----:B------:R-:W-:Y:S01]  /*1d00*/  ULDC.64 UR18, c[0x0][0x3e0] ;  /* 0x0000f80000127ab9 */ /* 0x000fe20000000a00 */
[----:B------:R-:W-:Y:S01]  /*1d10*/  IMAD R13, R0, UR17, R13 ;  /* 0x00000011000d7c24 */ /* 0x000fe2000f8e020d */
[----:B------:R-:W-:Y:S01]  /*1d20*/  UIMAD UR5, UR15, UR8, URZ ;  /* 0x000000080f0572a4 */ /* 0x000fe2000f8e023f */
[----:B------:R-:W-:Y:S01]  /*1d30*/  IMAD R6, R6, UR28, RZ ;  /* 0x0000001c06067c24 */ /* 0x000fe2000f8e02ff */
[----:B------:R-:W-:Y:S01]  /*1d40*/  UIMAD.WIDE UR14, UR14, 0x4, UR42 ;  /* 0x000000040e0e78a5 */ /* 0x000fe2000f8e022a */
[----:B------:R-:W-:Y:S01]  /*1d50*/  IMAD R0, R22, R14, RZ ;  /* 0x0000000e16007224 */ /* 0x000fe200078e02ff */
[----:B------:R-:W-:Y:S01]  /*1d60*/  UIMAD UR9, UR55, UR9, UR5 ;  /* 0x00000009370972a4 */ /* 0x000fe2000f8e0205 */
[C---:B------:R-:W-:Y:S01]  /*1d70*/  IMAD R10, R8.reuse, UR29, R6 ;  /* 0x0000001d080a7c24 */ /* 0x040fe2000f8e0206 */
[----:B------:R-:W-:Y:S01]  /*1d80*/  UIADD3 UR5, UP1, UP0, UR51, UR12, UR54 ;  /* 0x0000000c33057290 */ /* 0x000fe2000f83e036 */
[----:B------:R-:W-:-:S03]  /*1d90*/  IMAD.WIDE.U32 R8, R8, UR28, R24 ;  /* 0x0000001c08087c25 */ /* 0x000fc6000f8e0018 */
[----:B------:R-:W-:Y:S01]  /*1da0*/  UIADD3.X UR7, UR52, UR7, UR47, UP1, UP0 ;  /* 0x0000000734077290 */ /* 0x000fe20008fe042f */
[C---:B------:R-:W-:Y:S01]  /*1db0*/  IMAD R0, R3.reuse, R15, R0 ;  /* 0x0000000f03007224 */ /* 0x040fe200078e0200 */
[----:B------:R-:W-:Y:S01]  /*1dc0*/  IADD3 R8, P0, R8, UR57, RZ ;  /* 0x0000003908087c10 */ /* 0x000fe2000ff1e0ff */
[----:B------:R-:W-:-:S03]  /*1dd0*/  IMAD.WIDE.U32 R6, R3, R14, R4 ;  /* 0x0000000e03067225 */ /* 0x000fc600078e0004 */
[----:B------:R-:W-:Y:S01]  /*1de0*/  IADD3.X R9, R9, UR49, R10, P0, !PT ;  /* 0x0000003109097c10 */ /* 0x000fe200087fe40a */
[----:B------:R-:W-:Y:S01]  /*1df0*/  IMAD.IADD R0, R7, 0x1, R0 ;  /* 0x0000000107007824 */ /* 0x000fe200078e0200 */
[----:B------:R-:W-:Y:S01]  /*1e00*/  LEA R10, P0, R6, UR18, 0x1 ;  /* 0x00000012060a7c11 */ /* 0x000fe2000f8008ff */
[----:B------:R-:W-:-:S03]  /*1e10*/  IMAD.U32 R4, RZ, RZ, UR8 ;  /* 0x00000008ff047e24 */ /* 0x000fc6000f8e00ff */
        /* <DEDUP_REMOVED lines=13> */
[----:B------:R-:W-:Y:S01]  /*1ef0*/  PLOP3.LUT P1, PT, PT, PT, UP4, 0x80, 0x0 ;  /* 0x000000000000781c */ /* 0x000fe20003f2f048 */
[----:B------:R-:W-:Y:S01]  /*1f00*/  UMOV UR8, UR13 ;  /* 0x0000000d00087c82 */ /* 0x000fe20008000000 */
[C---:B------:R-:W-:Y:S01]  /*1f10*/  VIADD R21, R3.reuse, 0x40 ;  /* 0x0000004003157836 */ /* 0x040fe20000000000 */
[----:B------:R-:W-:Y:S01]  /*1f20*/  UIMAD UR5, UR8, -0x80, UR38 ;  /* 0xffffff80080578a4 */ /* 0x000fe2000f8e0226 */
[----:B------:R-:W-:Y:S01]  /*1f30*/  BSSY B0, `(.L_x_914) ;  /* 0x0000022000007945 */ /* 0x000fe20003800000 */
[----:B------:R-:W-:Y:S01]  /*1f40*/  ULEA.HI UR7, UR8, UR8, URZ, 0x1 ;  /* 0x0000000808077291 */ /* 0x000fe2000f8f083f */
[----:B------:R-:W-:Y:S01]  /*1f50*/  IMAD.MOV.U32 R234, RZ, RZ, R6 ;  /* 0x000000ffffea7224 */ /* 0x000fe200078e0006 */
[----:B------:R-:W-:Y:S01]  /*1f60*/  UMOV UR13, UR14 ;  /* 0x0000000e000d7c82 */ /* 0x000fe20008000000 */
[----:B------:R-:W-:Y:S01]  /*1f70*/  UMOV UR12, UR15 ;  /* 0x0000000f000c7c82 */ /* 0x000fe20008000000 */
[----:B------:R-:W-:Y:S01]  /*1f80*/  ISETP.GE.AND P3, PT, R3, UR5, PT ;  /* 0x0000000503007c0c */ /* 0x000fe2000bf66270 */
[----:B------:R-:W-:Y:S01]  /*1f90*/  ULOP3.LUT UR7, UR7, 0xfffffffe, URZ, 0xc0, !UPT ;  /* 0xfffffffe07077892 */ /* 0x000fe2000f8ec03f */
[----:B------:R-:W-:Y:S01]  /*1fa0*/  IMAD.MOV.U32 R235, RZ, RZ, R7 ;  /* 0x000000ffffeb7224 */ /* 0x000fe200078e0007 */
[----:B------:R-:W-:Y:S01]  /*1fb0*/  UMOV UR15, UR18 ;  /* 0x00000012000f7c82 */ /* 0x000fe20008000000 */
[----:B------:R-:W-:Y:S01]  /*1fc0*/  UMOV UR14, UR19 ;  /* 0x00000013000e7c82 */ /* 0x000fe20008000000 */
[----:B------:R-:W-:Y:S01]  /*1fd0*/  UIADD3 UR7, UR8, -UR7, URZ ;  /* 0x8000000708077290 */ /* 0x000fe2000fffe03f */
[----:B------:R-:W-:Y:S01]  /*1fe0*/  IMAD.MOV.U32 R232, RZ, RZ, R10 ;  /* 0x000000ffffe87224 */ /* 0x000fe200078e000a */
[----:B------:R-:W-:Y:S01]  /*1ff0*/  @P1 BAR.SYNC.DEFER_BLOCKING 0x0 ;  /* 0x0000000000001b1d */ /* 0x000fe20000010000 */
[----:B------:R-:W-:Y:S01]  /*2000*/  IMAD.MOV.U32 R233, RZ, RZ, R11 ;  /* 0x000000ffffe97224 */ /* 0x000fe200078e000b */
[----:B------:R-:W-:Y:S01]  /*2010*/  UISETP.NE.AND UP0, UPT, UR7, 0x1, UPT ;  /* 0x000000010700788c */ /* 0x000fe2000bf05270 */
[----:B------:R-:W-:-:S05]  /*2020*/  ISETP.GE.AND P2, PT, R21, UR5, PT ;  /* 0x0000000515007c0c */ /* 0x000fca000bf46270 */
        /* <DEDUP_REMOVED lines=18> */
.L_x_915:
[----:B------:R-:W-:Y:S05]  /*2150*/  BSYNC B0 ;  /* 0x0000000000007941 */ /* 0x000fea0003800000 */
.L_x_914:
[----:B------:R4:W-:Y:S01]  /*2160*/  @P2 STS.128 [R0+0x5000], RZ ;  /* 0x005000ff00002388 */ /* 0x0009e20000000c00 */
[----:B------:R-:W-:Y:S01]  /*2170*/  BSSY B0, `(.L_x_916) ;  /* 0x000000d000007945 */ /* 0x000fe20003800000 */
[----:B------:R-:W-:-:S03]  /*2180*/  LEA R147, R4, UR4, 0x1 ;  /* 0x0000000404937c11 */ /* 0x000fc6000f8e08ff */
        /* <DEDUP_REMOVED lines=11> */
.L_x_917:
[----:B------:R-:W-:Y:S05]  /*2240*/  BSYNC B0 ;  /* 0x0000000000007941 */ /* 0x000fea0003800000 */
.L_x_916:
        /* <DEDUP_REMOVED lines=18> */
.L_x_919:
[----:B------:R-:W-:Y:S05]  /*2370*/  BSYNC B0 ;  /* 0x0000000000007941 */ /* 0x000fea0003800000 */
.L_x_918:
        /* <DEDUP_REMOVED lines=21> */
.L_x_921:
[----:B------:R-:W-:Y:S05]  /*24d0*/  BSYNC B0 ;  /* 0x0000000000007941 */ /* 0x000fea0003800000 */
.L_x_920:
[----:B------:R-:W1:Y:S01]  /*24e0*/  LDL R23, [R1+0x40] ;  /* 0x0000400001177983 */ /* 0x000e620000100800 */
[----:B------:R-:W-:Y:S01]  /*24f0*/  UIMAD UR7, UR44, UR20, URZ ;  /* 0x000000142c0772a4 */ /* 0x000fe2000f8e023f */
[----:B------:R-:W-:Y:S01]  /*2500*/  IMAD.WIDE.U32 R6, R6, UR25, R24 ;  /* 0x0000001906067c25 */ /* 0x000fe2000f8e0018 */
[----:B------:R-:W-:Y:S01]  /*2510*/  ULDC.64 UR18, c[0x0][0x260] ;  /* 0x0000980000127ab9 */ /* 0x000fe20000000a00 */
[----:B------:R-:W-:Y:S01]  /*2520*/  BSSY B0, `(.L_x_922) ;  /* 0x0000032000007945 */ /* 0x000fe20003800000 */
[----:B------:R-:W-:Y:S01]  /*2530*/  UIMAD UR9, UR25, UR21, UR7 ;  /* 0x00000015190972a4 */ /* 0x000fe2000f8e0207 */
[----:B------:R-:W-:Y:S01]  /*2540*/  IMAD R13, R16, UR18, RZ ;  /* 0x00000012100d7c24 */ /* 0x000fe2000f8e02ff */
[----:B------:R-:W-:Y:S01]  /*2550*/  UIMAD UR7, UR34, -0x80, UR6 ;  /* 0xffffff80220778a4 */ /* 0x000fe2000f8e0206 */
[----:B------:R-:W-:Y:S02]  /*2560*/  IADD3 R6, P1, R6, UR24, RZ ;  /* 0x0000001806067c10 */ /* 0x000fe4000ff3e0ff */
[----:B------:R-:W-:-:S02]  /*2570*/  IMAD R13, R12, UR19, R13 ;  /* 0x000000130c0d7c24 */ /* 0x000fc4000f8e020d */
[----:B------:R-:W-:Y:S01]  /*2580*/  IMAD.U32 R9, RZ, RZ, UR9 ;  /* 0x00000009ff097e24 */ /* 0x000fe2000f8e00ff */
[----:B------:R-:W-:-:S04]  /*2590*/  ISETP.GE.AND P3, PT, R3, UR7, PT ;  /* 0x0000000703007c0c */ /* 0x000fc8000bf66270 */
[----:B------:R-:W-:-:S03]  /*25a0*/  IADD3.X R7, R7, UR26, R9, P1, !PT ;  /* 0x0000001a07077c10 */ /* 0x000fc60008ffe409 */
[----:B------:R-:W-:-:S06]  /*25b0*/  IMAD.WIDE.U32 R6, R12, UR18, R6 ;  /* 0x000000120c067c25 */ /* 0x000fcc000f8e0006 */
[----:B------:R1:W-:Y:S01]  /*25c0*/  @P3 STS [R0+0x6000], RZ ;  /* 0x006000ff00003388 */ /* 0x0003e20000000800 */
[----:B------:R-:W-:-:S03]  /*25d0*/  IMAD.IADD R13, R7, 0x1, R13 ;  /* 0x00000001070d7824 */ /* 0x000fc600078e020d */
[----:B------:R1:W-:Y:S04]  /*25e0*/  @P3 STS [R0+0x6004], RZ ;  /* 0x006004ff00003388 */ /* 0x0003e80000000800 */
[----:B------:R1:W-:Y:S02]  /*25f0*/  @P3 STS.64 [R0+0x6008], RZ ;  /* 0x006008ff00003388 */ /* 0x0003e40000000a00 */
[C---:B-1----:R-:W-:Y:S01]  /*2600*/  VIADD R4, R23.reuse, 0x48 ;  /* 0x0000004817047836 */ /* 0x042fe20000000000 */
[----:B------:R-:W-:Y:S01]  /*2610*/  SHF.R.S32.HI R18, RZ, 0x1f, R23 ;  /* 0x0000001fff127819 */ /* 0x000fe20000011417 */
[C---:B------:R-:W-:Y:S02]  /*2620*/  VIADD R8, R23.reuse, 0x8 ;  /* 0x0000000817087836 */ /* 0x040fe40000000000 */
[----:B------:R-:W-:Y:S01]  /*2630*/  VIADD R5, R23, 0x40 ;  /* 0x0000004017057836 */ /* 0x000fe20000000000 */
[----:B------:R-:W-:-:S02]  /*2640*/  ISETP.GE.AND P4, PT, R4, UR5, PT ;  /* 0x0000000504007c0c */ /* 0x000fc4000bf86270 */
[----:B------:R-:W-:Y:S01]  /*2650*/  ISETP.GE.AND P6, PT, R8, UR5, PT ;  /* 0x0000000508007c0c */ /* 0x000fe2000bfc6270 */
[----:B------:R-:W-:Y:S01]  /*2660*/  IMAD.SHL.U32 R8, R23, 0x4, RZ ;  /* 0x0000000417087824 */ /* 0x000fe200078e00ff */
[----:B------:R-:W-:Y:S02]  /*2670*/  ISETP.GE.AND P5, PT, R5, UR5, PT ;  /* 0x0000000505007c0c */ /* 0x000fe4000bfa6270 */
[----:B------:R-:W-:-:S07]  /*2680*/  SHF.R.S32.HI R5, RZ, 0x1f, R4 ;  /* 0x0000001fff057819 */ /* 0x000fce0000011404 */
[----:B------:R-:W-:-:S04]  /*2690*/  @!P4 LEA R14, P1, R4, UR13, 0x2 ;  /* 0x0000000d040ecc11 */ /* 0x000fc8000f8210ff */
[----:B------:R-:W-:Y:S02]  /*26a0*/  @!P4 LEA.HI.X R15, R4, UR12, R5, 0x2, P1 ;  /* 0x0000000c040fcc11 */ /* 0x000fe400088f1405 */
[----:B------:R-:W-:Y:S02]  /*26b0*/  IADD3 R4, P1, R8, UR13, RZ ;  /* 0x0000000d08047c10 */ /* 0x000fe4000ff3e0ff */
[----:B------:R-:W-:-:S04]  /*26c0*/  SHF.L.U64.HI R5, R23, 0x2, R18 ;  /* 0x0000000217057819 */ /* 0x000fc80000010212 */
[----:B------:R-:W-:Y:S02]  /*26d0*/  IADD3.X R5, R5, UR12, RZ, P1, !PT ;  /* 0x0000000c05057c10 */ /* 0x000fe40008ffe4ff */
[----:B------:R-:W-:-:S04]  /*26e0*/  ISETP.GE.AND P1, PT, R23, UR5, PT ;  /* 0x0000000517007c0c */ /* 0x000fc8000bf26270 */
[----:B------:R-:W-:Y:S01]  /*26f0*/  P2R R17, PR, RZ, 0x2 ;  /* 0x00000002ff117803 */ /* 0x000fe20000000000 */
[----:B------:R-:W-:Y:S08]  /*2700*/  @P3 BRA `(.L_x_923) ;  /* 0x00000000004c3947 */ /* 0x000ff00003800000 */
        /* <DEDUP_REMOVED lines=19> */
.L_x_923:
[----:B------:R-:W-:Y:S05]  /*2840*/  BSYNC B0 ;  /* 0x0000000000007941 */ /* 0x000fea0003800000 */
.L_x_922:
        /* <DEDUP_REMOVED lines=12> */
[----:B-1----:R-:W-:Y:S02]  /*2910*/  IMAD R10, R8, UR20, RZ ;  /* 0x00000014080a7c24 */ /* 0x002fe4000f8e02ff */
        /* <DEDUP_REMOVED lines=10> */
.L_x_925:
[----:B------:R-:W-:Y:S05]  /*29c0*/  BSYNC B0 ;  /* 0x0000000000007941 */ /* 0x000fea0003800000 */
.L_x_924:
[----:B------:R-:W-:Y:S01]  /*29d0*/  UIMAD UR5, UR44, UR22, URZ ;  /* 0x000000162c0572a4 */ /* 0x000fe2000f8e023f */
[----:B-1----:R-:W-:Y:S01]  /*29e0*/  MOV R6, UR22 ;  /* 0x0000001600067c02 */ /* 0x002fe20008000f00 */
[----:B------:R1:W-:Y:S01]  /*29f0*/  @P3 STS [R0+0x8000], RZ ;  /* 0x008000ff00003388 */ /* 0x0003e20000000800 */
[----:B------:R-:W-:Y:S01]  /*2a00*/  ULDC.64 UR18, c[0x0][0x268] ;  /* 0x00009a0000127ab9 */ /* 0x000fe20000000a00 */
[----:B------:R-:W-:Y:S01]  /*2a10*/  UIMAD UR5, UR25, UR23, UR5 ;  /* 0x00000017190572a4 */ /* 0x000fe2000f8e0205 */
[----:B------:R-:W-:Y:S01]  /*2a20*/  BSSY B0, `(.L_x_926) ;  /* 0x000001f000007945 */ /* 0x000fe20003800000 */
[----:B------:R1:W-:Y:S01]  /*2a30*/  @P3 STS [R0+0x8004], RZ ;  /* 0x008004ff00003388 */ /* 0x0003e20000000800 */
[----:B------:R-:W-:-:S03]  /*2a40*/  IMAD.WIDE.U32 R6, R6, UR25, R24 ;  /* 0x0000001906067c25 */ /* 0x000fc6000f8e0018 */
[----:B------:R1:W-:Y:S01]  /*2a50*/  @P3 STS.64 [R0+0x8008], RZ ;  /* 0x008008ff00003388 */ /* 0x0003e20000000a00 */
[----:B------:R-:W-:Y:S02]  /*2a60*/  MOV R8, UR5 ;  /* 0x0000000500087c02 */ /* 0x000fe40008000f00 */
[----:B------:R-:W-:-:S04]  /*2a70*/  IADD3 R6, P1, R6, UR27, RZ ;  /* 0x0000001b06067c10 */ /* 0x000fc8000ff3e0ff */
[----:B------:R-:W-:Y:S01]  /*2a80*/  IADD3.X R7, R7, UR33, R8, P1, !PT ;  /* 0x0000002107077c10 */ /* 0x000fe20008ffe408 */
[----:B------:R-:W-:-:S04]  /*2a90*/  IMAD R8, R16, UR18, RZ ;  /* 0x0000001210087c24 */ /* 0x000fc8000f8e02ff */
[C---:B------:R-:W-:Y:S02]  /*2aa0*/  IMAD R8, R12.reuse, UR19, R8 ;  /* 0x000000130c087c24 */ /* 0x040fe4000f8e0208 */
        /* <DEDUP_REMOVED lines=22> */
.L_x_927:
[----:B------:R-:W-:Y:S05]  /*2c10*/  BSYNC B0 ;  /* 0x0000000000007941 */ /* 0x000fea0003800000 */
.L_x_926:
        /* <DEDUP_REMOVED lines=22> */
.L_x_929:
[----:B------:R-:W-:Y:S05]  /*2d80*/  BSYNC B0 ;  /* 0x0000000000007941 */ /* 0x000fea0003800000 */
.L_x_928:
[----:B-1234-:R-:W-:Y:S01]  /*2d90*/  IMAD.MOV.U32 R0, RZ, RZ, 0x7f800000 ;  /* 0x7f800000ff007424 */ /* 0x01efe200078e00ff */
[----:B------:R-:W-:Y:S01]  /*2da0*/  ISETP.NE.AND P1, PT, R17, RZ, PT ;  /* 0x000000ff1100720c */ /* 0x000fe20003f25270 */
[----:B------:R-:W-:Y:S02]  /*2db0*/  IMAD.MOV.U32 R3, RZ, RZ, 0x7f800000 ;  /* 0x7f800000ff037424 */ /* 0x000fe400078e00ff */
[----:B------:R-:W-:Y:S02]  /*2dc0*/  IMAD.MOV.U32 R7, RZ, RZ, 0x7f800000 ;  /* 0x7f800000ff077424 */ /* 0x000fe400078e00ff */
[----:B------:R-:W-:Y:S01]  /*2dd0*/  IMAD.MOV.U32 R6, RZ, RZ, 0x7f800000 ;  /* 0x7f800000ff067424 */ /* 0x000fe200078e00ff */
[----:B------:R-:W2:Y:S04]  /*2de0*/  @!P4 LDG.E R0, desc[UR10][R14.64] ;  /* 0x0000000a0e00c981 */ /* 0x000ea8000c1e1900 */
[----:B------:R-:W-:Y:S04]  /*2df0*/  STL [R1+0x4], R20 ;  /* 0x0000041401007387 */ /* 0x000fe80000100800 */
[----:B------:R-:W0:Y:S01]  /*2e00*/  LDGDEPBAR ;  /* 0x00000000000079af */ /* 0x000e220000000000 */
[----:B------:R-:W-:Y:S01]  /*2e10*/  VIADD R118, R129, 0x1000 ;  /* 0x0000100081767836 */ /* 0x000fe20000000000 */
[----:B------:R-:W-:-:S02]  /*2e20*/  UIADD3 UR5, UR25, 0x80, URZ ;  /* 0x0000008019057890 */ /* 0x000fc4000fffe03f */
[----:B------:R-:W3:Y:S01]  /*2e30*/  @!P5 LDG.E R3, desc[UR10][R4.64+0x100] ;  /* 0x0001000a0403d981 */ /* 0x000ee2000c1e1900 */
[----:B------:R-:W-:Y:S01]  /*2e40*/  IMAD.SHL.U32 R122, R129, 0x2, RZ ;  /* 0x00000002817a7824 */ /* 0x000fe200078e00ff */
[----:B------:R-:W-:Y:S02]  /*2e50*/  CS2R R94, SRZ ;  /* 0x00000000005e7805 */ /* 0x000fe4000001ff00 */
[----:B------:R-:W-:Y:S01]  /*2e60*/  CS2R R92, SRZ ;  /* 0x00000000005c7805 */ /* 0x000fe2000001ff00 */
[----:B------:R-:W4:Y:S01]  /*2e70*/  @!P1 LDG.E R7, desc[UR10][R4.64] ;  /* 0x0000000a04079981 */ /* 0x000f22000c1e1900 */
[----:B------:R-:W-:Y:S02]  /*2e80*/  CS2R R98, SRZ ;  /* 0x0000000000627805 */ /* 0x000fe4000001ff00 */
[----:B------:R-:W-:Y:S02]  /*2e90*/  CS2R R96, SRZ ;  /* 0x0000000000607805 */ /* 0x000fe4000001ff00 */
[----:B------:R-:W-:Y:S01]  /*2ea0*/  CS2R R90, SRZ ;  /* 0x00000000005a7805 */ /* 0x000fe2000001ff00 */
[----:B------:R1:W5:Y:S01]  /*2eb0*/  @!P6 LDG.E R6, desc[UR10][R4.64+0x20] ;  /* 0x0000200a0406e981 */ /* 0x000362000c1e1900 */
[----:B------:R-:W-:-:S02]  /*2ec0*/  CS2R R88, SRZ ;  /* 0x0000000000587805 */ /* 0x000fc4000001ff00 */
[----:B------:R-:W-:Y:S02]  /*2ed0*/  CS2R R86, SRZ ;  /* 0x0000000000567805 */ /* 0x000fe4000001ff00 */
[----:B------:R-:W-:Y:S01]  /*2ee0*/  CS2R R84, SRZ ;  /* 0x0000000000547805 */ /* 0x000fe2000001ff00 */
[----:B------:R-:W-:Y:S01]  /*2ef0*/  STL [R1], R19 ;  /* 0x0000001301007387 */ /* 0x000fe20000100800 */
        /* <DEDUP_REMOVED lines=14> */
[----:B-1----:R-:W-:Y:S01]  /*2fe0*/  SHF.L.U64.HI R5, R23, 0x2, R18 ;  /* 0x0000000217057819 */ /* 0x002fe20000010212 */
[----:B------:R-:W-:Y:S01]  /*2ff0*/  VIADD R4, R124, 0x1000 ;  /* 0x000010007c047836 */ /* 0x000fe20000000000 */
[----:B------:R-:W-:Y:S01]  /*3000*/  SEL R118, R118, R129, !P0 ;  /* 0x0000008176767207 */ /* 0x000fe20004000000 */
[----:B------:R-:W-:Y:S02]  /*3010*/  UIMAD UR25, UR17, 0x38, URZ ;  /* 0x00000038111978a4 */ /* 0x000fe4000f8e023f */
[----:B------:R-:W-:Y:S01]  /*3020*/  USHF.L.U32 UR24, UR17, 0x6, URZ ;  /* 0x0000000611187899 */ /* 0x000fe2000800063f */
[----:B------:R-:W-:Y:S01]  /*3030*/  LEA R118, R118, UR4, 0x1 ;  /* 0x0000000476767c11 */ /* 0x000fe2000f8e08ff */
[----:B------:R-:W-:-:S02]  /*3040*/  UIMAD UR23, UR17, 0x48, URZ ;  /* 0x00000048111778a4 */ /* 0x000fc4000f8e023f */
[----:B------:R-:W-:Y:S02]  /*3050*/  UIMAD UR22, UR17, 0x50, URZ ;  /* 0x00000050111678a4 */ /* 0x000fe4000f8e023f */
[----:B------:R-:W-:Y:S02]  /*3060*/  UIMAD UR21, UR17, 0x58, URZ ;  /* 0x00000058111578a4 */ /* 0x000fe4000f8e023f */
[----:B------:R-:W-:Y:S02]  /*3070*/  UIMAD UR20, UR17, 0x60, URZ ;  /* 0x00000060111478a4 */ /* 0x000fe4000f8e023f */
[----:B------:R-:W-:Y:S02]  /*3080*/  UIMAD UR19, UR17, 0x68, URZ ;  /* 0x00000068111378a4 */ /* 0x000fe4000f8e023f */
[----:B------:R-:W-:Y:S02]  /*3090*/  UIMAD UR18, UR17, 0x70, URZ ;  /* 0x00000070111278a4 */ /* 0x000fe4000f8e023f */
[----:B------:R-:W-:Y:S01]  /*30a0*/  UISETP.GE.AND UP0, UPT, UR5, UR6, UPT ;  /* 0x000000060500728c */ /* 0x000fe2000bf06270 */
[----:B------:R-:W-:Y:S01]  /*30b0*/  ULDC UR33, c[0x0][0x2d0] ;  /* 0x0000b40000217ab9 */ /* 0x000fe20000000800 */
[----:B------:R-:W-:-:S02]  /*30c0*/  UIADD3 UR16, -UR16, URZ, URZ ;  /* 0x0000003f10107290 */ /* 0x000fc4000fffe13f */
[----:B------:R-:W-:Y:S01]  /*30d0*/  UIMAD UR17, UR17, 0x78, URZ ;  /* 0x00000078111178a4 */ /* 0x000fe2000f8e023f */
[----:B------:R-:W-:Y:S01]  /*30e0*/  ULDC UR5, c[0x0][0x39c] ;  /* 0x0000e70000057ab9 */ /* 0x000fe20000000800 */
[----:B------:R-:W-:Y:S01]  /*30f0*/  ULDC UR7, c[0x0][0x2ec] ;  /* 0x0000bb0000077ab9 */ /* 0x000fe20000000800 */
[----:B--2---:R1:W-:Y:S04]  /*3100*/  STL [R1+0x1c], R0 ;  /* 0x00001c0001007387 */ /* 0x0043e80000100800 */
[----:B---3--:R2:W-:Y:S01]  /*3110*/  STL [R1+0x18], R3 ;  /* 0x0000180301007387 */ /* 0x0085e20000100800 */
[C---:B-1----:R-:W-:Y:S02]  /*3120*/  VIADD R0, R23.reuse, 0xffffff80 ;  /* 0xffffff8017007836 */ /* 0x042fe40000000000 */
[----:B--2---:R-:W-:-:S05]  /*3130*/  IMAD.SHL.U32 R3, R23, 0x4, RZ ;  /* 0x0000000417037824 */ /* 0x004fca00078e00ff */
[----:B------:R1:W-:Y:S04]  /*3140*/  STL [R1+0x34], R3 ;  /* 0x0000340301007387 */ /* 0x0003e80000100800 */
[----:B----4-:R-:W-:Y:S04]  /*3150*/  STL [R1+0x20], R7 ;  /* 0x0000200701007387 */ /* 0x010fe80000100800 */
[----:B-----5:R-:W-:Y:S04]  /*3160*/  STL [R1+0x24], R6 ;  /* 0x0000240601007387 */ /* 0x020fe80000100800 */
        /* <DEDUP_REMOVED lines=9> */
.L_x_932:
        /* <DEDUP_REMOVED lines=79> */
[----:B------:R-:W-:Y:S01]  /*36f0*/  FMUL.FTZ R17, R17, UR5 ;  /* 0x0000000511117c20 */ /* 0x000fe20008410000 */
[----:B---3--:R-:W-:Y:S07]  /*3700*/  FSETP.NEU.FTZ.AND P3, PT, R131, -INF , PT ;  /* 0xff8000008300780b */ /* 0x008fee0003f7d000 */
[----:B------:R3:W-:Y:S01]  /*3710*/  MUFU.TANH R184, R13 ;  /* 0x0000000d00b87308 */ /* 0x0007e20000002400 */
[----:B-1----:R-:W-:Y:S09]  /*3720*/  IMAD.MOV.U32 R8, RZ, RZ, R82 ;  /* 0x000000ffff087224 */ /* 0x002ff200078e0052 */
[----:B------:R-:W1:Y:S01]  /*3730*/  MUFU.TANH R81, R5 ;  /* 0x0000000500517308 */ /* 0x000e620000002400 */
[----:B--2---:R-:W2:Y:S09]  /*3740*/  LDL R12, [R1+0x18] ;  /* 0x00001800010c7983 */ /* 0x004eb20000100800 */
[----:B------:R-:W-:Y:S01]  /*3750*/  MUFU.TANH R69, R6 ;  /* 0x0000000600457308 */ /* 0x000fe20000002400 */
[----:B---3--:R-:W3:Y:S09]  /*3760*/  LDL R13, [R1+0x1c] ;  /* 0x00001c00010d7983 */ /* 0x008ef20000100800 */
        /* <DEDUP_REMOVED lines=272> */
[----:B----4-:R-:W-:Y:S01]  /*4870*/  IMAD.MOV.U32 R12, RZ, RZ, R247 ;  /* 0x000000ffff0c7224 */ /* 0x010fe200078e00f7 */
[----:B------:R-:W-:Y:S02]  /*4880*/  @P1 FSEL R12, R247, -INF , !P3 ;  /* 0xff800000f70c1808 */ /* 0x000fe40005800000 */
[----:B------:R-:W-:Y:S03]  /*4890*/  PLOP3.LUT P1, PT, PT, PT, UP0, 0x80, 0x0 ;  /* 0x000000000000781c */ /* 0x000fe60003f2f008 */
[--C-:B------:R-:W-:Y:S01]  /*48a0*/  FFMA.FTZ R12, R12, UR7, -R10.reuse ;  /* 0x000000070c0c7c23 */ /* 0x100fe2000801080a */
        /* <DEDUP_REMOVED lines=63> */
[----:B------:R-:W-:Y:S03]  /*4ca0*/  FFMA.FTZ R4, R5, UR7, -R9 ;  /* 0x0000000705047c23 */ /* 0x000fe60008010809 */
[----:B------:R-:W-:Y:S01]  /*4cb0*/  MUFU.TANH R149, R57 ;  /* 0x0000003900957308 */ /* 0x000fe20000002400 */
        /* <DEDUP_REMOVED lines=8> */
[----:B-1----:R-:W-:Y:S01]  /*4d40*/  FFMA.FTZ R4, R12, UR7, -R9 ;  /* 0x000000070c047c23 */ /* 0x002fe20008010809 */
        /* <DEDUP_REMOVED lines=19> */
[--C-:B---3--:R-:W-:Y:S01]  /*4e80*/  FFMA.FTZ R4, R5, UR7, -R0.reuse ;  /* 0x0000000705047c23 */ /* 0x108fe20008010800 */
        /* <DEDUP_REMOVED lines=255> */
[----:B------:R-:W-:Y:S02]  /*5e80*/  FADD.FTZ R17, -R112, R17 ;  /* 0x0000001170117221 */ /* 0x000fe40000010100 */
        /* <DEDUP_REMOVED lines=24> */
[----:B------:R-:W-:Y:S01]  /*6010*/  FMUL.FTZ R102, R79, R17 ;  /* 0x000000114f667220 */ /* 0x000fe20000410000 */
[----:B------:R-:W-:Y:S01]  /*6020*/  FMUL.FTZ R104, R77, R21 ;  /* 0x000000154d687220 */ /* 0x000fe20000410000 */
[----:B------:R-:W-:Y:S01]  /*6030*/  FFMA.FTZ R100, -R76, R76, 1 ;  /* 0x3f8000004c647423 */ /* 0x000fe2000001014c */
[----:B------:R3:W5:Y:S02]  /*6040*/  LDL.LU R79, [R1+0x80] ;  /* 0x00008000014f7983 */ /* 0x0007640000300800 */
[----:B------:R-:W-:Y:S01]  /*6050*/  FFMA.FTZ R21, -R75, R75, 1 ;  /* 0x3f8000004b157423 */ /* 0x000fe2000001014b */
        /* <DEDUP_REMOVED lines=8> */
[----:B------:R-:W-:Y:S01]  /*60e0*/  FMUL.FTZ R100, R16, R100 ;  /* 0x0000006410647220 */ /* 0x000fe20000410000 */
[----:B------:R-:W-:Y:S01]  /*60f0*/  FMUL.FTZ R20, R103, R20 ;  /* 0x0000001467147220 */ /* 0x000fe20000410000 */
[----:B------:R3:W5:Y:S01]  /*6100*/  LDL.LU R76, [R1+0x74] ;  /* 0x00007400014c7983 */ /* 0x0007620000300800 */
[C---:B------:R-:W-:Y:S01]  /*6110*/  FADD.FTZ R52, -R112.reuse, R52 ;  /* 0x0000003470347221 */ /* 0x040fe20000010100 */
[----:B------:R-:W-:Y:S01]  /*6120*/  FADD.FTZ R103, -R112, R53 ;  /* 0x0000003570677221 */ /* 0x000fe20000010100 */
[----:B------:R-:W-:Y:S01]  /*6130*/  F2FP.BF16.F32.PACK_AB R102, R21, R100 ;  /* 0x000000641566723e */ /* 0x000fe200000010ff */
[----:B------:R3:W5:Y:S01]  /*6140*/  LDL.LU R75, [R1+0x70] ;  /* 0x00007000014b7983 */ /* 0x0007620000300800 */
[----:B------:R-:W-:Y:S01]  /*6150*/  FMUL.FTZ R21, R72, R33 ;  /* 0x0000002148157220 */ /* 0x000fe20000410000 */
[----:B------:R-:W-:Y:S01]  /*6160*/  FADD.FTZ R33, -R112, R37 ;  /* 0x0000002570217221 */ /* 0x000fe20000010100 */
[----:B------:R-:W-:Y:S01]  /*6170*/  FMUL.FTZ R53, R249, R52 ;  /* 0x00000034f9357220 */ /* 0x000fe20000410000 */
[----:B------:R3:W5:Y:S01]  /*6180*/  LDL.LU R74, [R1+0x6c] ;  /* 0x00006c00014a7983 */ /* 0x0007620000300800 */
[----:B------:R-:W-:Y:S01]  /*6190*/  FMUL.FTZ R103, R248, R103 ;  /* 0x00000067f8677220 */ /* 0x000fe20000410000 */
[----:B------:R-:W-:Y:S01]  /*61a0*/  FMUL.FTZ R33, R70, R33 ;  /* 0x0000002146217220 */ /* 0x000fe20000410000 */
[----:B------:R-:W-:Y:S01]  /*61b0*/  FADD.FTZ R52, -R112, R65 ;  /* 0x0000004170347221 */ /* 0x000fe20000010100 */
[----:B------:R-:W-:Y:S01]  /*61c0*/  FFMA.FTZ R17, -R252, R252, 1 ;  /* 0x3f800000fc117423 */ /* 0x000fe200000101fc */
[----:B------:R-:W-:Y:S01]  /*61d0*/  FFMA.FTZ R37, -R244, R244, 1 ;  /* 0x3f800000f4257423 */ /* 0x000fe200000101f4 */
[----:B------:R-:W-:Y:S01]  /*61e0*/  FFMA.FTZ R100, -R246, R246, 1 ;  /* 0x3f800000f6647423 */ /* 0x000fe200000101f6 */
[----:B------:R-:W-:Y:S01]  /*61f0*/  FMUL.FTZ R52, R242, R52 ;  /* 0x00000034f2347220 */ /* 0x000fe20000410000 */
[----:B------:R-:W-:Y:S01]  /*6200*/  FMUL.FTZ R17, R17, UR5 ;  /* 0x0000000511117c20 */ /* 0x000fe20008410000 */
[----:B------:R-:W-:Y:S01]  /*6210*/  FMUL.FTZ R37, R37, UR5 ;  /* 0x0000000525257c20 */ /* 0x000fe20008410000 */
[----:B------:R-:W-:Y:S01]  /*6220*/  FMUL.FTZ R100, R100, UR5 ;  /* 0x0000000564647c20 */ /* 0x000fe20008410000 */
[----:B------:R-:W-:Y:S01]  /*6230*/  FMUL.FTZ R101, R108, UR5 ;  /* 0x000000056c657c20 */ /* 0x000fe20008410000 */
[----:B------:R-:W-:Y:S01]  /*6240*/  FMUL.FTZ R17, R104, R17 ;  /* 0x0000001168117220 */ /* 0x000fe20000410000 */
[----:B------:R-:W-:Y:S01]  /*6250*/  FMUL.FTZ R37, R33, R37 ;  /* 0x0000002521257220 */ /* 0x000fe20000410000 */
[----:B------:R-:W-:Y:S01]  /*6260*/  FMUL.FTZ R100, R21, R100 ;  /* 0x0000006415647220 */ /* 0x000fe20000410000 */
[----:B------:R-:W-:Y:S01]  /*6270*/  FADD.FTZ R21, -R112, R48 ;  /* 0x0000003070157221 */ /* 0x000fe20000010100 */
[----:B------:R-:W-:Y:S01]  /*6280*/  FFMA.FTZ R33, -R240, R240, 1 ;  /* 0x3f800000f0217423 */ /* 0x000fe200000101f0 */
[----:B------:R-:W-:Y:S01]  /*6290*/  F2FP.BF16.F32.PACK_AB R104, R17, R20 ;  /* 0x000000141168723e */ /* 0x000fe200000010ff */
[----:B------:R-:W-:Y:S01]  /*62a0*/  FMUL.FTZ R20, R73, R32 ;  /* 0x0000002049147220 */ /* 0x000fe20000410000 */
[----:B------:R-:W-:Y:S01]  /*62b0*/  FADD.FTZ R32, -R112, R36 ;  /* 0x0000002470207221 */ /* 0x000fe20000010100 */
[----:B------:R3:W5:Y:S01]  /*62c0*/  LDL.LU R73, [R1+0x68] ;  /* 0x0000680001497983 */ /* 0x0007620000300800 */
[----:B------:R-:W-:Y:S01]  /*62d0*/  FFMA.FTZ R36, -R241, R241, 1 ;  /* 0x3f800000f1247423 */ /* 0x000fe200000101f1 */
[----:B------:R-:W-:Y:S01]  /*62e0*/  FMUL.FTZ R33, R33, UR5 ;  /* 0x0000000521217c20 */ /* 0x000fe20008410000 */
[----:B------:R-:W-:Y:S01]  /*62f0*/  FMUL.FTZ R32, R71, R32 ;  /* 0x0000002047207220 */ /* 0x000fe20000410000 */
[----:B------:R3:W5:Y:S01]  /*6300*/  LDL.LU R72, [R1+0x64] ;  /* 0x0000640001487983 */ /* 0x0007620000300800 */
[----:B------:R-:W-:Y:S01]  /*6310*/  FMUL.FTZ R36, R36, UR5 ;  /* 0x0000000524247c20 */ /* 0x000fe20008410000 */
[----:B------:R-:W-:Y:S01]  /*6320*/  FFMA.FTZ R17, -R245, R245, 1 ;  /* 0x3f800000f5117423 */ /* 0x000fe200000101f5 */
[----:B------:R-:W-:Y:S01]  /*6330*/  FMUL.FTZ R101, R132, R101 ;  /* 0x0000006584657220 */ /* 0x000fe20000410000 */
[----:B------:R3:W5:Y:S02]  /*6340*/  LDL.LU R71, [R1+0x60] ;  /* 0x0000600001477983 */ /* 0x0007640000300800 */
[----:B------:R-:W-:Y:S02]  /*6350*/  FMUL.FTZ R17, R17, UR5 ;  /* 0x0000000511117c20 */ /* 0x000fe40008410000 */
[----:B------:R-:W-:Y:S01]  /*6360*/  F2FP.BF16.F32.PACK_AB R16, R101, R113 ;  /* 0x000000716510723e */ /* 0x000fe200000010ff */
[----:B------:R3:W5:Y:S01]  /*6370*/  LDL.LU R70, [R1+0x5c] ;  /* 0x00005c0001467983 */ /* 0x0007620000300800 */
[----:B------:R-:W-:Y:S01]  /*6380*/  FMUL.FTZ R48, R32, R17 ;  /* 0x0000001120307220 */ /* 0x000fe20000410000 */
[----:B------:R-:W-:Y:S01]  /*6390*/  FMUL.FTZ R17, R251, R21 ;  /* 0x00000015fb117220 */ /* 0x000fe20000410000 */
[----:B------:R-:W-:Y:S01]  /*63a0*/  FFMA.FTZ R32, -R239, R239, 1 ;  /* 0x3f800000ef207423 */ /* 0x000fe200000101ef */
[----:B------:R3:W5:Y:S01]  /*63b0*/  LDL.64 R106, [R1+0x10] ;  /* 0x00001000016a7983 */ /* 0x0007620000100a00 */
        /* <DEDUP_REMOVED lines=8> */
[----:B------:R-:W-:Y:S01]  /*6440*/  FMUL.FTZ R21, R103, R21 ;  /* 0x0000001567157220 */ /* 0x000fe20000410000 */
[----:B------:R-:W-:Y:S02]  /*6450*/  FMUL.FTZ R101, R101, UR5 ;  /* 0x0000000565657c20 */ /* 0x000fe40008410000 */
[----:B------:R-:W-:Y:S02]  /*6460*/  FMUL.FTZ R17, R52, R17 ;  /* 0x0000001134117220 */ /* 0x000fe40000410000 */
        /* <DEDUP_REMOVED lines=8> */
[----:B------:R-:W-:Y:S04]  /*64f0*/  FMUL.FTZ R20, R20, UR5 ;  /* 0x0000000514147c20 */ /* 0x000fe80008410000 */
[----:B------:R-:W-:Y:S01]  /*6500*/  FMUL.FTZ R20, R49, R20 ;  /* 0x0000001431147220 */ /* 0x000fe20000410000 */
[----:B------:R-:W-:Y:S02]  /*6510*/  F2FP.BF16.F32.PACK_AB R49, R37, R48 ;  /* 0x000000302531723e */ /* 0x000fe400000010ff */
[----:B------:R-:W-:Y:S01]  /*6520*/  F2FP.BF16.F32.PACK_AB R37, R21, R32 ;  /* 0x000000201525723e */ /* 0x000fe200000010ff */
[----:B------:R-:W-:Y:S01]  /*6530*/  FFMA.FTZ R21, -R69, R69, 1 ;  /* 0x3f80000045157423 */ /* 0x000fe20000010145 */
[----:B------:R-:W-:Y:S01]  /*6540*/  F2FP.BF16.F32.PACK_AB R48, R33, R36 ;  /* 0x000000242130723e */ /* 0x000fe200000010ff */
[----:B------:R3:W5:Y:S01]  /*6550*/  LDL.LU R69, [R1+0x58] ;  /* 0x0000580001457983 */ /* 0x0007620000300800 */
        /* <DEDUP_REMOVED lines=47> */
.L_x_930:
        /* <DEDUP_REMOVED lines=101> */
[C---:B------:R-:W-:Y:S01]  /*6ea0*/  FADD.FTZ R12, -R4.reuse, R12 ;  /* 0x0000000c040c7221 */ /* 0x040fe20000010100 */
        /* <DEDUP_REMOVED lines=200> */
[----:B---3--:R-:W-:Y:S01]  /*7b30*/  MOV R54, R33 ;  /* 0x0000002100367202 */ /* 0x008fe20000000f00 */
[-C--:B------:R-:W-:Y:S01]  /*7b40*/  HMMA.16816.F32.BF16 R76, R12, R10.reuse, R76 ;  /* 0x0000000a0c4c723c */ /* 0x080fe2000004184c */
[----:B------:R-:W-:Y:S04]  /*7b50*/  LDSM.16.MT88.4 R12, [R2+0x17000] ;  /* 0x01700000020c783b */ /* 0x000fe80000004200 */
[----:B------:R-:W-:Y:S01]  /*7b60*/  MOV R55, R53 ;  /* 0x0000003500377202 */ /* 0x000fe20000000f00 */
        /* <DEDUP_REMOVED lines=74> */
.L_x_931:
        /* <DEDUP_REMOVED lines=157> */
[-C--:B------:R-:W-:Y:S01]  /*89e0*/  LEA.HI.X.SX32 R29, R56, R21.reuse, 0x2, P3 ;  /* 0x00000015381d7211 */ /* 0x080fe200018f16ff */
[----:B--2---:R-:W-:Y:S02]  /*89f0*/  IMAD.U32 R53, RZ, RZ, UR17 ;  /* 0x00000011ff357e24 */ /* 0x004fe4000f8e00ff */
        /* <DEDUP_REMOVED lines=145> */
.L_x_933:
        /* <DEDUP_REMOVED lines=19> */
.L_x_934:
        /* <DEDUP_REMOVED lines=43> */
.L_x_936:
[----:B------:R-:W-:Y:S05]  /*96f0*/  BSYNC B0 ;  /* 0x0000000000007941 */ /* 0x000fea0003800000 */
.L_x_935:
        /* <DEDUP_REMOVED lines=13> */
.L_x_938:
[----:B------:R-:W-:Y:S05]  /*97d0*/  BSYNC B0 ;  /* 0x0000000000007941 */ /* 0x000fea0003800000 */
.L_x_937:
        /* <DEDUP_REMOVED lines=27> */
.L_x_940:
[----:B------:R-:W-:Y:S05]  /*9990*/  BSYNC B0 ;  /* 0x0000000000007941 */ /* 0x000fea0003800000 */
.L_x_939:
        /* <DEDUP_REMOVED lines=14> */
.L_x_913:
        /* <DEDUP_REMOVED lines=24> */
.L_x_942:
        /* <DEDUP_REMOVED lines=23> */
.L_x_943:
        /* <DEDUP_REMOVED lines=35> */
.L_x_945:
[----:B------:R-:W-:Y:S05]  /*9fa0*/  BSYNC B0 ;  /* 0x0000000000007941 */ /* 0x000fea0003800000 */
.L_x_944:
        /* <DEDUP_REMOVED lines=14> */
.L_x_947:
[----:B------:R-:W-:Y:S05]  /*a090*/  BSYNC B0 ;  /* 0x0000000000007941 */ /* 0x000fea0003800000 */
.L_x_946:
        /* <DEDUP_REMOVED lines=26> */
.L_x_949:
[----:B------:R-:W-:Y:S05]  /*a240*/  BSYNC B0 ;  /* 0x0000000000007941 */ /* 0x000fea0003800000 */
.L_x_948:
        /* <DEDUP_REMOVED lines=13> */
.L_x_941:
[----:B------:R-:W-:Y:S05]  /*a320*/  BSYNC B1 ;  /* 0x0000000000017941 */ /* 0x000fea0003800000 */
.L_x_908:
        /* <DEDUP_REMOVED lines=11> */
.L_x_950:
[----:B------:R-:W-:Y:S05]  /*a3e0*/  EXIT ;  /* 0x000000000000794d */ /* 0x000fea0003800000 */
.L_x_952:
        /* <DEDUP_REMOVED lines=9> */
.L_x_1356:


//--------------------- .text._ZN5flash44flash_bwd_dq_dk_dv_loop_seqk_parallel_kernelI23Flash_bwd_kernel_traitsILi32ELi128ELi128ELi8ELi4ELi4ELi4ELb0ELb0EN7cutlass10bfloat16_tE19Flash_kernel_traitsILi32ELi128ELi128ELi8ES3_EELb1ELb0ELb1ELb0ELb0ELb0ELb0EEEvNS_16Flash_bwd_paramsE --------------------------
	.section	.text._ZN5flash44flash_bwd_dq_dk_dv_loop_seqk_parallel_kernelI23Flash_bwd_kernel_traitsILi32ELi128ELi128ELi8ELi4ELi4ELi4ELb0ELb0EN7cutlass10bfloat16_tE19Flash_kernel_traitsILi32ELi128ELi128ELi8ES3_EELb1ELb0ELb1ELb0ELb0ELb0ELb0EEEvNS_16Flash_bwd_paramsE,"ax",@progbits
	.align	128
        .global         _ZN5flash44flash_bwd_dq_dk_dv_loop_seqk_parallel_kernelI23Flash_bwd_kernel_traitsILi32ELi128ELi128ELi8ELi4ELi4ELi4ELb0ELb0EN7cutlass10bfloat16_tE19Flash_kernel_traitsILi32ELi128ELi128ELi8ES3_EELb1ELb0ELb1ELb0ELb0ELb0ELb0EEEvNS_16Flash_bwd_paramsE
        .type           _ZN5flash44flash_bwd_dq_dk_dv_loop_seqk_parallel_kernelI23Flash_bwd_kernel_traitsILi32ELi128ELi128ELi8ELi4ELi4ELi4ELb0ELb0EN7cutlass10bfloat16_tE19Flash_kernel_traitsILi32ELi128ELi128ELi8ES3_EELb1ELb0ELb1ELb0ELb0ELb0ELb0EEEvNS_16Flash_bwd_paramsE,@function
        .size           _ZN5flash44flash_bwd_dq_dk_dv_loop_seqk_parallel_kernelI23Flash_bwd_kernel_traitsILi32ELi128ELi128ELi8ELi4ELi4ELi4ELb0ELb0EN7cutlass10bfloat16_tE19Flash_kernel_traitsILi32ELi128ELi128ELi8ES3_EELb1ELb0ELb1ELb0ELb0ELb0ELb0EEEvNS_16Flash_bwd_paramsE,(.L_x_1357 - _ZN5flash44flash_bwd_dq_dk_dv_loop_seqk_parallel_kernelI23Flash_bwd_kernel_traitsILi32ELi128ELi128ELi8ELi4ELi4ELi4ELb0ELb0EN7cutlass10bfloat16_tE19Flash_kernel_traitsILi32ELi128ELi128ELi8ES3_EELb1ELb0ELb1ELb0ELb0ELb0ELb0EEEvNS_16Flash_bwd_paramsE)
        .other          _ZN5flash44flash_bwd_dq_dk_dv_loop_seqk_parallel_kernelI23Flash_bwd_kernel_traitsILi32ELi128ELi128ELi8ELi4ELi4ELi4ELb0ELb0EN7cutlass10bfloat16_tE19Flash_kernel_traitsILi32ELi128ELi128ELi8ES3_EELb1ELb0ELb1ELb0ELb0ELb0ELb0EEEvNS_16Flash_bwd_paramsE,@"STO_CUDA_ENTRY STV_DEFAULT"
_ZN5flash44flash_bwd_dq_dk_dv_loop_seqk_parallel_kernelI23Flash_bwd_kernel_traitsILi32ELi128ELi128ELi8ELi4ELi4ELi4ELb0ELb0EN7cutlass10bfloat16_tE19Flash_kernel_traitsILi32ELi128ELi128ELi8ES3_EELb1ELb0ELb1ELb0ELb0ELb0ELb0EEEvNS_16Flash_bwd_paramsE:
.text._ZN5flash44flash_bwd_dq_dk_dv_loop_seqk_parallel_kernelI23Flash_bwd_kernel_traitsILi32ELi128ELi128ELi8ELi4ELi4ELi4ELb0ELb0EN7cutlass10bfloat16_tE19Flash_kernel_traitsILi32ELi128ELi128ELi8ES3_EELb1ELb0ELb1ELb0ELb0ELb0ELb0EEEvNS_16Flash_bwd_paramsE:
        /* <DEDUP_REMOVED lines=12> */
[----:B------:R-:W-:Y:S01]  /*00c0*/  IMAD.MOV.U32 R187, RZ, RZ, 0x20 ;  /* 0x00000020ffbb7424 */ /* 0x000fe200078e00ff */
[----:B------:R-:W-:Y:S01]  /*00d0*/  UMOV UR5, 0x400 ;  /* 0x0000040000057882 */ /* 0x000fe20000000000 */
[----:B------:R-:W-:Y:S01]  /*00e0*/  IMAD.MOV.U32 R209, RZ, RZ, -0x10 ;  /* 0xfffffff0ffd17424 */ /* 0x000fe200078e00ff */
[----:B------:R-:W-:Y:S01]  /*00f0*/  ULDC.64 UR14, c[0x0][0x208] ;  /* 0x00008200000e7ab9 */ /* 0x000fe20000000a00 */
[----:B------:R-:W-:Y:S01]  /*0100*/  ULDC UR59, c[0x0][0x394] ;  /* 0x0000e500003b7ab9 */ /* 0x000fe20000000800 */
[----:B------:R-:W-:Y:S02]  /*0110*/  UMOV UR60, 0xffffe000 ;  /* 0xffffe000003c7882 */ /* 0x000fe40000000000 */
        /* <DEDUP_REMOVED lines=13> */
[----:B------:R-:W-:Y:S01]  /*01f0*/  SHF.R.S32.HI R3, RZ, 0x4, R0 ;  /* 0x00000004ff037819 */ /* 0x000fe20000011400 */
[----:B------:R-:W-:Y:S01]  /*0200*/  IMAD.U32 R197, RZ, RZ, UR5 ;  /* 0x00000005ffc57e24 */ /* 0x000fe2000f8e00ff */
[----:B------:R-:W-:Y:S01]  /*0210*/  LOP3.LUT R5, R9, 0xfffffff8, RZ, 0xc0, !PT ;  /* 0xfffffff809057812 */ /* 0x000fe200078ec0ff */
[----:B------:R-:W-:Y:S01]  /*0220*/  USHF.R.S32.HI UR5, URZ, 0x1f, UR57 ;  /* 0x0000001f3f057899 */ /* 0x000fe20008011439 */
[C---:B------:R-:W-:Y:S01]  /*0230*/  LOP3.LUT R15, R0.reuse, 0xfffffff0, RZ, 0xc0, !PT ;  /* 0xfffffff0000f7812 */ /* 0x040fe200078ec0ff */
[----:B------:R-:W-:Y:S01]  /*0240*/  IMAD.U32 R199, RZ, RZ, UR6 ;  /* 0x00000006ffc77e24 */ /* 0x000fe2000f8e00ff */
[----:B------:R-:W-:Y:S01]  /*0250*/  LEA.HI R0, R0, R3, RZ, 0x1 ;  /* 0x0000000300007211 */ /* 0x000fe200078f08ff */
[C---:B------:R-:W-:Y:S01]  /*0260*/  IMAD.IADD R5, R202.reuse, 0x1, -R5 ;  /* 0x00000001ca057824 */ /* 0x040fe200078e0a05 */
[----:B------:R-:W-:Y:S01]  /*0270*/  LOP3.LUT R7, R11, 0xfffffffc, RZ, 0xc0, !PT ;  /* 0xfffffffc0b077812 */ /* 0x000fe200078ec0ff */
[----:B------:R-:W-:Y:S01]  /*0280*/  IMAD.IADD R10, R202, 0x1, -R15 ;  /* 0x00000001ca0a7824 */ /* 0x000fe200078e0a0f */
[----:B------:R-:W-:Y:S01]  /*0290*/  LOP3.LUT R13, R194, 0xffffffe0, RZ, 0xc0, !PT ;  /* 0xffffffe0c20d7812 */ /* 0x000fe200078ec0ff */
[----:B------:R-:W-:Y:S01]  /*02a0*/  UIADD3 UR6, UR4, 0xa000, URZ ;  /* 0x0000a00004067890 */ /* 0x000fe2000fffe03f */
[----:B------:R-:W-:Y:S01]  /*02b0*/  SHF.R.S32.HI R196, RZ, 0x2, R11 ;  /* 0x00000002ffc47819 */ /* 0x000fe2000001140b */
[----:B------:R-:W-:Y:S01]  /*02c0*/  IMAD.U32 R200, RZ, RZ, UR5 ;  /* 0x00000005ffc87e24 */ /* 0x000fe2000f8e00ff */
[--C-:B------:R-:W-:Y:S01]  /*02d0*/  SHF.R.S32.HI R195, RZ, 0x5, R194.reuse ;  /* 0x00000005ffc37819 */ /* 0x100fe200000114c2 */
[----:B------:R-:W-:Y:S01]  /*02e0*/  IMAD.IADD R4, R202, 0x1, -R13 ;  /* 0x00000001ca047824 */ /* 0x000fe200078e0a0d */
[----:B------:R-:W-:Y:S01]  /*02f0*/  LOP3.LUT R0, R0, 0xfffffffe, RZ, 0xc0, !PT ;  /* 0xfffffffe00007812 */ /* 0x000fe200078ec0ff */
[----:B------:R-:W-:Y:S01]  /*0300*/  IMAD.IADD R202, R202, 0x1, -R7 ;  /* 0x00000001caca7824 */ /* 0x000fe200078e0a07 */
[----:B------:R-:W-:Y:S01]  /*0310*/  SHF.R.S32.HI R11, RZ, 0x1f, R11 ;  /* 0x0000001fff0b7819 */ /* 0x000fe2000001140b */
[----:B------:R-:W-:Y:S01]  /*0320*/  UIADD3 UR5, UR4, 0x6000, URZ ;  /* 0x0000600004057890 */ /* 0x000fe2000fffe03f */
[----:B------:R-:W-:Y:S01]  /*0330*/  SHF.R.S32.HI R194, RZ, 0x1f, R194 ;  /* 0x0000001fffc27819 */ /* 0x000fe200000114c2 */
[----:B------:R-:W-:Y:S01]  /*0340*/  IMAD.IADD R0, R3, 0x1, -R0 ;  /* 0x0000000103007824 */ /* 0x000fe200078e0a00 */
[----:B------:R-:W-:Y:S01]  /*0350*/  LEA.HI R8, R5, R5, RZ, 0x1 ;  /* 0x0000000505087211 */ /* 0x000fe200078f08ff */
[----:B------:R-:W-:Y:S01]  /*0360*/  IMAD.SHL.U32 R211, R202, 0x2, RZ ;  /* 0x00000002cad37824 */ /* 0x000fe200078e00ff */
[----:B------:R-:W-:Y:S01]  /*0370*/  LEA.HI R11, R11, R196, RZ, 0x3 ;  /* 0x000000c40b0b7211 */ /* 0x000fe200078f18ff */
[----:B------:R-:W-:Y:S01]  /*0380*/  IMAD.SHL.U32 R191, R0, 0x8, RZ ;  /* 0x0000000800bf7824 */ /* 0x000fe200078e00ff */
[----:B------:R-:W-:Y:S01]  /*0390*/  LEA.HI R194, R194, R195, RZ, 0x2 ;  /* 0x000000c3c2c27211 */ /* 0x000fe200078f10ff */
[----:B------:R-:W-:Y:S01]  /*03a0*/  IMAD.SHL.U32 R202, R202, 0x8, RZ ;  /* 0x00000008caca7824 */ /* 0x000fe200078e00ff */
[----:B------:R-:W-:-:S02]  /*03b0*/  LEA.HI R3, R10, R10, RZ, 0x1 ;  /* 0x0000000a0a037211 */ /* 0x000fc400078f08ff */
[----:B------:R-:W-:Y:S02]  /*03c0*/  LOP3.LUT R2, R8, 0x7fffffe, RZ, 0xc0, !PT ;  /* 0x07fffffe08027812 */ /* 0x000fe400078ec0ff */
[----:B------:R-:W-:Y:S02]  /*03d0*/  SHF.R.S32.HI R193, RZ, 0x7, R193 ;  /* 0x00000007ffc17819 */ /* 0x000fe400000114c1 */
[----:B------:R-:W-:Y:S01]  /*03e0*/  LOP3.LUT R11, R11, 0xfffffff8, RZ, 0xc0, !PT ;  /* 0xfffffff80b0b7812 */ /* 0x000fe200078ec0ff */
[----:B------:R-:W-:Y:S01]  /*03f0*/  IMAD.IADD R2, R5, 0x1, -R2 ;  /* 0x0000000105027824 */ /* 0x000fe200078e0a02 */
[----:B------:R-:W-:Y:S01]  /*0400*/  LOP3.LUT R194, R194, 0xfffffffc, RZ, 0xc0, !PT ;  /* 0xfffffffcc2c27812 */ /* 0x000fe200078ec0ff */
[----:B------:R-:W-:Y:S01]  /*0410*/  IMAD R189, R193, 0x8, R0 ;  /* 0x00000008c1bd7824 */ /* 0x000fe200078e0200 */
[----:B------:R-:W-:Y:S01]  /*0420*/  SHF.R.S32.HI R13, RZ, 0x1, R3 ;  /* 0x00000001ff0d7819 */ /* 0x000fe20000011403 */
[----:B------:R-:W-:Y:S01]  /*0430*/  IMAD.IADD R11, R196, 0x1, -R11 ;  /* 0x00000001c40b7824 */ /* 0x000fe200078e0a0b */
[----:B------:R-:W-:Y:S01]  /*0440*/  SHF.R.S32.HI R6, RZ, 0x1f, R3 ;  /* 0x0000001fff067819 */ /* 0x000fe20000011403 */
[----:B------:R-:W-:Y:S01]  /*0450*/  IMAD.IADD R194, R195, 0x1, -R194 ;  /* 0x00000001c3c27824 */ /* 0x000fe200078e0ac2 */
[----:B------:R-:W-:Y:S01]  /*0460*/  SHF.R.S32.HI R7, RZ, 0x1f, R4 ;  /* 0x0000001fff077819 */ /* 0x000fe20000011404 */
[----:B------:R-:W-:Y:S01]  /*0470*/  IMAD.SHL.U32 R5, R5, 0x40, RZ ;  /* 0x0000004005057824 */ /* 0x000fe200078e00ff */
[----:B------:R-:W-:Y:S01]  /*0480*/  SHF.R.S32.HI R15, RZ, 0x1f, R10 ;  /* 0x0000001fff0f7819 */ /* 0x000fe2000001140a */
[----:B------:R-:W-:Y:S01]  /*0490*/  IMAD R189, R189, 0x8, R2 ;  /* 0x00000008bdbd7824 */ /* 0x000fe200078e0202 */
[----:B------:R-:W-:Y:S01]  /*04a0*/  LEA.HI R6, R6, R13, RZ, 0x2 ;  /* 0x0000000d06067211 */ /* 0x000fe200078f10ff */
[C---:B------:R-:W-:Y:S01]  /*04b0*/  IMAD.SHL.U32 R12, R194.reuse, 0x10, RZ ;  /* 0x00000010c20c7824 */ /* 0x040fe200078e00ff */
[----:B------:R-:W-:Y:S01]  /*04c0*/  SHF.R.S32.HI R8, RZ, 0x1, R8 ;  /* 0x00000001ff087819 */ /* 0x000fe20000011408 */
[--C-:B------:R-:W-:Y:S01]  /*04d0*/  IMAD R198, R193, 0x2000, R211.reuse ;  /* 0x00002000c1c67824 */ /* 0x100fe200078e02d3 */
[----:B------:R-:W-:Y:S01]  /*04e0*/  LEA.HI R7, R7, R4, RZ, 0x2 ;  /* 0x0000000407077211 */ /* 0x000fe200078f10ff */
[----:B------:R-:W-:Y:S01]  /*04f0*/  IMAD R211, R194, 0x200, R211 ;  /* 0x00000200c2d37824 */ /* 0x000fe200078e02d3 */
[----:B------:R-:W-:-:S02]  /*0500*/  LEA.HI R2, R15, R10, RZ, 0x3 ;  /* 0x0000000a0f027211 */ /* 0x000fc400078f18ff */
[----:B------:R-:W-:Y:S02]  /*0510*/  LOP3.LUT R4, R11, 0x1, RZ, 0xc0, !PT ;  /* 0x000000010b047812 */ /* 0x000fe400078ec0ff */
[----:B------:R-:W-:Y:S02]  /*0520*/  LOP3.LUT R6, R6, 0xfffffffc, RZ, 0xc0, !PT ;  /* 0xfffffffc06067812 */ /* 0x000fe400078ec0ff */
[C---:B------:R-:W-:Y:S01]  /*0530*/  LOP3.LUT P0, RZ, R8.reuse, 0x2, RZ, 0xc0, !PT ;  /* 0x0000000208ff7812 */ /* 0x040fe2000780c0ff */
[----:B------:R-:W-:Y:S01]  /*0540*/  IMAD.SHL.U32 R8, R8, 0x40, RZ ;  /* 0x0000004008087824 */ /* 0x000fe200078e00ff */
[----:B------:R-:W-:Y:S02]  /*0550*/  LOP3.LUT R5, R5, 0x1c0, RZ, 0xc0, !PT ;  /* 0x000001c005057812 */ /* 0x000fe400078ec0ff */
[----:B------:R-:W-:Y:S02]  /*0560*/  LOP3.LUT R3, R3, 0x7fffffe, RZ, 0xc0, !PT ;  /* 0x07fffffe03037812 */ /* 0x000fe400078ec0ff */
[----:B------:R-:W-:-:S02]  /*0570*/  LOP3.LUT R185, R2, 0xfffffff8, RZ, 0xc0, !PT ;  /* 0xfffffff802b97812 */ /* 0x000fc400078ec0ff */
[----:B------:R-:W-:Y:S01]  /*0580*/  ISETP.NE.U32.AND P6, PT, R4, 0x1, PT ;  /* 0x000000010400780c */ /* 0x000fe20003fc5070 */
[----:B------:R-:W-:Y:S01]  /*0590*/  IMAD.IADD R4, R13, 0x1, -R6 ;  /* 0x000000010d047824 */ /* 0x000fe200078e0a06 */
[----:B------:R-:W-:Y:S01]  /*05a0*/  LEA.HI.SX32 R192, R7, R12, 0x1e ;  /* 0x0000000c07c07211 */ /* 0x000fe200078ff2ff */
[----:B------:R-:W-:Y:S01]  /*05b0*/  IMAD.SHL.U32 R7, R11, 0x40, RZ ;  /* 0x000000400b077824 */ /* 0x000fe200078e00ff */
[----:B------:R-:W-:Y:S01]  /*05c0*/  LOP3.LUT R12, R5, 0x30, R12, 0xf8, !PT ;  /* 0x00000030050c7812 */ /* 0x000fe200078ef80c */
[C---:B------:R-:W-:Y:S01]  /*05d0*/  IMAD.IADD R3, R10.reuse, 0x1, -R3 ;  /* 0x000000010a037824 */ /* 0x040fe200078e0a03 */
[----:B------:R-:W-:Y:S01]  /*05e0*/  LEA.HI R6, R11, R11, RZ, 0x1 ;  /* 0x0000000b0b067211 */ /* 0x000fe200078f08ff */
[----:B------:R-:W-:Y:S01]  /*05f0*/  IMAD.IADD R185, R10, 0x1, -R185 ;  /* 0x000000010ab97824 */ /* 0x000fe200078e0ab9 */
[----:B------:R-:W-:Y:S02]  /*0600*/  LOP3.LUT R8, R8, 0xc0, RZ, 0xc0, !PT ;  /* 0x000000c008087812 */ /* 0x000fe400078ec0ff */
[----:B------:R-:W-:-:S02]  /*0610*/  LOP3.LUT R12, R12, 0x8, R9, 0xf8, !PT ;  /* 0x000000080c0c7812 */ /* 0x000fc400078ef809 */
[----:B------:R-:W-:Y:S02]  /*0620*/  LOP3.LUT R10, R6, 0x3fffffe, RZ, 0xc0, !PT ;  /* 0x03fffffe060a7812 */ /* 0x000fe400078ec0ff */
[----:B------:R-:W-:Y:S02]  /*0630*/  LOP3.LUT R9, R8, 0x8, R9, 0xf8, !PT ;  /* 0x0000000808097812 */ /* 0x000fe400078ef809 */
[----:B------:R-:W-:Y:S01]  /*0640*/  SHF.R.U32.HI R8, RZ, 0x3, R8 ;  /* 0x00000003ff087819 */ /* 0x000fe20000011608 */
[----:B------:R-:W-:Y:S01]  /*0650*/  IMAD.IADD R10, R11, 0x1, -R10 ;  /* 0x000000010b0a7824 */ /* 0x000fe200078e0a0a */
[----:B------:R-:W-:Y:S02]  /*0660*/  SHF.R.S32.HI R6, RZ, 0x1, R6 ;  /* 0x00000001ff067819 */ /* 0x000fe40000011406 */
[----:B------:R-:W-:Y:S01]  /*0670*/  LOP3.LUT R7, R7, 0x1c0, RZ, 0xc0, !PT ;  /* 0x000001c007077812 */ /* 0x000fe200078ec0ff */
[----:B------:R-:W-:Y:S01]  /*0680*/  IMAD R211, R10, 0x20, R211 ;  /* 0x000000200ad37824 */ /* 0x000fe200078e02d3 */
[----:B------:R-:W-:-:S02]  /*0690*/  LOP3.LUT P5, RZ, R11, 0x2, RZ, 0xc0, !PT ;  /* 0x000000020bff7812 */ /* 0x000fc400078ac0ff */
[----:B------:R-:W-:Y:S02]  /*06a0*/  LOP3.LUT P4, RZ, R11, 0x4, RZ, 0xc0, !PT ;  /* 0x000000040bff7812 */ /* 0x000fe4000788c0ff */
[----:B------:R-:W-:Y:S01]  /*06b0*/  LOP3.LUT R8, R9, R8, RZ, 0x3c, !PT ;  /* 0x0000000809087212 */ /* 0x000fe200078e3cff */
[----:B------:R-:W-:Y:S01]  /*06c0*/  IMAD.SHL.U32 R9, R194, 0x400, RZ ;  /* 0x00000400c2097824 */ /* 0x000fe200078e00ff */
[C---:B------:R-:W-:Y:S02]  /*06d0*/  LOP3.LUT P3, RZ, R6.reuse, 0x2, RZ, 0xc0, !PT ;  /* 0x0000000206ff7812 */ /* 0x040fe4000786c0ff */
[----:B------:R-:W-:Y:S01]  /*06e0*/  LEA.HI R7, R7, R7, RZ, 0x1d ;  /* 0x0000000707077211 */ /* 0x000fe200078fe8ff */
[----:B------:R-:W-:Y:S01]  /*06f0*/  IMAD.U32 R189, R189, 0x20, R8 ;  /* 0x00000020bdbd7824 */ /* 0x000fe200078e0008 */
[C---:B------:R-:W-:Y:S01]  /*0700*/  R2P PR, R185.reuse, 0x6 ;  /* 0x00000006b9007804 */ /* 0x040fe20000000000 */
[----:B------:R-:W-:Y:S01]  /*0710*/  IMAD.SHL.U32 R185, R185, 0x40, RZ ;  /* 0x00000040b9b97824 */ /* 0x000fe200078e00ff */
[----:B------:R-:W-:Y:S01]  /*0720*/  SHF.R.S32.HI R2, RZ, 0x3, R2 ;  /* 0x00000003ff027819 */ /* 0x000fe20000011402 */
[----:B------:R-:W-:Y:S01]  /*0730*/  IMAD.SHL.U32 R8, R193, 0x8, RZ ;  /* 0x00000008c1087824 */ /* 0x000fe200078e00ff */
[----:B------:R-:W-:Y:S01]  /*0740*/  SHF.R.U32.HI R5, RZ, 0x3, R5 ;  /* 0x00000003ff057819 */ /* 0x000fe20000011605 */
[----:B------:R-:W-:Y:S01]  /*0750*/  IMAD.SHL.U32 R189, R189, 0x2, RZ ;  /* 0x00000002bdbd7824 */ /* 0x000fe200078e00ff */
[----:B------:R-:W-:Y:S01]  /*0760*/  IADD3 R198, R7, R198, R9 ;  /* 0x000000c607c67210 */ /* 0x000fe20007ffe009 */
[----:B------:R-:W-:Y:S01]  /*0770*/  IMAD.SHL.U32 R7, R6, 0x40, RZ ;  /* 0x0000004006077824 */ /* 0x000fe200078e00ff */
[----:B------:R-:W-:Y:S01]  /*0780*/  SEL R188, R187, 0xffffffe0, !P0 ;  /* 0xffffffe0bbbc7807 */ /* 0x000fe20004000000 */
[----:B------:R-:W-:Y:S01]  /*0790*/  IMAD R3, R2, 0x8, R3 ;  /* 0x0000000802037824 */ /* 0x000fe200078e0203 */
[C---:B------:R-:W-:Y:S01]  /*07a0*/  LOP3.LUT P0, RZ, R4.reuse, 0x2, RZ, 0xc0, !PT ;  /* 0x0000000204ff7812 */ /* 0x040fe2000780c0ff */
[----:B------:R-:W-:Y:S01]  /*07b0*/  IMAD.SHL.U32 R4, R4, 0x40, RZ ;  /* 0x0000004004047824 */ /* 0x000fe200078e00ff */
[----:B------:R-:W-:Y:S01]  /*07c0*/  LOP3.LUT R5, R12, R5, RZ, 0x3c, !PT ;  /* 0x000000050c057212 */ /* 0x000fe200078e3cff */
[----:B------:R-:W-:Y:S01]  /*07d0*/  IMAD R2, R2, 0x200, R9 ;  /* 0x0000020002027824 */ /* 0x000fe200078e0209 */
[----:B------:R-:W-:Y:S01]  /*07e0*/  LOP3.LUT R185, R185, 0x1c0, RZ, 0xc0, !PT ;  /* 0x000001c0b9b97812 */ /* 0x000fe200078ec0ff */
[C---:B------:R-:W-:Y:S01]  /*07f0*/  IMAD.SHL.U32 R9, R0.reuse, 0x10, RZ ;  /* 0x0000001000097824 */ /* 0x040fe200078e00ff */
[----:B------:R-:W-:Y:S01]  /*0800*/  LOP3.LUT R7, R7, 0xc0, RZ, 0xc0, !PT ;  /* 0x000000c007077812 */ /* 0x000fe200078ec0ff */
[----:B------:R-:W-:Y:S01]  /*0810*/  IMAD R186, R0, 0x200, R5 ;  /* 0x0000020000ba7824 */ /* 0x000fe200078e0205 */
[----:B------:R-:W-:Y:S01]  /*0820*/  LOP3.LUT R8, R8, 0x8, RZ, 0xc0, !PT ;  /* 0x0000000808087812 */ /* 0x000fe200078ec0ff */
[----:B------:R-:W-:Y:S01]  /*0830*/  IMAD.SHL.U32 R3, R3, 0x20, RZ ;  /* 0x0000002003037824 */ /* 0x000fe200078e00ff */
[----:B------:R-:W-:-:S02]  /*0840*/  LOP3.LUT R4, R4, 0xc0, RZ, 0xc0, !PT ;  /* 0x000000c004047812 */ /* 0x000fc400078ec0ff */
[----:B------:R-:W-:Y:S02]  /*0850*/  LOP3.LUT R191, R191, 0x8, RZ, 0xc0, !PT ;  /* 0x00000008bfbf7812 */ /* 0x000fe400078ec0ff */
[----:B------:R-:W-:Y:S02]  /*0860*/  SHF.R.U32.HI R6, RZ, 0x3, R185 ;  /* 0x00000003ff067819 */ /* 0x000fe400000116b9 */
[----:B------:R-:W-:Y:S02]  /*0870*/  SHF.R.U32.HI R0, RZ, 0x3, R7 ;  /* 0x00000003ff007819 */ /* 0x000fe40000011607 */
[----:B------:R-:W-:Y:S02]  /*0880*/  SHF.R.U32.HI R5, RZ, 0x3, R4 ;  /* 0x00000003ff057819 */ /* 0x000fe40000011604 */
[----:B------:R-:W-:Y:S02]  /*0890*/  LOP3.LUT R190, R8, 0x10, R9, 0xf8, !PT ;  /* 0x0000001008be7812 */ /* 0x000fe400078ef809 */
[----:B------:R-:W-:-:S02]  /*08a0*/  LOP3.LUT R185, R6, R185, R191, 0x1e, !PT ;  /* 0x000000b906b97212 */ /* 0x000fc400078e1ebf */
[----:B------:R-:W-:Y:S02]  /*08b0*/  LOP3.LUT R0, R0, R7, R8, 0x1e, !PT ;  /* 0x0000000700007212 */ /* 0x000fe400078e1e08 */
[----:B------:R-:W-:Y:S01]  /*08c0*/  LOP3.LUT R190, R5, R190, R4, 0x1e, !PT ;  /* 0x000000be05be7212 */ /* 0x000fe200078e1e04 */
[----:B------:R-:W-:Y:S01]  /*08d0*/  IMAD.IADD R185, R2, 0x1, R185 ;  /* 0x0000000102b97824 */ /* 0x000fe200078e02b9 */
[----:B------:R-:W-:Y:S01]  /*08e0*/  LEA R198, R198, UR4, 0x1 ;  /* 0x00000004c6c67c11 */ /* 0x000fe2000f8e08ff */
[----:B------:R-:W-:Y:S01]  /*08f0*/  IMAD.IADD R211, R0, 0x1, R211 ;  /* 0x0000000100d37824 */ /* 0x000fe200078e02d3 */
[----:B------:R-:W-:Y:S01]  /*0900*/  SEL R209, R209, 0x10, !P6 ;  /* 0x00000010d1d17807 */ /* 0x000fe20007000000 */
[----:B------:R-:W-:Y:S01]  /*0910*/  IMAD R0, R194, 0x200, R3 ;  /* 0x00000200c2007824 */ /* 0x000fe200078e0203 */
[----:B------:R-:W-:Y:S01]  /*0920*/  LEA R185, R185, UR6, 0x1 ;  /* 0x00000006b9b97c11 */ /* 0x000fe2000f8e08ff */
[----:B------:R-:W-:Y:S01]  /*0930*/  IMAD.IADD R190, R3, 0x1, R190 ;  /* 0x0000000103be7824 */ /* 0x000fe200078e02be */
[----:B------:R-:W-:Y:S01]  /*0940*/  LOP3.LUT R191, R5, R4, R191, 0x1e, !PT ;  /* 0x0000000405bf7212 */ /* 0x000fe200078e1ebf */
[----:B------:R-:W-:Y:S01]  /*0950*/  IMAD.MOV.U32 R3, RZ, RZ, 0x40 ;  /* 0x00000040ff037424 */ /* 0x000fe200078e00ff */
[----:B------:R-:W-:Y:S01]  /*0960*/  SEL R207, R187, 0xffffffe0, !P5 ;  /* 0xffffffe0bbcf7807 */ /* 0x000fe20006800000 */
[C---:B------:R-:W-:Y:S01]  /*0970*/  VIADD R204, R198.reuse, 0x40 ;  /* 0x00000040c6cc7836 */ /* 0x040fe20000000000 */
[----:B------:R-:W-:Y:S01]  /*0980*/  LEA R211, R211, UR5, 0x1 ;  /* 0x00000005d3d37c11 */ /* 0x000fe2000f8e08ff */
[C---:B------:R-:W-:Y:S01]  /*0990*/  @P4 VIADD R204, R198.reuse, 0xffffffc0 ;  /* 0xffffffc0c6cc4836 */ /* 0x040fe20000000000 */
[----:B------:R-:W-:Y:S01]  /*09a0*/  SEL R3, R3, 0xffffffc0, !P2 ;  /* 0xffffffc003037807 */ /* 0x000fe20005000000 */
[----:B------:R-:W-:Y:S01]  /*09b0*/  IMAD.IADD R206, R198, 0x1, R209 ;  /* 0x00000001c6ce7824 */ /* 0x000fe200078e02d1 */
[----:B------:R-:W-:Y:S01]  /*09c0*/  SEL R187, R187, 0xffffffe0, !P0 ;  /* 0xffffffe0bbbb7807 */ /* 0x000fe20004000000 */
[----:B------:R-:W-:Y:S01]  /*09d0*/  VIADD R184, R185, 0x20 ;  /* 0x00000020b9b87836 */ /* 0x000fe20000000000 */
[----:B------:R-:W-:Y:S01]  /*09e0*/  LEA R186, R186, UR4, 0x1 ;  /* 0x00000004baba7c11 */ /* 0x000fe2000f8e08ff */
[----:B------:R-:W-:Y:S01]  /*09f0*/  IMAD.IADD R209, R209, 0x1, R204 ;  /* 0x00000001d1d17824 */ /* 0x000fe200078e02cc */
[----:B------:R-:W-:Y:S01]  /*0a00*/  IADD3 R188, R188, UR5, R189 ;  /* 0x00000005bcbc7c10 */ /* 0x000fe2000fffe0bd */
[----:B------:R-:W-:-:S02]  /*0a10*/  @P1 VIADD R184, R185, 0xffffffe0 ;  /* 0xffffffe0b9b81836 */ /* 0x000fc40000000000 */
[----:B------:R-:W-:Y:S02]  /*0a20*/  IMAD.IADD R191, R0, 0x1, R191 ;  /* 0x0000000100bf7824 */ /* 0x000fe400078e02bf */
[--C-:B------:R-:W-:Y:S02]  /*0a30*/  IMAD.IADD R205, R198, 0x1, R207.reuse ;  /* 0x00000001c6cd7824 */ /* 0x100fe400078e02cf */
[----:B------:R-:W-:Y:S02]  /*0a40*/  IMAD.IADD R212, R206, 0x1, R207 ;  /* 0x00000001ced47824 */ /* 0x000fe400078e02cf */
[----:B------:R-:W-:Y:S02]  /*0a50*/  IMAD.IADD R208, R207, 0x1, R204 ;  /* 0x00000001cfd07824 */ /* 0x000fe400078e02cc */
[----:B------:R-:W-:Y:S02]  /*0a60*/  VIADD R210, R211, 0x20 ;  /* 0x00000020d3d27836 */ /* 0x000fe40000000000 */
[----:B------:R-:W-:-:S02]  /*0a70*/  IMAD.IADD R183, R185, 0x1, R3 ;  /* 0x00000001b9b77824 */ /* 0x000fc400078e0203 */
[----:B------:R-:W-:Y:S02]  /*0a80*/  IMAD.IADD R207, R207, 0x1, R209 ;  /* 0x00000001cfcf7824 */ /* 0x000fe400078e02d1 */
[----:B------:R-:W-:Y:S02]  /*0a90*/  @P3 VIADD R210, R211, 0xffffffe0 ;  /* 0xffffffe0d3d23836 */ /* 0x000fe40000000000 */
[----:B------:R-:W-:Y:S02]  /*0aa0*/  IMAD.IADD R3, R3, 0x1, R184 ;  /* 0x0000000103037824 */ /* 0x000fe400078e02b8 */
[C---:B------:R-:W-:Y:S02]  /*0ab0*/  VIADD R180, R184.reuse, 0x2000 ;  /* 0x00002000b8b47836 */ /* 0x040fe40000000000 */
[C---:B------:R-:W-:Y:S02]  /*0ac0*/  VIADD R2, R184.reuse, 0x4000 ;  /* 0x00004000b8027836 */ /* 0x040fe40000000000 */
[----:B------:R-:W-:-:S07]  /*0ad0*/  VIADD R0, R184, 0x6000 ;  /* 0x00006000b8007836 */ /* 0x000fce0000000000 */
.L_x_999:
        /* <DEDUP_REMOVED lines=16> */
[----:B---3--:R-:W-:Y:S01]  /*0be0*/  IMAD.U32 R14, RZ, RZ, UR8 ;  /* 0x00000008ff0e7e24 */ /* 0x008fe2000f8e00ff */
        /* <DEDUP_REMOVED lines=11> */
[----:B--2---:R-:W2:Y:S01]  /*0ca0*/  @P0 LDG.E R4, desc[UR14][R14.64] ;  /* 0x0000000e0e040981 */ /* 0x004ea2000c1e1900 */
[----:B------:R-:W-:Y:S02]  /*0cb0*/  PLOP3.LUT P3, PT, PT, PT, UP0, 0x80, 0x0 ;  /* 0x000000000000781c */ /* 0x000fe40003f6f008 */
[----:B------:R-:W-:Y:S01]  /*0cc0*/  UISETP.EQ.OR.EX UP4, UPT, UR7, URZ, !UP2, UP4 ;  /* 0x0000003f0700728c */ /* 0x000fe2000d782740 */
[----:B------:R-:W3:Y:S01]  /*0cd0*/  @P1 LDG.E R6, desc[UR14][R6.64] ;  /* 0x0000000e06061981 */ /* 0x000ee2000c1e1900 */
[----:B------:R-:W-:-:S04]  /*0ce0*/  UIADD3 UR8, UP1, UR17, UR6, URZ ;  /* 0x0000000611087290 */ /* 0x000fc8000ff3e03f */
[----:B------:R-:W-:Y:S01]  /*0cf0*/  PLOP3.LUT P2, PT, PT, PT, UP4, 0x80, 0x0 ;  /* 0x000000000000781c */ /* 0x000fe20003f4f048 */
[----:B------:R-:W-:Y:S01]  /*0d00*/  UIADD3.X UR5, UR5, UR7, URZ, UP1, !UPT ;  /* 0x0000000705057290 */ /* 0x000fe20008ffe43f */
[----:B------:R-:W-:Y:S02]  /*0d10*/  IMAD.U32 R12, RZ, RZ, UR16 ;  /* 0x00000010ff0c7e24 */ /* 0x000fe4000f8e00ff */
[----:B------:R-:W-:Y:S02]  /*0d20*/  IMAD.U32 R13, RZ, RZ, UR12 ;  /* 0x0000000cff0d7e24 */ /* 0x000fe4000f8e00ff */
[----:B----4-:R-:W-:Y:S01]  /*0d30*/  IMAD.U32 R10, RZ, RZ, UR8 ;  /* 0x00000008ff0a7e24 */ /* 0x010fe2000f8e00ff */
[----:B------:R-:W-:Y:S01]  /*0d40*/  UMOV UR53, URZ ;  /* 0x0000003f00357c82 */ /* 0x000fe20008000000 */
[----:B------:R-:W-:Y:S01]  /*0d50*/  IMAD.U32 R11, RZ, RZ, UR5 ;  /* 0x00000005ff0b7e24 */ /* 0x000fe2000f8e00ff */
[----:B------:R-:W4:Y:S01]  /*0d60*/  @P3 LDG.E R8, desc[UR14][R12.64] ;  /* 0x0000000e0c083981 */ /* 0x000f22000c1e1900 */
[----:B------:R-:W-:-:S03]  /*0d70*/  @!UP3 ULDC.64 UR8, c[0x0][0x318] ;  /* 0x0000c6000008bab9 */ /* 0x000fc60000000a00 */
[----:B-----5:R-:W5:Y:S04]  /*0d80*/  @P3 LDG.E R5, desc[UR14][R12.64+0x4] ;  /* 0x0000040e0c053981 */ /* 0x020f68000c1e1900 */
        /* <DEDUP_REMOVED lines=12> */
[----:B------:R-:W-:-:S07]  /*0e50*/  ULDC UR6, c[0x0][0x2c8] ;  /* 0x0000b20000067ab9 */ /* 0x000fce0000000800 */
        /* <DEDUP_REMOVED lines=11> */
.L_x_953:
        /* <DEDUP_REMOVED lines=31> */
[----:B--2---:R-:W-:Y:S01]  /*1100*/  UIMAD.WIDE.U32 UR28, UR10, UR12, URZ ;  /* 0x0000000c0a1c72a5 */ /* 0x004fe2000f8e003f */
[----:B------:R-:W-:Y:S01]  /*1110*/  ULDC.U8 UR36, c[0x0][0x480] ;  /* 0x0001200000247ab9 */ /* 0x000fe20000000000 */
[----:B------:R-:W-:-:S02]  /*1120*/  UIMAD.WIDE.U32 UR16, UR5, UR32, URZ ;  /* 0x00000020051072a5 */ /* 0x000fc4000f8e003f */
[----:B------:R-:W-:Y:S02]  /*1130*/  UIMAD UR41, UR10, UR13, UR29 ;  /* 0x0000000d0a2972a4 */ /* 0x000fe4000f8e021d */
[----:B------:R-:W-:Y:S01]  /*1140*/  UIADD3 UR10, UR11, 0x7f, URZ ;  /* 0x0000007f0b0a7890 */ /* 0x000fe2000fffe03f */
[----:B------:R-:W-:Y:S01]  /*1150*/  ULDC.U8 UR29, c[0x0][0x3d8] ;  /* 0x0000f600001d7ab9 */ /* 0x000fe20000000000 */
[----:B-1----:R-:W1:Y:S02]  /*1160*/  MUFU.RCP R8, R8 ;  /* 0x0000000800087308 */ /* 0x002e640000001000 */
[----:B------:R-:W-:Y:S01]  /*1170*/  USHF.R.S32.HI UR19, URZ, 0x1f, UR10 ;  /* 0x0000001f3f137899 */ /* 0x000fe2000801140a */
[----:B------:R-:W-:Y:S01]  /*1180*/  @UP2 ULDC.64 UR12, c[0x0][0x420] ;  /* 0x00010800000c2ab9 */ /* 0x000fe20000000a00 */
[----:B------:R-:W-:Y:S02]  /*1190*/  UISETP.NE.AND UP3, UPT, UR29, URZ, UPT ;  /* 0x0000003f1d00728c */ /* 0x000fe4000bf65270 */
[----:B------:R-:W-:-:S02]  /*11a0*/  @UP2 UIMAD.WIDE.U32 UR42, UR5, UR12, URZ ;  /* 0x0000000c052a22a5 */ /* 0x000fc4000f8e003f */
[----:B------:R-:W-:Y:S02]  /*11b0*/  ULEA.HI UR29, UR19, UR10, URZ, 0x7 ;  /* 0x0000000a131d7291 */ /* 0x000fe4000f8f383f */
[----:B------:R-:W-:Y:S02]  /*11c0*/  UIMAD UR10, UR35, UR57, URZ ;  /* 0x00000039230a72a4 */ /* 0x000fe4000f8e023f */
[----:B------:R-:W-:Y:S02]  /*11d0*/  @UP2 UIMAD UR45, UR5, UR13, UR43 ;  /* 0x0000000d052d22a4 */ /* 0x000fe4000f8e022b */
[----:B------:R-:W-:Y:S02]  /*11e0*/  UIMAD UR23, UR5, UR33, URZ ;  /* 0x00000021051772a4 */ /* 0x000fe4000f8e023f */
[----:B------:R-:W-:Y:S01]  /*11f0*/  UIMAD.WIDE UR8, UR61, UR56, URZ ;  /* 0x000000383d0872a5 */ /* 0x000fe2000f8e023f */
[----:B-1----:R-:W-:Y:S01]  /*1200*/  VIADD R8, R8, 0xffffffe ;  /* 0x0ffffffe08087836 */ /* 0x002fe20000000000 */
[----:B------:R-:W-:-:S02]  /*1210*/  UIMAD.WIDE.U32 UR12, UR57, UR54, URZ ;  /* 0x00000036390c72a5 */ /* 0x000fc4000f8e003f */
[----:B------:R-:W-:Y:S01]  /*1220*/  UIMAD UR10, UR52, UR54, UR10 ;  /* 0x00000036340a72a4 */ /* 0x000fe2000f8e020a */
[----:B------:R-:W1:Y:S01]  /*1230*/  F2I.FTZ.U32.TRUNC.NTZ R9, R8 ;  /* 0x0000000800097305 */ /* 0x000e62000021f000 */
[----:B------:R-:W-:Y:S02]  /*1240*/  UISETP.NE.AND UP4, UPT, UR36, URZ, UPT ;  /* 0x0000003f2400728c */ /* 0x000fe4000bf85270 */
[----:B------:R-:W-:Y:S02]  /*1250*/  UIADD3 UR6, UR6, 0x7f, URZ ;  /* 0x0000007f06067890 */ /* 0x000fe4000fffe03f */
[----:B------:R-:W-:Y:S02]  /*1260*/  UIADD3 UR36, UR21, UR25, URZ ;  /* 0x0000001915247290 */ /* 0x000fe4000fffe03f */
[----:B------:R-:W-:Y:S02]  /*1270*/  @UP2 UIADD3 UR36, UR17, UR23, URZ ;  /* 0x0000001711242290 */ /* 0x000fe4000fffe03f */
[----:B------:R-:W-:-:S02]  /*1280*/  USEL UR50, UR20, UR16, !UP2 ;  /* 0x0000001014327287 */ /* 0x000fc4000d000000 */
[----:B------:R-:W-:Y:S02]  /*1290*/  UIMAD UR17, UR9, UR12, URZ ;  /* 0x0000000c091172a4 */ /* 0x000fe4000f8e023f */
[----:B------:R-:W-:Y:S01]  /*12a0*/  UIADD3 UR10, UR13, UR10, URZ ;  /* 0x0000000a0d0a7290 */ /* 0x000fe2000fffe03f */
[--C-:B-1----:R-:W-:Y:S01]  /*12b0*/  IMAD.MOV R5, RZ, RZ, -R9.reuse ;  /* 0x000000ffff057224 */ /* 0x102fe200078e0a09 */
[----:B------:R-:W-:Y:S01]  /*12c0*/  USHF.R.S32.HI UR16, URZ, 0x1f, UR6 ;  /* 0x0000001f3f107899 */ /* 0x000fe20008011406 */
[----:B------:R-:W-:Y:S01]  /*12d0*/  IMAD.MOV.U32 R8, RZ, RZ, RZ ;  /* 0x000000ffff087224 */ /* 0x000fe200078e00ff */
[----:B------:R-:W-:Y:S01]  /*12e0*/  UIMAD.WIDE.U32 UR20, UR8, UR12, URZ ;  /* 0x0000000c081472a5 */ /* 0x000fe2000f8e003f */
[----:B------:R-:W-:Y:S01]  /*12f0*/  IMAD R6, R5, R7, RZ ;  /* 0x0000000705067224 */ /* 0x000fe200078e02ff */
[----:B------:R-:W-:Y:S01]  /*1300*/  IABS R5, UR58 ;  /* 0x0000003a00057c13 */ /* 0x000fe20008000000 */
[----:B------:R-:W-:Y:S02]  /*1310*/  UIMAD UR10, UR8, UR10, UR17 ;  /* 0x0000000a080a72a4 */ /* 0x000fe4000f8e0211 */
[----:B------:R-:W-:Y:S01]  /*1320*/  IMAD.HI.U32 R6, R9, R6, R8 ;  /* 0x0000000609067227 */ /* 0x000fe200078e0008 */
[----:B------:R-:W-:-:S02]  /*1330*/  ULEA.HI UR6, UR16, UR6, URZ, 0x7 ;  /* 0x0000000610067291 */ /* 0x000fc4000f8f383f */
[----:B------:R-:W-:Y:S02]  /*1340*/  USHF.L.U64.HI UR18, UR57, 0x7, UR52 ;  /* 0x0000000739127899 */ /* 0x000fe40008010234 */
[----:B------:R-:W-:Y:S01]  /*1350*/  UIADD3 UR44, UR21, UR10, URZ ;  /* 0x0000000a152c7290 */ /* 0x000fe2000fffe03f */
[----:B------:R-:W-:Y:S01]  /*1360*/  IMAD.HI.U32 R11, R6, R5, RZ ;  /* 0x00000005060b7227 */ /* 0x000fe200078e00ff */
[----:B------:R-:W-:Y:S02]  /*1370*/  USHF.R.S32.HI UR10, URZ, 0x7, UR29 ;  /* 0x000000073f0a7899 */ /* 0x000fe4000801141d */
[----:B------:R-:W-:Y:S01]  /*1380*/  USHF.R.S32.HI UR6, URZ, 0x7, UR6 ;  /* 0x000000073f067899 */ /* 0x000fe20008011406 */
[----:B------:R-:W-:Y:S01]  /*1390*/  IMAD.MOV R6, RZ, RZ, -R11 ;  /* 0x000000ffff067224 */ /* 0x000fe200078e0a0b */
[----:B------:R-:W-:Y:S02]  /*13a0*/  UIMAD.WIDE.U32 UR12, UR8, UR5, URZ ;  /* 0x00000005080c72a5 */ /* 0x000fe4000f8e003f */
[----:B------:R-:W-:Y:S01]  /*13b0*/  USEL UR31, UR18, URZ, UP0 ;  /* 0x0000003f121f7287 */ /* 0x000fe20008000000 */
[C---:B------:R-:W-:Y:S01]  /*13c0*/  IMAD R6, R7.reuse, R6, R5 ;  /* 0x0000000607067224 */ /* 0x040fe200078e0205 */
[----:B------:R-:W-:Y:S01]  /*13d0*/  UISETP.LT.AND UP0, UPT, UR10, UR6, UPT ;  /* 0x000000060a00728c */ /* 0x000fe2000bf01270 */
[----:B------:R-:W-:Y:S01]  /*13e0*/  LOP3.LUT R5, R4, UR58, RZ, 0x3c, !PT ;  /* 0x0000003a04057c12 */ /* 0x000fe2000f8e3cff */
[----:B------:R-:W-:Y:S01]  /*13f0*/  ULDC UR47, c[0x0][0x2c4] ;  /* 0x0000b100002f7ab9 */ /* 0x000fe20000000800 */
[----:B------:R-:W-:Y:S01]  /*1400*/  USEL UR51, UR20, UR12, !UP2 ;  /* 0x0000000c14337287 */ /* 0x000fe2000d000000 */
[----:B------:R-:W-:Y:S01]  /*1410*/  ISETP.GT.U32.AND P1, PT, R7, R6, PT ;  /* 0x000000060700720c */ /* 0x000fe20003f24070 */
[----:B------:R-:W-:Y:S01]  /*1420*/  @UP3 UIMAD UR20, UR57, UR47, URZ ;  /* 0x0000002f391432a4 */ /* 0x000fe2000f8e023f */
[----:B------:R-:W-:Y:S01]  /*1430*/  ISETP.GE.AND P2, PT, R5, RZ, PT ;  /* 0x000000ff0500720c */ /* 0x000fe20003f46270 */
[----:B------:R-:W-:-:S02]  /*1440*/  USEL UR40, UR10, UR6, UP0 ;  /* 0x000000060a287287 */ /* 0x000fc40008000000 */
[----:B------:R-:W-:Y:S02]  /*1450*/  UISETP.NE.AND UP1, UPT, UR55, -0x1, UPT ;  /* 0xffffffff3700788c */ /* 0x000fe4000bf25270 */
[----:B------:R-:W-:Y:S02]  /*1460*/  @UP3 USEL UR20, UR20, UR5, !UP2 ;  /* 0x0000000514143287 */ /* 0x000fe4000d000000 */
[----:B------:R-:W-:Y:S01]  /*1470*/  ULEA UR6, UR40, 0xffffff80, 0x7 ;  /* 0xffffff8028067891 */ /* 0x000fe2000f8e383f */
[----:B------:R-:W-:Y:S01]  /*1480*/  @UP3 ULDC UR10, c[0x0][0x2e4] ;  /* 0x0000b900000a3ab9 */ /* 0x000fe20000000800 */
[----:B------:R-:W-:Y:S02]  /*1490*/  UIMAD UR12, UR9, UR5, URZ ;  /* 0x00000005090c72a4 */ /* 0x000fe4000f8e023f */
[-C--:B------:R-:W-:Y:S01]  /*14a0*/  @!P1 IADD3 R6, R6, -R7.reuse, RZ ;  /* 0x8000000706069210 */ /* 0x080fe20007ffe0ff */
[----:B------:R-:W-:Y:S01]  /*14b0*/  @UP3 UIMAD UR29, UR58, UR10, UR20 ;  /* 0x0000000a3a1d32a4 */ /* 0x000fe2000f8e0214 */
[----:B------:R-:W-:Y:S01]  /*14c0*/  @!P1 VIADD R11, R11, 0x1 ;  /* 0x000000010b0b9836 */ /* 0x000fe20000000000 */
[----:B------:R-:W-:Y:S01]  /*14d0*/  USHF.R.S32.HI UR25, URZ, 0x1f, UR6 ;  /* 0x0000001f3f197899 */ /* 0x000fe20008011406 */
[----:B------:R-:W-:Y:S01]  /*14e0*/  ISETP.GE.U32.AND P0, PT, R6, R7, PT ;  /* 0x000000070600720c */ /* 0x000fe20003f06070 */
[----:B------:R-:W-:Y:S01]  /*14f0*/  UIADD3 UR10, UP0, UR6, UR34, URZ ;  /* 0x00000022060a7290 */ /* 0x000fe2000ff1e03f */
[----:B------:R-:W-:Y:S01]  /*1500*/  PLOP3.LUT P1, PT, PT, PT, UP1, 0x80, 0x0 ;  /* 0x000000000000781c */ /* 0x000fe20003f2f018 */
[----:B------:R-:W-:-:S02]  /*1510*/  @UP1 UIADD3 UR24, UR53, UR55, URZ ;  /* 0x0000003735181290 */ /* 0x000fc4000fffe03f */
[----:B------:R-:W-:Y:S02]  /*1520*/  UIADD3.X UR20, UR25, UR31, URZ, UP0, !UPT ;  /* 0x0000001f19147290 */ /* 0x000fe400087fe43f */
[----:B------:R-:W-:Y:S02]  /*1530*/  UIMAD UR9, UR9, UR10, URZ ;  /* 0x0000000a090972a4 */ /* 0x000fe4000f8e023f */
[----:B------:R-:W-:Y:S02]  /*1540*/  @UP1 UIADD3 UR26, UR53, UR55, URZ ;  /* 0x00000037351a1290 */ /* 0x000fe4000fffe03f */
[----:B------:R-:W-:Y:S01]  /*1550*/  @!UP2 UIADD3 UR45, UR39, UR30, URZ ;  /* 0x0000001e272da290 */ /* 0x000fe2000fffe03f */
[----:B------:R-:W-:Y:S01]  /*1560*/  @UP1 ULDC.64 UR18, c[0x0][0x248] ;  /* 0x0000920000121ab9 */ /* 0x000fe20000000a00 */
[----:B------:R-:W-:Y:S01]  /*1570*/  @UP1 ULDC.64 UR16, c[0x0][0x250] ;  /* 0x0000940000101ab9 */ /* 0x000fe20000000a00 */
[----:B------:R-:W-:Y:S01]  /*1580*/  UIMAD.WIDE.U32 UR30, UR8, UR10, URZ ;  /* 0x0000000a081e72a5 */ /* 0x000fe2000f8e003f */
[----:B------:R-:W-:Y:S01]  /*1590*/  @P0 VIADD R11, R11, 0x1 ;  /* 0x000000010b0b0836 */ /* 0x000fe20000000000 */
[----:B------:R-:W-:Y:S01]  /*15a0*/  @UP2 UIADD3 UR44, UR13, UR12, URZ ;  /* 0x0000000c0d2c2290 */ /* 0x000fe2000fffe03f */
[----:B------:R-:W-:Y:S01]  /*15b0*/  PLOP3.LUT P0, PT, PT, PT, UP3, 0x80, 0x0 ;  /* 0x000000000000781c */ /* 0x000fe20003f0f038 */
[----:B------:R-:W-:-:S02]  /*15c0*/  UIMAD UR10, UR8, UR20, UR9 ;  /* 0x00000014080a72a4 */ /* 0x000fc4000f8e0209 */
[----:B------:R-:W-:Y:S01]  /*15d0*/  @UP1 UIMAD.WIDE.U32 UR12, UR24, UR18, URZ ;  /* 0x00000012180c12a5 */ /* 0x000fe2000f8e003f */
[----:B------:R-:W-:Y:S01]  /*15e0*/  @!P2 IADD3 R11, -R11, RZ, RZ ;  /* 0x000000ff0b0ba210 */ /* 0x000fe20007ffe1ff */
[----:B------:R-:W-:Y:S01]  /*15f0*/  @UP1 UIMAD UR23, UR24, UR19, URZ ;  /* 0x00000013181712a4 */ /* 0x000fe2000f8e023f */
[----:B------:R-:W-:Y:S01]  /*1600*/  @!P3 LOP3.LUT R11, RZ, R4, RZ, 0x33, !PT ;  /* 0x00000004ff0bb212 */ /* 0x000fe200078e33ff */
[----:B------:R-:W-:Y:S02]  /*1610*/  @UP1 UIMAD.WIDE.U32 UR8, UR26, UR16, URZ ;  /* 0x000000101a0812a5 */ /* 0x000fe4000f8e003f */
[----:B------:R-:W-:Y:S02]  /*1620*/  @!UP3 UIMAD UR21, UR57, UR56, UR58 ;  /* 0x000000383915b2a4 */ /* 0x000fe4000f8e023a */
[----:B------:R-:W-:Y:S02]  /*1630*/  UIMAD UR46, UR58, UR61, URZ ;  /* 0x0000003d3a2e72a4 */ /* 0x000fe4000f8e023f */
[----:B------:R-:W-:-:S02]  /*1640*/  @UP1 UIMAD UR20, UR26, UR17, URZ ;  /* 0x000000111a1412a4 */ /* 0x000fc4000f8e023f */
[----:B------:R-:W-:Y:S02]  /*1650*/  @!UP3 UIMAD UR29, UR21, UR47, URZ ;  /* 0x0000002f151db2a4 */ /* 0x000fe4000f8e023f */
[----:B------:R-:W-:Y:S02]  /*1660*/  USEL UR49, UR28, URZ, UP4 ;  /* 0x0000003f1c317287 */ /* 0x000fe4000a000000 */
[----:B------:R-:W-:Y:S02]  /*1670*/  @UP1 UIADD3 UR26, UR13, UR23, URZ ;  /* 0x000000170d1a1290 */ /* 0x000fe4000fffe03f */
[----:B------:R-:W-:Y:S02]  /*1680*/  USHF.R.S32.HI UR37, URZ, 0x1f, UR22 ;  /* 0x0000001f3f257899 */ /* 0x000fe40008011416 */
[----:B------:R-:W-:Y:S02]  /*1690*/  USHF.R.S32.HI UR47, URZ, 0x1f, UR46 ;  /* 0x0000001f3f2f7899 */ /* 0x000fe4000801142e */
[----:B------:R-:W-:-:S02]  /*16a0*/  @UP1 UIADD3 UR35, UR9, UR20, URZ ;  /* 0x0000001409231290 */ /* 0x000fc4000fffe03f */
[----:B------:R-:W-:Y:S02]  /*16b0*/  USEL UR48, UR41, URZ, UP4 ;  /* 0x0000003f29307287 */ /* 0x000fe4000a000000 */
[----:B------:R-:W-:Y:S01]  /*16c0*/  UIADD3 UR24, UR31, UR10, URZ ;  /* 0x0000000a1f187290 */ /* 0x000fe2000fffe03f */
        /* <DEDUP_REMOVED lines=15> */
.L_x_955:
        /* <DEDUP_REMOVED lines=13> */
.L_x_956:
        /* <DEDUP_REMOVED lines=11> */
.L_x_957:
[----:B------:R-:W-:-:S04]  /*1940*/  UIMAD UR5, UR57, UR56, UR58 ;  /* 0x00000038390572a4 */ /* 0x000fc8000f8e023a */
[----:B------:R-:W-:-:S12]  /*1950*/  UIMAD UR5, UR5, UR54, URZ ;  /* 0x00000036050572a4 */ /* 0x000fd8000f8e023f */
.L_x_958:
[----:B------:R-:W-:Y:S01]  /*1960*/  SHF.R.S32.HI R9, RZ, 0x1f, R196 ;  /* 0x0000001fff097819 */ /* 0x000fe200000114c4 */
[----:B------:R-:W1:Y:S01]  /*1970*/  LDC.64 R4, c[0x0][0x420] ;  /* 0x00010800ff047b82 */ /* 0x000e620000000a00 */
[----:B------:R-:W-:Y:S01]  /*1980*/  IADD3 R13, P0, R196, UR6, RZ ;  /* 0x00000006c40d7c10 */ /* 0x000fe2000ff1e0ff */
[----:B------:R-:W2:Y:S01]  /*1990*/  S2R R7, SR_TID.X ;  /* 0x0000000000077919 */ /* 0x000ea20000002100 */
[--C-:B------:R-:W-:Y:S01]  /*19a0*/  SHF.R.S32.HI R203, RZ, 0x1f, R202.reuse ;  /* 0x0000001fffcb7819 */ /* 0x100fe200000114ca */
[----:B------:R-:W-:Y:S01]  /*19b0*/  USHF.R.S32.HI UR34, URZ, 0x1f, UR58 ;  /* 0x0000001f3f227899 */ /* 0x000fe2000801143a */
[----:B------:R-:W-:Y:S01]  /*19c0*/  IADD3.X R6, R9, UR25, RZ, P0, !PT ;  /* 0x0000001909067c10 */ /* 0x000fe200087fe4ff */
[----:B------:R-:W-:Y:S01]  /*19d0*/  ULDC.64 UR20, c[0x0][0x428] ;  /* 0x00010a0000147ab9 */ /* 0x000fe20000000a00 */
[----:B------:R-:W-:Y:S01]  /*19e0*/  UIADD3 UR41, UR6, UR5, URZ ;  /* 0x0000000506297290 */ /* 0x000fe2000fffe03f */
[C---:B------:R-:W-:Y:S01]  /*19f0*/  IMAD.WIDE.U32 R14, R13.reuse, UR32, R202 ;  /* 0x000000200d0e7c25 */ /* 0x040fe2000f8e00ca */
[----:B------:R-:W-:Y:S01]  /*1a00*/  UIMAD UR10, UR34, UR20, URZ ;  /* 0x00000014220a72a4 */ /* 0x000fe2000f8e023f */
[----:B------:R-:W-:Y:S01]  /*1a10*/  BSSY B1, `(.L_x_954) ;  /* 0x00008e5000017945 */ /* 0x000fe20003800000 */
[----:B------:R-:W-:Y:S01]  /*1a20*/  UIMAD UR5, UR61, UR56, URZ ;  /* 0x000000383d0572a4 */ /* 0x000fe2000f8e023f */
[----:B------:R-:W-:Y:S01]  /*1a30*/  IMAD R6, R6, UR32, RZ ;  /* 0x0000002006067c24 */ /* 0x000fe2000f8e02ff */
[----:B------:R-:W-:Y:S01]  /*1a40*/  IADD3 R12, P0, R14, UR50, RZ ;  /* 0x000000320e0c7c10 */ /* 0x000fe2000ff1e0ff */
[----:B------:R-:W-:Y:S01]  /*1a50*/  UIMAD UR21, UR58, UR21, UR10 ;  /* 0x000000153a1572a4 */ /* 0x000fe2000f8e020a */
[----:B------:R-:W-:Y:S01]  /*1a60*/  IMAD.U32 R16, RZ, RZ, UR20 ;  /* 0x00000014ff107e24 */ /* 0x000fe2000f8e00ff */
[----:B------:R-:W-:Y:S01]  /*1a70*/  UIADD3 UR10, -UR7, UR11, UR22 ;  /* 0x0000000b070a7290 */ /* 0x000fe2000fffe116 */
[----:B------:R-:W-:Y:S01]  /*1a80*/  IMAD R6, R13, UR33, R6 ;  /* 0x000000210d067c24 */ /* 0x000fe2000f8e0206 */
[----:B------:R-:W-:Y:S01]  /*1a90*/  ULDC UR61, c[0x0][0x398] ;  /* 0x0000e600003d7ab9 */ /* 0x000fe20000000800 */
[----:B------:R-:W-:Y:S01]  /*1aa0*/  UIADD3 UR29, UR6, UR29, URZ ;  /* 0x0000001d061d7290 */ /* 0x000fe2000fffe03f */
[----:B------:R-:W-:-:S02]  /*1ab0*/  ULDC.64 UR12, c[0x0][0x258] ;  /* 0x00009600000c7ab9 */ /* 0x000fc40000000a00 */
[----:B------:R-:W-:Y:S01]  /*1ac0*/  IADD3.X R13, R15, UR36, R6, P0, !PT ;  /* 0x000000240f0d7c10 */ /* 0x000fe200087fe406 */
[----:B------:R-:W-:Y:S01]  /*1ad0*/  USHF.L.U32 UR36, UR5, 0x7, URZ ;  /* 0x0000000705247899 */ /* 0x000fe2000800063f */
[----:B------:R-:W-:Y:S01]  /*1ae0*/  IADD3 R20, P0, R202, UR9, RZ ;  /* 0x00000009ca147c10 */ /* 0x000fe2000ff1e0ff */
[----:B-1----:R-:W-:Y:S01]  /*1af0*/  IMAD R14, R4, UR25, RZ ;  /* 0x00000019040e7c24 */ /* 0x002fe2000f8e02ff */
[----:B------:R-:W-:Y:S01]  /*1b00*/  UIMAD UR9, UR34, UR12, URZ ;  /* 0x0000000c220972a4 */ /* 0x000fe2000f8e023f */
[----:B------:R-:W-:Y:S01]  /*1b10*/  IMAD.U32 R18, RZ, RZ, UR12 ;  /* 0x0000000cff127e24 */ /* 0x000fe2000f8e00ff */
[----:B------:R-:W-:Y:S01]  /*1b20*/  IADD3.X R21, R203, UR45, RZ, P0, !PT ;  /* 0x0000002dcb157c10 */ /* 0x000fe200087fe4ff */
[----:B------:R-:W-:Y:S01]  /*1b30*/  IMAD R14, R5, UR6, R14 ;  /* 0x00000006050e7c24 */ /* 0x000fe2000f8e020e */
[----:B------:R-:W-:Y:S01]  /*1b40*/  UIMAD UR13, UR58, UR13, UR9 ;  /* 0x0000000d3a0d72a4 */ /* 0x000fe2000f8e0209 */
[----:B------:R-:W-:Y:S01]  /*1b50*/  IMAD.WIDE.U32 R18, R18, UR58, R12 ;  /* 0x0000003a12127c25 */ /* 0x000fe2000f8e000c */
[----:B------:R-:W-:Y:S01]  /*1b60*/  USHF.R.S32.HI UR9, URZ, 0x1f, UR36 ;  /* 0x0000001f3f097899 */ /* 0x000fe20008011424 */
[----:B--2---:R-:W-:-:S02]  /*1b70*/  SHF.R.S32.HI R6, RZ, 0x1f, R7 ;  /* 0x0000001fff067819 */ /* 0x004fc40000011407 */
[----:B------:R-:W-:Y:S01]  /*1b80*/  IMAD.WIDE.U32 R20, R4, UR6, R20 ;  /* 0x0000000604147c25 */ /* 0x000fe2000f8e0014 */
[----:B------:R-:W-:Y:S01]  /*1b90*/  UIADD3 UR6, UR10, -UR61, URZ ;  /* 0x8000003d0a067290 */ /* 0x000fe2000fffe03f */
[----:B------:R-:W-:Y:S01]  /*1ba0*/  LEA.HI R214, R6, R7, RZ, 0x5 ;  /* 0x0000000706d67211 */ /* 0x000fe200078f28ff */
[----:B------:R-:W-:Y:S01]  /*1bb0*/  UIADD3 UR10, UP2, UP0, UR30, UR36, UR46 ;  /* 0x000000241e0a7290 */ /* 0x000fe2000f85e02e */
[----:B------:R-:W-:Y:S01]  /*1bc0*/  IMAD.IADD R15, R21, 0x1, R14 ;  /* 0x00000001150f7824 */ /* 0x000fe200078e020e */
[----:B------:R-:W-:Y:S01]  /*1bd0*/  USHF.R.S32.HI UR34, URZ, 0x1f, UR6 ;  /* 0x0000001f3f227899 */ /* 0x000fe20008011406 */
[----:B------:R-:W-:Y:S01]  /*1be0*/  LOP3.LUT R214, R214, 0xffffffe0, RZ, 0xc0, !PT ;  /* 0xffffffe0d6d67812 */ /* 0x000fe200078ec0ff */
[----:B------:R-:W-:Y:S01]  /*1bf0*/  UIADD3.X UR9, UR24, UR9, UR47, UP2, UP0 ;  /* 0x0000000918097290 */ /* 0x000fe200097e042f */
[----:B------:R-:W-:Y:S01]  /*1c00*/  IMAD.MOV.U32 R14, RZ, RZ, R20 ;  /* 0x000000ffff0e7224 */ /* 0x000fe200078e0014 */
[----:B------:R-:W-:Y:S01]  /*1c10*/  ULEA.HI UR34, UR34, UR6, URZ, 0x7 ;  /* 0x0000000622227291 */ /* 0x000fe2000f8f383f */
[----:B------:R-:W-:Y:S01]  /*1c20*/  IMAD R12, R9, R4, RZ ;  /* 0x00000004090c7224 */ /* 0x000fe200078e02ff */
[----:B------:R-:W-:Y:S01]  /*1c30*/  UIADD3 UR10, UP3, UP2, UR49, UR10, UR51 ;  /* 0x0000000a310a7290 */ /* 0x000fe2000fa7e033 */
[----:B------:R-:W-:Y:S01]  /*1c40*/  IMAD.IADD R214, R7, 0x1, -R214 ;  /* 0x0000000107d67824 */ /* 0x000fe200078e0ad6 */
[----:B------:R-:W-:Y:S01]  /*1c50*/  USHF.R.S32.HI UR34, URZ, 0x7, UR34 ;  /* 0x000000073f227899 */ /* 0x000fe20008011422 */
[----:B------:R-:W-:Y:S01]  /*1c60*/  IMAD.WIDE.U32 R16, R16, UR58, R14 ;  /* 0x0000003a10107c25 */ /* 0x000fe2000f8e000e */
[----:B------:R-:W-:-:S02]  /*1c70*/  UIADD3.X UR9, UR48, UR9, UR44, UP3, UP2 ;  /* 0x0000000930097290 */ /* 0x000fc40009fe442c */
[----:B------:R-:W-:Y:S01]  /*1c80*/  UISETP.LT.AND UP0, UPT, URZ, UR34, UPT ;  /* 0x000000223f00728c */ /* 0x000fe2000bf01270 */
[----:B------:R-:W-:Y:S01]  /*1c90*/  IMAD R227, R195, UR5, R214 ;  /* 0x00000005c3e37c24 */ /* 0x000fe2000f8e02d6 */
[----:B------:R-:W-:Y:S01]  /*1ca0*/  ULDC.64 UR42, c[0x0][0x478] ;  /* 0x00011e00002a7ab9 */ /* 0x000fe20000000a00 */
[----:B------:R-:W-:Y:S01]  /*1cb0*/  VIADD R17, R17, UR21 ;  /* 0x0000001511117c36 */ /* 0x000fe20008000000 */
[----:B------:R-:W-:Y:S01]  /*1cc0*/  USEL UR34, URZ, UR34, !UP0 ;  /* 0x000000223f227287 */ /* 0x000fe2000c000000 */
[C---:B------:R-:W-:Y:S01]  /*1cd0*/  IMAD R12, R196.reuse, R5, R12 ;  /* 0x00000005c40c7224 */ /* 0x040fe200078e020c */
[C---:B------:R-:W-:Y:S01]  /*1ce0*/  IADD3 R14, P0, R227.reuse, UR10, RZ ;  /* 0x0000000ae30e7c10 */ /* 0x040fe2000ff1e0ff */
[----:B------:R-:W-:Y:S01]  /*1cf0*/  IMAD.WIDE.U32 R16, R196, R4, R16 ;  /* 0x00000004c4107225 */ /* 0x000fe200078e0010 */
[----:B------:R-:W-:Y:S02]  /*1d00*/  UISETP.GT.AND UP0, UPT, UR40, UR34, UPT ;  /* 0x000000222800728c */ /* 0x000fe4000bf04270 */
[----:B------:R-:W-:Y:S01]  /*1d10*/  LEA.HI.X.SX32 R227, R227, UR9, 0x1, P0 ;  /* 0x00000009e3e37c11 */ /* 0x000fe200080f0eff */
[----:B------:R-:W-:Y:S01]  /*1d20*/  UIMAD.WIDE UR20, UR41, 0x4, UR42 ;  /* 0x00000004291478a5 */ /* 0x000fe2000f8e022a */
[----:B------:R-:W-:Y:S01]  /*1d30*/  VIADD R8, R19, UR13 ;  /* 0x0000000d13087c36 */ /* 0x000fe20008000000 */
[----:B------:R-:W-:Y:S01]  /*1d40*/  ULDC.64 UR38, c[0x0][0x210] ;  /* 0x0000840000267ab9 */ /* 0x000fe20000000a00 */
[----:B------:R-:W-:Y:S01]  /*1d50*/  PLOP3.LUT P0, PT, PT, PT, UP0, 0x80, 0x0 ;  /* 0x000000000000781c */ /* 0x000fe20003f0f008 */
[----:B------:R-:W-:Y:S01]  /*1d60*/  ULDC.64 UR30, c[0x0][0x3e0] ;  /* 0x0000f800001e7ab9 */ /* 0x000fe20000000a00 */
[----:B------:R-:W-:Y:S01]  /*1d70*/  ULDC.64 UR24, c[0x0][0x400] ;  /* 0x0001000000187ab9 */ /* 0x000fe20000000a00 */
[----:B------:R-:W-:Y:S01]  /*1d80*/  IMAD.IADD R12, R17, 0x1, R12 ;  /* 0x00000001110c7824 */ /* 0x000fe200078e020c */
[----:B------:R-:W-:Y:S01]  /*1d90*/  LEA R224, P4, R18, UR38, 0x1 ;  /* 0x0000002612e07c11 */ /* 0x000fe2000f8808ff */
[----:B------:R-:W-:Y:S01]  /*1da0*/  ULDC.64 UR46, c[0x0][0x2b0] ;  /* 0x0000ac00002e7ab9 */ /* 0x000fe20000000a00 */
[----:B------:R-:W-:Y:S01]  /*1db0*/  LEA R226, P2, R14, UR24, 0x2 ;  /* 0x000000180ee27c11 */ /* 0x000fe2000f8410ff */
[----:B------:R-:W-:Y:S01]  /*1dc0*/  UIMAD.WIDE UR12, UR29, 0x4, UR46 ;  /* 0x000000041d0c78a5 */ /* 0x000fe2000f8e022e */
[----:B------:R-:W-:Y:S01]  /*1dd0*/  LEA R222, P3, R16, UR30, 0x1 ;  /* 0x0000001e10de7c11 */ /* 0x000fe2000f8608ff */
[----:B------:R-:W-:Y:S01]  /*1de0*/  UIADD3 UR8, UR40, -0x1, URZ ;  /* 0xffffffff28087890 */ /* 0x000fe2000fffe03f */
[----:B------:R-:W-:Y:S01]  /*1df0*/  LEA.HI.X R225, R18, UR39, R8, 0x1, P4 ;  /* 0x0000002712e17c11 */ /* 0x000fe2000a0f0c08 */
[----:B------:R-:W-:Y:S01]  /*1e00*/  UMOV UR30, UR20 ;  /* 0x00000014001e7c82 */ /* 0x000fe20008000000 */
[----:B------:R-:W-:Y:S01]  /*1e10*/  LEA.HI.X R223, R16, UR31, R12, 0x1, P3 ;  /* 0x0000001f10df7c11 */ /* 0x000fe200098f0c0c */
[----:B------:R-:W-:Y:S01]  /*1e20*/  UMOV UR29, UR21 ;  /* 0x00000015001d7c82 */ /* 0x000fe20008000000 */
        /* <DEDUP_REMOVED lines=21> */
.L_x_960:
        /* <DEDUP_REMOVED lines=19> */
.L_x_961:
        /* <DEDUP_REMOVED lines=31> */
.L_x_963:
[----:B------:R-:W-:Y:S05]  /*22a0*/  BSYNC B0 ;  /* 0x0000000000007941 */ /* 0x000fea0003800000 */
.L_x_962:
[----:B------:R-:W-:Y:S04]  /*22b0*/  BSSY B0, `(.L_x_964) ;  /* 0x000000d000007945 */ /* 0x000fe80003800000 */
[----:B------:R-:W-:Y:S05]  /*22c0*/  @P0 BRA `(.L_x_965) ;  /* 0x00000000002c0947 */ /* 0x000fea0003800000 */
[----:B-1----:R-:W-:Y:S01]  /*22d0*/  IADD3 R7, P2, R196, 0x40, RZ ;  /* 0x00000040c4077810 */ /* 0x002fe20007f5e0ff */
        /* <DEDUP_REMOVED lines=9> */
[----:B------:R2:W-:Y:S02]  /*2370*/  STG.E.128 desc[UR14][R6.64], RZ ;  /* 0x000000ff06007986 */ /* 0x0005e4000c101d0e */
.L_x_965:
[----:B------:R-:W-:Y:S05]  /*2380*/  BSYNC B0 ;  /* 0x0000000000007941 */ /* 0x000fea0003800000 */
.L_x_964:
[----:B------:R-:W-:Y:S01]  /*2390*/  IMAD.U32 R5, RZ, RZ, UR10 ;  /* 0x0000000aff057e24 */ /* 0x000fe2000f8e00ff */
[----:B------:R-:W-:Y:S01]  /*23a0*/  UIMAD UR5, UR37, UR10, URZ ;  /* 0x0000000a250572a4 */ /* 0x000fe2000f8e023f */
[----:B------:R-:W-:Y:S01]  /*23b0*/  BSSY B0, `(.L_x_966) ;  /* 0x0000017000007945 */ /* 0x000fe20003800000 */
[----:B------:R-:W-:Y:S01]  /*23c0*/  USHF.R.S32.HI UR8, URZ, 0x1f, UR58 ;  /* 0x0000001f3f087899 */ /* 0x000fe2000801143a */
[----:B------:R-:W-:Y:S01]  /*23d0*/  IMAD.WIDE.U32 R4, R5, UR22, R202 ;  /* 0x0000001605047c25 */ /* 0x000fe2000f8e00ca */
[----:B------:R-:W-:Y:S01]  /*23e0*/  UIMAD UR5, UR22, UR11, UR5 ;  /* 0x0000000b160572a4 */ /* 0x000fe2000f8e0205 */
[----:B------:R-:W-:Y:S01]  /*23f0*/  ULDC.64 UR6, c[0x0][0x470] ;  /* 0x00011c0000067ab9 */ /* 0x000fe20000000a00 */
[----:B-12---:R-:W-:-:S04]  /*2400*/  IADD3 R6, P2, R4, UR16, RZ ;  /* 0x0000001004067c10 */ /* 0x006fc8000ff5e0ff */
[----:B------:R-:W-:Y:S01]  /*2410*/  IMAD.U32 R4, RZ, RZ, UR5 ;  /* 0x00000005ff047e24 */ /* 0x000fe2000f8e00ff */
[----:B------:R-:W-:Y:S01]  /*2420*/  UIMAD UR5, UR8, UR6, URZ ;  /* 0x00000006080572a4 */ /* 0x000fe2000f8e023f */
[----:B------:R-:W-:-:S03]  /*2430*/  MOV R10, UR6 ;  /* 0x00000006000a7c02 */ /* 0x000fc60008000f00 */
        /* <DEDUP_REMOVED lines=14> */
.L_x_967:
[----:B------:R-:W-:Y:S05]  /*2520*/  BSYNC B0 ;  /* 0x0000000000007941 */ /* 0x000fea0003800000 */
.L_x_966:
[----:B------:R-:W-:Y:S05]  /*2530*/  @P0 BRA `(.L_x_968) ;  /* 0x0000008000c80947 */ /* 0x000fea0003800000 */
[----:B------:R-:W-:Y:S01]  /*2540*/  IADD3 R4, P0, R196, 0x40, RZ ;  /* 0x00000040c4047810 */ /* 0x000fe20007f1e0ff */
[----:B-1----:R-:W-:Y:S01]  /*2550*/  IMAD.MOV.U32 R6, RZ, RZ, R10 ;  /* 0x000000ffff067224 */ /* 0x002fe200078e000a */
[----:B------:R-:W-:Y:S01]  /*2560*/  MOV R7, R5 ;  /* 0x0000000500077202 */ /* 0x000fe20000000f00 */
[----:B------:R-:W-:Y:S02]  /*2570*/  ULDC.64 UR6, c[0x0][0x3f8] ;  /* 0x0000fe0000067ab9 */ /* 0x000fe40000000a00 */
[----:B------:R-:W-:Y:S02]  /*2580*/  IMAD.X R9, RZ, RZ, R9, P0 ;  /* 0x000000ffff097224 */ /* 0x000fe400000e0609 */
[----:B------:R-:W-:-:S04]  /*2590*/  IMAD.WIDE.U32 R6, R4, UR10, R6 ;  /* 0x0000000a04067c25 */ /* 0x000fc8000f8e0006 */
[----:B------:R-:W-:-:S04]  /*25a0*/  IMAD R9, R9, UR10, RZ ;  /* 0x0000000a09097c24 */ /* 0x000fc8000f8e02ff */
[----:B------:R-:W-:Y:S01]  /*25b0*/  IMAD R9, R4, UR11, R9 ;  /* 0x0000000b04097c24 */ /* 0x000fe2000f8e0209 */
[----:B------:R-:W-:-:S04]  /*25c0*/  LEA R4, P0, R6, UR6, 0x1 ;  /* 0x0000000606047c11 */ /* 0x000fc8000f8008ff */
[----:B------:R-:W-:-:S04]  /*25d0*/  IADD3 R9, R7, R9, RZ ;  /* 0x0000000907097210 */ /* 0x000fc80007ffe0ff */
[----:B------:R-:W-:-:S05]  /*25e0*/  LEA.HI.X R5, R6, UR7, R9, 0x1, P0 ;  /* 0x0000000706057c11 */ /* 0x000fca00080f0c09 */
[----:B------:R1:W-:Y:S01]  /*25f0*/  STG.E.128 desc[UR14][R4.64], RZ ;  /* 0x000000ff04007986 */ /* 0x0003e2000c101d0e */
[----:B------:R-:W-:Y:S05]  /*2600*/  BRA `(.L_x_968) ;  /* 0x0000008000947947 */ /* 0x000fea0003800000 */
.L_x_959:
[CC--:B------:R-:W-:Y:S01]  /*2610*/  LEA.HI R8, R6.reuse, R7.reuse, RZ, 0x3 ;  /* 0x0000000706087211 */ /* 0x0c0fe200078f18ff */
[----:B------:R-:W-:Y:S01]  /*2620*/  ULEA.HI UR6, UR8, UR8, URZ, 0x1 ;  /* 0x0000000808067291 */ /* 0x000fe2000f8f083f */
[----:B------:R-:W-:Y:S01]  /*2630*/  PLOP3.LUT P1, PT, PT, PT, UP4, 0x80, 0x0 ;  /* 0x000000000000781c */ /* 0x000fe20003f2f048 */
[----:B------:R-:W-:Y:S01]  /*2640*/  BSSY B0, `(.L_x_969) ;  /* 0x0000029000007945 */ /* 0x000fe20003800000 */
[----:B------:R-:W-:Y:S01]  /*2650*/  SHF.R.S32.HI R8, RZ, 0x3, R8 ;  /* 0x00000003ff087819 */ /* 0x000fe20000011408 */
[----:B------:R-:W-:Y:S01]  /*2660*/  ULOP3.LUT UR9, UR6, 0xfffffffe, URZ, 0xc0, !UPT ;  /* 0xfffffffe06097892 */ /* 0x000fe2000f8ec03f */
[----:B------:R-:W-:Y:S01]  /*2670*/  LEA.HI R13, R6, R7, RZ, 0x2 ;  /* 0x00000007060d7211 */ /* 0x000fe200078f10ff */
[----:B------:R-:W-:Y:S02]  /*2680*/  UIMAD UR6, UR8, -0x80, UR11 ;  /* 0xffffff80080678a4 */ /* 0x000fe4000f8e020b */
[----:B------:R-:W-:Y:S01]  /*2690*/  IMAD.SHL.U32 R8, R8, 0x40, RZ ;  /* 0x0000004008087824 */ /* 0x000fe200078e00ff */
[----:B------:R-:W-:Y:S01]  /*26a0*/  LEA.HI R13, R13, R196, RZ, 0x1 ;  /* 0x000000c40d0d7211 */ /* 0x000fe200078f08ff */
[----:B------:R-:W-:-:S04]  /*26b0*/  UIADD3 UR9, UR8, -UR9, URZ ;  /* 0x8000000908097290 */ /* 0x000fc8000fffe03f */
[----:B------:R-:W-:Y:S01]  /*26c0*/  @P1 BAR.SYNC.DEFER_BLOCKING 0x0 ;  /* 0x0000000000001b1d */ /* 0x000fe20000010000 */
[----:B------:R-:W-:Y:S01]  /*26d0*/  LOP3.LUT R15, R8, 0xc0, RZ, 0xc0, !PT ;  /* 0x000000c0080f7812 */ /* 0x000fe200078ec0ff */
[----:B------:R-:W-:Y:S01]  /*26e0*/  UISETP.NE.AND UP0, UPT, UR9, 0x1, UPT ;  /* 0x000000010900788c */ /* 0x000fe2000bf05270 */
[----:B------:R-:W-:Y:S02]  /*26f0*/  LOP3.LUT R13, R13, 0x7fffffe, RZ, 0xc0, !PT ;  /* 0x07fffffe0d0d7812 */ /* 0x000fe400078ec0ff */
[----:B------:R-:W-:Y:S02]  /*2700*/  LOP3.LUT R7, R15, 0x18, R202, 0xf8, !PT ;  /* 0x000000180f077812 */ /* 0x000fe400078ef8ca */
[----:B------:R-:W-:Y:S01]  /*2710*/  SHF.R.U32.HI R6, RZ, 0x3, R15 ;  /* 0x00000003ff067819 */ /* 0x000fe2000001160f */
[C---:B------:R-:W-:Y:S01]  /*2720*/  IMAD.IADD R8, R196.reuse, 0x1, -R13 ;  /* 0x00000001c4087824 */ /* 0x040fe200078e0a0d */
[C---:B------:R-:W-:Y:S02]  /*2730*/  ISETP.GE.AND P3, PT, R196.reuse, UR6, PT ;  /* 0x00000006c4007c0c */ /* 0x040fe4000bf66270 */
[----:B------:R-:W-:Y:S01]  /*2740*/  LOP3.LUT R6, R7, R6, RZ, 0x3c, !PT ;  /* 0x0000000607067212 */ /* 0x000fe200078e3cff */
[----:B------:R-:W-:Y:S01]  /*2750*/  IMAD R13, R195, 0x8, R8 ;  /* 0x00000008c30d7824 */ /* 0x000fe200078e0208 */
[----:B------:R-:W-:Y:S01]  /*2760*/  PLOP3.LUT P0, PT, PT, PT, UP0, 0x80, 0x0 ;  /* 0x000000000000781c */ /* 0x000fe20003f0f008 */
[----:B------:R-:W-:-:S02]  /*2770*/  VIADD R8, R196, 0x40 ;  /* 0x00000040c4087836 */ /* 0x000fc40000000000 */
[----:B------:R-:W-:-:S03]  /*2780*/  IMAD.U32 R13, R13, 0x20, R6 ;  /* 0x000000200d0d7824 */ /* 0x000fc600078e0006 */
[----:B------:R-:W-:Y:S01]  /*2790*/  ISETP.GE.AND P2, PT, R8, UR6, PT ;  /* 0x0000000608007c0c */ /* 0x000fe2000bf46270 */
[C---:B------:R-:W-:Y:S01]  /*27a0*/  VIADD R6, R13.reuse, 0x1000 ;  /* 0x000010000d067836 */ /* 0x040fe20000000000 */
[----:B------:R-:W-:-:S04]  /*27b0*/  LEA R7, R13, UR4, 0x1 ;  /* 0x000000040d077c11 */ /* 0x000fc8000f8e08ff */
[----:B------:R-:W-:Y:S01]  /*27c0*/  SEL R6, R6, R13, !P0 ;  /* 0x0000000d06067207 */ /* 0x000fe20004000000 */
[----:B------:R1:W-:Y:S01]  /*27d0*/  @P3 STS [R7+0x4000], RZ ;  /* 0x004000ff07003388 */ /* 0x0003e20000000800 */
[----:B------:R-:W-:Y:S02]  /*27e0*/  IMAD.U32 R13, RZ, RZ, UR18 ;  /* 0x00000012ff0d7e24 */ /* 0x000fe4000f8e00ff */
[----:B------:R-:W-:Y:S01]  /*27f0*/  LEA R221, R6, UR4, 0x1 ;  /* 0x0000000406dd7c11 */ /* 0x000fe2000f8e08ff */
        /* <DEDUP_REMOVED lines=13> */
.L_x_970:
[----:B------:R-:W-:Y:S05]  /*28d0*/  BSYNC B0 ;  /* 0x0000000000007941 */ /* 0x000fea0003800000 */
.L_x_969:
        /* <DEDUP_REMOVED lines=13> */
.L_x_972:
[----:B------:R-:W-:Y:S05]  /*29b0*/  BSYNC B0 ;  /* 0x0000000000007941 */ /* 0x000fea0003800000 */
.L_x_971:
        /* <DEDUP_REMOVED lines=17> */
.L_x_974:
[----:B------:R-:W-:Y:S05]  /*2ad0*/  BSYNC B0 ;  /* 0x0000000000007941 */ /* 0x000fea0003800000 */
.L_x_973:
        /* <DEDUP_REMOVED lines=21> */
.L_x_976:
[----:B------:R-:W-:Y:S05]  /*2c30*/  BSYNC B0 ;  /* 0x0000000000007941 */ /* 0x000fea0003800000 */
.L_x_975:
[----:B------:R-:W-:Y:S01]  /*2c40*/  UIMAD UR9, UR37, UR18, URZ ;  /* 0x00000012250972a4 */ /* 0x000fe2000f8e023f */
[----:B------:R-:W-:Y:S01]  /*2c50*/  IMAD.WIDE.U32 R12, R13, UR22, R202 ;  /* 0x000000160d0c7c25 */ /* 0x000fe2000f8e00ca */
[----:B------:R-:W-:Y:S01]  /*2c60*/  ULDC.64 UR20, c[0x0][0x260] ;  /* 0x0000980000147ab9 */ /* 0x000fe20000000a00 */
[C---:B-1----:R-:W-:Y:S01]  /*2c70*/  IADD3 R5, R192.reuse, 0x40, RZ ;  /* 0x00000040c0057810 */ /* 0x042fe20007ffe0ff */
        /* <DEDUP_REMOVED lines=41> */
.L_x_978:
[----:B------:R-:W-:Y:S05]  /*2f10*/  BSYNC B0 ;  /* 0x0000000000007941 */ /* 0x000fea0003800000 */
.L_x_977:
        /* <DEDUP_REMOVED lines=22> */
.L_x_980:
[----:B------:R-:W-:Y:S05]  /*3080*/  BSYNC B0 ;  /* 0x0000000000007941 */ /* 0x000fea0003800000 */
.L_x_979:
[----:B------:R-:W-:Y:S01]  /*3090*/  UIMAD UR6, UR37, UR16, URZ ;  /* 0x00000010250672a4 */ /* 0x000fe2000f8e023f */
[----:B------:R-:W-:Y:S01]  /*30a0*/  MOV R5, UR16 ;  /* 0x0000001000057c02 */ /* 0x000fe20008000f00 */
[----:B------:R2:W-:Y:S01]  /*30b0*/  @P3 STS [R7+0x8000], RZ ;  /* 0x008000ff07003388 */ /* 0x0005e20000000800 */
[----:B------:R-:W-:Y:S01]  /*30c0*/  ULDC.64 UR18, c[0x0][0x268] ;  /* 0x00009a0000127ab9 */ /* 0x000fe20000000a00 */
[----:B------:R-:W-:Y:S01]  /*30d0*/  UIMAD UR6, UR22, UR17, UR6 ;  /* 0x00000011160672a4 */ /* 0x000fe2000f8e0206 */
[----:B------:R-:W-:Y:S01]  /*30e0*/  IMAD R10, R10, UR18, RZ ;  /* 0x000000120a0a7c24 */ /* 0x000fe2000f8e02ff */
[----:B------:R2:W-:Y:S01]  /*30f0*/  @P3 STS [R7+0x8004], RZ ;  /* 0x008004ff07003388 */ /* 0x0005e20000000800 */
[----:B-1----:R-:W-:Y:S01]  /*3100*/  IMAD.WIDE.U32 R12, R5, UR22, R202 ;  /* 0x00000016050c7c25 */ /* 0x002fe2000f8e00ca */
[----:B------:R-:W-:Y:S02]  /*3110*/  BSSY B0, `(.L_x_981) ;  /* 0x000001c000007945 */ /* 0x000fe40003800000 */
[----:B------:R-:W-:Y:S01]  /*3120*/  MOV R5, UR6 ;  /* 0x0000000600057c02 */ /* 0x000fe20008000f00 */
[----:B------:R2:W-:Y:S01]  /*3130*/  @P3 STS.64 [R7+0x8008], RZ ;  /* 0x008008ff07003388 */ /* 0x0005e20000000a00 */
[----:B------:R-:W-:-:S04]  /*3140*/  IADD3 R14, P1, R12, UR28, RZ ;  /* 0x0000001c0c0e7c10 */ /* 0x000fc8000ff3e0ff */
        /* <DEDUP_REMOVED lines=24> */
.L_x_982:
[----:B------:R-:W-:Y:S05]  /*32d0*/  BSYNC B0 ;  /* 0x0000000000007941 */ /* 0x000fea0003800000 */
.L_x_981:
        /* <DEDUP_REMOVED lines=21> */
.L_x_984:
[----:B------:R-:W-:Y:S05]  /*3430*/  BSYNC B0 ;  /* 0x0000000000007941 */ /* 0x000fea0003800000 */
.L_x_983:
[----:B------:R-:W-:Y:S01]  /*3440*/  IMAD.MOV.U32 R11, RZ, RZ, 0x4 ;  /* 0x00000004ff0b7424 */ /* 0x000fe200078e00ff */
[----:B------:R-:W-:Y:S01]  /*3450*/  ISETP.NE.AND P1, PT, R4, RZ, PT ;  /* 0x000000ff0400720c */ /* 0x000fe20003f25270 */
[----:B-1----:R-:W2:Y:S02]  /*3460*/  LDG.E.64 R8, desc[UR14][R12.64+0x8] ;  /* 0x0000080e0c087981 */ /* 0x002ea4000c1e1b00 */
[----:B--234-:R-:W-:Y:S02]  /*3470*/  IMAD.MOV.U32 R7, RZ, RZ, 0x4 ;  /* 0x00000004ff077424 */ /* 0x01cfe400078e00ff */
[----:B------:R-:W-:Y:S01]  /*3480*/  IMAD.MOV.U32 R218, RZ, RZ, 0x7f800000 ;  /* 0x7f800000ffda7424 */ /* 0x000fe200078e00ff */
[----:B------:R-:W2:Y:S01]  /*3490*/  LDG.E.64 R4, desc[UR14][R12.64] ;  /* 0x0000000e0c047981 */ /* 0x000ea2000c1e1b00 */
[----:B------:R-:W-:Y:S02]  /*34a0*/  IMAD.MOV.U32 R220, RZ, RZ, 0x7f800000 ;  /* 0x7f800000ffdc7424 */ /* 0x000fe400078e00ff */
[----:B------:R-:W-:Y:S01]  /*34b0*/  IMAD.MOV.U32 R217, RZ, RZ, 0x7f800000 ;  /* 0x7f800000ffd97424 */ /* 0x000fe200078e00ff */
[----:B------:R-:W-:Y:S01]  /*34c0*/  UIMAD UR6, UR57, UR56, UR58 ;  /* 0x00000038390672a4 */ /* 0x000fe2000f8e023a */
[----:B------:R-:W-:Y:S01]  /*34d0*/  IMAD.WIDE R10, R192, R11, UR12 ;  /* 0x0000000cc00a7e25 */ /* 0x000fe2000f8e020b */
[----:B------:R-:W0:Y:S03]  /*34e0*/  LDGDEPBAR ;  /* 0x00000000000079af */ /* 0x000e260000000000 */
[----:B------:R-:W-:Y:S01]  /*34f0*/  IMAD.MOV.U32 R219, RZ, RZ, 0x7f800000 ;  /* 0x7f800000ffdb7424 */ /* 0x000fe200078e00ff */
[----:B------:R1:W5:Y:S01]  /*3500*/  @!P6 LDG.E R220, desc[UR14][R10.64+0x20] ;  /* 0x0000200e0adce981 */ /* 0x000362000c1e1900 */
[----:B------:R-:W-:Y:S01]  /*3510*/  @!P4 IMAD.WIDE R6, R6, R7, UR12 ;  /* 0x0000000c0606ce25 */ /* 0x000fe2000f8e0207 */
[----:B------:R-:W-:Y:S01]  /*3520*/  SHF.R.S32.HI R215, RZ, 0x1f, R214 ;  /* 0x0000001fffd77819 */ /* 0x000fe200000114d6 */
[----:B------:R-:W-:Y:S01]  /*3530*/  ULDC UR54, c[0x0][0x2d0] ;  /* 0x0000b40000367ab9 */ /* 0x000fe20000000800 */
[----:B------:R1:W5:Y:S01]  /*3540*/  @!P5 LDG.E R217, desc[UR14][R10.64+0x100] ;  /* 0x0001000e0ad9d981 */ /* 0x000362000c1e1900 */
[----:B------:R-:W-:-:S02]  /*3550*/  VIADD R182, R191, 0x1000 ;  /* 0x00001000bfb67836 */ /* 0x000fc40000000000 */
[----:B------:R-:W-:Y:S01]  /*3560*/  VIADD R181, R190, 0x1000 ;  /* 0x00001000beb57836 */ /* 0x000fe20000000000 */
[----:B------:R1:W5:Y:S01]  /*3570*/  @!P4 LDG.E R218, desc[UR14][R6.64] ;  /* 0x0000000e06dac981 */ /* 0x000362000c1e1900 */
[----:B------:R-:W-:Y:S02]  /*3580*/  USHF.L.U32 UR6, UR6, 0x5, URZ ;  /* 0x0000000506067899 */ /* 0x000fe4000800063f */
[----:B------:R-:W-:Y:S01]  /*3590*/  UIADD3 UR22, UR22, UR11, URZ ;  /* 0x0000000b16167290 */ /* 0x000fe2000fffe03f */
[----:B------:R1:W5:Y:S01]  /*35a0*/  @!P1 LDG.E R219, desc[UR14][R10.64] ;  /* 0x0000000e0adb9981 */ /* 0x000362000c1e1900 */
[----:B------:R-:W-:Y:S01]  /*35b0*/  USHF.R.S32.HI UR9, URZ, 0x1f, UR6 ;  /* 0x0000001f3f097899 */ /* 0x000fe20008011406 */
[----:B------:R-:W-:Y:S01]  /*35c0*/  SEL R182, R182, R191, !P0 ;  /* 0x000000bfb6b67207 */ /* 0x000fe20004000000 */
[----:B------:R-:W-:Y:S01]  /*35d0*/  IMAD.MOV.U32 R213, RZ, RZ, 0x4 ;  /* 0x00000004ffd57424 */ /* 0x000fe200078e00ff */
[----:B------:R-:W-:Y:S01]  /*35e0*/  SEL R181, R181, R190, !P0 ;  /* 0x000000beb5b57207 */ /* 0x000fe20004000000 */
[----:B------:R-:W-:Y:S01]  /*35f0*/  UIADD3 UR51, -UR7, 0x80, UR22 ;  /* 0x0000008007337890 */ /* 0x000fe2000fffe116 */
        /* <DEDUP_REMOVED lines=34> */
[----:B------:R-:W-:Y:S01]  /*3820*/  UIMAD UR35, UR5, 0x78, URZ ;  /* 0x00000078052378a4 */ /* 0x000fe2000f8e023f */
[----:B------:R-:W-:Y:S01]  /*3830*/  ULDC UR56, c[0x0][0x398] ;  /* 0x0000e60000387ab9 */ /* 0x000fe20000000800 */
[----:B------:R-:W-:Y:S02]  /*3840*/  UIADD3 UR36, -UR36, URZ, URZ ;  /* 0x0000003f24247290 */ /* 0x000fe4000fffe13f */
[----:B------:R-:W-:Y:S01]  /*3850*/  UIADD3 UR51, UR51, -UR61, URZ ;  /* 0x8000003d33337290 */ /* 0x000fe2000fffe03f */
[----:B------:R-:W-:Y:S01]  /*3860*/  UMOV UR28, UR10 ;  /* 0x0000000a001c7c82 */ /* 0x000fe20008000000 */
[----:B------:R-:W-:Y:S01]  /*3870*/  ULDC UR5, c[0x0][0x2ec] ;  /* 0x0000bb0000057ab9 */ /* 0x000fe20000000800 */
[----:B------:R-:W-:Y:S02]  /*3880*/  IADD3 R214, P2, P1, R8, UR6, R214 ;  /* 0x0000000608d67c10 */ /* 0x000fe4000f95e0d6 */
[----:B--2---:R-:W-:-:S02]  /*3890*/  R2UR UR6, R4 ;  /* 0x00000000040672ca */ /* 0x004fc400000e0000 */
        /* <DEDUP_REMOVED lines=16> */
.L_x_989:
[----:B------:R-:W0:Y:S01]  /*39a0*/  LDGDEPBAR ;  /* 0x00000000000079af */ /* 0x000e220000000000 */
[----:B------:R-:W-:Y:S01]  /*39b0*/  IMAD.U32 R120, RZ, RZ, UR30 ;  /* 0x0000001eff787e24 */ /* 0x000fe2000f8e00ff */
[----:B------:R-:W-:Y:S01]  /*39c0*/  USHF.L.U32 UR9, UR8, 0x7, URZ ;  /* 0x0000000708097899 */ /* 0x000fe2000800063f */
[----:B------:R-:W-:Y:S01]  /*39d0*/  IMAD.U32 R121, RZ, RZ, UR29 ;  /* 0x0000001dff797e24 */ /* 0x000fe2000f8e00ff */
[----:B------:R-:W-:Y:S01]  /*39e0*/  UMOV UR10, UR59 ;  /* 0x0000003b000a7c82 */ /* 0x000fe20008000000 */
[----:B------:R-:W-:Y:S01]  /*39f0*/  IMAD.IADD R116, R187, 0x1, R182 ;  /* 0x00000001bb747824 */ /* 0x000fe200078e02b6 */
[C---:B------:R-:W-:Y:S01]  /*3a00*/  LEA R118, P0, R192.reuse, R120, 0x2 ;  /* 0x00000078c0767211 */ /* 0x040fe200078010ff */
[----:B------:R-:W-:Y:S03]  /*3a10*/  UISETP.GE.AND UP0, UPT, UR9, UR51, UPT ;  /* 0x000000330900728c */ /* 0x000fe6000bf06270 */
[----:B------:R-:W-:Y:S03]  /*3a20*/  LEA.HI.X.SX32 R119, R192, R121, 0x2, P0 ;  /* 0x00000079c0777211 */ /* 0x000fe600000f16ff */
[----:B------:R-:W-:Y:S01]  /*3a30*/  PLOP3.LUT P0, PT, PT, PT, UP0, 0x80, 0x0 ;  /* 0x000000000000781c */ /* 0x000fe20003f0f008 */
[----:B------:R-:W-:Y:S04]  /*3a40*/  DEPBAR.LE SB0, 0x0 ;  /* 0x000080000000791a */ /* 0x000fe80000000000 */
[----:B------:R-:W-:Y:S06]  /*3a50*/  BAR.SYNC.DEFER_BLOCKING 0x0 ;  /* 0x0000000000007b1d */ /* 0x000fec0000010000 */
[----:B-----5:R1:W5:Y:S04]  /*3a60*/  LDG.E R231, desc[UR14][R118.64] ;  /* 0x0000000e76e77981 */ /* 0x020368000c1e1900 */
[----:B------:R1:W5:Y:S04]  /*3a70*/  LDG.E R230, desc[UR14][R118.64+0x20] ;  /* 0x0000200e76e67981 */ /* 0x000368000c1e1900 */
[----:B------:R1:W5:Y:S04]  /*3a80*/  LDG.E R229, desc[UR14][R118.64+0x100] ;  /* 0x0001000e76e57981 */ /* 0x000368000c1e1900 */
[----:B------:R1:W5:Y:S04]  /*3a90*/  LDG.E R228, desc[UR14][R118.64+0x120] ;  /* 0x0001200e76e47981 */ /* 0x000368000c1e1900 */
[----:B------:R-:W-:Y:S04]  /*3aa0*/  LDSM.16.M88.4 R68, [R182] ;  /* 0x00000000b644783b */ /* 0x000fe80000000200 */
[----:B------:R-:W2:Y:S04]  /*3ab0*/  LDSM.16.M88.4 R72, [R189+UR4+0x6000] ;  /* 0x00600004bd48783b */ /* 0x000ea80008000200 */
[----:B------:R-:W3:Y:S04]  /*3ac0*/  LDSM.16.M88.4 R76, [R182+0x1000] ;  /* 0x00100000b64c783b */ /* 0x000ee80000000200 */
[----:B------:R-:W4:Y:S04]  /*3ad0*/  LDSM.16.M88.4 R80, [R189+UR4+0x6400] ;  /* 0x00640004bd50783b */ /* 0x000f280008000200 */
[----:B------:R-:W1:Y:S04]  /*3ae0*/  LDSM.16.M88.4 R84, [R189+UR4+0x6800] ;  /* 0x00680004bd54783b */ /* 0x000e680008000200 */
[----:B------:R-:W1:Y:S04]  /*3af0*/  LDSM.16.M88.4 R88, [R189+UR4+0x6c00] ;  /* 0x006c0004bd58783b */ /* 0x000e680008000200 */
[----:B------:R-:W-:Y:S04]  /*3b00*/  LDSM.16.M88.4 R92, [R116] ;  /* 0x00000000745c783b */ /* 0x000fe80000000200 */
[----:B------:R-:W1:Y:S04]  /*3b10*/  LDSM.16.M88.4 R96, [R188] ;  /* 0x00000000bc60783b */ /* 0x000e680000000200 */
        /* <DEDUP_REMOVED lines=51> */
.L_x_985:
        /* <DEDUP_REMOVED lines=21> */
[----:B------:R-:W-:Y:S02]  /*3fa0*/  IADD3 R70, R79, 0x40, R76 ;  /* 0x000000404f467810 */ /* 0x000fe40007ffe04c */
[----:B------:R-:W-:Y:S02]  /*3fb0*/  VIMNMX R72, R72, UR7, PT ;  /* 0x0000000748487c48 */ /* 0x000fe4000bfe0100 */
[----:B------:R-:W-:Y:S02]  /*3fc0*/  LOP3.LUT R68, R68, 0x6, RZ, 0xc0, !PT ;  /* 0x0000000644447812 */ /* 0x000fe400078ec0ff */
[----:B------:R-:W-:Y:S03]  /*3fd0*/  VIMNMX R70, R70, UR7, PT ;  /* 0x0000000746467c48 */ /* 0x000fe6000bfe0100 */
[----:B------:R-:W-:Y:S01]  /*3fe0*/  IMAD R75, R193, 0x40, R68 ;  /* 0x00000040c14b7824 */ /* 0x000fe200078e0244 */
[----:B------:R-:W-:Y:S03]  /*3ff0*/  IADD3 R68, R77, 0x48, R76 ;  /* 0x000000484d447810 */ /* 0x000fe60007ffe04c */
[----:B------:R-:W-:Y:S01]  /*4000*/  IMAD R74, R74, 0x80, R75 ;  /* 0x000000804a4a7824 */ /* 0x000fe200078e024b */
[----:B------:R-:W-:Y:S03]  /*4010*/  VIMNMX R68, R68, UR7, PT ;  /* 0x0000000744447c48 */ /* 0x000fe6000bfe0100 */
        /* <DEDUP_REMOVED lines=207> */
.L_x_986:
[----:B------:R-:W-:Y:S01]  /*4d10*/  FSETP.NEU.FTZ.AND P1, PT, R219, -INF , PT ;  /* 0xff800000db00780b */ /* 0x000fe20003f3d000 */
[----:B------:R-:W-:Y:S01]  /*4d20*/  FMUL.FTZ R75, R217, 1.4426950216293334961 ;  /* 0x3fb8aa3bd94b7820 */ /* 0x000fe20000410000 */
[C---:B------:R-:W-:Y:S01]  /*4d30*/  FSETP.NEU.FTZ.AND P0, PT, R220.reuse, -INF , PT ;  /* 0xff800000dc00780b */ /* 0x040fe20003f1d000 */
[----:B------:R-:W-:Y:S01]  /*4d40*/  FMUL.FTZ R248, R219, 1.4426950216293334961 ;  /* 0x3fb8aa3bdbf87820 */ /* 0x000fe20000410000 */
[----:B------:R-:W-:Y:S01]  /*4d50*/  FMUL.FTZ R245, R220, 1.4426950216293334961 ;  /* 0x3fb8aa3bdcf57820 */ /* 0x000fe20000410000 */
[----:B------:R-:W-:Y:S01]  /*4d60*/  FMUL.FTZ R70, R218, 1.4426950216293334961 ;  /* 0x3fb8aa3bda467820 */ /* 0x000fe20000410000 */
[----:B------:R-:W-:Y:S01]  /*4d70*/  IMAD.WIDE.U32 R106, R214, -0x2daee0ad, RZ ;  /* 0xd2511f53d66a7825 */ /* 0x000fe200078e00ff */
[----:B------:R-:W-:Y:S02]  /*4d80*/  UISETP.GT.AND UP2, UPT, UR8, UR34, UPT ;  /* 0x000000220800728c */ /* 0x000fe4000bf44270 */
[----:B------:R-:W-:Y:S01]  /*4d90*/  FSEL R248, R248, RZ, P1 ;  /* 0x000000fff8f87208 */ /* 0x000fe20000800000 */
[----:B------:R-:W-:Y:S01]  /*4da0*/  IMAD.U32 R110, RZ, RZ, UR27 ;  /* 0x0000001bff6e7e24 */ /* 0x000fe2000f8e00ff */
[----:B------:R-:W-:Y:S02]  /*4db0*/  FSETP.NEU.FTZ.AND P1, PT, R217, -INF , PT ;  /* 0xff800000d900780b */ /* 0x000fe40003f3d000 */
[----:B------:R-:W-:Y:S01]  /*4dc0*/  FSEL R245, R245, RZ, P0 ;  /* 0x000000fff5f57208 */ /* 0x000fe20000000000 */
[--C-:B------:R-:W-:Y:S01]  /*4dd0*/  FFMA.FTZ R79, R49, UR5, -R248.reuse ;  /* 0x00000005314f7c23 */ /* 0x100fe200080108f8 */
[----:B------:R-:W-:Y:S01]  /*4de0*/  FSETP.NEU.FTZ.AND P0, PT, R218, -INF , PT ;  /* 0xff800000da00780b */ /* 0x000fe20003f1d000 */
[--C-:B------:R-:W-:Y:S01]  /*4df0*/  FFMA.FTZ R73, R5, UR5, -R248.reuse ;  /* 0x0000000505497c23 */ /* 0x100fe200080108f8 */
[----:B------:R-:W-:Y:S01]  /*4e00*/  FSEL R75, R75, RZ, P1 ;  /* 0x000000ff4b4b7208 */ /* 0x000fe20000800000 */
[----:B------:R-:W-:Y:S01]  /*4e10*/  FFMA.FTZ R83, R67, UR5, -R245 ;  /* 0x0000000543537c23 */ /* 0x000fe200080108f5 */
[----:B------:R-:W-:Y:S01]  /*4e20*/  FSEL R70, R70, RZ, P0 ;  /* 0x000000ff46467208 */ /* 0x000fe20000000000 */
[--C-:B------:R-:W-:Y:S01]  /*4e30*/  FFMA.FTZ R72, R21, UR5, -R248.reuse ;  /* 0x0000000515487c23 */ /* 0x100fe200080108f8 */
[----:B------:R-:W-:Y:S01]  /*4e40*/  FFMA.FTZ R71, R37, UR5, -R248 ;  /* 0x0000000525477c23 */ /* 0x000fe200080108f8 */
[--C-:B------:R-:W-:Y:S01]  /*4e50*/  FFMA.FTZ R80, R41, UR5, -R75.reuse ;  /* 0x0000000529507c23 */ /* 0x100fe2000801084b */
[--C-:B------:R-:W-:Y:S01]  /*4e60*/  FFMA.FTZ R96, R60, UR5, -R75.reuse ;  /* 0x000000053c607c23 */ /* 0x100fe2000801084b */
[--C-:B------:R-:W-:Y:S01]  /*4e70*/  FFMA.FTZ R85, R45, UR5, -R75.reuse ;  /* 0x000000052d557c23 */ /* 0x100fe2000801084b */
[--C-:B------:R-:W-:Y:S01]  /*4e80*/  FFMA.FTZ R81, R9, UR5, -R75.reuse ;  /* 0x0000000509517c23 */ /* 0x100fe2000801084b */
[----:B------:R-:W-:Y:S01]  /*4e90*/  FFMA.FTZ R77, R57, UR5, -R75 ;  /* 0x00000005394d7c23 */ /* 0x000fe2000801084b */
[--C-:B------:R-:W-:Y:S01]  /*4ea0*/  FFMA.FTZ R26, R26, UR5, -R70.reuse ;  /* 0x000000051a1a7c23 */ /* 0x100fe20008010846 */
[--C-:B------:R-:W-:Y:S01]  /*4eb0*/  FFMA.FTZ R239, R19, UR5, -R245.reuse ;  /* 0x0000000513ef7c23 */ /* 0x100fe200080108f5 */
[----:B------:R-:W-:Y:S01]  /*4ec0*/  MUFU.EX2 R5, R79 ;  /* 0x0000004f00057308 */ /* 0x000fe20000000800 */
[--C-:B------:R-:W-:Y:S01]  /*4ed0*/  FFMA.FTZ R99, R30, UR5, -R70.reuse ;  /* 0x000000051e637c23 */ /* 0x100fe20008010846 */
[--C-:B------:R-:W-:Y:S01]  /*4ee0*/  FFMA.FTZ R30, R59, UR5, -R70.reuse ;  /* 0x000000053b1e7c23 */ /* 0x100fe20008010846 */
[----:B------:R-:W-:Y:S01]  /*4ef0*/  LOP3.LUT R59, R106, UR52, RZ, 0x3c, !PT ;  /* 0x000000346a3b7c12 */ /* 0x000fe2000f8e3cff */
[--C-:B------:R-:W-:Y:S01]  /*4f00*/  FFMA.FTZ R76, R22, UR5, -R245.reuse ;  /* 0x00000005164c7c23 */ /* 0x100fe200080108f5 */
[--C-:B------:R-:W-:Y:S01]  /*4f10*/  FFMA.FTZ R94, R27, UR5, -R70.reuse ;  /* 0x000000051b5e7c23 */ /* 0x100fe20008010846 */
[--C-:B------:R-:W-:Y:S01]  /*4f20*/  FFMA.FTZ R11, R11, UR5, -R70.reuse ;  /* 0x000000050b0b7c23 */ /* 0x100fe20008010846 */
[----:B------:R-:W-:Y:S03]  /*4f30*/  FFMA.FTZ R244, R15, UR5, -R70 ;  /* 0x000000050ff47c23 */ /* 0x000fe60008010846 */
[----:B------:R-:W-:Y:S01]  /*4f40*/  MUFU.EX2 R19, R80 ;  /* 0x0000005000137308 */ /* 0x000fe20000000800 */
[--C-:B------:R-:W-:Y:S01]  /*4f50*/  FFMA.FTZ R82, R6, UR5, -R245.reuse ;  /* 0x0000000506527c23 */ /* 0x100fe200080108f5 */
[--C-:B------:R-:W-:Y:S01]  /*4f60*/  FFMA.FTZ R90, R17, UR5, -R248.reuse ;  /* 0x00000005115a7c23 */ /* 0x100fe200080108f8 */
[----:B------:R-:W-:Y:S01]  /*4f70*/  FFMA.FTZ R84, R33, UR5, -R248 ;  /* 0x0000000521547c23 */ /* 0x000fe200080108f8 */
        /* <DEDUP_REMOVED lines=18> */
[----:B------:R-:W-:Y:S01]  /*50a0*/  FFMA.FTZ R75, R61, UR5, -R75 ;  /* 0x000000053d4b7c23 */ /* 0x000fe2000801084b */
[----:B------:R-:W-:Y:S03]  /*50b0*/  FFMA.FTZ R61, R47, UR5, -R70 ;  /* 0x000000052f3d7c23 */ /* 0x000fe60008010846 */
[----:B------:R-:W-:Y:S01]  /*50c0*/  MUFU.EX2 R33, R72 ;  /* 0x0000004800217308 */ /* 0x000fe20000000800 */
[----:B------:R-:W-:Y:S02]  /*50d0*/  IMAD.U32 R47, RZ, RZ, UR8 ;  /* 0x00000008ff2f7e24 */ /* 0x000fe4000f8e00ff */
[--C-:B------:R-:W-:Y:S01]  /*50e0*/  FFMA.FTZ R251, R23, UR5, -R245.reuse ;  /* 0x0000000517fb7c23 */ /* 0x100fe200080108f5 */
[----:B------:R-:W-:Y:S01]  /*50f0*/  FFMA.FTZ R97, R36, UR5, -R248 ;  /* 0x0000000524617c23 */ /* 0x000fe200080108f8 */
[--C-:B------:R-:W-:Y:S01]  /*5100*/  FFMA.FTZ R88, R39, UR5, -R245.reuse ;  /* 0x0000000527587c23 */ /* 0x100fe200080108f5 */
[----:B------:R-:W-:Y:S02]  /*5110*/  IMAD R102, R47, 0x8, R194 ;  /* 0x000000082f667824 */ /* 0x000fe400078e02c2 */
[----:B------:R-:W-:Y:S01]  /*5120*/  FFMA.FTZ R47, R58, UR5, -R70 ;  /* 0x000000053a2f7c23 */ /* 0x000fe20008010846 */
        /* <DEDUP_REMOVED lines=10> */
[----:B------:R-:W-:Y:S01]  /*51d0*/  FFMA.FTZ R248, R53, UR5, -R248 ;  /* 0x0000000535f87c23 */ /* 0x000fe200080108f8 */
        /* <DEDUP_REMOVED lines=9> */
[C---:B------:R-:W-:Y:S02]  /*5270*/  VIADD R112, R102.reuse, 0x4 ;  /* 0x0000000466707836 */ /* 0x040fe40000000000 */
[----:B------:R-:W-:Y:S05]  /*5280*/  IMAD.WIDE.U32 R102, R102, -0x326172a9, RZ ;  /* 0xcd9e8d5766667825 */ /* 0x000fea00078e00ff */
[----:B------:R-:W-:Y:S01]  /*5290*/  MUFU.EX2 R54, R71 ;  /* 0x0000004700367308 */ /* 0x000fe20000000800 */
[----:B------:R-:W-:Y:S01]  /*52a0*/  IMAD.WIDE.U32 R112, R112, -0x326172a9, RZ ;  /* 0xcd9e8d5770707825 */ /* 0x000fe200078e00ff */
[-C--:B------:R-:W-:Y:S03]  /*52b0*/  LOP3.LUT R104, R103, R215.reuse, RZ, 0x3c, !PT ;  /* 0x000000d767687212 */ /* 0x080fe600078e3cff */
[----:B------:R-:W-:Y:S01]  /*52c0*/  IMAD R110, R110, 0x2, R193 ;  /* 0x000000026e6e7824 */ /* 0x000fe200078e02c1 */
[----:B------:R-:W-:Y:S01]  /*52d0*/  LOP3.LUT R100, R113, R215, RZ, 0x3c, !PT ;  /* 0x000000d771647212 */ /* 0x000fe200078e3cff */
[----:B------:R-:W-:Y:S03]  /*52e0*/  IMAD.WIDE.U32 R104, R104, -0x2daee0ad, RZ ;  /* 0xd2511f5368687825 */ /* 0x000fe600078e00ff */
[----:B------:R-:W-:Y:S01]  /*52f0*/  MUFU.EX2 R22, R98 ;  /* 0x0000006200167308 */ /* 0x000fe20000000800 */
[----:B------:R-:W-:Y:S01]  /*5300*/  IMAD.WIDE.U32 R100, R100, -0x2daee0ad, RZ ;  /* 0xd2511f5364647825 */ /* 0x000fe200078e00ff */
[C---:B------:R-:W-:Y:S03]  /*5310*/  LOP3.LUT R114, R59.reuse, R105, RZ, 0x3c, !PT ;  /* 0x000000693b727212 */ /* 0x040fe600078e3cff */
[----:B------:R-:W-:Y:S01]  /*5320*/  IMAD.SHL.U32 R110, R110, 0x2, RZ ;  /* 0x000000026e6e7824 */ /* 0x000fe200078e00ff */
[----:B------:R-:W-:Y:S04]  /*5330*/  LOP3.LUT R122, R59, R101, RZ, 0x3c, !PT ;  /* 0x000000653b7a7212 */ /* 0x000fe800078e3cff */
[----:B------:R1:W-:Y:S01]  /*5340*/  MUFU.EX2 R23, R94 ;  /* 0x0000005e00177308 */ /* 0x0003e20000000800 */
[----:B------:R-:W-:Y:S04]  /*5350*/  IMAD.WIDE.U32 R114, R114, -0x326172a9, RZ ;  /* 0xcd9e8d5772727825 */ /* 0x000fe800078e00ff */
[----:B------:R-:W-:Y:S05]  /*5360*/  IMAD.WIDE.U32 R122, R122, -0x326172a9, RZ ;  /* 0xcd9e8d577a7a7825 */ /* 0x000fea00078e00ff */
[----:B------:R-:W-:Y:S01]  /*5370*/  MUFU.EX2 R60, R99 ;  /* 0x00000063003c7308 */ /* 0x000fe20000000800 */
[----:B------:R-:W-:Y:S01]  /*5380*/  VIADD R106, R110, 0x1 ;  /* 0x000000016e6a7836 */ /* 0x000fe20000000000 */
[C---:B------:R-:W-:Y:S04]  /*5390*/  LOP3.LUT R110, R107.reuse, UR33, R110, 0x96, !PT ;  /* 0x000000216b6e7c12 */ /* 0x040fe8000f8e966e */
[----:B------:R-:W-:Y:S01]  /*53a0*/  LOP3.LUT R106, R107, UR33, R106, 0x96, !PT ;  /* 0x000000216b6a7c12 */ /* 0x000fe2000f8e966a */
[----:B------:R-:W-:Y:S03]  /*53b0*/  IMAD.WIDE.U32 R110, R110, -0x326172a9, RZ ;  /* 0xcd9e8d576e6e7825 */ /* 0x000fe600078e00ff */
[----:B------:R-:W-:Y:S01]  /*53c0*/  MUFU.EX2 R41, R11 ;  /* 0x0000000b00297308 */ /* 0x000fe20000000800 */
[--C-:B-1----:R-:W-:Y:S01]  /*53d0*/  FFMA.FTZ R94, R43, UR5, -R70.reuse ;  /* 0x000000052b5e7c23 */ /* 0x102fe20008010846 */
[----:B------:R-:W-:Y:S01]  /*53e0*/  FFMA.FTZ R43, R63, UR5, -R70 ;  /* 0x000000053f2b7c23 */ /* 0x000fe20008010846 */
[C---:B------:R-:W-:Y:S01]  /*53f0*/  LOP3.LUT R116, R111.reuse, UR26, R102, 0x96, !PT ;  /* 0x0000001a6f747c12 */ /* 0x040fe2000f8e9666 */
[----:B------:R-:W-:Y:S01]  /*5400*/  IMAD.WIDE.U32 R106, R106, -0x326172a9, RZ ;  /* 0xcd9e8d576a6a7825 */ /* 0x000fe200078e00ff */
[----:B------:R-:W-:Y:S02]  /*5410*/  LOP3.LUT R126, R111, UR26, R112, 0x96, !PT ;  /* 0x0000001a6f7e7c12 */ /* 0x000fe4000f8e9670 */
[----:B------:R-:W-:Y:S03]  /*5420*/  LOP3.LUT R120, R115, UR25, R110, 0x96, !PT ;  /* 0x0000001973787c12 */ /* 0x000fe6000f8e966e */
[----:B------:R1:W-:Y:S01]  /*5430*/  MUFU.EX2 R63, R83 ;  /* 0x00000053003f7308 */ /* 0x0003e20000000800 */
[C---:B------:R-:W-:Y:S01]  /*5440*/  LOP3.LUT R112, R107.reuse, UR26, R112, 0x96, !PT ;  /* 0x0000001a6b707c12 */ /* 0x040fe2000f8e9670 */
[----:B------:R-:W-:Y:S01]  /*5450*/  IMAD.WIDE.U32 R126, R126, -0x2daee0ad, RZ ;  /* 0xd2511f537e7e7825 */ /* 0x000fe200078e00ff */
[----:B------:R-:W-:Y:S02]  /*5460*/  LOP3.LUT R102, R107, UR26, R102, 0x96, !PT ;  /* 0x0000001a6b667c12 */ /* 0x000fe4000f8e9666 */
[----:B------:R-:W-:Y:S01]  /*5470*/  LOP3.LUT R108, R115, UR25, R106, 0x96, !PT ;  /* 0x00000019736c7c12 */ /* 0x000fe2000f8e966a */
[----:B------:R-:W-:Y:S01]  /*5480*/  IMAD.WIDE.U32 R112, R112, -0x2daee0ad, RZ ;  /* 0xd2511f5370707825 */ /* 0x000fe200078e00ff */
[----:B------:R-:W-:Y:S03]  /*5490*/  LOP3.LUT R58, R127, UR24, R100, 0x96, !PT ;  /* 0x000000187f3a7c12 */ /* 0x000fe6000f8e9664 */
[----:B------:R-:W-:Y:S01]  /*54a0*/  MUFU.EX2 R15, R97 ;  /* 0x00000061000f7308 */ /* 0x000fe20000000800 */
[----:B------:R-:W-:Y:S01]  /*54b0*/  LOP3.LUT R110, R123, UR25, R110, 0x96, !PT ;  /* 0x000000197b6e7c12 */ /* 0x000fe2000f8e966e */
[----:B------:R-:W-:Y:S01]  /*54c0*/  IMAD.WIDE.U32 R120, R120, -0x2daee0ad, RZ ;  /* 0xd2511f5378787825 */ /* 0x000fe200078e00ff */
[----:B------:R-:W-:Y:S02]  /*54d0*/  LOP3.LUT R98, R113, UR24, R100, 0x96, !PT ;  /* 0x0000001871627c12 */ /* 0x000fe4000f8e9664 */
[----:B------:R-:W-:Y:S01]  /*54e0*/  LOP3.LUT R106, R123, UR25, R106, 0x96, !PT ;  /* 0x000000197b6a7c12 */ /* 0x000fe2000f8e966a */
[----:B------:R-:W-:Y:S04]  /*54f0*/  IMAD.WIDE.U32 R58, R58, -0x326172a9, RZ ;  /* 0xcd9e8d573a3a7825 */ /* 0x000fe800078e00ff */
        /* <DEDUP_REMOVED lines=10> */
[----:B------:R3:W-:Y:S01]  /*55a0*/  MUFU.EX2 R53, R82 ;  /* 0x0000005200357308 */ /* 0x0007e20000000800 */
[----:B------:R-:W-:Y:S01]  /*55b0*/  IMAD.WIDE.U32 R112, R112, -0x326172a9, RZ ;  /* 0xcd9e8d5770707825 */ /* 0x000fe200078e00ff */
[----:B-1----:R-:W-:Y:S03]  /*55c0*/  LOP3.LUT R83, R127, UR21, R58, 0x96, !PT ;  /* 0x000000157f537c12 */ /* 0x002fe6000f8e963a */
[----:B------:R-:W-:Y:S05]  /*55d0*/  IMAD.WIDE.U32 R110, R110, -0x326172a9, RZ ;  /* 0xcd9e8d576e6e7825 */ /* 0x000fea00078e00ff */
[----:B------:R1:W-:Y:S01]  /*55e0*/  MUFU.EX2 R21, R93 ;  /* 0x0000005d00157308 */ /* 0x0003e20000000800 */
[----:B------:R-:W-:Y:S01]  /*55f0*/  IMAD.WIDE.U32 R98, R98, -0x326172a9, RZ ;  /* 0xcd9e8d5762627825 */ /* 0x000fe200078e00ff */
[----:B--2---:R-:W-:Y:S03]  /*5600*/  LOP3.LUT R96, R111, UR19, R126, 0x96, !PT ;  /* 0x000000136f607c12 */ /* 0x004fe6000f8e967e */
[----:B------:R-:W-:Y:S01]  /*5610*/  IMAD.WIDE.U32 R108, R108, -0x2daee0ad, RZ ;  /* 0xd2511f536c6c7825 */ /* 0x000fe200078e00ff */
[----:B------:R-:W-:Y:S04]  /*5620*/  LOP3.LUT R122, R99, UR23, R122, 0x96, !PT ;  /* 0x00000017637a7c12 */ /* 0x000fe8000f8e967a */
[----:B------:R-:W-:Y:S01]  /*5630*/  MUFU.EX2 R39, R90 ;  /* 0x0000005a00277308 */ /* 0x000fe20000000800 */
[----:B------:R-:W-:Y:S01]  /*5640*/  LOP3.LUT R98, R113, UR21, R98, 0x96, !PT ;  /* 0x0000001571627c12 */ /* 0x000fe2000f8e9662 */
[----:B---3--:R-:W-:Y:S04]  /*5650*/  IMAD.WIDE.U32 R82, R83, -0x2daee0ad, RZ ;  /* 0xd2511f5353527825 */ /* 0x008fe800078e00ff */
[----:B------:R-:W-:Y:S01]  /*5660*/  IMAD.WIDE.U32 R98, R98, -0x2daee0ad, RZ ;  /* 0xd2511f5362627825 */ /* 0x000fe200078e00ff */
[----:B------:R-:W-:Y:S03]  /*5670*/  LOP3.LUT R61, R83, UR18, R124, 0x96, !PT ;  /* 0x00000012533d7c12 */ /* 0x000fe6000f8e967c */
[----:B------:R-:W-:Y:S01]  /*5680*/  MUFU.EX2 R31, R76 ;  /* 0x0000004c001f7308 */ /* 0x000fe20000000800 */
[--C-:B-1----:R-:W-:Y:S01]  /*5690*/  FFMA.FTZ R93, R46, UR5, -R70.reuse ;  /* 0x000000052e5d7c23 */ /* 0x102fe20008010846 */
[----:B------:R-:W-:Y:S01]  /*56a0*/  FFMA.FTZ R70, R62, UR5, -R70 ;  /* 0x000000053e467c23 */ /* 0x000fe20008010846 */
[----:B------:R-:W-:Y:S04]  /*56b0*/  IMAD.WIDE.U32 R122, R122, -0x2daee0ad, RZ ;  /* 0xd2511f537a7a7825 */ /* 0x000fe800078e00ff */
[----:B------:R-:W-:Y:S01]  /*56c0*/  IMAD.WIDE.U32 R96, R96, -0x2daee0ad, RZ ;  /* 0xd2511f5360607825 */ /* 0x000fe200078e00ff */
[----:B------:R-:W-:Y:S02]  /*56d0*/  LOP3.LUT R106, R123, UR20, R106, 0x96, !PT ;  /* 0x000000147b6a7c12 */ /* 0x000fe4000f8e966a */
[----:B------:R1:W-:Y:S01]  /*56e0*/  MUFU.EX2 R51, R95 ;  /* 0x0000005f00337308 */ /* 0x0003e20000000800 */
[----:B------:R-:W-:Y:S01]  /*56f0*/  LOP3.LUT R46, R99, UR18, R122, 0x96, !PT ;  /* 0x00000012632e7c12 */ /* 0x000fe2000f8e967a */
[----:B------:R-:W-:Y:S01]  /*5700*/  IMAD.WIDE.U32 R116, R116, -0x2daee0ad, RZ ;  /* 0xd2511f5374747825 */ /* 0x000fe200078e00ff */
[----:B------:R-:W-:Y:S02]  /*5710*/  SHF.R.U32.HI R58, RZ, 0x10, R96 ;  /* 0x00000010ff3a7819 */ /* 0x000fe40000011660 */
[----:B------:R-:W-:Y:S01]  /*5720*/  LOP3.LUT R82, R97, UR16, R82, 0x96, !PT ;  /* 0x0000001061527c12 */ /* 0x000fe2000f8e9652 */
[----:B------:R-:W-:Y:S01]  /*5730*/  IMAD.WIDE.U32 R106, R106, -0x326172a9, RZ ;  /* 0xcd9e8d576a6a7825 */ /* 0x000fe200078e00ff */
[----:B------:R-:W-:Y:S03]  /*5740*/  LOP3.LUT R118, R117, UR24, R104, 0x96, !PT ;  /* 0x0000001875767c12 */ /* 0x000fe6000f8e9668 */
[----:B------:R2:W-:Y:S01]  /*5750*/  MUFU.EX2 R35, R14 ;  /* 0x0000000e00237308 */ /* 0x0005e20000000800 */
[----:B------:R-:W-:Y:S01]  /*5760*/  LOP3.LUT R116, R121, UR22, R116, 0x96, !PT ;  /* 0x0000001679747c12 */ /* 0x000fe2000f8e9674 */
[----:B------:R-:W-:Y:S01]  /*5770*/  IMAD.WIDE.U32 R102, R102, -0x2daee0ad, RZ ;  /* 0xd2511f5366667825 */ /* 0x000fe200078e00ff */
[----:B------:R-:W-:Y:S02]  /*5780*/  LOP3.LUT R112, R107, UR19, R112, 0x96, !PT ;  /* 0x000000136b707c12 */ /* 0x000fe4000f8e9670 */
[----:B------:R-:W-:Y:S01]  /*5790*/  LOP3.LUT R58, R58, 0xff, RZ, 0xc0, !PT ;  /* 0x000000ff3a3a7812 */ /* 0x000fe200078ec0ff */
[----:B------:R-:W-:Y:S01]  /*57a0*/  IMAD.WIDE.U32 R118, R118, -0x326172a9, RZ ;  /* 0xcd9e8d5776767825 */ /* 0x000fe200078e00ff */
[----:B------:R-:W-:Y:S03]  /*57b0*/  LOP3.LUT R104, R103, UR24, R104, 0x96, !PT ;  /* 0x0000001867687c12 */ /* 0x000fe6000f8e9668 */
[----:B------:R-:W3:Y:S01]  /*57c0*/  MUFU.EX2 R238, R238 ;  /* 0x000000ee00ee7308 */ /* 0x000ee20000000800 */
[----:B------:R-:W-:Y:S01]  /*57d0*/  LOP3.LUT R102, R109, UR22, R102, 0x96, !PT ;  /* 0x000000166d667c12 */ /* 0x000fe2000f8e9666 */
[----:B------:R-:W-:Y:S01]  /*57e0*/  IMAD.WIDE.U32 R112, R112, -0x2daee0ad, RZ ;  /* 0xd2511f5370707825 */ /* 0x000fe200078e00ff */
[----:B------:R-:W-:Y:S02]  /*57f0*/  LOP3.LUT R100, R119, UR23, R114, 0x96, !PT ;  /* 0x0000001777647c12 */ /* 0x000fe4000f8e9672 */
[----:B-1----:R-:W-:Y:S01]  /*5800*/  LOP3.LUT R95, R96, 0xff, RZ, 0xc0, !PT ;  /* 0x000000ff605f7812 */ /* 0x002fe200078ec0ff */
[----:B------:R-:W-:Y:S01]  /*5810*/  IMAD.WIDE.U32 R104, R104, -0x326172a9, RZ ;  /* 0xcd9e8d5768687825 */ /* 0x000fe200078e00ff */
[----:B------:R-:W-:Y:S03]  /*5820*/  LOP3.LUT R26, R112, 0xffff, RZ, 0xc0, !PT ;  /* 0x0000ffff701a7812 */ /* 0x000fe600078ec0ff */
[----:B------:R1:W-:Y:S01]  /*5830*/  MUFU.EX2 R6, R87 ;  /* 0x0000005700067308 */ /* 0x0003e20000000800 */
[----:B--2---:R-:W-:Y:S01]  /*5840*/  SHF.R.U32.HI R14, RZ, 0x18, R96 ;  /* 0x00000018ff0e7819 */ /* 0x004fe20000011660 */
[----:B------:R-:W-:Y:S01]  /*5850*/  IMAD.WIDE.U32 R116, R116, -0x326172a9, RZ ;  /* 0xcd9e8d5774747825 */ /* 0x000fe200078e00ff */
[----:B------:R-:W-:Y:S02]  /*5860*/  LOP3.LUT R114, R105, UR23, R114, 0x96, !PT ;  /* 0x0000001769727c12 */ /* 0x000fe4000f8e9672 */
[----:B------:R-:W-:Y:S01]  /*5870*/  LOP3.LUT R96, R96, 0xffff, RZ, 0xc0, !PT ;  /* 0x0000ffff60607812 */ /* 0x000fe200078ec0ff */
[----:B------:R-:W-:Y:S01]  /*5880*/  IMAD.WIDE.U32 R100, R100, -0x2daee0ad, RZ ;  /* 0xd2511f5364647825 */ /* 0x000fe200078e00ff */
[----:B------:R-:W-:Y:S03]  /*5890*/  LOP3.LUT R118, R117, UR21, R118, 0x96, !PT ;  /* 0x0000001575767c12 */ /* 0x000fe6000f8e9676 */
[----:B------:R2:W-:Y:S01]  /*58a0*/  MUFU.EX2 R50, R74 ;  /* 0x0000004a00327308 */ /* 0x0005e20000000800 */
[----:B------:R-:W-:Y:S01]  /*58b0*/  ISETP.LE.U32.AND P6, PT, R95, UR6, PT ;  /* 0x000000065f007c0c */ /* 0x000fe2000bfc3070 */
[----:B------:R-:W-:Y:S01]  /*58c0*/  IMAD.WIDE.U32 R114, R114, -0x2daee0ad, RZ ;  /* 0xd2511f5372727825 */ /* 0x000fe200078e00ff */
[----:B------:R-:W-:Y:S02]  /*58d0*/  LOP3.LUT R120, R101, UR20, R120, 0x96, !PT ;  /* 0x0000001465787c12 */ /* 0x000fe4000f8e9678 */
[----:B------:R-:W-:Y:S01]  /*58e0*/  ISETP.LE.U32.AND P5, PT, R14, UR6, PT ;  /* 0x000000060e007c0c */ /* 0x000fe2000bfa3070 */
[----:B------:R-:W-:Y:S01]  /*58f0*/  IMAD.WIDE.U32 R118, R118, -0x2daee0ad, RZ ;  /* 0xd2511f5376767825 */ /* 0x000fe200078e00ff */
[----:B------:R-:W-:Y:S03]  /*5900*/  LOP3.LUT R108, R115, UR20, R108, 0x96, !PT ;  /* 0x00000014736c7c12 */ /* 0x000fe6000f8e966c */
[----:B------:R-:W4:Y:S01]  /*5910*/  MUFU.EX2 R235, R235 ;  /* 0x000000eb00eb7308 */ /* 0x000f220000000800 */
[----:B------:R-:W-:Y:S01]  /*5920*/  SHF.R.U32.HI R96, RZ, 0x8, R96 ;  /* 0x00000008ff607819 */ /* 0x000fe20000011660 */
[----:B------:R-:W-:Y:S01]  /*5930*/  IMAD.WIDE.U32 R120, R120, -0x326172a9, RZ ;  /* 0xcd9e8d5778787825 */ /* 0x000fe200078e00ff */
[----:B------:R-:W-:Y:S02]  /*5940*/  LOP3.LUT R100, R119, UR18, R100, 0x96, !PT ;  /* 0x0000001277647c12 */ /* 0x000fe4000f8e9664 */
[----:B------:R-:W-:Y:S01]  /*5950*/  LOP3.LUT R96, R96, 0xffff, RZ, 0xc0, !PT ;  /* 0x0000ffff60607812 */ /* 0x000fe200078ec0ff */
[----:B------:R-:W-:Y:S01]  /*5960*/  IMAD.WIDE.U32 R108, R108, -0x326172a9, RZ ;  /* 0xcd9e8d576c6c7825 */ /* 0x000fe200078e00ff */
[----:B------:R-:W-:Y:S03]  /*5970*/  LOP3.LUT R116, R121, UR19, R116, 0x96, !PT ;  /* 0x0000001379747c12 */ /* 0x000fe6000f8e9674 */
[----:B------:R-:W-:Y:S01]  /*5980*/  MUFU.EX2 R66, R84 ;  /* 0x0000005400427308 */ /* 0x000fe20000000800 */
[----:B------:R-:W-:Y:S01]  /*5990*/  SHF.R.U32.HI R26, RZ, 0x8, R26 ;  /* 0x00000008ff1a7819 */ /* 0x000fe2000001161a */
[----:B------:R-:W-:Y:S03]  /*59a0*/  IMAD.WIDE.U32 R100, R100, -0x326172a9, RZ ;  /* 0xcd9e8d5764647825 */ /* 0x000fe600078e00ff */
[----:B------:R-:W-:Y:S01]  /*59b0*/  LOP3.LUT R26, R26, 0xffff, RZ, 0xc0, !PT ;  /* 0x0000ffff1a1a7812 */ /* 0x000fe200078ec0ff */
[----:B------:R-:W-:Y:S01]  /*59c0*/  IMAD.WIDE.U32 R116, R116, -0x2daee0ad, RZ ;  /* 0xd2511f5374747825 */ /* 0x000fe200078e00ff */
[----:B------:R-:W-:Y:S03]  /*59d0*/  LOP3.LUT R11, R100, 0xff, RZ, 0xc0, !PT ;  /* 0x000000ff640b7812 */ /* 0x000fe600078ec0ff */
[----:B------:R3:W-:Y:S01]  /*59e0*/  MUFU.EX2 R25, R92 ;  /* 0x0000005c00197308 */ /* 0x0007e20000000800 */
[----:B------:R-:W-:Y:S01]  /*59f0*/  SHF.R.U32.HI R88, RZ, 0x18, R100 ;  /* 0x00000018ff587819 */ /* 0x000fe20000011664 */
[----:B------:R-:W-:Y:S01]  /*5a00*/  IMAD.WIDE.U32 R102, R102, -0x326172a9, RZ ;  /* 0xcd9e8d5766667825 */ /* 0x000fe200078e00ff */
[----:B------:R-:W-:Y:S02]  /*5a10*/  ISETP.LE.U32.AND P3, PT, R11, UR6, PT ;  /* 0x000000060b007c0c */ /* 0x000fe4000bf63070 */
[----:B------:R-:W-:Y:S02]  /*5a20*/  LOP3.LUT R90, R101, UR17, R120, 0x96, !PT ;  /* 0x00000011655a7c12 */ /* 0x000fe4000f8e9678 */
[----:B------:R-:W-:Y:S03]  /*5a30*/  LOP3.LUT R104, R103, UR21, R104, 0x96, !PT ;  /* 0x0000001567687c12 */ /* 0x000fe6000f8e9668 */
[----:B------:R-:W4:Y:S01]  /*5a40*/  MUFU.EX2 R239, R239 ;  /* 0x000000ef00ef7308 */ /* 0x000f220000000800 */
[----:B------:R-:W-:Y:S02]  /*5a50*/  LOP3.LUT R103, R116, 0xff, RZ, 0xc0, !PT ;  /* 0x000000ff74677812 */ /* 0x000fe400078ec0ff */
[----:B------:R-:W-:Y:S01]  /*5a60*/  LOP3.LUT R102, R109, UR19, R102, 0x96, !PT ;  /* 0x000000136d667c12 */ /* 0x000fe2000f8e9666 */
[----:B------:R-:W-:Y:S01]  /*5a70*/  IMAD.WIDE.U32 R104, R104, -0x2daee0ad, RZ ;  /* 0xd2511f5368687825 */ /* 0x000fe200078e00ff */
[----:B------:R-:W-:Y:S02]  /*5a80*/  SHF.R.U32.HI R109, RZ, 0x10, R100 ;  /* 0x00000010ff6d7819 */ /* 0x000fe40000011664 */
[----:B------:R-:W-:Y:S03]  /*5a90*/  ISETP.LE.U32.AND P2, PT, R103, UR6, PT ;  /* 0x0000000667007c0c */ /* 0x000fe6000bf43070 */
[----:B------:R-:W4:Y:S01]  /*5aa0*/  MUFU.EX2 R232, R232 ;  /* 0x000000e800e87308 */ /* 0x000f220000000800 */
[----:B------:R-:W-:Y:S01]  /*5ab0*/  LOP3.LUT R114, R105, UR18, R114, 0x96, !PT ;  /* 0x0000001269727c12 */ /* 0x000fe2000f8e9672 */
[----:B------:R-:W-:Y:S01]  /*5ac0*/  IMAD.WIDE.U32 R102, R102, -0x2daee0ad, RZ ;  /* 0xd2511f5366667825 */ /* 0x000fe200078e00ff */
[----:B------:R-:W-:Y:S02]  /*5ad0*/  LOP3.LUT R100, R100, 0xffff, RZ, 0xc0, !PT ;  /* 0x0000ffff64647812 */ /* 0x000fe400078ec0ff */
[----:B------:R-:W-:Y:S01]  /*5ae0*/  SHF.R.U32.HI R101, RZ, 0x18, R116 ;  /* 0x00000018ff657819 */ /* 0x000fe20000011674 */
[----:B------:R-:W-:Y:S01]  /*5af0*/  IMAD.WIDE.U32 R114, R114, -0x326172a9, RZ ;  /* 0xcd9e8d5772727825 */ /* 0x000fe200078e00ff */
[----:B------:R-:W-:Y:S03]  /*5b00*/  ISETP.LE.U32.AND P4, PT, R88, UR6, PT ;  /* 0x0000000658007c0c */ /* 0x000fe6000bf83070 */
[----:B------:R-:W4:Y:S01]  /*5b10*/  MUFU.EX2 R234, R234 ;  /* 0x000000ea00ea7308 */ /* 0x000f220000000800 */
[----:B------:R-:W-:Y:S02]  /*5b20*/  ISETP.LE.U32.AND P1, PT, R101, UR6, PT ;  /* 0x0000000665007c0c */ /* 0x000fe4000bf23070 */
[----:B------:R-:W-:Y:S02]  /*5b30*/  LOP3.LUT R76, R114, 0xff, RZ, 0xc0, !PT ;  /* 0x000000ff724c7812 */ /* 0x000fe400078ec0ff */
[----:B------:R-:W-:Y:S02]  /*5b40*/  LOP3.LUT R83, R115, UR17, R108, 0x96, !PT ;  /* 0x0000001173537c12 */ /* 0x000fe4000f8e966c */
[----:B------:R-:W-:Y:S03]  /*5b50*/  ISETP.LE.U32.AND P0, PT, R76, UR6, PT ;  /* 0x000000064c007c0c */ /* 0x000fe6000bf03070 */
[----:B------:R-:W4:Y:S01]  /*5b60*/  MUFU.EX2 R236, R236 ;  /* 0x000000ec00ec7308 */ /* 0x000f220000000800 */
[--C-:B------:R-:W-:Y:S02]  /*5b70*/  SHF.R.U32.HI R11, RZ, 0x18, R114.reuse ;  /* 0x00000018ff0b7819 */ /* 0x100fe40000011672 */
[----:B------:R-:W-:Y:S02]  /*5b80*/  SHF.R.U32.HI R62, RZ, 0x10, R114 ;  /* 0x00000010ff3e7819 */ /* 0x000fe40000011672 */
[----:B------:R-:W-:Y:S01]  /*5b90*/  LOP3.LUT R97, R114, 0xffff, RZ, 0xc0, !PT ;  /* 0x0000ffff72617812 */ /* 0x000fe200078ec0ff */
[----:B------:R-:W-:Y:S01]  /*5ba0*/  IMAD.WIDE.U32 R114, R46, -0x326172a9, RZ ;  /* 0xcd9e8d572e727825 */ /* 0x000fe200078e00ff */
[----:B-1----:R-:W-:Y:S03]  /*5bb0*/  LOP3.LUT R87, R117, UR16, R118, 0x96, !PT ;  /* 0x0000001075577c12 */ /* 0x002fe6000f8e9676 */
[----:B------:R-:W-:Y:S01]  /*5bc0*/  MUFU.EX2 R233, R233 ;  /* 0x000000e900e97308 */ /* 0x000fe20000000800 */
[----:B------:R-:W-:Y:S02]  /*5bd0*/  SHF.R.U32.HI R108, RZ, 0x10, R116 ;  /* 0x00000010ff6c7819 */ /* 0x000fe40000011674 */
[----:B------:R-:W-:Y:S01]  /*5be0*/  LOP3.LUT R99, R116, 0xffff, RZ, 0xc0, !PT ;  /* 0x0000ffff74637812 */ /* 0x000fe200078ec0ff */
[----:B------:R-:W-:Y:S01]  /*5bf0*/  IMAD.WIDE.U32 R116, R61, -0x326172a9, RZ ;  /* 0xcd9e8d573d747825 */ /* 0x000fe200078e00ff */
[----:B--2---:R-:W-:Y:S02]  /*5c00*/  LOP3.LUT R74, R90, 0xff, RZ, 0xc0, !PT ;  /* 0x000000ff5a4a7812 */ /* 0x004fe400078ec0ff */
[----:B------:R-:W-:Y:S03]  /*5c10*/  LOP3.LUT R46, R115, UR17, R106, 0x96, !PT ;  /* 0x00000011732e7c12 */ /* 0x000fe6000f8e966a */
[----:B------:R-:W1:Y:S01]  /*5c20*/  MUFU.EX2 R237, R237 ;  /* 0x000000ed00ed7308 */ /* 0x000e620000000800 */
[----:B------:R-:W-:Y:S02]  /*5c30*/  LOP3.LUT R14, R103, UR16, R104, 0x96, !PT ;  /* 0x00000010670e7c12 */ /* 0x000fe4000f8e9668 */
[C---:B------:R-:W-:Y:S02]  /*5c40*/  LOP3.LUT R107, R102.reuse, 0xff, RZ, 0xc0, !PT ;  /* 0x000000ff666b7812 */ /* 0x040fe400078ec0ff */
[--C-:B------:R-:W-:Y:S02]  /*5c50*/  SHF.R.U32.HI R106, RZ, 0x18, R102.reuse ;  /* 0x00000018ff6a7819 */ /* 0x100fe40000011666 */
[----:B---3--:R-:W-:Y:S03]  /*5c60*/  SHF.R.U32.HI R92, RZ, 0x10, R102 ;  /* 0x00000010ff5c7819 */ /* 0x008fe60000011666 */
[----:B------:R-:W2:Y:S01]  /*5c70*/  MUFU.EX2 R252, R252 ;  /* 0x000000fc00fc7308 */ /* 0x000ea20000000800 */
[----:B------:R-:W-:Y:S02]  /*5c80*/  LOP3.LUT R84, R102, 0xffff, RZ, 0xc0, !PT ;  /* 0x0000ffff66547812 */ /* 0x000fe400078ec0ff */
[----:B------:R-:W-:Y:S02]  /*5c90*/  LOP3.LUT R103, R112, 0xff, RZ, 0xc0, !PT ;  /* 0x000000ff70677812 */ /* 0x000fe400078ec0ff */
[--C-:B------:R-:W-:Y:S02]  /*5ca0*/  SHF.R.U32.HI R102, RZ, 0x18, R112.reuse ;  /* 0x00000018ff667819 */ /* 0x100fe40000011670 */
[----:B------:R-:W-:Y:S03]  /*5cb0*/  SHF.R.U32.HI R88, RZ, 0x10, R112 ;  /* 0x00000010ff587819 */ /* 0x000fe60000011670 */
[----:B------:R-:W3:Y:S01]  /*5cc0*/  MUFU.EX2 R250, R250 ;  /* 0x000000fa00fa7308 */ /* 0x000ee20000000800 */
[----:B------:R-:W-:Y:S02]  /*5cd0*/  SHF.R.U32.HI R112, RZ, 0x18, R90 ;  /* 0x00000018ff707819 */ /* 0x000fe4000001165a */
[----:B------:R-:W-:Y:S02]  /*5ce0*/  LOP3.LUT R111, R116, 0xff, RZ, 0xc0, !PT ;  /* 0x000000ff746f7812 */ /* 0x000fe400078ec0ff */
[----:B------:R-:W-:Y:S02]  /*5cf0*/  LOP3.LUT R109, R109, 0xff, RZ, 0xc0, !PT ;  /* 0x000000ff6d6d7812 */ /* 0x000fe400078ec0ff */
[----:B------:R-:W-:Y:S03]  /*5d00*/  LOP3.LUT R61, R117, UR17, R110, 0x96, !PT ;  /* 0x00000011753d7c12 */ /* 0x000fe6000f8e966e */
[----:B------:R-:W-:Y:S01]  /*5d10*/  MUFU.EX2 R240, R240 ;  /* 0x000000f000f07308 */ /* 0x000fe20000000800 */
[----:B------:R-:W-:Y:S02]  /*5d20*/  SHF.R.U32.HI R110, RZ, 0x18, R116 ;  /* 0x00000018ff6e7819 */ /* 0x000fe40000011674 */
[----:B------:R-:W-:Y:S02]  /*5d30*/  LOP3.LUT R108, R108, 0xff, RZ, 0xc0, !PT ;  /* 0x000000ff6c6c7812 */ /* 0x000fe400078ec0ff */
[----:B------:R-:W-:Y:S02]  /*5d40*/  LOP3.LUT R62, R62, 0xff, RZ, 0xc0, !PT ;  /* 0x000000ff3e3e7812 */ /* 0x000fe400078ec0ff */
[----:B------:R-:W-:Y:S03]  /*5d50*/  LOP3.LUT R105, R114, 0xff, RZ, 0xc0, !PT ;  /* 0x000000ff72697812 */ /* 0x000fe600078ec0ff */
[----:B------:R-:W-:Y:S01]  /*5d60*/  MUFU.EX2 R242, R242 ;  /* 0x000000f200f27308 */ /* 0x000fe20000000800 */
[----:B------:R-:W-:Y:S02]  /*5d70*/  SHF.R.U32.HI R104, RZ, 0x18, R114 ;  /* 0x00000018ff687819 */ /* 0x000fe40000011672 */
[----:B------:R-:W-:Y:S02]  /*5d80*/  SHF.R.U32.HI R100, RZ, 0x8, R100 ;  /* 0x00000008ff647819 */ /* 0x000fe40000011664 */
[----:B------:R-:W-:Y:S02]  /*5d90*/  SHF.R.U32.HI R101, RZ, 0x10, R116 ;  /* 0x00000010ff657819 */ /* 0x000fe40000011674 */
[----:B------:R-:W-:Y:S03]  /*5da0*/  LOP3.LUT R100, R100, 0xffff, RZ, 0xc0, !PT ;  /* 0x0000ffff64647812 */ /* 0x000fe600078ec0ff */
[----:B------:R-:W3:Y:S01]  /*5db0*/  MUFU.EX2 R241, R241 ;  /* 0x000000f100f17308 */ /* 0x000ee20000000800 */
[----:B------:R-:W-:Y:S02]  /*5dc0*/  LOP3.LUT R101, R101, 0xff, RZ, 0xc0, !PT ;  /* 0x000000ff65657812 */ /* 0x000fe400078ec0ff */
[----:B------:R-:W-:Y:S02]  /*5dd0*/  SHF.R.U32.HI R97, RZ, 0x8, R97 ;  /* 0x00000008ff617819 */ /* 0x000fe40000011661 */
[----:B------:R-:W-:Y:S02]  /*5de0*/  LOP3.LUT R92, R92, 0xff, RZ, 0xc0, !PT ;  /* 0x000000ff5c5c7812 */ /* 0x000fe400078ec0ff */
[----:B------:R-:W-:Y:S03]  /*5df0*/  LOP3.LUT R97, R97, 0xffff, RZ, 0xc0, !PT ;  /* 0x0000ffff61617812 */ /* 0x000fe600078ec0ff */
[----:B------:R-:W-:Y:S01]  /*5e00*/  MUFU.EX2 R251, R251 ;  /* 0x000000fb00fb7308 */ /* 0x000fe20000000800 */
[----:B------:R-:W-:Y:S02]  /*5e10*/  SHF.R.U32.HI R99, RZ, 0x8, R99 ;  /* 0x00000008ff637819 */ /* 0x000fe40000011663 */
[----:B------:R-:W-:Y:S02]  /*5e20*/  LOP3.LUT R76, R114, 0xffff, RZ, 0xc0, !PT ;  /* 0x0000ffff724c7812 */ /* 0x000fe400078ec0ff */
[----:B------:R-:W-:Y:S02]  /*5e30*/  SHF.R.U32.HI R84, RZ, 0x8, R84 ;  /* 0x00000008ff547819 */ /* 0x000fe40000011654 */
[----:B------:R-:W-:Y:S03]  /*5e40*/  SHF.R.U32.HI R76, RZ, 0x8, R76 ;  /* 0x00000008ff4c7819 */ /* 0x000fe6000001164c */
[----:B------:R-:W3:Y:S01]  /*5e50*/  MUFU.EX2 R244, R244 ;  /* 0x000000f400f47308 */ /* 0x000ee20000000800 */
[----:B------:R-:W-:Y:S02]  /*5e60*/  LOP3.LUT R84, R84, 0xffff, RZ, 0xc0, !PT ;  /* 0x0000ffff54547812 */ /* 0x000fe400078ec0ff */
[----:B------:R-:W-:Y:S02]  /*5e70*/  LOP3.LUT R76, R76, 0xffff, RZ, 0xc0, !PT ;  /* 0x0000ffff4c4c7812 */ /* 0x000fe400078ec0ff */
[----:B------:R-:W-:Y:S02]  /*5e80*/  LOP3.LUT R95, R116, 0xffff, RZ, 0xc0, !PT ;  /* 0x0000ffff745f7812 */ /* 0x000fe400078ec0ff */
[----:B------:R-:W-:Y:S03]  /*5e90*/  LOP3.LUT R88, R88, 0xff, RZ, 0xc0, !PT ;  /* 0x000000ff58587812 */ /* 0x000fe600078ec0ff */
[----:B------:R-:W3:Y:S01]  /*5ea0*/  MUFU.EX2 R243, R243 ;  /* 0x000000f300f37308 */ /* 0x000ee20000000800 */
[----:B------:R-:W-:Y:S04]  /*5eb0*/  SHF.R.U32.HI R95, RZ, 0x8, R95 ;  /* 0x00000008ff5f7819 */ /* 0x000fe8000001165f */
[----:B------:R-:W-:Y:S05]  /*5ec0*/  LOP3.LUT R95, R95, 0xffff, RZ, 0xc0, !PT ;  /* 0x0000ffff5f5f7812 */ /* 0x000fea00078ec0ff */
[----:B------:R-:W3:Y:S10]  /*5ed0*/  MUFU.EX2 R247, R247 ;  /* 0x000000f700f77308 */ /* 0x000ef40000000800 */
[----:B------:R4:W-:Y:S10]  /*5ee0*/  MUFU.EX2 R45, R10 ;  /* 0x0000000a002d7308 */ /* 0x0009f40000000800 */
[----:B------:R-:W-:Y:S10]  /*5ef0*/  MUFU.EX2 R18, R93 ;  /* 0x0000005d00127308 */ /* 0x000ff40000000800 */
[----:B------:R1:W-:Y:S01]  /*5f00*/  MUFU.EX2 R34, R42 ;  /* 0x0000002a00227308 */ /* 0x0003e20000000800 */
[----:B----4-:R-:W-:Y:S04]  /*5f10*/  SHF.R.U32.HI R10, RZ, 0x10, R83 ;  /* 0x00000010ff0a7819 */ /* 0x010fe80000011653 */
[----:B------:R-:W-:Y:S05]  /*5f20*/  LOP3.LUT R10, R10, 0xff, RZ, 0xc0, !PT ;  /* 0x000000ff0a0a7812 */ /* 0x000fea00078ec0ff */
[----:B------:R-:W-:Y:S10]  /*5f30*/  MUFU.EX2 R249, R249 ;  /* 0x000000f900f97308 */ /* 0x000ff40000000800 */
[----:B------:R-:W-:Y:S01]  /*5f40*/  MUFU.EX2 R29, R86 ;  /* 0x00000056001d7308 */ /* 0x000fe20000000800 */
[----:B-1----:R-:W-:Y:S04]  /*5f50*/  SHF.R.U32.HI R42, RZ, 0x10, R61 ;  /* 0x00000010ff2a7819 */ /* 0x002fe8000001163d */
[----:B------:R-:W-:Y:S05]  /*5f60*/  LOP3.LUT R42, R42, 0xff, RZ, 0xc0, !PT ;  /* 0x000000ff2a2a7812 */ /* 0x000fea00078ec0ff */
[----:B------:R-:W1:Y:S10]  /*5f70*/  MUFU.EX2 R38, R91 ;  /* 0x0000005b00267308 */ /* 0x000e740000000800 */
[----:B------:R-:W-:Y:S10]  /*5f80*/  MUFU.EX2 R246, R246 ;  /* 0x000000f600f67308 */ /* 0x000ff40000000800 */
[----:B------:R-:W-:Y:S10]  /*5f90*/  MUFU.EX2 R245, R245 ;  /* 0x000000f500f57308 */ /* 0x000ff40000000800 */
[----:B------:R-:W-:Y:S10]  /*5fa0*/  MUFU.EX2 R37, R89 ;  /* 0x0000005900257308 */ /* 0x000ff40000000800 */
[----:B------:R-:W-:Y:S10]  /*5fb0*/  MUFU.EX2 R248, R248 ;  /* 0x000000f800f87308 */ /* 0x000ff40000000800 */
[----:B------:R-:W-:Y:S10]  /*5fc0*/  MUFU.EX2 R13, R94 ;  /* 0x0000005e000d7308 */ /* 0x000ff40000000800 */
[----:B------:R-:W-:Y:S10]  /*5fd0*/  MUFU.EX2 R30, R30 ;  /* 0x0000001e001e7308 */ /* 0x000ff40000000800 */
[----:B------:R-:W-:Y:S10]  /*5fe0*/  MUFU.EX2 R47, R47 ;  /* 0x0000002f002f7308 */ /* 0x000ff40000000800 */
[----:B------:R-:W-:Y:S01]  /*5ff0*/  MUFU.EX2 R43, R43 ;  /* 0x0000002b002b7308 */ /* 0x000fe20000000800 */
        /* <DEDUP_REMOVED lines=16> */
[----:B--2---:R-:W-:Y:S01]  /*6100*/  @!P2 FADD.FTZ R252, -R252, -RZ ;  /* 0x800000fffcfca221 */ /* 0x004fe20000010100 */
[----:B------:R-:W-:Y:S02]  /*6110*/  ISETP.LE.U32.AND P5, PT, R110, UR6, PT ;  /* 0x000000066e007c0c */ /* 0x000fe4000bfa3070 */
        /* <DEDUP_REMOVED lines=8> */
[----:B------:R-:W-:Y:S02]  /*61a0*/  SHF.R.U32.HI R74, RZ, 0x18, R82 ;  /* 0x00000018ff4a7819 */ /* 0x000fe40000011652 */
[----:B------:R-:W-:Y:S01]  /*61b0*/  ISETP.LE.U32.AND P6, PT, R58, UR6, PT ;  /* 0x000000063a007c0c */ /* 0x000fe2000bfc3070 */
[----:B------:R-:W-:Y:S01]  /*61c0*/  @!P5 FADD.FTZ R244, -R244, -RZ ;  /* 0x800000fff4f4d221 */ /* 0x000fe20000010100 */
[----:B------:R-:W-:Y:S01]  /*61d0*/  ISETP.LE.U32.AND P1, PT, R74, UR6, PT ;  /* 0x000000064a007c0c */ /* 0x000fe2000bf23070 */
[----:B------:R-:W-:Y:S01]  /*61e0*/  @!P3 FADD.FTZ R251, -R251, -RZ ;  /* 0x800000fffbfbb221 */ /* 0x000fe20000010100 */
[----:B------:R-:W-:Y:S02]  /*61f0*/  SHF.R.U32.HI R58, RZ, 0x18, R83 ;  /* 0x00000018ff3a7819 */ /* 0x000fe40000011653 */
[----:B------:R-:W-:Y:S01]  /*6200*/  LOP3.LUT R74, R83, 0xff, RZ, 0xc0, !PT ;  /* 0x000000ff534a7812 */ /* 0x000fe200078ec0ff */
[----:B------:R-:W-:Y:S01]  /*6210*/  @!P4 FADD.FTZ R243, -R243, -RZ ;  /* 0x800000fff3f3c221 */ /* 0x000fe20000010100 */
[----:B------:R-:W-:Y:S01]  /*6220*/  ISETP.LE.U32.AND P0, PT, R58, UR6, PT ;  /* 0x000000063a007c0c */ /* 0x000fe2000bf03070 */
[----:B------:R-:W-:Y:S01]  /*6230*/  @!P2 FADD.FTZ R21, -R21, -RZ ;  /* 0x800000ff1515a221 */ /* 0x000fe20000010100 */
[----:B------:R-:W-:Y:S01]  /*6240*/  ISETP.LE.U32.AND P3, PT, R62, UR6, PT ;  /* 0x000000063e007c0c */ /* 0x000fe2000bf63070 */
[----:B------:R2:W3:Y:S01]  /*6250*/  MUFU.EX2 R58, R68 ;  /* 0x00000044003a7308 */ /* 0x0004e20000000800 */
[----:B------:R-:W-:Y:S01]  /*6260*/  ISETP.LE.U32.AND P5, PT, R74, UR6, PT ;  /* 0x000000064a007c0c */ /* 0x000fe2000bfa3070 */
[----:B------:R-:W-:Y:S01]  /*6270*/  @!P6 FADD.FTZ R60, -R60, -RZ ;  /* 0x800000ff3c3ce221 */ /* 0x000fe20000010100 */
[----:B------:R-:W-:Y:S01]  /*6280*/  ISETP.LE.U32.AND P4, PT, R105, UR6, PT ;  /* 0x0000000669007c0c */ /* 0x000fe2000bf83070 */
[----:B------:R-:W-:Y:S01]  /*6290*/  @!P1 FADD.FTZ R23, -R23, -RZ ;  /* 0x800000ff17179221 */ /* 0x000fe20000010100 */
[----:B------:R-:W-:Y:S02]  /*62a0*/  ISETP.LE.U32.AND P2, PT, R104, UR6, PT ;  /* 0x0000000668007c0c */ /* 0x000fe4000bf43070 */
[----:B------:R-:W-:Y:S03]  /*62b0*/  ISETP.LE.U32.AND P1, PT, R107, UR6, PT ;  /* 0x000000066b007c0c */ /* 0x000fe6000bf23070 */
[----:B------:R4:W3:Y:S01]  /*62c0*/  MUFU.EX2 R62, R69 ;  /* 0x00000045003e7308 */ /* 0x0008e20000000800 */
[----:B------:R-:W-:Y:S01]  /*62d0*/  ISETP.LE.U32.AND P6, PT, R106, UR6, PT ;  /* 0x000000066a007c0c */ /* 0x000fe2000bfc3070 */
[----:B------:R-:W-:Y:S01]  /*62e0*/  @!P0 FADD.FTZ R17, -R17, -RZ ;  /* 0x800000ff11118221 */ /* 0x000fe20000010100 */
[----:B------:R-:W-:Y:S01]  /*62f0*/  LOP3.LUT R11, R113, UR16, R98, 0x96, !PT ;  /* 0x00000010710b7c12 */ /* 0x000fe2000f8e9662 */
[----:B------:R-:W-:Y:S01]  /*6300*/  @!P3 FADD.FTZ R6, -R6, -RZ ;  /* 0x800000ff0606b221 */ /* 0x000fe20000010100 */
[----:B------:R-:W-:Y:S01]  /*6310*/  SHF.R.U32.HI R98, RZ, 0x10, R114 ;  /* 0x00000010ff627819 */ /* 0x000fe20000011672 */
[----:B------:R-:W-:Y:S01]  /*6320*/  @!P5 FADD.FTZ R15, -R15, -RZ ;  /* 0x800000ff0f0fd221 */ /* 0x000fe20000010100 */
[----:B------:R-:W-:Y:S01]  /*6330*/  ISETP.LE.U32.AND P5, PT, R103, UR6, PT ;  /* 0x0000000667007c0c */ /* 0x000fe2000bfa3070 */
[----:B------:R-:W-:Y:S01]  /*6340*/  @!P4 FADD.FTZ R22, -R22, -RZ ;  /* 0x800000ff1616c221 */ /* 0x000fe20000010100 */
[----:B--2---:R-:W-:Y:S01]  /*6350*/  SHF.R.U32.HI R68, RZ, 0x18, R61 ;  /* 0x00000018ff447819 */ /* 0x004fe2000001163d */
[----:B------:R-:W-:Y:S01]  /*6360*/  @!P2 FADD.FTZ R7, -R7, -RZ ;  /* 0x800000ff0707a221 */ /* 0x000fe20000010100 */
[----:B------:R-:W-:Y:S01]  /*6370*/  ISETP.LE.U32.AND P4, PT, R100, UR6, PT ;  /* 0x0000000664007c0c */ /* 0x000fe2000bf83070 */
[----:B------:R-:W-:Y:S01]  /*6380*/  @!P1 FADD.FTZ R247, -R247, -RZ ;  /* 0x800000fff7f79221 */ /* 0x000fe20000010100 */
[----:B------:R-:W-:Y:S01]  /*6390*/  ISETP.LE.U32.AND P1, PT, R68, UR6, PT ;  /* 0x0000000644007c0c */ /* 0x000fe2000bf23070 */
[----:B------:R-:W-:Y:S01]  /*63a0*/  @!P6 FADD.FTZ R63, -R63, -RZ ;  /* 0x800000ff3f3fe221 */ /* 0x000fe20000010100 */
[----:B------:R-:W-:Y:S02]  /*63b0*/  SHF.R.U32.HI R68, RZ, 0x10, R87 ;  /* 0x00000010ff447819 */ /* 0x000fe40000011657 */
[----:B----4-:R-:W-:Y:S02]  /*63c0*/  LOP3.LUT R69, R61, 0xff, RZ, 0xc0, !PT ;  /* 0x000000ff3d457812 */ /* 0x010fe400078ec0ff */
[----:B------:R-:W-:Y:S01]  /*63d0*/  LOP3.LUT R68, R68, 0xff, RZ, 0xc0, !PT ;  /* 0x000000ff44447812 */ /* 0x000fe200078ec0ff */
[----:B------:R-:W-:Y:S01]  /*63e0*/  @!P5 FADD.FTZ R59, -R59, -RZ ;  /* 0x800000ff3b3bd221 */ /* 0x000fe20000010100 */
[----:B------:R-:W-:Y:S02]  /*63f0*/  ISETP.LE.U32.AND P2, PT, R69, UR6, PT ;  /* 0x0000000645007c0c */ /* 0x000fe4000bf43070 */
[----:B------:R-:W-:Y:S01]  /*6400*/  SHF.R.U32.HI R69, RZ, 0x10, R82 ;  /* 0x00000010ff457819 */ /* 0x000fe20000011652 */
[----:B------:R-:W-:Y:S01]  /*6410*/  @!P4 FADD.FTZ R39, -R39, -RZ ;  /* 0x800000ff2727c221 */ /* 0x000fe20000010100 */
[----:B------:R-:W-:Y:S01]  /*6420*/  ISETP.LE.U32.AND P6, PT, R101, UR6, PT ;  /* 0x0000000665007c0c */ /* 0x000fe2000bfc3070 */
[----:B------:R-:W-:Y:S01]  /*6430*/  @!P1 FADD.FTZ R41, -R41, -RZ ;  /* 0x800000ff29299221 */ /* 0x000fe20000010100 */
[----:B------:R-:W-:Y:S02]  /*6440*/  ISETP.LE.U32.AND P5, PT, R68, UR6, PT ;  /* 0x0000000644007c0c */ /* 0x000fe4000bfa3070 */
[----:B------:R-:W-:Y:S02]  /*6450*/  LOP3.LUT R69, R69, 0xff, RZ, 0xc0, !PT ;  /* 0x000000ff45457812 */ /* 0x000fe400078ec0ff */
[----:B------:R-:W-:Y:S02]  /*6460*/  ISETP.LE.U32.AND P1, PT, R10, UR6, PT ;  /* 0x000000060a007c0c */ /* 0x000fe4000bf23070 */
[----:B------:R-:W-:Y:S01]  /*6470*/  ISETP.LE.U32.AND P4, PT, R69, UR6, PT ;  /* 0x0000000645007c0c */ /* 0x000fe2000bf83070 */
[----:B------:R-:W-:Y:S01]  /*6480*/  @!P2 FADD.FTZ R51, -R51, -RZ ;  /* 0x800000ff3333a221 */ /* 0x000fe20000010100 */
[----:B------:R-:W-:Y:S02]  /*6490*/  ISETP.LE.U32.AND P2, PT, R96, UR6, PT ;  /* 0x0000000660007c0c */ /* 0x000fe4000bf43070 */
[----:B------:R-:W-:Y:S01]  /*64a0*/  LOP3.LUT R10, R46, 0xff, RZ, 0xc0, !PT ;  /* 0x000000ff2e0a7812 */ /* 0x000fe200078ec0ff */
[----:B------:R-:W-:Y:S01]  /*64b0*/  @!P6 FADD.FTZ R35, -R35, -RZ ;  /* 0x800000ff2323e221 */ /* 0x000fe20000010100 */
[----:B------:R-:W-:Y:S01]  /*64c0*/  ISETP.LE.U32.AND P6, PT, R97, UR6, PT ;  /* 0x0000000661007c0c */ /* 0x000fe2000bfc3070 */
[----:B------:R-:W-:Y:S01]  /*64d0*/  @!P5 FADD.FTZ R31, -R31, -RZ ;  /* 0x800000ff1f1fd221 */ /* 0x000fe20000010100 */
[----:B------:R-:W-:Y:S02]  /*64e0*/  ISETP.LE.U32.AND P5, PT, R10, UR6, PT ;  /* 0x000000060a007c0c */ /* 0x000fe4000bfa3070 */
[----:B------:R-:W-:Y:S01]  /*64f0*/  LOP3.LUT R98, R98, 0xff, RZ, 0xc0, !PT ;  /* 0x000000ff62627812 */ /* 0x000fe200078ec0ff */
[----:B------:R-:W-:Y:S01]  /*6500*/  @!P1 FADD.FTZ R50, -R50, -RZ ;  /* 0x800000ff32329221 */ /* 0x000fe20000010100 */
[----:B------:R-:W-:Y:S01]  /*6510*/  LOP3.LUT R10, R14, 0xff, RZ, 0xc0, !PT ;  /* 0x000000ff0e0a7812 */ /* 0x000fe200078ec0ff */
[----:B------:R-:W-:Y:S01]  /*6520*/  @!P4 FADD.FTZ R27, -R27, -RZ ;  /* 0x800000ff1b1bc221 */ /* 0x000fe20000010100 */
[----:B------:R-:W-:Y:S01]  /*6530*/  ISETP.LE.U32.AND P4, PT, R98, UR6, PT ;  /* 0x0000000662007c0c */ /* 0x000fe2000bf83070 */
[----:B------:R-:W-:Y:S01]  /*6540*/  @!P2 FADD.FTZ R25, -R25, -RZ ;  /* 0x800000ff1919a221 */ /* 0x000fe20000010100 */
[----:B------:R-:W-:Y:S02]  /*6550*/  ISETP.LE.U32.AND P2, PT, R10, UR6, PT ;  /* 0x000000060a007c0c */ /* 0x000fe4000bf43070 */
[----:B------:R-:W-:Y:S01]  /*6560*/  LOP3.LUT R10, R90, 0xffff, RZ, 0xc0, !PT ;  /* 0x0000ffff5a0a7812 */ /* 0x000fe200078ec0ff */
[----:B------:R-:W-:Y:S01]  /*6570*/  @!P6 FADD.FTZ R5, -R5, -RZ ;  /* 0x800000ff0505e221 */ /* 0x000fe20000010100 */
[----:B------:R-:W-:Y:S01]  /*6580*/  SHF.R.U32.HI R74, RZ, 0x10, R90 ;  /* 0x00000010ff4a7819 */ /* 0x000fe2000001165a */
[----:B-1----:R-:W-:Y:S01]  /*6590*/  @!P5 FADD.FTZ R38, -R38, -RZ ;  /* 0x800000ff2626d221 */ /* 0x002fe20000010100 */
[----:B------:R-:W-:Y:S02]  /*65a0*/  SHF.R.U32.HI R10, RZ, 0x8, R10 ;  /* 0x00000008ff0a7819 */ /* 0x000fe4000001160a */
[----:B------:R-:W-:Y:S02]  /*65b0*/  ISETP.LE.U32.AND P6, PT, R92, UR6, PT ;  /* 0x000000065c007c0c */ /* 0x000fe4000bfc3070 */
[----:B------:R-:W-:Y:S01]  /*65c0*/  LOP3.LUT R74, R74, 0xff, RZ, 0xc0, !PT ;  /* 0x000000ff4a4a7812 */ /* 0x000fe200078ec0ff */
[----:B------:R-:W-:Y:S01]  /*65d0*/  @!P4 FADD.FTZ R18, -R18, -RZ ;  /* 0x800000ff1212c221 */ /* 0x000fe20000010100 */
[----:B------:R-:W-:Y:S01]  /*65e0*/  LOP3.LUT R87, R87, 0xffff, RZ, 0xc0, !PT ;  /* 0x0000ffff57577812 */ /* 0x000fe200078ec0ff */
[----:B------:R-:W-:Y:S01]  /*65f0*/  @!P2 FADD.FTZ R249, -R249, -RZ ;  /* 0x800000fff9f9a221 */ /* 0x000fe20000010100 */
[----:B------:R-:W-:Y:S02]  /*6600*/  LOP3.LUT R10, R10, 0xffff, RZ, 0xc0, !PT ;  /* 0x0000ffff0a0a7812 */ /* 0x000fe400078ec0ff */
[----:B------:R-:W-:Y:S02]  /*6610*/  ISETP.LE.U32.AND P3, PT, R74, UR6, PT ;  /* 0x000000064a007c0c */ /* 0x000fe4000bf63070 */
[----:B------:R-:W-:Y:S02]  /*6620*/  SHF.R.U32.HI R87, RZ, 0x8, R87 ;  /* 0x00000008ff577819 */ /* 0x000fe40000011657 */
[----:B------:R-:W-:Y:S01]  /*6630*/  ISETP.LE.U32.AND P4, PT, R10, UR6, PT ;  /* 0x000000060a007c0c */ /* 0x000fe2000bf83070 */
[----:B---3--:R-:W-:Y:S01]  /*6640*/  @!P6 FADD.FTZ R58, -R58, -RZ ;  /* 0x800000ff3a3ae221 */ /* 0x008fe20000010100 */
[----:B------:R-:W-:Y:S02]  /*6650*/  LOP3.LUT R82, R82, 0xffff, RZ, 0xc0, !PT ;  /* 0x0000ffff52527812 */ /* 0x000fe400078ec0ff */
[----:B------:R-:W-:Y:S02]  /*6660*/  LOP3.LUT R87, R87, 0xffff, RZ, 0xc0, !PT ;  /* 0x0000ffff57577812 */ /* 0x000fe400078ec0ff */
[----:B------:R-:W-:Y:S02]  /*6670*/  SHF.R.U32.HI R82, RZ, 0x8, R82 ;  /* 0x00000008ff527819 */ /* 0x000fe40000011652 */
[----:B------:R-:W-:Y:S01]  /*6680*/  ISETP.LE.U32.AND P6, PT, R87, UR6, PT ;  /* 0x0000000657007c0c */ /* 0x000fe2000bfc3070 */
[----:B------:R-:W-:Y:S01]  /*6690*/  @!P3 FADD.FTZ R53, -R53, -RZ ;  /* 0x800000ff3535b221 */ /* 0x000fe20000010100 */
[----:B------:R-:W-:Y:S02]  /*66a0*/  LOP3.LUT R68, R99, 0xffff, RZ, 0xc0, !PT ;  /* 0x0000ffff63447812 */ /* 0x000fe400078ec0ff */
[----:B------:R-:W-:Y:S01]  /*66b0*/  LOP3.LUT R82, R82, 0xffff, RZ, 0xc0, !PT ;  /* 0x0000ffff52527812 */ /* 0x000fe200078ec0ff */
[----:B------:R-:W-:Y:S01]  /*66c0*/  @!P4 FADD.FTZ R55, -R55, -RZ ;  /* 0x800000ff3737c221 */ /* 0x000fe20000010100 */
[----:B------:R-:W-:Y:S02]  /*66d0*/  ISETP.LE.U32.AND P3, PT, R68, UR6, PT ;  /* 0x0000000644007c0c */ /* 0x000fe4000bf63070 */
[--C-:B------:R-:W-:Y:S02]  /*66e0*/  SHF.R.U32.HI R10, RZ, 0x10, R46.reuse ;  /* 0x00000010ff0a7819 */ /* 0x100fe4000001162e */
[----:B------:R-:W-:Y:S02]  /*66f0*/  ISETP.LE.U32.AND P4, PT, R82, UR6, PT ;  /* 0x0000000652007c0c */ /* 0x000fe4000bf83070 */
[----:B------:R-:W-:Y:S01]  /*6700*/  ISETP.LE.U32.AND P2, PT, R42, UR6, PT ;  /* 0x000000062a007c0c */ /* 0x000fe2000bf43070 */
[----:B------:R-:W-:Y:S01]  /*6710*/  @!P6 FADD.FTZ R33, -R33, -RZ ;  /* 0x800000ff2121e221 */ /* 0x000fe20000010100 */
[----:B------:R-:W-:Y:S02]  /*6720*/  LOP3.LUT R10, R10, 0xff, RZ, 0xc0, !PT ;  /* 0x000000ff0a0a7812 */ /* 0x000fe400078ec0ff */
[----:B------:R-:W-:Y:S02]  /*6730*/  LOP3.LUT R83, R83, 0xffff, RZ, 0xc0, !PT ;  /* 0x0000ffff53537812 */ /* 0x000fe400078ec0ff */
[----:B------:R-:W-:Y:S01]  /*6740*/  ISETP.LE.U32.AND P6, PT, R10, UR6, PT ;  /* 0x000000060a007c0c */ /* 0x000fe2000bfc3070 */
[----:B------:R-:W-:Y:S01]  /*6750*/  @!P3 FADD.FTZ R66, -R66, -RZ ;  /* 0x800000ff4242b221 */ /* 0x000fe20000010100 */
[----:B------:R-:W-:Y:S02]  /*6760*/  SHF.R.U32.HI R68, RZ, 0x18, R46 ;  /* 0x00000018ff447819 */ /* 0x000fe4000001162e */
[----:B------:R-:W-:Y:S01]  /*6770*/  SHF.R.U32.HI R83, RZ, 0x8, R83 ;  /* 0x00000008ff537819 */ /* 0x000fe20000011653 */
[----:B------:R-:W-:Y:S01]  /*6780*/  @!P4 FADD.FTZ R29, -R29, -RZ ;  /* 0x800000ff1d1dc221 */ /* 0x000fe20000010100 */
[----:B------:R-:W-:Y:S01]  /*6790*/  ISETP.LE.U32.AND P3, PT, R68, UR6, PT ;  /* 0x0000000644007c0c */ /* 0x000fe2000bf63070 */
[----:B------:R-:W-:Y:S01]  /*67a0*/  @!P2 FADD.FTZ R45, -R45, -RZ ;  /* 0x800000ff2d2da221 */ /* 0x000fe20000010100 */
[----:B------:R-:W-:Y:S02]  /*67b0*/  LOP3.LUT R83, R83, 0xffff, RZ, 0xc0, !PT ;  /* 0x0000ffff53537812 */ /* 0x000fe400078ec0ff */
[--C-:B------:R-:W-:Y:S02]  /*67c0*/  SHF.R.U32.HI R68, RZ, 0x18, R14.reuse ;  /* 0x00000018ff447819 */ /* 0x100fe4000001160e */
[----:B------:R-:W-:Y:S01]  /*67d0*/  ISETP.LE.U32.AND P4, PT, R76, UR6, PT ;  /* 0x000000064c007c0c */ /* 0x000fe2000bf83070 */
[----:B------:R-:W-:Y:S01]  /*67e0*/  @!P6 FADD.FTZ R34, -R34, -RZ ;  /* 0x800000ff2222e221 */ /* 0x000fe20000010100 */
[----:B------:R-:W-:Y:S02]  /*67f0*/  LOP3.LUT R61, R61, 0xffff, RZ, 0xc0, !PT ;  /* 0x0000ffff3d3d7812 */ /* 0x000fe400078ec0ff */
[----:B------:R-:W-:Y:S02]  /*6800*/  ISETP.LE.U32.AND P2, PT, R83, UR6, PT ;  /* 0x0000000653007c0c */ /* 0x000fe4000bf43070 */
[----:B------:R-:W-:Y:S01]  /*6810*/  ISETP.LE.U32.AND P1, PT, R68, UR6, PT ;  /* 0x0000000644007c0c */ /* 0x000fe2000bf23070 */
[----:B------:R-:W-:Y:S01]  /*6820*/  @!P3 FADD.FTZ R13, -R13, -RZ ;  /* 0x800000ff0d0db221 */ /* 0x000fe20000010100 */
[----:B------:R-:W-:Y:S02]  /*6830*/  SHF.R.U32.HI R61, RZ, 0x8, R61 ;  /* 0x00000008ff3d7819 */ /* 0x000fe4000001163d */
[----:B------:R-:W-:Y:S02]  /*6840*/  ISETP.LE.U32.AND P6, PT, R84, UR6, PT ;  /* 0x0000000654007c0c */ /* 0x000fe4000bfc3070 */
[----:B------:R-:W-:Y:S01]  /*6850*/  SHF.R.U32.HI R10, RZ, 0x10, R14 ;  /* 0x00000010ff0a7819 */ /* 0x000fe2000001160e */
[----:B------:R-:W-:Y:S01]  /*6860*/  @!P4 FADD.FTZ R9, -R9, -RZ ;  /* 0x800000ff0909c221 */ /* 0x000fe20000010100 */
[----:B------:R-:W-:Y:S02]  /*6870*/  LOP3.LUT R14, R14, 0xffff, RZ, 0xc0, !PT ;  /* 0x0000ffff0e0e7812 */ /* 0x000fe400078ec0ff */
[----:B------:R-:W-:Y:S01]  /*6880*/  LOP3.LUT R61, R61, 0xffff, RZ, 0xc0, !PT ;  /* 0x0000ffff3d3d7812 */ /* 0x000fe200078ec0ff */
[----:B------:R-:W-:Y:S01]  /*6890*/  @!P2 FADD.FTZ R54, -R54, -RZ ;  /* 0x800000ff3636a221 */ /* 0x000fe20000010100 */
[----:B------:R-:W-:Y:S01]  /*68a0*/  LOP3.LUT R10, R10, 0xff, RZ, 0xc0, !PT ;  /* 0x000000ff0a0a7812 */ /* 0x000fe200078ec0ff */
[----:B------:R-:W-:Y:S01]  /*68b0*/  @!P1 FADD.FTZ R62, -R62, -RZ ;  /* 0x800000ff3e3e9221 */ /* 0x000fe20000010100 */
[----:B------:R-:W-:Y:S02]  /*68c0*/  SHF.R.U32.HI R14, RZ, 0x8, R14 ;  /* 0x00000008ff0e7819 */ /* 0x000fe4000001160e */
[----:B------:R-:W-:Y:S01]  /*68d0*/  ISETP.LE.U32.AND P4, PT, R61, UR6, PT ;  /* 0x000000063d007c0c */ /* 0x000fe2000bf83070 */
[----:B------:R-:W-:Y:S01]  /*68e0*/  @!P6 FADD.FTZ R246, -R246, -RZ ;  /* 0x800000fff6f6e221 */ /* 0x000fe20000010100 */
[----:B------:R-:W-:Y:S01]  /*68f0*/  LOP3.LUT R68, R11, 0xff, RZ, 0xc0, !PT ;  /* 0x000000ff0b447812 */ /* 0x000fe200078ec0ff */
[----:B------:R-:W1:Y:S01]  /*6900*/  MUFU.EX2 R61, R78 ;  /* 0x0000004e003d7308 */ /* 0x000e620000000800 */
[----:B------:R-:W-:Y:S02]  /*6910*/  ISETP.LE.U32.AND P2, PT, R10, UR6, PT ;  /* 0x000000060a007c0c */ /* 0x000fe4000bf43070 */
[----:B------:R-:W-:Y:S02]  /*6920*/  LOP3.LUT R14, R14, 0xffff, RZ, 0xc0, !PT ;  /* 0x0000ffff0e0e7812 */ /* 0x000fe400078ec0ff */
[----:B------:R-:W-:Y:S02]  /*6930*/  ISETP.LE.U32.AND P1, PT, R95, UR6, PT ;  /* 0x000000065f007c0c */ /* 0x000fe4000bf23070 */
[----:B------:R-:W-:Y:S02]  /*6940*/  LOP3.LUT R46, R46, 0xffff, RZ, 0xc0, !PT ;  /* 0x0000ffff2e2e7812 */ /* 0x000fe400078ec0ff */
[----:B------:R-:W-:Y:S01]  /*6950*/  F2FP.RELU.BF16.F32.PACK_AB R71, R250, R53 ;  /* 0x00000035fa47723e */ /* 0x000fe200000018ff */
[----:B------:R-:W-:Y:S01]  /*6960*/  @!P4 FADD.FTZ R49, -R49, -RZ ;  /* 0x800000ff3131c221 */ /* 0x000fe20000010100 */
[----:B------:R-:W-:Y:S02]  /*6970*/  F2FP.RELU.BF16.F32.PACK_AB R73, R55, R252 ;  /* 0x000000fc3749723e */ /* 0x000fe400000018ff */
[----:B------:R-:W-:Y:S01]  /*6980*/  ISETP.LE.U32.AND P5, PT, R68, UR6, PT ;  /* 0x0000000644007c0c */ /* 0x000fe2000bfa3070 */
[----:B------:R-:W-:Y:S01]  /*6990*/  STS [R198+0x12400], R71 ;  /* 0x01240047c6007388 */ /* 0x000fe20000000800 */
[----:B------:R-:W-:Y:S01]  /*69a0*/  ISETP.LE.U32.AND P6, PT, R14, UR6, PT ;  /* 0x000000060e007c0c */ /* 0x000fe2000bfc3070 */
[----:B------:R-:W-:Y:S01]  /*69b0*/  @!P2 FADD.FTZ R245, -R245, -RZ ;  /* 0x800000fff5f5a221 */ /* 0x000fe20000010100 */
[--C-:B------:R-:W-:Y:S01]  /*69c0*/  SHF.R.U32.HI R68, RZ, 0x18, R11.reuse ;  /* 0x00000018ff447819 */ /* 0x100fe2000001160b */
[----:B------:R2:W-:Y:S01]  /*69d0*/  STS [R198+0x12000], R73 ;  /* 0x01200049c6007388 */ /* 0x0005e20000000800 */
[----:B------:R-:W-:Y:S01]  /*69e0*/  SHF.R.U32.HI R10, RZ, 0x10, R11 ;  /* 0x00000010ff0a7819 */ /* 0x000fe2000001160b */
[----:B------:R-:W-:Y:S01]  /*69f0*/  @!P1 FADD.FTZ R37, -R37, -RZ ;  /* 0x800000ff25259221 */ /* 0x000fe20000010100 */
[----:B------:R-:W-:Y:S02]  /*6a00*/  SHF.R.U32.HI R46, RZ, 0x8, R46 ;  /* 0x00000008ff2e7819 */ /* 0x000fe4000001162e */
[----:B------:R-:W-:Y:S02]  /*6a10*/  LOP3.LUT R11, R11, 0xffff, RZ, 0xc0, !PT ;  /* 0x0000ffff0b0b7812 */ /* 0x000fe400078ec0ff */
[----:B------:R-:W-:Y:S01]  /*6a20*/  LOP3.LUT R46, R46, 0xffff, RZ, 0xc0, !PT ;  /* 0x0000ffff2e2e7812 */ /* 0x000fe200078ec0ff */
[----:B-1----:R-:W-:Y:S01]  /*6a30*/  @!P5 FADD.FTZ R61, -R61, -RZ ;  /* 0x800000ff3d3dd221 */ /* 0x002fe20000010100 */
[----:B------:R-:W-:Y:S01]  /*6a40*/  SHF.R.U32.HI R11, RZ, 0x8, R11 ;  /* 0x00000008ff0b7819 */ /* 0x000fe2000001160b */
[----:B------:R-:W-:Y:S01]  /*6a50*/  @!P6 FADD.FTZ R248, -R248, -RZ ;  /* 0x800000fff8f8e221 */ /* 0x000fe20000010100 */
[----:B------:R-:W-:Y:S02]  /*6a60*/  F2FP.RELU.BF16.F32.PACK_AB R79, R39, R238 ;  /* 0x000000ee274f723e */ /* 0x000fe400000018ff */
[----:B------:R-:W-:Y:S02]  /*6a70*/  F2FP.RELU.BF16.F32.PACK_AB R69, R239, R240 ;  /* 0x000000f0ef45723e */ /* 0x000fe400000018ff */
[----:B------:R-:W-:Y:S01]  /*6a80*/  ISETP.LE.U32.AND P2, PT, R46, UR6, PT ;  /* 0x000000062e007c0c */ /* 0x000fe2000bf43070 */
[----:B------:R-:W-:Y:S01]  /*6a90*/  STS [R206+0x12000], R79 ;  /* 0x0120004fce007388 */ /* 0x000fe20000000800 */
[----:B------:R-:W-:Y:S01]  /*6aa0*/  LOP3.LUT R11, R11, 0xffff, RZ, 0xc0, !PT ;  /* 0x0000ffff0b0b7812 */ /* 0x000fe200078ec0ff */
[----:B------:R-:W1:Y:S01]  /*6ab0*/  MUFU.EX2 R46, R77 ;  /* 0x0000004d002e7308 */ /* 0x000e620000000800 */
[----:B------:R-:W-:Y:S01]  /*6ac0*/  F2FP.RELU.BF16.F32.PACK_AB R85, R49, R51 ;  /* 0x000000333155723e */ /* 0x000fe200000018ff */
[----:B------:R3:W-:Y:S01]  /*6ad0*/  STS [R206+0x12400], R69 ;  /* 0x01240045ce007388 */ /* 0x0007e20000000800 */
[----:B------:R-:W-:Y:S02]  /*6ae0*/  F2FP.RELU.BF16.F32.PACK_AB R83, R41, R45 ;  /* 0x0000002d2953723e */ /* 0x000fe400000018ff */
[----:B------:R-:W-:Y:S01]  /*6af0*/  ISETP.LE.U32.AND P6, PT, R11, UR6, PT ;  /* 0x000000060b007c0c */ /* 0x000fe2000bfc3070 */
[----:B------:R-:W-:Y:S01]  /*6b00*/  STS [R198+0x14000], R85 ;  /* 0x01400055c6007388 */ /* 0x000fe20000000800 */
[----:B------:R-:W-:Y:S02]  /*6b10*/  F2FP.RELU.BF16.F32.PACK_AB R11, R37, R242 ;  /* 0x000000f2250b723e */ /* 0x000fe400000018ff */
[----:B------:R-:W-:Y:S01]  /*6b20*/  F2FP.RELU.BF16.F32.PACK_AB R81, R244, R35 ;  /* 0x00000023f451723e */ /* 0x000fe200000018ff */
[----:B------:R-:W-:Y:S01]  /*6b30*/  STS [R198+0x14400], R83 ;  /* 0x01440053c6007388 */ /* 0x000fe20000000800 */
[----:B------:R-:W-:Y:S01]  /*6b40*/  F2FP.RELU.BF16.F32.PACK_AB R42, R33, R241 ;  /* 0x000000f1212a723e */ /* 0x000fe200000018ff */
[----:B------:R-:W-:Y:S01]  /*6b50*/  @!P2 FADD.FTZ R19, -R19, -RZ ;  /* 0x800000ff1313a221 */ /* 0x000fe20000010100 */
[----:B------:R-:W-:Y:S01]  /*6b60*/  ISETP.LE.U32.AND P2, PT, R26, UR6, PT ;  /* 0x000000061a007c0c */ /* 0x000fe2000bf43070 */
[----:B------:R4:W-:Y:S01]  /*6b70*/  STS [R206+0x14000], R11 ;  /* 0x0140000bce007388 */ /* 0x0009e20000000800 */
[----:B------:R-:W-:Y:S02]  /*6b80*/  F2FP.RELU.BF16.F32.PACK_AB R26, R251, R31 ;  /* 0x0000001ffb1a723e */ /* 0x000fe400000018ff */
[----:B------:R-:W-:Y:S01]  /*6b90*/  LOP3.LUT R10, R10, 0xff, RZ, 0xc0, !PT ;  /* 0x000000ff0a0a7812 */ /* 0x000fe200078ec0ff */
[----:B------:R-:W-:Y:S01]  /*6ba0*/  STS [R206+0x14400], R81 ;  /* 0x01440051ce007388 */ /* 0x000fe20000000800 */
[----:B--2---:R-:W-:Y:S01]  /*6bb0*/  F2FP.RELU.BF16.F32.PACK_AB R73, R66, R235 ;  /* 0x000000eb4249723e */ /* 0x004fe200000018ff */
[----:B-1----:R-:W-:Y:S01]  /*6bc0*/  @!P6 FADD.FTZ R46, -R46, -RZ ;  /* 0x800000ff2e2ee221 */ /* 0x002fe20000010100 */
[----:B------:R-:W-:Y:S01]  /*6bd0*/  F2FP.RELU.BF16.F32.PACK_AB R71, R234, R243 ;  /* 0x000000f3ea47723e */ /* 0x000fe200000018ff */
[----:B------:R1:W-:Y:S01]  /*6be0*/  STS [R205+0x12000], R42 ;  /* 0x0120002acd007388 */ /* 0x0003e20000000800 */
[----:B------:R-:W-:Y:S02]  /*6bf0*/  ISETP.LE.U32.AND P4, PT, R10, UR6, PT ;  /* 0x000000060a007c0c */ /* 0x000fe4000bf83070 */
[----:B------:R-:W-:Y:S01]  /*6c00*/  F2FP.RELU.BF16.F32.PACK_AB R14, R29, R21 ;  /* 0x000000151d0e723e */ /* 0x000fe200000018ff */
[----:B------:R-:W-:Y:S01]  /*6c10*/  STS [R205+0x12400], R26 ;  /* 0x0124001acd007388 */ /* 0x000fe20000000800 */
[----:B------:R-:W-:Y:S02]  /*6c20*/  F2FP.RELU.BF16.F32.PACK_AB R10, R23, R27 ;  /* 0x0000001b170a723e */ /* 0x000fe400000018ff */
[----:B---3--:R-:W-:Y:S01]  /*6c30*/  F2FP.RELU.BF16.F32.PACK_AB R69, R237, R60 ;  /* 0x0000003ced45723e */ /* 0x008fe200000018ff */
[----:B------:R2:W-:Y:S01]  /*6c40*/  STS [R212+0x12000], R73 ;  /* 0x01200049d4007388 */ /* 0x0005e20000000800 */
[----:B------:R-:W-:Y:S02]  /*6c50*/  F2FP.RELU.BF16.F32.PACK_AB R79, R25, R236 ;  /* 0x000000ec194f723e */ /* 0x000fe400000018ff */
[----:B------:R-:W-:Y:S01]  /*6c60*/  F2FP.RELU.BF16.F32.PACK_AB R77, R17, R50 ;  /* 0x00000032114d723e */ /* 0x000fe200000018ff */
[----:B------:R3:W-:Y:S01]  /*6c70*/  STS [R212+0x12400], R71 ;  /* 0x01240047d4007388 */ /* 0x0007e20000000800 */
[----:B------:R-:W-:Y:S01]  /*6c80*/  F2FP.RELU.BF16.F32.PACK_AB R74, R5, R232 ;  /* 0x000000e8054a723e */ /* 0x000fe200000018ff */
[----:B------:R-:W-:Y:S01]  /*6c90*/  @!P4 FADD.FTZ R47, -R47, -RZ ;  /* 0x800000ff2f2fc221 */ /* 0x000fe20000010100 */
[----:B------:R-:W-:Y:S01]  /*6ca0*/  F2FP.RELU.BF16.F32.PACK_AB R72, R233, R6 ;  /* 0x00000006e948723e */ /* 0x000fe200000018ff */
[----:B------:R3:W-:Y:S01]  /*6cb0*/  STS [R205+0x14000], R14 ;  /* 0x0140000ecd007388 */ /* 0x0007e20000000800 */
[----:B----4-:R-:W-:Y:S02]  /*6cc0*/  F2FP.RELU.BF16.F32.PACK_AB R11, R54, R15 ;  /* 0x0000000f360b723e */ /* 0x010fe400000018ff */
[----:B------:R-:W-:Y:S01]  /*6cd0*/  ISETP.LE.U32.AND P3, PT, R68, UR6, PT ;  /* 0x0000000644007c0c */ /* 0x000fe2000bf63070 */
[----:B------:R4:W-:Y:S01]  /*6ce0*/  STS [R205+0x14400], R10 ;  /* 0x0144000acd007388 */ /* 0x0009e20000000800 */
[----:B------:R-:W-:Y:S02]  /*6cf0*/  F2FP.RELU.BF16.F32.PACK_AB R68, R9, R22 ;  /* 0x000000160944723e */ /* 0x000fe400000018ff */
[----:B------:R-:W-:Y:S01]  /*6d00*/  ISETP.LE.U32.AND P0, PT, R102, UR6, PT ;  /* 0x0000000666007c0c */ /* 0x000fe2000bf03070 */
[----:B------:R4:W-:Y:S01]  /*6d10*/  STS [R212+0x14400], R69 ;  /* 0x01440045d4007388 */ /* 0x0009e20000000800 */
[----:B------:R-:W-:Y:S01]  /*6d20*/  ISETP.LE.U32.AND P1, PT, R88, UR6, PT ;  /* 0x0000000658007c0c */ /* 0x000fe2000bf23070 */
[----:B-1----:R-:W1:Y:S02]  /*6d30*/  MUFU.EX2 R42, R75 ;  /* 0x0000004b002a7308 */ /* 0x002e640000000800 */
[----:B------:R-:W-:Y:S04]  /*6d40*/  STS [R212+0x14000], R79 ;  /* 0x0140004fd4007388 */ /* 0x000fe80000000800 */
[----:B------:R4:W-:Y:S01]  /*6d50*/  STS [R204+0x12000], R11 ;  /* 0x0120000bcc007388 */ /* 0x0009e20000000800 */
[----:B--2---:R-:W-:Y:S03]  /*6d60*/  F2FP.RELU.BF16.F32.PACK_AB R73, R19, R38 ;  /* 0x000000261349723e */ /* 0x004fe600000018ff */
[----:B------:R2:W2:Y:S01]  /*6d70*/  MUFU.EX2 R26, R70 ;  /* 0x00000046001a7308 */ /* 0x0004a20000000800 */
[----:B------:R-:W-:Y:S01]  /*6d80*/  @!P3 FADD.FTZ R30, -R30, -RZ ;  /* 0x800000ff1e1eb221 */ /* 0x000fe20000010100 */
[----:B------:R-:W-:Y:S01]  /*6d90*/  FSETP.GE.FTZ.AND P3, PT, R252, RZ, PT ;  /* 0x000000fffc00720b */ /* 0x000fe20003f76000 */
[----:B------:R-:W-:Y:S01]  /*6da0*/  STS [R204+0x12400], R77 ;  /* 0x0124004dcc007388 */ /* 0x000fe20000000800 */
[----:B---3--:R-:W-:Y:S01]  /*6db0*/  F2FP.RELU.BF16.F32.PACK_AB R71, R13, R34 ;  /* 0x000000220d47723e */ /* 0x008fe200000018ff */
[----:B------:R-:W-:Y:S01]  /*6dc0*/  @!P0 FADD.FTZ R43, -R43, -RZ ;  /* 0x800000ff2b2b8221 */ /* 0x000fe20000010100 */
[----:B------:R-:W-:Y:S01]  /*6dd0*/  FSETP.GE.FTZ.AND P0, PT, R250, RZ, PT ;  /* 0x000000fffa00720b */ /* 0x000fe20003f16000 */
[----:B------:R-:W-:Y:S01]  /*6de0*/  STS [R209+0x12000], R74 ;  /* 0x0120004ad1007388 */ /* 0x000fe20000000800 */
[----:B------:R-:W-:Y:S01]  /*6df0*/  F2FP.RELU.BF16.F32.PACK_AB R14, R7, R18 ;  /* 0x00000012070e723e */ /* 0x000fe200000018ff */
[----:B-1----:R-:W-:Y:S01]  /*6e00*/  @!P2 FADD.FTZ R42, -R42, -RZ ;  /* 0x800000ff2a2aa221 */ /* 0x002fe20000010100 */
[----:B------:R-:W-:Y:S01]  /*6e10*/  FSETP.GE.FTZ.AND P2, PT, R55, RZ, PT ;  /* 0x000000ff3700720b */ /* 0x000fe20003f56000 */
[----:B------:R1:W-:Y:S01]  /*6e20*/  STS [R209+0x12400], R72 ;  /* 0x01240048d1007388 */ /* 0x0003e20000000800 */
[----:B----4-:R-:W-:Y:S02]  /*6e30*/  F2FP.RELU.BF16.F32.PACK_AB R10, R246, R247 ;  /* 0x000000f7f60a723e */ /* 0x010fe400000018ff */
[----:B------:R-:W-:Y:S01]  /*6e40*/  F2FP.RELU.BF16.F32.PACK_AB R69, R248, R249 ;  /* 0x000000f9f845723e */ /* 0x000fe200000018ff */
[----:B------:R-:W-:Y:S01]  /*6e50*/  STS [R204+0x14000], R73 ;  /* 0x01400049cc007388 */ /* 0x000fe20000000800 */
[----:B--2---:R-:W-:Y:S01]  /*6e60*/  F2FP.RELU.BF16.F32.PACK_AB R70, R42, R59 ;  /* 0x0000003b2a46723e */ /* 0x004fe200000018ff */
[----:B------:R-:W-:Y:S01]  /*6e70*/  @!P1 FADD.FTZ R26, -R26, -RZ ;  /* 0x800000ff1a1a9221 */ /* 0x000fe20000010100 */
[----:B------:R-:W-:Y:S01]  /*6e80*/  FSETP.GE.FTZ.AND P1, PT, R53, RZ, PT ;  /* 0x000000ff3500720b */ /* 0x000fe20003f36000 */
[----:B------:R2:W-:Y:S01]  /*6e90*/  STS [R204+0x14400], R71 ;  /* 0x01440047cc007388 */ /* 0x0005e20000000800 */
[----:B------:R-:W-:Y:S03]  /*6ea0*/  F2FP.RELU.BF16.F32.PACK_AB R11, R62, R245 ;  /* 0x000000f53e0b723e */ /* 0x000fe600000018ff */
[----:B------:R3:W-:Y:S04]  /*6eb0*/  STS [R209+0x14000], R68 ;  /* 0x01400044d1007388 */ /* 0x0007e80000000800 */
[----:B------:R4:W-:Y:S04]  /*6ec0*/  STS [R209+0x14400], R14 ;  /* 0x0144000ed1007388 */ /* 0x0009e80000000800 */
[----:B------:R4:W-:Y:S01]  /*6ed0*/  STS [R208+0x12000], R69 ;  /* 0x01200045d0007388 */ /* 0x0009e20000000800 */
[----:B-1----:R-:W-:Y:S03]  /*6ee0*/  F2FP.RELU.BF16.F32.PACK_AB R72, R63, R58 ;  /* 0x0000003a3f48723e */ /* 0x002fe600000018ff */
[----:B------:R1:W-:Y:S04]  /*6ef0*/  STS [R208+0x12400], R11 ;  /* 0x0124000bd0007388 */ /* 0x0003e80000000800 */
[----:B------:R1:W-:Y:S01]  /*6f00*/  STS [R207+0x12000], R10 ;  /* 0x0120000acf007388 */ /* 0x0003e20000000800 */
[----:B--2---:R-:W-:Y:S03]  /*6f10*/  F2FP.RELU.BF16.F32.PACK_AB R71, R46, R61 ;  /* 0x0000003d2e47723e */ /* 0x004fe600000018ff */
[----:B------:R-:W-:Y:S01]  /*6f20*/  STS [R207+0x12400], R72 ;  /* 0x01240048cf007388 */ /* 0x000fe20000000800 */
[----:B---3--:R-:W-:Y:S03]  /*6f30*/  F2FP.RELU.BF16.F32.PACK_AB R68, R43, R26 ;  /* 0x0000001a2b44723e */ /* 0x008fe600000018ff */
[----:B------:R-:W-:Y:S01]  /*6f40*/  STS [R208+0x14000], R71 ;  /* 0x01400047d0007388 */ /* 0x000fe20000000800 */
[----:B----4-:R-:W-:Y:S01]  /*6f50*/  IMAD.U32 R14, RZ, RZ, UR4 ;  /* 0x00000004ff0e7e24 */ /* 0x010fe2000f8e00ff */
[----:B------:R-:W-:Y:S05]  /*6f60*/  F2FP.RELU.BF16.F32.PACK_AB R69, R30, R47 ;  /* 0x0000002f1e45723e */ /* 0x000fea00000018ff */
[----:B------:R-:W-:Y:S01]  /*6f70*/  STS [R208+0x14400], R69 ;  /* 0x01440045d0007388 */ /* 0x000fe20000000800 */
[----:B-1----:R-:W-:Y:S03]  /*6f80*/  IMAD.SHL.U32 R11, R191, 0x2, RZ ;  /* 0x00000002bf0b7824 */ /* 0x002fe600078e00ff */
[----:B------:R-:W-:Y:S02]  /*6f90*/  STS [R207+0x14000], R70 ;  /* 0x01400046cf007388 */ /* 0x000fe40000000800 */
[----:B------:R-:W-:Y:S02]  /*6fa0*/  IADD3 R14, R11, 0x4000, R14 ;  /* 0x000040000b0e7810 */ /* 0x000fe40007ffe00e */
[----:B------:R-:W-:Y:S03]  /*6fb0*/  STS [R207+0x14400], R68 ;  /* 0x01440044cf007388 */ /* 0x000fe60000000800 */
[----:B------:R-:W-:Y:S01]  /*6fc0*/  IMAD.IADD R10, R14, 0x1, R187 ;  /* 0x000000010e0a7824 */ /* 0x000fe200078e02bb */
[----:B------:R-:W-:Y:S08]  /*6fd0*/  LDSM.16.M88.4 R128, [R11+UR4+0x4000] ;  /* 0x004000040b80783b */ /* 0x000ff00008000200 */
        /* <DEDUP_REMOVED lines=29> */
[----:B------:R-:W-:Y:S01]  /*71b0*/  FADD.FTZ R14, -R231, R69 ;  /* 0x00000045e70e7221 */ /* 0x000fe20000010100 */
[----:B------:R-:W-:Y:S03]  /*71c0*/  FADD.FTZ R11, -R230, R70 ;  /* 0x00000046e60b7221 */ /* 0x000fe60000010100 */
[-C--:B------:R-:W-:Y:S01]  /*71d0*/  FSEL R167, R10, R231.reuse, P3 ;  /* 0x000000e70aa77208 */ /* 0x080fe20001800000 */
[----:B------:R-:W-:Y:S01]  /*71e0*/  FADD.FTZ R165, -R230, R71 ;  /* 0x00000047e6a57221 */ /* 0x000fe20000010100 */
[-C--:B------:R-:W-:Y:S01]  /*71f0*/  FSEL R10, R11, R230.reuse, P1 ;  /* 0x000000e60b0a7208 */ /* 0x080fe20000800000 */
[----:B------:R-:W1:Y:S01]  /*7200*/  LDSM.16.M88.4 R68, [R188+0x2400] ;  /* 0x00240000bc44783b */ /* 0x000e620000000200 */
[----:B------:R-:W-:Y:S01]  /*7210*/  FSEL R14, R14, R231, P2 ;  /* 0x000000e70e0e7208 */ /* 0x000fe20001000000 */
[----:B------:R-:W-:Y:S01]  /*7220*/  FADD.FTZ R164, -R229, R73 ;  /* 0x00000049e5a47221 */ /* 0x000fe20000010100 */
[----:B------:R-:W-:Y:S01]  /*7230*/  FSEL R165, R165, R230, P0 ;  /* 0x000000e6a5a57208 */ /* 0x000fe20000000000 */
[C---:B------:R-:W-:Y:S01]  /*7240*/  FADD.FTZ R75, -R228.reuse, R75 ;  /* 0x0000004be44b7221 */ /* 0x040fe20000010100 */
[----:B------:R-:W-:Y:S01]  /*7250*/  FSETP.GE.FTZ.AND P3, PT, R51, RZ, PT ;  /* 0x000000ff3300720b */ /* 0x000fe20003f76000 */
[----:B------:R-:W-:Y:S01]  /*7260*/  FADD.FTZ R11, -R228, R74 ;  /* 0x0000004ae40b7221 */ /* 0x000fe20000010100 */
[----:B------:R-:W-:Y:S01]  /*7270*/  FSETP.GE.FTZ.AND P2, PT, R49, RZ, PT ;  /* 0x000000ff3100720b */ /* 0x000fe20003f56000 */
        /* <DEDUP_REMOVED lines=11> */
[----:B------:R-:W-:Y:S01]  /*7330*/  F2FP.BF16.F32.PACK_AB R11, R165, R10 ;  /* 0x0000000aa50b723e */ /* 0x000fe200000010ff */
[----:B------:R-:W-:Y:S01]  /*7340*/  FADD.FTZ R10, -R231, R81 ;  /* 0x00000051e70a7221 */ /* 0x000fe20000010100 */
[----:B------:R-:W-:Y:S01]  /*7350*/  FSETP.GE.FTZ.AND P2, PT, R37, RZ, PT ;  /* 0x000000ff2500720b */ /* 0x000fe20003f56000 */
[----:B------:R-:W-:Y:S01]  /*7360*/  FADD.FTZ R165, -R230, R82 ;  /* 0x00000052e6a57221 */ /* 0x000fe20000010100 */
[----:B------:R-:W-:Y:S01]  /*7370*/  FSETP.GE.FTZ.AND P1, PT, R35, RZ, PT ;  /* 0x000000ff2300720b */ /* 0x000fe20003f36000 */
[----:B------:R-:W-:Y:S01]  /*7380*/  FMUL.FTZ R167, R252, R167 ;  /* 0x000000a7fca77220 */ /* 0x000fe20000410000 */
[----:B------:R-:W-:Y:S01]  /*7390*/  FSEL R74, R74, R229, P2 ;  /* 0x000000e54a4a7208 */ /* 0x000fe20001000000 */
[----:B------:R-:W-:Y:S01]  /*73a0*/  FMUL.FTZ R14, R55, R14 ;  /* 0x0000000e370e7220 */ /* 0x000fe20000410000 */
[----:B------:R-:W-:Y:S01]  /*73b0*/  FSETP.GE.FTZ.AND P2, PT, R39, RZ, PT ;  /* 0x000000ff2700720b */ /* 0x000fe20003f56000 */
[C---:B------:R-:W-:Y:S01]  /*73c0*/  FADD.FTZ R72, -R229.reuse, R72 ;  /* 0x00000048e5487221 */ /* 0x040fe20000010100 */
[----:B------:R-:W-:Y:S01]  /*73d0*/  FSETP.GE.FTZ.AND P0, PT, R244, RZ, PT ;  /* 0x000000fff400720b */ /* 0x000fe20003f16000 */
[----:B------:R-:W-:Y:S01]  /*73e0*/  FADD.FTZ R76, -R229, R76 ;  /* 0x0000004ce54c7221 */ /* 0x000fe20000010100 */
[----:B------:R-:W-:Y:S01]  /*73f0*/  F2FP.BF16.F32.PACK_AB R77, R14, R167 ;  /* 0x000000a70e4d723e */ /* 0x000fe200000010ff */
[----:B------:R-:W-:Y:S01]  /*7400*/  FADD.FTZ R83, -R230, R83 ;  /* 0x00000053e6537221 */ /* 0x000fe20000010100 */
[-C--:B------:R-:W-:Y:S01]  /*7410*/  FSEL R72, R72, R229.reuse, P3 ;  /* 0x000000e548487208 */ /* 0x080fe20001800000 */
[----:B------:R-:W-:Y:S01]  /*7420*/  FMUL.FTZ R78, R41, R164 ;  /* 0x000000a4294e7220 */ /* 0x000fe20000410000 */
[----:B------:R-:W-:Y:S01]  /*7430*/  FSETP.GE.FTZ.AND P3, PT, R242, RZ, PT ;  /* 0x000000fff200720b */ /* 0x000fe20003f76000 */
[----:B------:R-:W-:Y:S01]  /*7440*/  FADD.FTZ R173, -R228, R79 ;  /* 0x0000004fe4ad7221 */ /* 0x000fe20000010100 */
[----:B------:R-:W-:Y:S01]  /*7450*/  FSEL R14, R75, R228, P1 ;  /* 0x000000e44b0e7208 */ /* 0x000fe20000800000 */
[----:B------:R-:W-:Y:S01]  /*7460*/  FMUL.FTZ R72, R51, R72 ;  /* 0x0000004833487220 */ /* 0x000fe20000410000 */
[----:B------:R-:W-:Y:S01]  /*7470*/  FSEL R81, R76, R229, P3 ;  /* 0x000000e54c517208 */ /* 0x000fe20001800000 */
[-C--:B-1----:R-:W-:Y:S03]  /*7480*/  HMMA.16816.F32.BF16 R84, R168, R68.reuse, R84 ;  /* 0x00000044a854723c */ /* 0x082fe60000041854 */
[----:B------:R-:W-:Y:S01]  /*7490*/  FSETP.GE.FTZ.AND P3, PT, R238, RZ, PT ;  /* 0x000000ffee00720b */ /* 0x000fe20003f76000 */
[----:B------:R-:W-:Y:S01]  /*74a0*/  FMUL.FTZ R242, R242, R81 ;  /* 0x00000051f2f27220 */ /* 0x000fe20000410000 */
[----:B------:R-:W-:Y:S01]  /*74b0*/  FSETP.GE.FTZ.AND P1, PT, R240, RZ, PT ;  /* 0x000000fff000720b */ /* 0x000fe20003f36000 */
[C---:B------:R-:W-:Y:S05]  /*74c0*/  HMMA.16816.F32.BF16 R88, R176.reuse, R68, R88 ;  /* 0x00000044b058723c */ /* 0x040fea0000041858 */
[----:B------:R-:W-:Y:S01]  /*74d0*/  F2FP.BF16.F32.PACK_AB R81, R73, R72 ;  /* 0x000000484951723e */ /* 0x000fe200000010ff */
[-C--:B------:R-:W-:Y:S05]  /*74e0*/  HMMA.16816.F32.BF16 R92, R176, R70.reuse, R92 ;  /* 0x00000046b05c723c */ /* 0x080fea000004185c */
[-C--:B------:R-:W-:Y:S01]  /*74f0*/  FSEL R75, R80, R231.reuse, P3 ;  /* 0x000000e7504b7208 */ /* 0x080fe20001800000 */
[----:B------:R-:W-:Y:S01]  /*7500*/  FMUL.FTZ R69, R37, R74 ;  /* 0x0000004a25457220 */ /* 0x000fe20000410000 */
[----:B------:R-:W-:Y:S01]  /*7510*/  FSEL R72, R10, R231, P2 ;  /* 0x000000e70a487208 */ /* 0x000fe20001000000 */
[C---:B------:R-:W-:Y:S04]  /*7520*/  HMMA.16816.F32.BF16 R96, R168.reuse, R70, R96 ;  /* 0x00000046a860723c */ /* 0x040fe80000041860 */
[----:B------:R-:W-:Y:S01]  /*7530*/  FSEL R73, R165, R230, P1 ;  /* 0x000000e6a5497208 */ /* 0x000fe20000800000 */
[----:B------:R-:W-:Y:S01]  /*7540*/  FMUL.FTZ R238, R238, R75 ;  /* 0x0000004beeee7220 */ /* 0x000fe20000410000 */
[----:B------:R-:W-:Y:S01]  /*7550*/  FSEL R173, R173, R228, P0 ;  /* 0x000000e4adad7208 */ /* 0x000fe20000000000 */
[----:B------:R-:W-:Y:S01]  /*7560*/  FMUL.FTZ R165, R39, R72 ;  /* 0x0000004827a57220 */ /* 0x000fe20000410000 */
[----:B------:R-:W-:Y:S02]  /*7570*/  FSETP.GE.FTZ.AND P0, PT, R239, RZ, PT ;  /* 0x000000ffef00720b */ /* 0x000fe40003f16000 */
[----:B------:R-:W-:Y:S01]  /*7580*/  FSETP.GE.FTZ.AND P2, PT, R33, RZ, PT ;  /* 0x000000ff2100720b */ /* 0x000fe20003f56000 */
[----:B------:R-:W-:Y:S01]  /*7590*/  FADD.FTZ R175, -R230, R87 ;  /* 0x00000057e6af7221 */ /* 0x000fe20000010100 */
[----:B------:R-:W-:Y:S01]  /*75a0*/  FSEL R68, R83, R230, P0 ;  /* 0x000000e653447208 */ /* 0x000fe20000000000 */
[----:B------:R-:W-:Y:S01]  /*75b0*/  FMUL.FTZ R87, R240, R73 ;  /* 0x00000049f0577220 */ /* 0x000fe20000410000 */
[----:B------:R-:W-:Y:S01]  /*75c0*/  FSETP.GE.FTZ.AND P0, PT, R251, RZ, PT ;  /* 0x000000fffb00720b */ /* 0x000fe20003f16000 */
[----:B------:R-:W1:Y:S01]  /*75d0*/  LDSM.16.M88.4 R72, [R188+0x2800] ;  /* 0x00280000bc48783b */ /* 0x000e620000000200 */
[----:B------:R-:W-:Y:S01]  /*75e0*/  FSETP.GE.FTZ.AND P1, PT, R31, RZ, PT ;  /* 0x000000ff1f00720b */ /* 0x000fe20003f36000 */
[----:B------:R-:W-:Y:S01]  /*75f0*/  FADD.FTZ R167, -R230, R86 ;  /* 0x00000056e6a77221 */ /* 0x000fe20000010100 */
[----:B------:R-:W-:Y:S01]  /*7600*/  FSETP.GE.FTZ.AND P3, PT, R241, RZ, PT ;  /* 0x000000fff100720b */ /* 0x000fe20003f76000 */
[----:B------:R-:W-:Y:S01]  /*7610*/  FADD.FTZ R70, -R229, R93 ;  /* 0x0000005de5467221 */ /* 0x000fe20000010100 */
[----:B------:R-:W-:Y:S01]  /*7620*/  FMUL.FTZ R68, R239, R68 ;  /* 0x00000044ef447220 */ /* 0x000fe20000410000 */
[----:B------:R-:W-:Y:S01]  /*7630*/  FADD.FTZ R88, -R229, R88 ;  /* 0x00000058e5587221 */ /* 0x000fe20000010100 */
[----:B------:R-:W-:Y:S01]  /*7640*/  FSEL R76, R167, R230, P1 ;  /* 0x000000e6a74c7208 */ /* 0x000fe20000800000 */
[----:B------:R-:W-:Y:S01]  /*7650*/  FADD.FTZ R91, -R228, R91 ;  /* 0x0000005be45b7221 */ /* 0x000fe20000010100 */
[----:B------:R-:W-:Y:S01]  /*7660*/  FSETP.GE.FTZ.AND P1, PT, R27, RZ, PT ;  /* 0x000000ff1b00720b */ /* 0x000fe20003f36000 */
[----:B------:R-:W-:Y:S01]  /*7670*/  FMUL.FTZ R14, R35, R14 ;  /* 0x0000000e230e7220 */ /* 0x000fe20000410000 */
[----:B------:R-:W-:Y:S01]  /*7680*/  F2FP.BF16.F32.PACK_AB R87, R68, R87 ;  /* 0x000000574457723e */ /* 0x000fe200000010ff */
[----:B------:R-:W-:Y:S01]  /*7690*/  FADD.FTZ R10, -R231, R85 ;  /* 0x00000055e70a7221 */ /* 0x000fe20000010100 */
[----:B------:R-:W-:Y:S01]  /*76a0*/  F2FP.BF16.F32.PACK_AB R85, R69, R242 ;  /* 0x000000f24555723e */ /* 0x000fe200000010ff */
[C---:B------:R-:W-:Y:S01]  /*76b0*/  FADD.FTZ R69, -R228.reuse, R90 ;  /* 0x0000005ae4457221 */ /* 0x040fe20000010100 */
[----:B------:R-:W-:Y:S01]  /*76c0*/  FADD.FTZ R93, -R228, R94 ;  /* 0x0000005ee45d7221 */ /* 0x000fe20000010100 */
[----:B------:R-:W-:Y:S01]  /*76d0*/  FMUL.FTZ R173, R244, R173 ;  /* 0x000000adf4ad7220 */ /* 0x000fe20000410000 */
[-C--:B------:R-:W-:Y:S01]  /*76e0*/  FSEL R10, R10, R231.reuse, P2 ;  /* 0x000000e70a0a7208 */ /* 0x080fe20001000000 */
[----:B------:R-:W-:Y:S01]  /*76f0*/  FADD.FTZ R84, -R231, R84 ;  /* 0x00000054e7547221 */ /* 0x000fe20000010100 */
[----:B------:R-:W-:Y:S01]  /*7700*/  FSETP.GE.FTZ.AND P2, PT, R29, RZ, PT ;  /* 0x000000ff1d00720b */ /* 0x000fe20003f56000 */
[----:B------:R-:W-:Y:S01]  /*7710*/  FMUL.FTZ R79, R45, R166 ;  /* 0x000000a62d4f7220 */ /* 0x000fe20000410000 */
[----:B------:R-:W-:Y:S01]  /*7720*/  F2FP.BF16.F32.PACK_AB R83, R173, R14 ;  /* 0x0000000ead53723e */ /* 0x000fe200000010ff */
[----:B------:R-:W-:Y:S01]  /*7730*/  FMUL.FTZ R71, R33, R10 ;  /* 0x0000000a21477220 */ /* 0x000fe20000410000 */
[----:B------:R-:W-:Y:S01]  /*7740*/  FSEL R84, R84, R231, P3 ;  /* 0x000000e754547208 */ /* 0x000fe20001800000 */
[----:B------:R-:W-:Y:S01]  /*7750*/  FADD.FTZ R14, -R229, R89 ;  /* 0x00000059e50e7221 */ /* 0x000fe20000010100 */
[----:B------:R-:W-:Y:S01]  /*7760*/  F2FP.BF16.F32.PACK_AB R79, R78, R79 ;  /* 0x0000004f4e4f723e */ /* 0x000fe200000010ff */
        /* <DEDUP_REMOVED lines=18> */
[-C--:B-1----:R-:W-:Y:S03]  /*7890*/  HMMA.16816.F32.BF16 R100, R168, R72.reuse, R100 ;  /* 0x00000048a864723c */ /* 0x082fe60000041864 */
[----:B------:R-:W-:Y:S01]  /*78a0*/  F2FP.BF16.F32.PACK_AB R14, R71, R84 ;  /* 0x00000054470e723e */ /* 0x000fe200000010ff */
[----:B------:R-:W-:Y:S01]  /*78b0*/  FADD.FTZ R71, -R230, R98 ;  /* 0x00000062e6477221 */ /* 0x000fe20000010100 */
[----:B------:R-:W-:Y:S01]  /*78c0*/  FSEL R70, R70, R229, P2 ;  /* 0x000000e546467208 */ /* 0x000fe20001000000 */
[C---:B------:R-:W-:Y:S04]  /*78d0*/  HMMA.16816.F32.BF16 R104, R176.reuse, R72, R104 ;  /* 0x00000048b068723c */ /* 0x040fe80000041868 */
[----:B------:R-:W-:Y:S01]  /*78e0*/  FSETP.GE.FTZ.AND P3, PT, R236, RZ, PT ;  /* 0x000000ffec00720b */ /* 0x000fe20003f76000 */
[----:B------:R-:W-:Y:S01]  /*78f0*/  FMUL.FTZ R82, R25, R70 ;  /* 0x0000004619527220 */ /* 0x000fe20000410000 */
[----:B------:R-:W-:Y:S01]  /*7900*/  FSEL R93, R93, R228, P1 ;  /* 0x000000e45d5d7208 */ /* 0x000fe20000800000 */
[----:B------:R-:W-:Y:S01]  /*7910*/  FMUL.FTZ R91, R29, R78 ;  /* 0x0000004e1d5b7220 */ /* 0x000fe20000410000 */
[----:B------:R-:W-:Y:S01]  /*7920*/  FSETP.GE.FTZ.AND P1, PT, R243, RZ, PT ;  /* 0x000000fff300720b */ /* 0x000fe20003f36000 */
[-C--:B------:R-:W-:Y:S03]  /*7930*/  HMMA.16816.F32.BF16 R108, R176, R74.reuse, R108 ;  /* 0x0000004ab06c723c */ /* 0x080fe6000004186c */
[----:B------:R-:W-:Y:S01]  /*7940*/  F2FP.BF16.F32.PACK_AB R72, R91, R68 ;  /* 0x000000445b48723e */ /* 0x000fe200000010ff */
[----:B------:R-:W-:Y:S01]  /*7950*/  FMUL.FTZ R76, R23, R76 ;  /* 0x0000004c174c7220 */ /* 0x000fe20000410000 */
[----:B------:R-:W-:Y:S01]  /*7960*/  FSEL R86, R71, R230, P1 ;  /* 0x000000e647567208 */ /* 0x000fe20000800000 */
[----:B------:R-:W-:Y:S01]  /*7970*/  FADD.FTZ R78, -R231, R97 ;  /* 0x00000061e74e7221 */ /* 0x000fe20000010100 */
[----:B------:R-:W-:Y:S01]  /*7980*/  FSETP.GE.FTZ.AND P0, PT, R237, RZ, PT ;  /* 0x000000ffed00720b */ /* 0x000fe20003f16000 */
[C---:B------:R-:W-:Y:S04]  /*7990*/  HMMA.16816.F32.BF16 R112, R168.reuse, R74, R112 ;  /* 0x0000004aa870723c */ /* 0x040fe80000041870 */
[----:B------:R-:W-:Y:S01]  /*79a0*/  F2FP.BF16.F32.PACK_AB R76, R76, R69 ;  /* 0x000000454c4c723e */ /* 0x000fe200000010ff */
[----:B------:R-:W-:Y:S01]  /*79b0*/  FMUL.FTZ R73, R60, R93 ;  /* 0x0000005d3c497220 */ /* 0x000fe20000410000 */
[----:B------:R-:W-:Y:S01]  /*79c0*/  FSEL R97, R92, R229, P3 ;  /* 0x000000e55c617208 */ /* 0x000fe20001800000 */
[----:B------:R-:W1:Y:S01]  /*79d0*/  LDSM.16.M88.4 R68, [R188+0x2c00] ;  /* 0x002c0000bc44783b */ /* 0x000e620000000200 */
[----:B------:R-:W-:Y:S02]  /*79e0*/  FSEL R80, R95, R228, P0 ;  /* 0x000000e45f507208 */ /* 0x000fe40000000000 */
[----:B------:R-:W-:Y:S01]  /*79f0*/  FSETP.GE.FTZ.AND P2, PT, R66, RZ, PT ;  /* 0x000000ff4200720b */ /* 0x000fe20003f56000 */
[----:B------:R-:W-:Y:S01]  /*7a00*/  FMUL.FTZ R97, R236, R97 ;  /* 0x00000061ec617220 */ /* 0x000fe20000410000 */
[----:B------:R-:W-:Y:S01]  /*7a10*/  FSETP.GE.FTZ.AND P3, PT, R235, RZ, PT ;  /* 0x000000ffeb00720b */ /* 0x000fe20003f76000 */
[----:B------:R-:W-:Y:S01]  /*7a20*/  FMUL.FTZ R80, R237, R80 ;  /* 0x00000050ed507220 */ /* 0x000fe20000410000 */
[----:B------:R-:W-:Y:S01]  /*7a30*/  FSETP.GE.FTZ.AND P0, PT, R234, RZ, PT ;  /* 0x000000ffea00720b */ /* 0x000fe20003f16000 */
[C---:B------:R-:W-:Y:S01]  /*7a40*/  FADD.FTZ R100, -R231.reuse, R100 ;  /* 0x00000064e7647221 */ /* 0x040fe20000010100 */
[-C--:B------:R-:W-:Y:S01]  /*7a50*/  FSEL R91, R78, R231.reuse, P2 ;  /* 0x000000e74e5b7208 */ /* 0x080fe20001000000 */
[----:B------:R-:W-:Y:S01]  /*7a60*/  FADD.FTZ R84, -R231, R101 ;  /* 0x00000065e7547221 */ /* 0x000fe20000010100 */
[----:B------:R-:W-:Y:S01]  /*7a70*/  FSEL R96, R96, R231, P3 ;  /* 0x000000e760607208 */ /* 0x000fe20001800000 */
[C---:B------:R-:W-:Y:S01]  /*7a80*/  FADD.FTZ R93, -R230.reuse, R102 ;  /* 0x00000066e65d7221 */ /* 0x040fe20000010100 */
        /* <DEDUP_REMOVED lines=8> */
[----:B------:R-:W-:Y:S01]  /*7b10*/  FSETP.GE.FTZ.AND P0, PT, R17, RZ, PT ;  /* 0x000000ff1100720b */ /* 0x000fe20003f16000 */
[----:B------:R-:W-:Y:S01]  /*7b20*/  FADD.FTZ R95, -R228, R106 ;  /* 0x0000006ae45f7221 */ /* 0x000fe20000010100 */
[----:B------:R-:W-:Y:S01]  /*7b30*/  F2FP.BF16.F32.PACK_AB R91, R82, R97 ;  /* 0x00000061525b723e */ /* 0x000fe200000010ff */
[----:B------:R-:W-:Y:S01]  /*7b40*/  FADD.FTZ R107, -R228, R107 ;  /* 0x0000006be46b7221 */ /* 0x000fe20000010100 */
[----:B------:R-:W-:Y:S01]  /*7b50*/  F2FP.BF16.F32.PACK_AB R73, R80, R73 ;  /* 0x000000495049723e */ /* 0x000fe200000010ff */
[C---:B------:R-:W-:Y:S01]  /*7b60*/  FADD.FTZ R80, -R229.reuse, R105 ;  /* 0x00000069e5507221 */ /* 0x040fe20000010100 */
[----:B------:R-:W-:Y:S01]  /*7b70*/  FSEL R100, R100, R231, P3 ;  /* 0x000000e764647208 */ /* 0x000fe20001800000 */
[----:B------:R-:W-:Y:S01]  /*7b80*/  FMUL.FTZ R234, R234, R99 ;  /* 0x00000063eaea7220 */ /* 0x000fe20000410000 */
[----:B------:R-:W-:Y:S01]  /*7b90*/  FSEL R97, R84, R231, P2 ;  /* 0x000000e754617208 */ /* 0x000fe20001000000 */
        /* <DEDUP_REMOVED lines=10> */
[-C--:B-1----:R-:W-:Y:S03]  /*7c40*/  HMMA.16816.F32.BF16 R116, R168, R68.reuse, R116 ;  /* 0x00000044a874723c */ /* 0x082fe60000041874 */
[----:B------:R-:W-:Y:S01]  /*7c50*/  FSETP.GE.FTZ.AND P1, PT, R34, RZ, PT ;  /* 0x000000ff2200720b */ /* 0x000fe20003f36000 */
[----:B------:R-:W-:Y:S01]  /*7c60*/  FADD.FTZ R111, -R228, R111 ;  /* 0x0000006fe46f7221 */ /* 0x000fe20000010100 */
[----:B------:R-:W-:Y:S01]  /*7c70*/  F2FP.BF16.F32.PACK_AB R235, R78, R235 ;  /* 0x000000eb4eeb723e */ /* 0x000fe200000010ff */
[C---:B------:R-:W-:Y:S05]  /*7c80*/  HMMA.16816.F32.BF16 R120, R176.reuse, R68, R120 ;  /* 0x00000044b078723c */ /* 0x040fea0000041878 */
[-C--:B------:R-:W-:Y:S01]  /*7c90*/  FSEL R75, R104, R229.reuse, P3 ;  /* 0x000000e5684b7208 */ /* 0x080fe20001800000 */
[-C--:B------:R-:W-:Y:S03]  /*7ca0*/  HMMA.16816.F32.BF16 R124, R176, R70.reuse, R124 ;  /* 0x00000046b07c723c */ /* 0x080fe6000004187c */
[----:B------:R-:W-:Y:S02]  /*7cb0*/  FSETP.GE.FTZ.AND P3, PT, R22, RZ, PT ;  /* 0x000000ff1600720b */ /* 0x000fe40003f76000 */
[----:B------:R-:W-:Y:S01]  /*7cc0*/  FSEL R80, R80, R229, P2 ;  /* 0x000000e550507208 */ /* 0x000fe20001000000 */
[C---:B------:R-:W-:Y:S01]  /*7cd0*/  FADD.FTZ R115, -R230.reuse, R115 ;  /* 0x00000073e6737221 */ /* 0x040fe20000010100 */
[-C--:B------:R-:W-:Y:S01]  /*7ce0*/  FSEL R95, R95, R228.reuse, P1 ;  /* 0x000000e45f5f7208 */ /* 0x080fe20000800000 */
[----:B------:R-:W-:Y:S01]  /*7cf0*/  FADD.FTZ R101, -R230, R114 ;  /* 0x00000072e6657221 */ /* 0x000fe20000010100 */
[----:B------:R-:W-:Y:S01]  /*7d00*/  FSETP.GE.FTZ.AND P2, PT, R9, RZ, PT ;  /* 0x000000ff0900720b */ /* 0x000fe20003f56000 */
[----:B------:R-:W-:Y:S04]  /*7d10*/  HMMA.16816.F32.BF16 R128, R168, R70, R128 ;  /* 0x00000046a880723c */ /* 0x000fe80000041880 */
[----:B------:R-:W-:Y:S01]  /*7d20*/  FSEL R78, R107, R228, P0 ;  /* 0x000000e46b4e7208 */ /* 0x000fe20000000000 */
[----:B------:R-:W-:Y:S01]  /*7d30*/  FMUL.FTZ R95, R34, R95 ;  /* 0x0000005f225f7220 */ /* 0x000fe20000410000 */
[----:B------:R-:W-:Y:S01]  /*7d40*/  FSETP.GE.FTZ.AND P1, PT, R18, RZ, PT ;  /* 0x000000ff1200720b */ /* 0x000fe20003f36000 */
[----:B------:R-:W-:Y:S01]  /*7d50*/  FADD.FTZ R68, -R231, R117 ;  /* 0x00000075e7447221 */ /* 0x000fe20000010100 */
[----:B------:R-:W-:Y:S03]  /*7d60*/  FSETP.GE.FTZ.AND P0, PT, R7, RZ, PT ;  /* 0x000000ff0700720b */ /* 0x000fe60003f16000 */
[----:B------:R-:W-:Y:S01]  /*7d70*/  F2FP.BF16.F32.PACK_AB R93, R82, R93 ;  /* 0x0000005d525d723e */ /* 0x000fe200000010ff */
[----:B------:R-:W-:Y:S01]  /*7d80*/  FMUL.FTZ R78, R13, R78 ;  /* 0x0000004e0d4e7220 */ /* 0x000fe20000410000 */
[-C--:B------:R-:W-:Y:S01]  /*7d90*/  FSEL R103, R108, R229.reuse, P3 ;  /* 0x000000e56c677208 */ /* 0x080fe20001800000 */
[----:B------:R-:W-:Y:S01]  /*7da0*/  FADD.FTZ R82, -R231, R113 ;  /* 0x00000071e7527221 */ /* 0x000fe20000010100 */
[----:B------:R-:W-:Y:S01]  /*7db0*/  FSEL R74, R74, R229, P2 ;  /* 0x000000e54a4a7208 */ /* 0x000fe20001000000 */
        /* <DEDUP_REMOVED lines=12> */
[C---:B------:R-:W-:Y:S01]  /*7e80*/  FADD.FTZ R112, -R231.reuse, R112 ;  /* 0x00000070e7707221 */ /* 0x040fe20000010100 */
[----:B------:R-:W-:Y:S01]  /*7e90*/  FSEL R82, R82, R231, P2 ;  /* 0x000000e752527208 */ /* 0x000fe20001000000 */
        /* <DEDUP_REMOVED lines=14> */
[----:B------:R-:W-:Y:S01]  /*7f80*/  FADD.FTZ R99, -R228, R122 ;  /* 0x0000007ae4637221 */ /* 0x000fe20000010100 */
        /* <DEDUP_REMOVED lines=29> */
[----:B------:R-:W-:Y:S01]  /*8160*/  FADD.FTZ R80, -R229, R121 ;  /* 0x00000079e5507221 */ /* 0x000fe20000010100 */
[----:B------:R-:W-:Y:S02]  /*8170*/  FSEL R47, R47, R228, P1 ;  /* 0x000000e42f2f7208 */ /* 0x000fe40000800000 */
[----:B------:R-:W-:Y:S02]  /*8180*/  FSETP.GE.FTZ.AND P1, PT, R246, RZ, PT ;  /* 0x000000fff600720b */ /* 0x000fe40003f36000 */
[----:B------:R-:W-:Y:S01]  /*8190*/  FSETP.GE.FTZ.AND P2, PT, R46, RZ, PT ;  /* 0x000000ff2e00720b */ /* 0x000fe20003f56000 */
[----:B------:R-:W-:Y:S01]  /*81a0*/  FMUL.FTZ R47, R26, R47 ;  /* 0x0000002f1a2f7220 */ /* 0x000fe20000410000 */
[-C--:B------:R-:W-:Y:S02]  /*81b0*/  FSEL R120, R120, R229.reuse, P3 ;  /* 0x000000e578787208 */ /* 0x080fe40001800000 */
[----:B------:R-:W-:Y:S01]  /*81c0*/  FSETP.GE.FTZ.AND P3, PT, R59, RZ, PT ;  /* 0x000000ff3b00720b */ /* 0x000fe20003f76000 */
[----:B------:R-:W-:Y:S01]  /*81d0*/  @P0 FADD.FTZ R228, -R228, R127 ;  /* 0x0000007fe4e40221 */ /* 0x000fe20000010100 */
[-C--:B------:R-:W-:Y:S01]  /*81e0*/  FSEL R69, R80, R229.reuse, P2 ;  /* 0x000000e550457208 */ /* 0x080fe20001000000 */
[----:B------:R-:W-:Y:S01]  /*81f0*/  FMUL.FTZ R120, R61, R120 ;  /* 0x000000783d787220 */ /* 0x000fe20000410000 */
[----:B------:R-:W-:Y:S01]  /*8200*/  FSETP.GE.FTZ.AND P2, PT, R42, RZ, PT ;  /* 0x000000ff2a00720b */ /* 0x000fe20003f56000 */
[----:B------:R-:W-:Y:S01]  /*8210*/  FMUL.FTZ R228, R43, R228 ;  /* 0x000000e42be47220 */ /* 0x000fe20000410000 */
[----:B------:R-:W-:Y:S01]  /*8220*/  FSEL R124, R124, R229, P3 ;  /* 0x000000e57c7c7208 */ /* 0x000fe20001800000 */
[----:B------:R-:W-:Y:S01]  /*8230*/  FMUL.FTZ R69, R46, R69 ;  /* 0x000000452e457220 */ /* 0x000fe20000410000 */
[----:B------:R-:W-:Y:S02]  /*8240*/  FSETP.GE.FTZ.AND P3, PT, R247, RZ, PT ;  /* 0x000000fff700720b */ /* 0x000fe40003f76000 */
[----:B------:R-:W-:Y:S01]  /*8250*/  FSETP.GE.FTZ.AND P0, PT, R63, RZ, PT ;  /* 0x000000ff3f00720b */ /* 0x000fe20003f16000 */
[----:B------:R-:W-:Y:S01]  /*8260*/  FMUL.FTZ R124, R59, R124 ;  /* 0x0000007c3b7c7220 */ /* 0x000fe20000410000 */
[----:B------:R-:W-:Y:S01]  /*8270*/  FSEL R128, R128, R231, P3 ;  /* 0x000000e780807208 */ /* 0x000fe20001800000 */
[----:B------:R-:W-:Y:S01]  /*8280*/  @P1 FADD.FTZ R231, -R231, R129 ;  /* 0x00000081e7e71221 */ /* 0x000fe20000010100 */
[----:B------:R-:W-:Y:S01]  /*8290*/  PLOP3.LUT P1, PT, PT, PT, UP2, 0x80, 0x0 ;  /* 0x000000000000781c */ /* 0x000fe20003f2f028 */
[----:B------:R-:W-:Y:S01]  /*82a0*/  FADD.FTZ R59, -R230, R130 ;  /* 0x00000082e63b7221 */ /* 0x000fe20000010100 */
[----:B------:R-:W-:Y:S01]  /*82b0*/  F2FP.BF16.F32.PACK_AB R89, R165, R238 ;  /* 0x000000eea559723e */ /* 0x000fe200000010ff */
[----:B------:R-:W-:Y:S01]  /*82c0*/  @P2 FADD.FTZ R229, -R229, R125 ;  /* 0x0000007de5e52221 */ /* 0x000fe20000010100 */
[----:B------:R-:W-:Y:S01]  /*82d0*/  FSETP.GE.FTZ.AND P2, PT, R58, RZ, PT ;  /* 0x000000ff3a00720b */ /* 0x000fe20003f56000 */
[----:B------:R-:W-:Y:S01]  /*82e0*/  FMUL.FTZ R128, R247, R128 ;  /* 0x00000080f7807220 */ /* 0x000fe20000410000 */
[----:B------:R-:W-:Y:S01]  /*82f0*/  F2FP.BF16.F32.PACK_AB R10, R251, R10 ;  /* 0x0000000afb0a723e */ /* 0x000fe200000010ff */
[----:B------:R-:W-:Y:S01]  /*8300*/  FMUL.FTZ R229, R42, R229 ;  /* 0x000000e52ae57220 */ /* 0x000fe20000410000 */
[----:B------:R-:W-:Y:S01]  /*8310*/  FSEL R59, R59, R230, P2 ;  /* 0x000000e63b3b7208 */ /* 0x000fe20001000000 */
        /* <DEDUP_REMOVED lines=46> */
.L_x_987:
[----:B------:R-:W-:Y:S01]  /*8600*/  STS [R198+0xa000], R77 ;  /* 0x00a0004dc6007388 */ /* 0x000fe20000000800 */
[----:B------:R-:W-:Y:S02]  /*8610*/  LEA R52, R190, UR4, 0x1 ;  /* 0x00000004be347c11 */ /* 0x000fe4000f8e08ff */
        /* <DEDUP_REMOVED lines=34> */
[----:B---3--:R-:W-:Y:S04]  /*8840*/  LDSM.16.MT88.4 R4, [R186+0x12000] ;  /* 0x01200000ba04783b */ /* 0x008fe80000004200 */
        /* <DEDUP_REMOVED lines=95> */
.L_x_988:
[----:B------:R-:W-:Y:S01]  /*8e40*/  LDSM.16.M88.4 R16, [R185] ;  /* 0x00000000b910783b */ /* 0x000fe20000000200 */
[----:B------:R-:W-:Y:S01]  /*8e50*/  @P1 VIADD R54, R192, 0xffffff80 ;  /* 0xffffff80c0361836 */ /* 0x000fe20000000000 */
[----:B------:R-:W-:Y:S01]  /*8e60*/  MOV R75, UR49 ;  /* 0x00000031004b7c02 */ /* 0x000fe20008000f00 */
[----:B------:R-:W-:Y:S01]  /*8e70*/  IMAD.U32 R81, RZ, RZ, UR50 ;  /* 0x00000032ff517e24 */ /* 0x000fe2000f8e00ff */
[----:B------:R-:W2:Y:S01]  /*8e80*/  LDSM.16.MT88.4 R20, [R52+0x6000] ;  /* 0x006000003414783b */ /* 0x000ea20000004200 */
[----:B------:R-:W-:Y:S01]  /*8e90*/  @P1 IMAD.WIDE R54, R54, R213, UR12 ;  /* 0x0000000c36361e25 */ /* 0x000fe2000f8e02d5 */
[----:B------:R-:W-:Y:S02]  /*8ea0*/  @UP2 UIADD3 UR10, UP0, UR12, -0x200, URZ ;  /* 0xfffffe000c0a2890 */ /* 0x000fe4000ff1e03f */
[----:B------:R-:W1:Y:S01]  /*8eb0*/  LDSM.16.M88.4 R12, [R185+0x2000] ;  /* 0x00200000b90c783b */ /* 0x000e620000000200 */
[----:B------:R-:W-:Y:S01]  /*8ec0*/  IMAD.U32 R57, RZ, RZ, UR44 ;  /* 0x0000002cff397e24 */ /* 0x000fe2000f8e00ff */
[----:B------:R-:W-:Y:S01]  /*8ed0*/  @UP2 UIADD3.X UR9, UR13, -0x1, URZ, UP0, !UPT ;  /* 0xffffffff0d092890 */ /* 0x000fe200087fe43f */
[----:B------:R-:W-:Y:S01]  /*8ee0*/  IMAD.U32 R77, RZ, RZ, UR49 ;  /* 0x00000031ff4d7e24 */ /* 0x000fe2000f8e00ff */
[----:B------:R-:W-:Y:S01]  /*8ef0*/  LDSM.16.M88.4 R24, [R184] ;  /* 0x00000000b818783b */ /* 0x000fe20000000200 */
[----:B------:R-:W-:Y:S01]  /*8f00*/  IMAD.U32 R79, RZ, RZ, UR50 ;  /* 0x00000032ff4f7e24 */ /* 0x000fe2000f8e00ff */
[----:B------:R-:W-:Y:S01]  /*8f10*/  UISETP.GT.AND UP1, UPT, UR8, UR34, UPT ;  /* 0x000000220800728c */ /* 0x000fe2000bf24270 */
[----:B------:R-:W-:Y:S01]  /*8f20*/  IMAD.U32 R73, RZ, RZ, UR48 ;  /* 0x00000030ff497e24 */ /* 0x000fe2000f8e00ff */
[----:B------:R-:W3:Y:S01]  /*8f30*/  LDSM.16.MT88.4 R28, [R52+0x6400] ;  /* 0x00640000341c783b */ /* 0x000ee20000004200 */
[----:B------:R-:W-:Y:S01]  /*8f40*/  IMAD.U32 R69, RZ, RZ, UR47 ;  /* 0x0000002fff457e24 */ /* 0x000fe2000f8e00ff */
[----:B------:R-:W-:Y:S01]  /*8f50*/  @UP2 UMOV UR13, UR9 ;  /* 0x00000009000d2c82 */ /* 0x000fe20008000000 */
[----:B------:R-:W-:Y:S01]  /*8f60*/  IMAD.U32 R71, RZ, RZ, UR48 ;  /* 0x00000030ff477e24 */ /* 0x000fe2000f8e00ff */
[----:B------:R-:W4:Y:S01]  /*8f70*/  LDSM.16.M88.4 R32, [R180] ;  /* 0x00000000b420783b */ /* 0x000f220000000200 */
[----:B------:R-:W-:Y:S01]  /*8f80*/  IMAD.U32 R65, RZ, RZ, UR46 ;  /* 0x0000002eff417e24 */ /* 0x000fe2000f8e00ff */
[----:B------:R-:W-:Y:S01]  /*8f90*/  ULOP3.LUT UR9, UR8, 0x1, URZ, 0xc0, !UPT ;  /* 0x0000000108097892 */ /* 0x000fe2000f8ec03f */
[----:B------:R-:W-:Y:S01]  /*8fa0*/  IMAD.U32 R67, RZ, RZ, UR47 ;  /* 0x0000002fff437e24 */ /* 0x000fe2000f8e00ff */
[----:B------:R-:W-:Y:S01]  /*8fb0*/  LDSM.16.M88.4 R36, [R183] ;  /* 0x00000000b724783b */ /* 0x000fe20000000200 */
[----:B------:R-:W-:Y:S01]  /*8fc0*/  IMAD.U32 R61, RZ, RZ, UR45 ;  /* 0x0000002dff3d7e24 */ /* 0x000fe2000f8e00ff */
[----:B------:R-:W-:Y:S01]  /*8fd0*/  UISETP.NE.U32.AND UP0, UPT, UR9, 0x1, UPT ;  /* 0x000000010900788c */ /* 0x000fe2000bf05070 */
[----:B------:R-:W-:Y:S01]  /*8fe0*/  IMAD.U32 R63, RZ, RZ, UR46 ;  /* 0x0000002eff3f7e24 */ /* 0x000fe2000f8e00ff */
[----:B------:R-:W4:Y:S01]  /*8ff0*/  LDSM.16.MT88.4 R40, [R52+0x6800] ;  /* 0x006800003428783b */ /* 0x000f220000004200 */
[----:B------:R-:W-:Y:S01]  /*9000*/  IMAD.U32 R59, RZ, RZ, UR45 ;  /* 0x0000002dff3b7e24 */ /* 0x000fe2000f8e00ff */
[----:B------:R-:W-:Y:S01]  /*9010*/  @UP2 UMOV UR12, UR10 ;  /* 0x0000000a000c2c82 */ /* 0x000fe20008000000 */
[----:B------:R-:W-:Y:S01]  /*9020*/  UIADD3 UR8, UR8, -0x1, URZ ;  /* 0xffffffff08087890 */ /* 0x000fe2000fffe03f */
[----:B------:R-:W4:Y:S04]  /*9030*/  LDSM.16.M88.4 R44, [R183+0x2000] ;  /* 0x00200000b72c783b */ /* 0x000f280000000200 */
[----:B------:R-:W-:Y:S04]  /*9040*/  LDSM.16.M88.4 R48, [R3+0x2000] ;  /* 0x002000000330783b */ /* 0x000fe80000000200 */
[----:B------:R-:W5:Y:S01]  /*9050*/  @P1 LDG.E R219, desc[UR14][R54.64] ;  /* 0x0000000e36db1981 */ /* 0x000f62000c1e1900 */
[-C--:B--2---:R-:W-:Y:S03]  /*9060*/  HMMA.16816.F32.BF16 R4, R16, R20.reuse, RZ ;  /* 0x000000141004723c */ /* 0x084fe600000418ff */
[----:B------:R-:W5:Y:S04]  /*9070*/  @P1 LDG.E R220, desc[UR14][R54.64+0x20] ;  /* 0x0000200e36dc1981 */ /* 0x000f68000c1e1900 */
[----:B------:R-:W5:Y:S01]  /*9080*/  @P1 LDG.E R217, desc[UR14][R54.64+0x100] ;  /* 0x0001000e36d91981 */ /* 0x000f62000c1e1900 */
[C---:B-1----:R-:W-:Y:S03]  /*9090*/  HMMA.16816.F32.BF16 R8, R12.reuse, R20, RZ ;  /* 0x000000140c08723c */ /* 0x042fe600000418ff */
        /* <DEDUP_REMOVED lines=8> */
[----:B------:R-:W1:Y:S05]  /*9120*/  LDSM.16.MT88.4 R32, [R52+0x6c00] ;  /* 0x006c00003420783b */ /* 0x000e6a0000004200 */
        /* <DEDUP_REMOVED lines=22> */
[----:B------:R-:W-:Y:S04]  /*9290*/  LDSM.16.MT88.4 R28, [R52+0x7c00] ;  /* 0x007c0000341c783b */ /* 0x000fe80000004200 */
[----:B------:R-:W3:Y:S01]  /*92a0*/  LDSM.16.M88.4 R24, [R3+0x4000] ;  /* 0x004000000318783b */ /* 0x000ee20000000200 */
[-C--:B----4-:R-:W-:Y:S06]  /*92b0*/  HMMA.16816.F32.BF16 R4, R36, R40.reuse, R4 ;  /* 0x000000282404723c */ /* 0x090fec0000041804 */
[C---:B-1----:R-:W-:Y:S06]  /*92c0*/  HMMA.16816.F32.BF16 R8, R48.reuse, R40, R8 ;  /* 0x000000283008723c */ /* 0x042fec0000041808 */
[-C--:B------:R-:W-:Y:S01]  /*92d0*/  HMMA.16816.F32.BF16 R12, R48, R42.reuse, R12 ;  /* 0x0000002a300c723c */ /* 0x080fe2000004180c */
[----:B------:R-:W1:Y:S01]  /*92e0*/  LDSM.16.M88.4 R48, [R3+0x6000] ;  /* 0x006000000330783b */ /* 0x000e620000000200 */
[----:B------:R-:W-:Y:S04]  /*92f0*/  IMAD.U32 R41, RZ, RZ, UR41 ;  /* 0x00000029ff297e24 */ /* 0x000fe8000f8e00ff */
[----:B------:R-:W-:Y:S06]  /*9300*/  HMMA.16816.F32.BF16 R16, R36, R42, R16 ;  /* 0x0000002a2410723c */ /* 0x000fec0000041810 */
[-C--:B------:R-:W-:Y:S01]  /*9310*/  HMMA.16816.F32.BF16 R4, R20, R32.reuse, R4 ;  /* 0x000000201404723c */ /* 0x080fe20000041804 */
[----:B------:R-:W-:Y:S04]  /*9320*/  IMAD.U32 R43, RZ, RZ, UR41 ;  /* 0x00000029ff2b7e24 */ /* 0x000fe8000f8e00ff */
[----:B------:R-:W-:Y:S01]  /*9330*/  IMAD.U32 R39, RZ, RZ, UR40 ;  /* 0x00000028ff277e24 */ /* 0x000fe2000f8e00ff */
[C---:B--2---:R-:W-:Y:S01]  /*9340*/  HMMA.16816.F32.BF16 R8, R44.reuse, R32, R8 ;  /* 0x000000202c08723c */ /* 0x044fe20000041808 */
[----:B------:R-:W-:Y:S05]  /*9350*/  IMAD.U32 R37, RZ, RZ, UR40 ;  /* 0x00000028ff257e24 */ /* 0x000fea000f8e00ff */
[-C--:B------:R-:W-:Y:S01]  /*9360*/  HMMA.16816.F32.BF16 R12, R44, R34.reuse, R12 ;  /* 0x000000222c0c723c */ /* 0x080fe2000004180c */
[----:B------:R-:W-:Y:S05]  /*9370*/  MOV R33, UR39 ;  /* 0x0000002700217c02 */ /* 0x000fea0008000f00 */
[----:B------:R-:W-:Y:S01]  /*9380*/  HMMA.16816.F32.BF16 R16, R20, R34, R16 ;  /* 0x000000221410723c */ /* 0x000fe20000041810 */
[----:B------:R-:W-:Y:S04]  /*9390*/  IMAD.U32 R47, RZ, RZ, UR42 ;  /* 0x0000002aff2f7e24 */ /* 0x000fe8000f8e00ff */
[----:B------:R-:W-:Y:S01]  /*93a0*/  IMAD.U32 R45, RZ, RZ, UR42 ;  /* 0x0000002aff2d7e24 */ /* 0x000fe2000f8e00ff */
[-C--:B---3--:R-:W-:Y:S01]  /*93b0*/  HMMA.16816.F32.BF16 R4, R24, R28.reuse, R4 ;  /* 0x0000001c1804723c */ /* 0x088fe20000041804 */
        /* <DEDUP_REMOVED lines=10> */
[-C--:B------:R-:W-:Y:S01]  /*9460*/  LEA R56, P0, R81, R226.reuse, 0x2 ;  /* 0x000000e251387211 */ /* 0x080fe200078010ff */
[----:B------:R-:W-:Y:S01]  /*9470*/  REDG.E.ADD.F32.FTZ.RN.STRONG.GPU desc[UR14][R226.64], R4 ;  /* 0x00000004e20079a6 */ /* 0x000fe2000c10f38e */
[-C--:B------:R-:W-:Y:S01]  /*9480*/  LEA R30, P1, R57, R226.reuse, 0x2 ;  /* 0x000000e2391e7211 */ /* 0x080fe200078210ff */
[----:B------:R-:W-:Y:S03]  /*9490*/  IMAD.U32 R27, RZ, RZ, UR37 ;  /* 0x00000025ff1b7e24 */ /* 0x000fe6000f8e00ff */
[-C--:B------:R-:W-:Y:S01]  /*94a0*/  LEA R50, P6, R77, R226.reuse, 0x2 ;  /* 0x000000e24d327211 */ /* 0x080fe200078c10ff */
[----:B------:R-:W-:Y:S01]  /*94b0*/  IMAD.U32 R49, RZ, RZ, UR43 ;  /* 0x0000002bff317e24 */ /* 0x000fe2000f8e00ff */
[-C--:B------:R-:W-:Y:S01]  /*94c0*/  LEA.HI.X.SX32 R57, R79, R227.reuse, 0x2, P0 ;  /* 0x000000e34f397211 */ /* 0x080fe200000f16ff */
[----:B------:R-:W-:Y:S01]  /*94d0*/  IMAD.U32 R23, RZ, RZ, UR35 ;  /* 0x00000023ff177e24 */ /* 0x000fe2000f8e00ff */
[-C--:B------:R-:W-:Y:S01]  /*94e0*/  LEA R26, P0, R51, R226.reuse, 0x2 ;  /* 0x000000e2331a7211 */ /* 0x080fe200078010ff */
[----:B------:R-:W-:Y:S01]  /*94f0*/  IMAD.U32 R25, RZ, RZ, UR37 ;  /* 0x00000025ff197e24 */ /* 0x000fe2000f8e00ff */
        /* <DEDUP_REMOVED lines=8> */
[-C--:B------:R-:W-:Y:S02]  /*9580*/  LEA R40, P5, R43, R226.reuse, 0x2 ;  /* 0x000000e22b287211 */ /* 0x080fe400078a10ff */
[-C--:B------:R-:W-:Y:S01]  /*9590*/  LEA R38, P3, R65, R226.reuse, 0x2 ;  /* 0x000000e241267211 */ /* 0x080fe200078610ff */
[----:B------:R-:W-:Y:S01]  /*95a0*/  REDG.E.ADD.F32.FTZ.RN.STRONG.GPU desc[UR14][R46.64], R7 ;  /* 0x000000072e0079a6 */ /* 0x000fe2000c10f38e */
[-C--:B------:R-:W-:Y:S02]  /*95b0*/  LEA.HI.X.SX32 R43, R67, R227.reuse, 0x2, P4 ;  /* 0x000000e3432b7211 */ /* 0x080fe400020f16ff */
[-C--:B------:R-:W-:Y:S01]  /*95c0*/  LEA R36, P4, R39, R226.reuse, 0x2 ;  /* 0x000000e227247211 */ /* 0x080fe200078810ff */
[----:B------:R-:W-:Y:S01]  /*95d0*/  LDSM.16.MT88.4 R4, [R186+0xa000] ;  /* 0x00a00000ba04783b */ /* 0x000fe20000004200 */
[-C--:B------:R-:W-:Y:S02]  /*95e0*/  LEA R34, P2, R61, R226.reuse, 0x2 ;  /* 0x000000e23d227211 */ /* 0x080fe400078410ff */
[-C--:B------:R-:W-:Y:S01]  /*95f0*/  LEA.HI.X.SX32 R39, R63, R227.reuse, 0x2, P3 ;  /* 0x000000e33f277211 */ /* 0x080fe200018f16ff */
[----:B------:R-:W-:Y:S01]  /*9600*/  REDG.E.ADD.F32.FTZ.RN.STRONG.GPU desc[UR14][R42.64], R8 ;  /* 0x000000082a0079a6 */ /* 0x000fe2000c10f38e */
[-C--:B------:R-:W-:Y:S02]  /*9610*/  LEA R48, P3, R35, R226.reuse, 0x2 ;  /* 0x000000e223307211 */ /* 0x080fe400078610ff */
[----:B------:R-:W-:Y:S01]  /*9620*/  MOV R31, UR38 ;  /* 0x00000026001f7c02 */ /* 0x000fe20008000f00 */
[----:B------:R-:W-:Y:S01]  /*9630*/  REDG.E.ADD.F32.FTZ.RN.STRONG.GPU desc[UR14][R38.64], R9 ;  /* 0x00000009260079a6 */ /* 0x000fe2000c10f38e */
[-C--:B------:R-:W-:Y:S02]  /*9640*/  LEA.HI.X.SX32 R35, R59, R227.reuse, 0x2, P2 ;  /* 0x000000e33b237211 */ /* 0x080fe400010f16ff */
        /* <DEDUP_REMOVED lines=36> */
[----:B------:R-:W-:Y:S05]  /*9890*/  LDSM.16.MT88.4 R8, [R181+0x800] ;  /* 0x00080000b508783b */ /* 0x000fea0000004200 */
[----:B------:R-:W-:Y:S01]  /*98a0*/  HMMA.16816.F32.BF16 R160, R4, R22, R160 ;  /* 0x0000001604a0723c */ /* 0x000fe200000418a0 */
[----:B------:R-:W1:Y:S04]  /*98b0*/  LDSM.16.MT88.4 R4, [R186+0xb000] ;  /* 0x00b00000ba04783b */ /* 0x000e680000004200 */
[----:B------:R-:W2:Y:S01]  /*98c0*/  LDSM.16.MT88.4 R20, [R181+0xc00] ;  /* 0x000c0000b514783b */ /* 0x000ea20000004200 */
[-C--:B---3--:R-:W-:Y:S06]  /*98d0*/  HMMA.16816.F32.BF16 R148, R24, R28.reuse, R148 ;  /* 0x0000001c1894723c */ /* 0x088fec0000041894 */
[C---:B----4-:R-:W-:Y:S06]  /*98e0*/  HMMA.16816.F32.BF16 R152, R32.reuse, R28, R152 ;  /* 0x0000001c2098723c */ /* 0x050fec0000041898 */
[-C--:B------:R-:W-:Y:S06]  /*98f0*/  HMMA.16816.F32.BF16 R156, R32, R30.reuse, R156 ;  /* 0x0000001e209c723c */ /* 0x080fec000004189c */
[----:B------:R-:W-:Y:S01]  /*9900*/  HMMA.16816.F32.BF16 R160, R24, R30, R160 ;  /* 0x0000001e18a0723c */ /* 0x000fe200000418a0 */
[----:B------:R-:W3:Y:S05]  /*9910*/  LDSM.16.MT88.4 R24, [R186+0xf800] ;  /* 0x00f80000ba18783b */ /* 0x000eea0000004200 */
        /* <DEDUP_REMOVED lines=132> */
.L_x_990:
        /* <DEDUP_REMOVED lines=19> */
.L_x_991:
        /* <DEDUP_REMOVED lines=13> */
[----:B------:R-:W-:Y:S01]  /*a360*/  SHF.R.S32.HI R16, RZ, 0x1f, R196 ;  /* 0x0000001fff107819 */ /* 0x000fe200000114c4 */
[----:B------:R-:W-:Y:S01]  /*a370*/  IMAD.U32 R22, RZ, RZ, UR16 ;  /* 0x00000010ff167e24 */ /* 0x000fe2000f8e00ff */
[----:B------:R-:W-:-:S02]  /*a380*/  IADD3 R6, P0, R6, UR19, RZ ;  /* 0x0000001306067c10 */ /* 0x000fc4000ff1e0ff */
[----:B------:R-:W-:Y:S01]  /*a390*/  MOV R5, UR13 ;  /* 0x0000000d00057c02 */ /* 0x000fe20008000f00 */
[----:B------:R-:W-:Y:S02]  /*a3a0*/  ULDC UR13, c[0x0][0x2d0] ;  /* 0x0000b400000d7ab9 */ /* 0x000fe40000000800 */
[----:B------:R-:W-:Y:S01]  /*a3b0*/  ISETP.GE.AND P2, PT, R202, UR13, PT ;  /* 0x0000000dca007c0c */ /* 0x000fe2000bf46270 */
[----:B------:R-:W-:Y:S01]  /*a3c0*/  UIMAD UR13, UR21, UR16, URZ ;  /* 0x00000010150d72a4 */ /* 0x000fe2000f8e023f */
[----:B------:R-:W-:Y:S01]  /*a3d0*/  IADD3.X R7, R7, UR20, R5, P0, !PT ;  /* 0x0000001407077c10 */ /* 0x000fe200087fe405 */
[----:B------:R2:W3:Y:S01]  /*a3e0*/  LDS.128 R12, [R53+0x7000] ;  /* 0x00700000350c7984 */ /* 0x0004e20000000c00 */
[----:B------:R-:W-:Y:S01]  /*a3f0*/  ISETP.GE.OR P1, PT, R4, UR7, P2 ;  /* 0x0000000704007c0c */ /* 0x000fe20009726670 */
[----:B------:R-:W-:Y:S01]  /*a400*/  UIMAD UR17, UR58, UR17, UR13 ;  /* 0x000000113a1172a4 */ /* 0x000fe2000f8e020d */
[----:B------:R-:W-:Y:S01]  /*a410*/  ISETP.GE.OR P2, PT, R196, UR7, P2 ;  /* 0x00000007c4007c0c */ /* 0x000fe20009746670 */
[----:B------:R2:W4:Y:S01]  /*a420*/  LDS.128 R8, [R53+0x9000] ;  /* 0x0090000035087984 */ /* 0x0005220000000c00 */
[----:B------:R-:W-:-:S05]  /*a430*/  IMAD.WIDE.U32 R22, R22, UR58, R6 ;  /* 0x0000003a16167c25 */ /* 0x000fca000f8e0006 */
        /* <DEDUP_REMOVED lines=12> */
.L_x_993:
[----:B------:R-:W-:Y:S05]  /*a500*/  BSYNC B0 ;  /* 0x0000000000007941 */ /* 0x000fea0003800000 */
.L_x_992:
        /* <DEDUP_REMOVED lines=13> */
.L_x_995:
[----:B------:R-:W-:Y:S05]  /*a5e0*/  BSYNC B0 ;  /* 0x0000000000007941 */ /* 0x000fea0003800000 */
.L_x_994:
        /* <DEDUP_REMOVED lines=26> */
.L_x_997:
[----:B------:R-:W-:Y:S05]  /*a790*/  BSYNC B0 ;  /* 0x0000000000007941 */ /* 0x000fea0003800000 */
.L_x_996:
        /* <DEDUP_REMOVED lines=11> */
[----:B----4-:R1:W-:Y:S02]  /*a850*/  STG.E.128 desc[UR14][R4.64], R8 ;  /* 0x0000000804007986 */ /* 0x0103e4000c101d0e */
.L_x_968:
[----:B------:R-:W-:Y:S05]  /*a860*/  BSYNC B1 ;  /* 0x0000000000017941 */ /* 0x000fea0003800000 */
.L_x_954:
        /* <DEDUP_REMOVED lines=11> */
.L_x_998:
[----:B------:R-:W-:Y:S05]  /*a920*/  EXIT ;  /* 0x000000000000794d */ /* 0x000fea0003800000 */
.L_x_1000:
        /* <DEDUP_REMOVED lines=13> */
.L_x_1357:


//--------------------- .text._ZN5flash44flash_bwd_dq_dk_dv_loop_seqk_parallel_kernelI23Flash_bwd_kernel_traitsILi32ELi128ELi128ELi8ELi4ELi4ELi4ELb0ELb0EN7cutlass10bfloat16_tE19Flash_kernel_traitsILi32ELi128ELi128ELi8ES3_EELb0ELb0ELb1ELb0ELb0ELb0ELb1EEEvNS_16Flash_bwd_paramsE --------------------------
	.section	.text._ZN5flash44flash_bwd_dq_dk_dv_loop_seqk_parallel_kernelI23Flash_bwd_kernel_traitsILi32ELi128ELi128ELi8ELi4ELi4ELi4ELb0ELb0EN7cutlass10bfloat16_tE19Flash_kernel_traitsILi32ELi128ELi128ELi8ES3_EELb0ELb0ELb1ELb0ELb0ELb0ELb1EEEvNS_16Flash_bwd_paramsE,"ax",@progbits
	.align	128
        .global         _ZN5flash44flash_bwd_dq_dk_dv_loop_seqk_parallel_kernelI23Flash_bwd_kernel_traitsILi32ELi128ELi128ELi8ELi4ELi4ELi4ELb0ELb0EN7cutlass10bfloat16_tE19Flash_kernel_traitsILi32ELi128ELi128ELi8ES3_EELb0ELb0ELb1ELb0ELb0ELb0ELb1EEEvNS_16Flash_bwd_paramsE
        .type           _ZN5flash44flash_bwd_dq_dk_dv_loop_seqk_parallel_kernelI23Flash_bwd_kernel_traitsILi32ELi128ELi128ELi8ELi4ELi4ELi4ELb0ELb0EN7cutlass10bfloat16_tE19Flash_kernel_traitsILi32ELi128ELi128ELi8ES3_EELb0ELb0ELb1ELb0ELb0ELb0ELb1EEEvNS_16Flash_bwd_paramsE,@function
        .size           _ZN5flash44flash_bwd_dq_dk_dv_loop_seqk_parallel_kernelI23Flash_bwd_kernel_traitsILi32ELi128ELi128ELi8ELi4ELi4ELi4ELb0ELb0EN7cutlass10bfloat16_tE19Flash_kernel_traitsILi32ELi128ELi128ELi8ES3_EELb0ELb0ELb1ELb0ELb0ELb0ELb1EEEvNS_16Flash_bwd_paramsE,(.L_x_1358 - _ZN5flash44flash_bwd_dq_dk_dv_loop_seqk_parallel_kernelI23Flash_bwd_kernel_traitsILi32ELi128ELi128ELi8ELi4ELi4ELi4ELb0ELb0EN7cutlass10bfloat16_tE19Flash_kernel_traitsILi32ELi128ELi128ELi8ES3_EELb0ELb0ELb1ELb0ELb0ELb0ELb1EEEvNS_16Flash_bwd_paramsE)
        .other          _ZN5flash44flash_bwd_dq_dk_dv_loop_seqk_parallel_kernelI23Flash_bwd_kernel_traitsILi32ELi128ELi128ELi8ELi4ELi4ELi4ELb0ELb0EN7cutlass10bfloat16_tE19Flash_kernel_traitsILi32ELi128ELi128ELi8ES3_EELb0ELb0ELb1ELb0ELb0ELb0ELb1EEEvNS_16Flash_bwd_paramsE,@"STO_CUDA_ENTRY STV_DEFAULT"
_ZN5flash44flash_bwd_dq_dk_dv_loop_seqk_parallel_kernelI23Flash_bwd_kernel_traitsILi32ELi128ELi128ELi8ELi4ELi4ELi4ELb0ELb0EN7cutlass10bfloat16_tE19Flash_kernel_traitsILi32ELi128ELi128ELi8ES3_EELb0ELb0ELb1ELb0ELb0ELb0ELb1EEEvNS_16Flash_bwd_paramsE:
.text._ZN5flash44flash_bwd_dq_dk_dv_loop_seqk_parallel_kernelI23Flash_bwd_kernel_traitsILi32ELi128ELi128ELi8ELi4ELi4ELi4ELb0ELb0EN7cutlass10bfloat16_tE19Flash_kernel_traitsILi32ELi128ELi128ELi8ES3_EELb0ELb0ELb1ELb0ELb0ELb0ELb1EEEvNS_16Flash_bwd_paramsE:
        /* <DEDUP_REMOVED lines=17> */
[----:B------:R-:W-:-:S03]  /*0110*/  ULDC UR61, c[0x0][0x394] ;  /* 0x0000e500003d7ab9 */ /* 0x000fc60000000800 */
[----:B------:R-:W3:Y:S08]  /*0120*/  S2UR UR48, SR_CTAID.Y ;  /* 0x00000000003079c3 */ /* 0x000ef00000002600 */
[----:B------:R-:W4:Y:S01]  /*0130*/  S2UR UR58, SR_CTAID.Z ;  /* 0x00000000003a79c3 */ /* 0x000f220000002700 */
[----:B--2---:R-:W-:-:S06]  /*0140*/  ULEA UR4, UR4, UR5, 0x18 ;  /* 0x0000000504047291 */ /* 0x004fcc000f8ec03f */
[----:B------:R-:W-:Y:S01]  /*0150*/  IMAD.U32 R125, RZ, RZ, UR4 ;  /* 0x00000004ff7d7e24 */ /* 0x000fe2000f8e00ff */
[----:B-1----:R-:W-:Y:S01]  /*0160*/  SHF.R.S32.HI R7, RZ, 0x1f, R8 ;  /* 0x0000001fff077819 */ /* 0x002fe20000011408 */
[----:B---3--:R-:W-:-:S03]  /*0170*/  USHF.L.U32 UR5, UR48, 0x7, URZ ;  /* 0x0000000730057899 */ /* 0x008fc6000800063f */
[CC--:B------:R-:W-:Y:S02]  /*0180*/  LEA.HI R3, R7.reuse, R8.reuse, RZ, 0x5 ;  /* 0x0000000807037211 */ /* 0x0c0fe400078f28ff */
[-C--:B------:R-:W-:Y:S01]  /*0190*/  LEA.HI R11, R7, R8.reuse, RZ, 0x2 ;  /* 0x00000008070b7211 */ /* 0x080fe200078f10ff */
[----:B------:R-:W-:Y:S01]  /*01a0*/  IMAD.U32 R139, RZ, RZ, UR5 ;  /* 0x00000005ff8b7e24 */ /* 0x000fe2000f8e00ff */
[----:B------:R-:W-:Y:S01]  /*01b0*/  LOP3.LUT R2, R3, 0xffffffe0, RZ, 0xc0, !PT ;  /* 0xffffffe003027812 */ /* 0x000fe200078ec0ff */
[----:B----4-:R-:W-:Y:S01]  /*01c0*/  USHF.R.S32.HI UR6, URZ, 0x1f, UR58 ;  /* 0x0000001f3f067899 */ /* 0x010fe2000801143a */
[--C-:B------:R-:W-:Y:S01]  /*01d0*/  SHF.R.S32.HI R0, RZ, 0x2, R11.reuse ;  /* 0x00000002ff007819 */ /* 0x100fe2000001140b */
[----:B------:R-:W-:Y:S01]  /*01e0*/  USHF.R.S32.HI UR5, URZ, 0x1f, UR58 ;  /* 0x0000001f3f057899 */ /* 0x000fe2000801143a */
[----:B------:R-:W-:Y:S01]  /*01f0*/  SHF.R.S32.HI R14, RZ, 0x1f, R11 ;  /* 0x0000001fff0e7819 */ /* 0x000fe2000001140b */
[----:B------:R-:W-:Y:S01]  /*0200*/  IMAD.IADD R2, R8, 0x1, -R2 ;  /* 0x0000000108027824 */ /* 0x000fe200078e0a02 */
[----:B------:R-:W-:Y:S01]  /*0210*/  LEA.HI R13, R7, R8, RZ, 0x3 ;  /* 0x00000008070d7211 */ /* 0x000fe200078f18ff */
[----:B------:R-:W-:Y:S01]  /*0220*/  IMAD.U32 R133, RZ, RZ, UR6 ;  /* 0x00000006ff857e24 */ /* 0x000fe2000f8e00ff */
[----:B------:R-:W-:Y:S01]  /*0230*/  LEA.HI R14, R14, R0, RZ, 0x3 ;  /* 0x000000000e0e7211 */ /* 0x000fe200078f18ff */
[----:B------:R-:W-:Y:S01]  /*0240*/  USHF.R.S32.HI UR6, URZ, 0x1f, UR48 ;  /* 0x0000001f3f067899 */ /* 0x000fe20008011430 */
[----:B------:R-:W-:Y:S01]  /*0250*/  SHF.R.S32.HI R131, RZ, 0x1f, R2 ;  /* 0x0000001fff837819 */ /* 0x000fe20000011402 */
[----:B------:R-:W-:Y:S01]  /*0260*/  IMAD.U32 R137, RZ, RZ, UR5 ;  /* 0x00000005ff897e24 */ /* 0x000fe2000f8e00ff */
[----:B------:R-:W-:Y:S01]  /*0270*/  LOP3.LUT R14, R14, 0xfffffff8, RZ, 0xc0, !PT ;  /* 0xfffffff80e0e7812 */ /* 0x000fe200078ec0ff */
[----:B------:R-:W-:Y:S01]  /*0280*/  UIADD3 UR5, UR4, 0xa000, URZ ;  /* 0x0000a00004057890 */ /* 0x000fe2000fffe03f */
[----:B------:R-:W-:Y:S01]  /*0290*/  LEA.HI R131, R131, R2, RZ, 0x2 ;  /* 0x0000000283837211 */ /* 0x000fe200078f10ff */
[----:B------:R-:W-:Y:S01]  /*02a0*/  IMAD.U32 R138, RZ, RZ, UR6 ;  /* 0x00000006ff8a7e24 */ /* 0x000fe2000f8e00ff */
[----:B------:R-:W-:Y:S01]  /*02b0*/  LEA.HI R2, R11, R0, RZ, 0x1 ;  /* 0x000000000b027211 */ /* 0x000fe200078f08ff */
[----:B------:R-:W-:Y:S01]  /*02c0*/  IMAD.IADD R14, R0, 0x1, -R14 ;  /* 0x00000001000e7824 */ /* 0x000fe200078e0a0e */
[----:B------:R-:W-:Y:S01]  /*02d0*/  SHF.R.S32.HI R132, RZ, 0x5, R3 ;  /* 0x00000005ff847819 */ /* 0x000fe20000011403 */
[----:B------:R-:W-:Y:S01]  /*02e0*/  UIADD3 UR6, UR4, 0x6000, URZ ;  /* 0x0000600004067890 */ /* 0x000fe2000fffe03f */
[----:B------:R-:W-:-:S02]  /*02f0*/  LOP3.LUT R2, R2, 0x7fffffe, RZ, 0xc0, !PT ;  /* 0x07fffffe02027812 */ /* 0x000fc400078ec0ff */
[----:B------:R-:W-:Y:S02]  /*0300*/  SHF.R.S32.HI R3, RZ, 0x1f, R3 ;  /* 0x0000001fff037819 */ /* 0x000fe40000011403 */
[----:B------:R-:W-:Y:S01]  /*0310*/  LEA.HI R15, R7, R8, RZ, 0x4 ;  /* 0x00000008070f7211 */ /* 0x000fe200078f20ff */
[----:B------:R-:W-:Y:S01]  /*0320*/  IMAD.IADD R2, R0, 0x1, -R2 ;  /* 0x0000000100027824 */ /* 0x000fe200078e0a02 */
[----:B------:R-:W-:Y:S02]  /*0330*/  SHF.R.S32.HI R0, RZ, 0x3, R13 ;  /* 0x00000003ff007819 */ /* 0x000fe4000001140d */
[----:B------:R-:W-:Y:S02]  /*0340*/  LOP3.LUT R11, R11, 0xfffffffc, RZ, 0xc0, !PT ;  /* 0xfffffffc0b0b7812 */ /* 0x000fe400078ec0ff */
[----:B------:R-:W-:Y:S01]  /*0350*/  LEA.HI R3, R3, R132, RZ, 0x2 ;  /* 0x0000008403037211 */ /* 0x000fe200078f10ff */
[----:B------:R-:W-:Y:S01]  /*0360*/  IMAD.SHL.U32 R0, R0, 0x40, RZ ;  /* 0x0000004000007824 */ /* 0x000fe200078e00ff */
[----:B------:R-:W-:Y:S01]  /*0370*/  SHF.R.S32.HI R4, RZ, 0x4, R15 ;  /* 0x00000004ff047819 */ /* 0x000fe2000001140f */
[----:B------:R-:W-:Y:S01]  /*0380*/  IMAD.IADD R11, R8, 0x1, -R11 ;  /* 0x00000001080b7824 */ /* 0x000fe200078e0a0b */
[----:B------:R-:W-:-:S02]  /*0390*/  LOP3.LUT R3, R3, 0xfffffffc, RZ, 0xc0, !PT ;  /* 0xfffffffc03037812 */ /* 0x000fc400078ec0ff */
[----:B------:R-:W-:Y:S01]  /*03a0*/  LOP3.LUT R10, R13, 0xfffffff8, RZ, 0xc0, !PT ;  /* 0xfffffff80d0a7812 */ /* 0x000fe200078ec0ff */
[----:B------:R-:W-:Y:S01]  /*03b0*/  IMAD.SHL.U32 R134, R11, 0x8, RZ ;  /* 0x000000080b867824 */ /* 0x000fe200078e00ff */
[C---:B------:R-:W-:Y:S01]  /*03c0*/  LEA.HI R128, R15.reuse, R4, RZ, 0x1 ;  /* 0x000000040f807211 */ /* 0x040fe200078f08ff */
[----:B------:R-:W-:Y:S01]  /*03d0*/  IMAD.IADD R3, R132, 0x1, -R3 ;  /* 0x0000000184037824 */ /* 0x000fe200078e0a03 */
[----:B------:R-:W-:Y:S01]  /*03e0*/  LOP3.LUT R0, R0, 0xc0, RZ, 0xc0, !PT ;  /* 0x000000c000007812 */ /* 0x000fe200078ec0ff */
[----:B------:R-:W-:Y:S01]  /*03f0*/  IMAD R132, R132, 0x8, R2 ;  /* 0x0000000884847824 */ /* 0x000fe200078e0202 */
[----:B------:R-:W-:Y:S01]  /*0400*/  LOP3.LUT R15, R15, 0xfffffff0, RZ, 0xc0, !PT ;  /* 0xfffffff00f0f7812 */ /* 0x000fe200078ec0ff */
[----:B------:R-:W-:Y:S01]  /*0410*/  IMAD.IADD R10, R8, 0x1, -R10 ;  /* 0x00000001080a7824 */ /* 0x000fe200078e0a0a */
[----:B------:R-:W-:Y:S01]  /*0420*/  SHF.R.U32.HI R2, RZ, 0x3, R0 ;  /* 0x00000003ff027819 */ /* 0x000fe20000011600 */
[----:B------:R-:W-:Y:S01]  /*0430*/  IMAD.SHL.U32 R11, R11, 0x2, RZ ;  /* 0x000000020b0b7824 */ /* 0x000fe200078e00ff */
[----:B------:R-:W-:Y:S01]  /*0440*/  LOP3.LUT R0, R0, 0x18, R134, 0xf8, !PT ;  /* 0x0000001800007812 */ /* 0x000fe200078ef886 */
[----:B------:R-:W-:Y:S01]  /*0450*/  IMAD.IADD R15, R8, 0x1, -R15 ;  /* 0x00000001080f7824 */ /* 0x000fe200078e0a0f */
[----:B------:R-:W-:-:S02]  /*0460*/  LOP3.LUT R128, R128, 0xfffffffe, RZ, 0xc0, !PT ;  /* 0xfffffffe80807812 */ /* 0x000fc400078ec0ff */
[----:B------:R-:W-:Y:S01]  /*0470*/  LEA.HI R7, R7, R8, RZ, 0x7 ;  /* 0x0000000807077211 */ /* 0x000fe200078f38ff */
[----:B------:R-:W-:Y:S01]  /*0480*/  IMAD.SHL.U32 R8, R8, 0x2, RZ ;  /* 0x0000000208087824 */ /* 0x000fe200078e00ff */
[----:B------:R-:W-:Y:S01]  /*0490*/  LEA.HI R12, R10, R10, RZ, 0x1 ;  /* 0x0000000a0a0c7211 */ /* 0x000fe200078f08ff */
[----:B------:R-:W-:Y:S01]  /*04a0*/  IMAD.IADD R128, R4, 0x1, -R128 ;  /* 0x0000000104807824 */ /* 0x000fe200078e0a80 */
[----:B------:R-:W-:Y:S02]  /*04b0*/  LOP3.LUT R2, R0, R2, RZ, 0x3c, !PT ;  /* 0x0000000200027212 */ /* 0x000fe400078e3cff */
[----:B------:R-:W-:Y:S01]  /*04c0*/  LEA.HI R0, R15, R15, RZ, 0x1 ;  /* 0x0000000f0f007211 */ /* 0x000fe200078f08ff */
[----:B------:R-:W-:Y:S01]  /*04d0*/  IMAD.SHL.U32 R129, R128, 0x8, RZ ;  /* 0x0000000880817824 */ /* 0x000fe200078e00ff */
[----:B------:R-:W-:Y:S01]  /*04e0*/  LOP3.LUT R5, R12, 0x3fffffe, RZ, 0xc0, !PT ;  /* 0x03fffffe0c057812 */ /* 0x000fe200078ec0ff */
[----:B------:R-:W-:Y:S01]  /*04f0*/  IMAD.U32 R132, R132, 0x20, R2 ;  /* 0x0000002084847824 */ /* 0x000fe200078e0002 */
[----:B------:R-:W-:-:S02]  /*0500*/  SHF.R.S32.HI R7, RZ, 0x7, R7 ;  /* 0x00000007ff077819 */ /* 0x000fc40000011407 */
[--C-:B------:R-:W-:Y:S01]  /*0510*/  SHF.R.S32.HI R9, RZ, 0x1, R0.reuse ;  /* 0x00000001ff097819 */ /* 0x100fe20000011400 */
[C---:B------:R-:W-:Y:S01]  /*0520*/  IMAD.IADD R5, R10.reuse, 0x1, -R5 ;  /* 0x000000010a057824 */ /* 0x040fe200078e0a05 */
[----:B------:R-:W-:Y:S01]  /*0530*/  SHF.R.S32.HI R6, RZ, 0x1f, R0 ;  /* 0x0000001fff067819 */ /* 0x000fe20000011400 */
[C---:B------:R-:W-:Y:S01]  /*0540*/  IMAD R118, R7.reuse, 0x8, R128 ;  /* 0x0000000807767824 */ /* 0x040fe200078e0280 */
[----:B------:R-:W-:Y:S01]  /*0550*/  SHF.R.S32.HI R4, RZ, 0x1f, R15 ;  /* 0x0000001fff047819 */ /* 0x000fe2000001140f */
[----:B------:R-:W-:Y:S01]  /*0560*/  IMAD.SHL.U32 R10, R10, 0x40, RZ ;  /* 0x000000400a0a7824 */ /* 0x000fe200078e00ff */
[----:B------:R-:W-:Y:S01]  /*0570*/  LEA.HI R6, R6, R9, RZ, 0x2 ;  /* 0x0000000906067211 */ /* 0x000fe200078f10ff */
[----:B------:R-:W-:Y:S01]  /*0580*/  IMAD R118, R118, 0x8, R5 ;  /* 0x0000000876767824 */ /* 0x000fe200078e0205 */
[----:B------:R-:W-:Y:S01]  /*0590*/  LOP3.LUT R5, R14, 0x1, RZ, 0xc0, !PT ;  /* 0x000000010e057812 */ /* 0x000fe200078ec0ff */
[--C-:B------:R-:W-:Y:S01]  /*05a0*/  IMAD R136, R7, 0x2000, R11.reuse ;  /* 0x0000200007887824 */ /* 0x100fe200078e020b */
[----:B------:R-:W-:Y:S01]  /*05b0*/  LOP3.LUT R6, R6, 0xfffffffc, RZ, 0xc0, !PT ;  /* 0xfffffffc06067812 */ /* 0x000fe200078ec0ff */
[----:B------:R-:W-:Y:S01]  /*05c0*/  IMAD R11, R3, 0x200, R11 ;  /* 0x00000200030b7824 */ /* 0x000fe200078e020b */
[----:B------:R-:W-:-:S02]  /*05d0*/  ISETP.NE.U32.AND P6, PT, R5, 0x1, PT ;  /* 0x000000010500780c */ /* 0x000fc40003fc5070 */
[----:B------:R-:W-:Y:S01]  /*05e0*/  LEA.HI R4, R4, R15, RZ, 0x3 ;  /* 0x0000000f04047211 */ /* 0x000fe200078f18ff */
[----:B------:R-:W-:Y:S01]  /*05f0*/  IMAD.IADD R5, R9, 0x1, -R6 ;  /* 0x0000000109057824 */ /* 0x000fe200078e0a06 */
[----:B------:R-:W-:Y:S01]  /*0600*/  LOP3.LUT R10, R10, 0x1c0, RZ, 0xc0, !PT ;  /* 0x000001c00a0a7812 */ /* 0x000fe200078ec0ff */
[----:B------:R-:W-:Y:S01]  /*0610*/  IMAD.SHL.U32 R9, R3, 0x10, RZ ;  /* 0x0000001003097824 */ /* 0x000fe200078e00ff */
[----:B------:R-:W-:Y:S02]  /*0620*/  LOP3.LUT R2, R4, 0xfffffff8, RZ, 0xc0, !PT ;  /* 0xfffffff804027812 */ /* 0x000fe400078ec0ff */
[----:B------:R-:W-:Y:S02]  /*0630*/  LEA.HI R6, R14, R14, RZ, 0x1 ;  /* 0x0000000e0e067211 */ /* 0x000fe400078f08ff */
[----:B------:R-:W-:Y:S01]  /*0640*/  LEA.HI.SX32 R131, R131, R9, 0x1e ;  /* 0x0000000983837211 */ /* 0x000fe200078ff2ff */
[----:B------:R-:W-:Y:S01]  /*0650*/  IMAD.IADD R2, R15, 0x1, -R2 ;  /* 0x000000010f027824 */ /* 0x000fe200078e0a02 */
[----:B------:R-:W-:-:S02]  /*0660*/  SHF.R.S32.HI R12, RZ, 0x1, R12 ;  /* 0x00000001ff0c7819 */ /* 0x000fc4000001140c */
[----:B------:R-:W-:Y:S02]  /*0670*/  LOP3.LUT R9, R10, 0x30, R9, 0xf8, !PT ;  /* 0x000000300a097812 */ /* 0x000fe400078ef809 */
[----:B------:R-:W-:Y:S02]  /*0680*/  LOP3.LUT R8, R8, 0x6, RZ, 0xc0, !PT ;  /* 0x0000000608087812 */ /* 0x000fe400078ec0ff */
[----:B------:R-:W-:Y:S02]  /*0690*/  LOP3.LUT R148, R6, 0x3fffffe, RZ, 0xc0, !PT ;  /* 0x03fffffe06947812 */ /* 0x000fe400078ec0ff */
[----:B------:R-:W-:Y:S01]  /*06a0*/  LOP3.LUT P0, RZ, R12, 0x2, RZ, 0xc0, !PT ;  /* 0x000000020cff7812 */ /* 0x000fe2000780c0ff */
[C---:B------:R-:W-:Y:S01]  /*06b0*/  IMAD R130, R7.reuse, 0x40, R8 ;  /* 0x0000004007827824 */ /* 0x040fe200078e0208 */
[C---:B------:R-:W-:Y:S01]  /*06c0*/  LOP3.LUT P5, RZ, R14.reuse, 0x2, RZ, 0xc0, !PT ;  /* 0x000000020eff7812 */ /* 0x040fe200078ac0ff */
[----:B------:R-:W-:Y:S01]  /*06d0*/  IMAD.SHL.U32 R8, R7, 0x8, RZ ;  /* 0x0000000807087824 */ /* 0x000fe200078e00ff */
[C---:B------:R-:W-:Y:S01]  /*06e0*/  LOP3.LUT P4, RZ, R14.reuse, 0x4, RZ, 0xc0, !PT ;  /* 0x000000040eff7812 */ /* 0x040fe2000788c0ff */
[C---:B------:R-:W-:Y:S01]  /*06f0*/  IMAD.IADD R148, R14.reuse, 0x1, -R148 ;  /* 0x000000010e947824 */ /* 0x040fe200078e0a94 */
[----:B------:R-:W-:Y:S01]  /*0700*/  LOP3.LUT R9, R9, 0x8, R13, 0xf8, !PT ;  /* 0x0000000809097812 */ /* 0x000fe200078ef80d */
[----:B------:R-:W-:Y:S01]  /*0710*/  IMAD.SHL.U32 R14, R14, 0x40, RZ ;  /* 0x000000400e0e7824 */ /* 0x000fe200078e00ff */
[----:B------:R-:W-:Y:S01]  /*0720*/  SHF.R.U32.HI R124, RZ, 0x3, R10 ;  /* 0x00000003ff7c7819 */ /* 0x000fe2000001160a */
[----:B------:R-:W-:Y:S01]  /*0730*/  IMAD.SHL.U32 R12, R12, 0x40, RZ ;  /* 0x000000400c0c7824 */ /* 0x000fe200078e00ff */
[----:B------:R-:W-:Y:S01]  /*0740*/  SHF.R.S32.HI R6, RZ, 0x1, R6 ;  /* 0x00000001ff067819 */ /* 0x000fe20000011406 */
[----:B------:R-:W-:Y:S01]  /*0750*/  IMAD R148, R148, 0x20, R11 ;  /* 0x0000002094947824 */ /* 0x000fe200078e020b */
[----:B------:R-:W-:-:S02]  /*0760*/  LOP3.LUT R0, R0, 0x7fffffe, RZ, 0xc0, !PT ;  /* 0x07fffffe00007812 */ /* 0x000fc400078ec0ff */
[----:B------:R-:W-:Y:S01]  /*0770*/  LOP3.LUT R124, R9, R124, RZ, 0x3c, !PT ;  /* 0x0000007c097c7212 */ /* 0x000fe200078e3cff */
[C---:B------:R-:W-:Y:S01]  /*0780*/  IMAD.SHL.U32 R9, R2.reuse, 0x40, RZ ;  /* 0x0000004002097824 */ /* 0x040fe200078e00ff */
[----:B------:R-:W-:Y:S01]  /*0790*/  R2P PR, R2, 0x6 ;  /* 0x0000000602007804 */ /* 0x000fe20000000000 */
[C---:B------:R-:W-:Y:S01]  /*07a0*/  IMAD.SHL.U32 R7, R6.reuse, 0x40, RZ ;  /* 0x0000004006077824 */ /* 0x040fe200078e00ff */
[----:B------:R-:W-:Y:S01]  /*07b0*/  LOP3.LUT P3, RZ, R6, 0x2, RZ, 0xc0, !PT ;  /* 0x0000000206ff7812 */ /* 0x000fe2000786c0ff */
[----:B------:R-:W-:Y:S01]  /*07c0*/  IMAD.SHL.U32 R6, R5, 0x40, RZ ;  /* 0x0000004005067824 */ /* 0x000fe200078e00ff */
[----:B------:R-:W-:Y:S01]  /*07d0*/  SHF.R.S32.HI R4, RZ, 0x3, R4 ;  /* 0x00000003ff047819 */ /* 0x000fe20000011404 */
[----:B------:R-:W-:Y:S01]  /*07e0*/  IMAD.IADD R0, R15, 0x1, -R0 ;  /* 0x000000010f007824 */ /* 0x000fe200078e0a00 */
[----:B------:R-:W-:Y:S01]  /*07f0*/  LOP3.LUT R9, R9, 0x1c0, RZ, 0xc0, !PT ;  /* 0x000001c009097812 */ /* 0x000fe200078ec0ff */
[----:B------:R-:W-:Y:S01]  /*0800*/  IMAD.SHL.U32 R15, R3, 0x400, RZ ;  /* 0x00000400030f7824 */ /* 0x000fe200078e00ff */
[----:B------:R-:W-:Y:S01]  /*0810*/  LOP3.LUT R6, R6, 0xc0, RZ, 0xc0, !PT ;  /* 0x000000c006067812 */ /* 0x000fe200078ec0ff */
[----:B------:R-:W-:Y:S01]  /*0820*/  IMAD R0, R4, 0x8, R0 ;  /* 0x0000000804007824 */ /* 0x000fe200078e0200 */
[----:B------:R-:W-:Y:S01]  /*0830*/  LOP3.LUT R14, R14, 0x1c0, RZ, 0xc0, !PT ;  /* 0x000001c00e0e7812 */ /* 0x000fe200078ec0ff */
[----:B------:R-:W-:Y:S01]  /*0840*/  IMAD R4, R4, 0x200, R15 ;  /* 0x0000020004047824 */ /* 0x000fe200078e020f */
[----:B------:R-:W-:Y:S01]  /*0850*/  SEL R117, R126, 0xffffffe0, !P0 ;  /* 0xffffffe07e757807 */ /* 0x000fe20004000000 */
[----:B------:R-:W-:Y:S01]  /*0860*/  IMAD.SHL.U32 R0, R0, 0x20, RZ ;  /* 0x0000002000007824 */ /* 0x000fe200078e00ff */
[----:B------:R-:W-:Y:S01]  /*0870*/  LOP3.LUT R12, R12, 0xc0, RZ, 0xc0, !PT ;  /* 0x000000c00c0c7812 */ /* 0x000fe200078ec0ff */
[C---:B------:R-:W-:Y:S01]  /*0880*/  IMAD R124, R128.reuse, 0x200, R124 ;  /* 0x00000200807c7824 */ /* 0x040fe200078e027c */
[----:B------:R-:W-:Y:S01]  /*0890*/  LOP3.LUT P0, RZ, R5, 0x2, RZ, 0xc0, !PT ;  /* 0x0000000205ff7812 */ /* 0x000fe2000780c0ff */
[----:B------:R-:W-:Y:S01]  /*08a0*/  IMAD R3, R3, 0x200, R0 ;  /* 0x0000020003037824 */ /* 0x000fe200078e0200 */
[----:B------:R-:W-:Y:S01]  /*08b0*/  LOP3.LUT R7, R7, 0xc0, RZ, 0xc0, !PT ;  /* 0x000000c007077812 */ /* 0x000fe200078ec0ff */
[----:B------:R-:W-:Y:S01]  /*08c0*/  IMAD.SHL.U32 R128, R128, 0x10, RZ ;  /* 0x0000001080807824 */ /* 0x000fe200078e00ff */
[----:B------:R-:W-:-:S02]  /*08d0*/  LOP3.LUT R129, R129, 0x8, RZ, 0xc0, !PT ;  /* 0x0000000881817812 */ /* 0x000fc400078ec0ff */
[----:B------:R-:W-:Y:S02]  /*08e0*/  SHF.R.U32.HI R123, RZ, 0x3, R9 ;  /* 0x00000003ff7b7819 */ /* 0x000fe40000011609 */
[----:B------:R-:W-:Y:S02]  /*08f0*/  SHF.R.U32.HI R5, RZ, 0x3, R6 ;  /* 0x00000003ff057819 */ /* 0x000fe40000011606 */
[----:B------:R-:W-:Y:S02]  /*0900*/  LEA.HI R14, R14, R14, RZ, 0x1d ;  /* 0x0000000e0e0e7211 */ /* 0x000fe400078fe8ff */
[----:B------:R-:W-:Y:S02]  /*0910*/  LOP3.LUT R13, R12, 0x8, R13, 0xf8, !PT ;  /* 0x000000080c0d7812 */ /* 0x000fe400078ef80d */
[----:B------:R-:W-:Y:S02]  /*0920*/  LOP3.LUT R8, R8, 0x8, RZ, 0xc0, !PT ;  /* 0x0000000808087812 */ /* 0x000fe400078ec0ff */
[----:B------:R-:W-:-:S02]  /*0930*/  SHF.R.U32.HI R2, RZ, 0x3, R7 ;  /* 0x00000003ff027819 */ /* 0x000fc40000011607 */
[--C-:B------:R-:W-:Y:S02]  /*0940*/  LOP3.LUT R123, R123, R9, R129.reuse, 0x1e, !PT ;  /* 0x000000097b7b7212 */ /* 0x100fe400078e1e81 */
[----:B------:R-:W-:Y:S02]  /*0950*/  SHF.R.U32.HI R12, RZ, 0x3, R12 ;  /* 0x00000003ff0c7819 */ /* 0x000fe4000001160c */
[----:B------:R-:W-:Y:S01]  /*0960*/  LOP3.LUT R129, R5, R6, R129, 0x1e, !PT ;  /* 0x0000000605817212 */ /* 0x000fe200078e1e81 */
[----:B------:R-:W-:Y:S01]  /*0970*/  IMAD.IADD R123, R4, 0x1, R123 ;  /* 0x00000001047b7824 */ /* 0x000fe200078e027b */
[----:B------:R-:W-:Y:S02]  /*0980*/  IADD3 R136, R14, R136, R15 ;  /* 0x000000880e887210 */ /* 0x000fe40007ffe00f */
[----:B------:R-:W-:Y:S01]  /*0990*/  LOP3.LUT R2, R2, R7, R8, 0x1e, !PT ;  /* 0x0000000702027212 */ /* 0x000fe200078e1e08 */
[----:B------:R-:W-:Y:S01]  /*09a0*/  IMAD.IADD R129, R3, 0x1, R129 ;  /* 0x0000000103817824 */ /* 0x000fe200078e0281 */
[----:B------:R-:W-:Y:S01]  /*09b0*/  LOP3.LUT R12, R13, R12, RZ, 0x3c, !PT ;  /* 0x0000000c0d0c7212 */ /* 0x000fe200078e3cff */
[----:B------:R-:W-:Y:S01]  /*09c0*/  IMAD.MOV.U32 R3, RZ, RZ, 0x40 ;  /* 0x00000040ff037424 */ /* 0x000fe200078e00ff */
[----:B------:R-:W-:Y:S01]  /*09d0*/  LEA R136, R136, UR4, 0x1 ;  /* 0x0000000488887c11 */ /* 0x000fe2000f8e08ff */
[----:B------:R-:W-:Y:S01]  /*09e0*/  IMAD.IADD R148, R2, 0x1, R148 ;  /* 0x0000000102947824 */ /* 0x000fe200078e0294 */
[----:B------:R-:W-:Y:S01]  /*09f0*/  LOP3.LUT R128, R8, 0x10, R128, 0xf8, !PT ;  /* 0x0000001008807812 */ /* 0x000fe200078ef880 */
[----:B------:R-:W-:Y:S01]  /*0a00*/  IMAD.U32 R118, R118, 0x20, R12 ;  /* 0x0000002076767824 */ /* 0x000fe200078e000c */
[----:B------:R-:W-:Y:S01]  /*0a10*/  SEL R146, R146, 0x10, !P6 ;  /* 0x0000001092927807 */ /* 0x000fe20007000000 */
[----:B------:R-:W-:Y:S01]  /*0a20*/  IMAD.SHL.U32 R127, R129, 0x2, RZ ;  /* 0x00000002817f7824 */ /* 0x000fe200078e00ff */
[----:B------:R-:W-:Y:S01]  /*0a30*/  LEA R123, R123, UR5, 0x1 ;  /* 0x000000057b7b7c11 */ /* 0x000fe2000f8e08ff */
[C---:B------:R-:W-:Y:S01]  /*0a40*/  VIADD R140, R136.reuse, 0x40 ;  /* 0x00000040888c7836 */ /* 0x040fe20000000000 */
[----:B------:R-:W-:Y:S01]  /*0a50*/  LOP3.LUT R128, R5, R128, R6, 0x1e, !PT ;  /* 0x0000008005807212 */ /* 0x000fe200078e1e06 */
[----:B------:R-:W-:Y:S01]  /*0a60*/  @P4 VIADD R140, R136, 0xffffffc0 ;  /* 0xffffffc0888c4836 */ /* 0x000fe20000000000 */
[----:B------:R-:W-:Y:S01]  /*0a70*/  SEL R144, R126, 0xffffffe0, !P5 ;  /* 0xffffffe07e907807 */ /* 0x000fe20006800000 */
[----:B------:R-:W-:Y:S01]  /*0a80*/  IMAD.IADD R142, R136, 0x1, R146 ;  /* 0x00000001888e7824 */ /* 0x000fe200078e0292 */
[----:B------:R-:W-:Y:S01]  /*0a90*/  SEL R3, R3, 0xffffffc0, !P2 ;  /* 0xffffffc003037807 */ /* 0x000fe20005000000 */
[C---:B------:R-:W-:Y:S01]  /*0aa0*/  VIADD R122, R123.reuse, 0x20 ;  /* 0x000000207b7a7836 */ /* 0x040fe20000000000 */
[----:B------:R-:W-:Y:S01]  /*0ab0*/  LEA R148, R148, UR6, 0x1 ;  /* 0x0000000694947c11 */ /* 0x000fe2000f8e08ff */
[----:B------:R-:W-:Y:S01]  /*0ac0*/  IMAD.IADD R146, R146, 0x1, R140 ;  /* 0x0000000192927824 */ /* 0x000fe200078e028c */
[----:B------:R-:W-:Y:S01]  /*0ad0*/  SEL R126, R126, 0xffffffe0, !P0 ;  /* 0xffffffe07e7e7807 */ /* 0x000fe20004000000 */
[----:B------:R-:W-:Y:S01]  /*0ae0*/  @P1 VIADD R122, R123, 0xffffffe0 ;  /* 0xffffffe07b7a1836 */ /* 0x000fe20000000000 */
[----:B------:R-:W-:Y:S01]  /*0af0*/  LEA R118, R118, UR4, 0x1 ;  /* 0x0000000476767c11 */ /* 0x000fe2000f8e08ff */
[----:B------:R-:W-:Y:S01]  /*0b00*/  IMAD.IADD R128, R0, 0x1, R128 ;  /* 0x0000000100807824 */ /* 0x000fe200078e0280 */
[----:B------:R-:W-:Y:S01]  /*0b10*/  IADD3 R125, R127, 0x4000, R125 ;  /* 0x000040007f7d7810 */ /* 0x000fe20007ffe07d */
        /* <DEDUP_REMOVED lines=10> */
[----:B------:R-:W-:Y:S02]  /*0bc0*/  IMAD.IADD R3, R3, 0x1, R122 ;  /* 0x0000000103037824 */ /* 0x000fe400078e027a */
[C---:B------:R-:W-:Y:S02]  /*0bd0*/  VIADD R116, R122.reuse, 0x2000 ;  /* 0x000020007a747836 */ /* 0x040fe40000000000 */
[C---:B------:R-:W-:Y:S02]  /*0be0*/  VIADD R2, R122.reuse, 0x4000 ;  /* 0x000040007a027836 */ /* 0x040fe40000000000 */
[----:B------:R-:W-:-:S07]  /*0bf0*/  VIADD R0, R122, 0x6000 ;  /* 0x000060007a007836 */ /* 0x000fce0000000000 */
.L_x_1047:
        /* <DEDUP_REMOVED lines=16> */
[----:B-12---:R-:W-:Y:S01]  /*0d00*/  IMAD.U32 R4, RZ, RZ, UR6 ;  /* 0x00000006ff047e24 */ /* 0x006fe2000f8e00ff */
        /* <DEDUP_REMOVED lines=9> */
[----:B------:R-:W-:Y:S01]  /*0da0*/  PLOP3.LUT P3, PT, PT, PT, UP0, 0x80, 0x0 ;  /* 0x000000000000781c */ /* 0x000fe20003f6f008 */
[----:B------:R-:W-:Y:S01]  /*0db0*/  UISETP.EQ.U32.AND UP4, UPT, UR10, URZ, UPT ;  /* 0x0000003f0a00728c */ /* 0x000fe2000bf82070 */
[----:B------:R-:W2:Y:S01]  /*0dc0*/  @P0 LDG.E R4, desc[UR14][R4.64] ;  /* 0x0000000e04040981 */ /* 0x000ea2000c1e1900 */
[----:B------:R-:W-:-:S02]  /*0dd0*/  IMAD.U32 R7, RZ, RZ, UR9 ;  /* 0x00000009ff077e24 */ /* 0x000fc4000f8e00ff */
[----:B------:R-:W-:Y:S02]  /*0de0*/  UISETP.EQ.OR.EX UP4, UPT, UR11, URZ, !UP2, UP4 ;  /* 0x0000003f0b00728c */ /* 0x000fe4000d782740 */
[----:B------:R-:W-:Y:S01]  /*0df0*/  UIADD3 UR6, UP1, UR16, UR10, URZ ;  /* 0x0000000a10067290 */ /* 0x000fe2000ff3e03f */
[----:B------:R-:W3:Y:S01]  /*0e00*/  @P1 LDG.E R6, desc[UR14][R6.64] ;  /* 0x0000000e06061981 */ /* 0x000ee2000c1e1900 */
        /* <DEDUP_REMOVED lines=11> */
[----:B------:R-:W-:-:S03]  /*0ec0*/  @!UP3 UISETP.NE.U32.AND UP1, UPT, UR6, URZ, UPT ;  /* 0x0000003f0600b28c */ /* 0x000fc6000bf25070 */
[----:B------:R-:W-:Y:S01]  /*0ed0*/  @!UP3 ULDC UR6, c[0x0][0x2cc] ;  /* 0x0000b3000006bab9 */ /* 0x000fe20000000800 */
[----:B------:R-:W-:Y:S01]  /*0ee0*/  @!UP3 UISETP.NE.AND.EX UP1, UPT, UR7, URZ, UPT, UP1 ;  /* 0x0000003f0700b28c */ /* 0x000fe2000bf25310 */
[----:B------:R-:W-:Y:S01]  /*0ef0*/  UMOV UR5, 0xffffffff ;  /* 0xffffffff00057882 */ /* 0x000fe20000000000 */
[----:B------:R-:W-:Y:S02]  /*0f00*/  UMOV UR41, 0xffffffff ;  /* 0xffffffff00297882 */ /* 0x000fe40000000000 */
[----:B------:R-:W-:Y:S02]  /*0f10*/  @!UP3 USEL UR8, UR6, URZ, UP1 ;  /* 0x0000003f0608b287 */ /* 0x000fe40008800000 */
[----:B------:R-:W-:Y:S01]  /*0f20*/  USHF.L.U32 UR26, UR20, 0x7, URZ ;  /* 0x00000007141a7899 */ /* 0x000fe2000800063f */
[----:B------:R-:W-:Y:S01]  /*0f30*/  ULDC UR6, c[0x0][0x2c8] ;  /* 0x0000b20000067ab9 */ /* 0x000fe20000000800 */
[----:B--2---:R-:W-:Y:S02]  /*0f40*/  @P0 R2UR UR9, R4 ;  /* 0x00000000040902ca */ /* 0x004fe400000e0000 */
[----:B------:R-:W-:-:S02]  /*0f50*/  ISETP.NE.U32.AND P0, PT, RZ, UR10, PT ;  /* 0x0000000aff007c0c */ /* 0x000fc4000bf05070 */
[----:B---3--:R-:W-:Y:S02]  /*0f60*/  @P1 R2UR UR38, R6 ;  /* 0x00000000062612ca */ /* 0x008fe400000e0000 */
[----:B------:R-:W-:Y:S02]  /*0f70*/  ISETP.NE.AND.EX P0, PT, RZ, UR11, PT, P0 ;  /* 0x0000000bff007c0c */ /* 0x000fe4000bf05300 */
[----:B----4-:R-:W-:-:S09]  /*0f80*/  @P3 R2UR UR5, R8 ;  /* 0x00000000080532ca */ /* 0x010fd200000e0000 */
        /* <DEDUP_REMOVED lines=10> */
.L_x_1001:
        /* <DEDUP_REMOVED lines=13> */
[----:B------:R-:W-:Y:S02]  /*1100*/  UIMAD UR25, UR48, UR9, UR6 ;  /* 0x00000009301972a4 */ /* 0x000fe4000f8e0206 */
[----:B------:R-:W-:Y:S01]  /*1110*/  USHF.L.U32 UR16, UR48, 0x7, URZ ;  /* 0x0000000730107899 */ /* 0x000fe2000800063f */
[----:B------:R-:W-:Y:S01]  /*1120*/  @!UP2 ULDC.64 UR8, c[0x0][0x418] ;  /* 0x000106000008aab9 */ /* 0x000fe20000000a00 */
[----:B------:R-:W-:Y:S01]  /*1130*/  ULDC UR60, c[0x0][0x2d4] ;  /* 0x0000b500003c7ab9 */ /* 0x000fe20000000800 */
[----:B------:R-:W-:-:S02]  /*1140*/  @!UP2 UIMAD UR6, UR59, UR8, URZ ;  /* 0x000000083b06a2a4 */ /* 0x000fc4000f8e023f */
[----:B------:R-:W-:Y:S01]  /*1150*/  @!UP2 UIMAD.WIDE.U32 UR42, UR48, UR8, URZ ;  /* 0x00000008302aa2a5 */ /* 0x000fe2000f8e003f */
[----:B------:R-:W-:Y:S02]  /*1160*/  ULDC.U8 UR29, c[0x0][0x480] ;  /* 0x00012000001d7ab9 */ /* 0x000fe40000000000 */
[----:B------:R-:W-:Y:S01]  /*1170*/  ULDC UR8, c[0x0][0x394] ;  /* 0x0000e50000087ab9 */ /* 0x000fe20000000800 */
[----:B------:R-:W-:Y:S01]  /*1180*/  ULDC.64 UR32, c[0x0][0x240] ;  /* 0x0000900000207ab9 */ /* 0x000fe20000000a00 */
[----:B------:R-:W-:Y:S01]  /*1190*/  USHF.R.S32.HI UR35, URZ, 0x1f, UR60 ;  /* 0x0000001f3f237899 */ /* 0x000fe2000801143c */
[----:B-1----:R-:W-:Y:S01]  /*11a0*/  IABS R7, R4 ;  /* 0x0000000400077213 */ /* 0x002fe20000000000 */
[----:B------:R-:W-:Y:S01]  /*11b0*/  ULDC UR40, c[0x0][0x2dc] ;  /* 0x0000b70000287ab9 */ /* 0x000fe20000000800 */
[----:B------:R-:W-:Y:S01]  /*11c0*/  ULDC UR46, c[0x0][0x270] ;  /* 0x00009c00002e7ab9 */ /* 0x000fe20000000800 */
[----:B------:R-:W-:Y:S01]  /*11d0*/  USEL UR36, UR16, URZ, UP0 ;  /* 0x0000003f10247287 */ /* 0x000fe20008000000 */
[----:B------:R-:W1:Y:S01]  /*11e0*/  I2F.RP R8, R7 ;  /* 0x0000000700087306 */ /* 0x000e620000209400 */
[----:B------:R-:W-:Y:S01]  /*11f0*/  UIMAD.WIDE.U32 UR16, UR5, UR32, URZ ;  /* 0x00000020051072a5 */ /* 0x000fe2000f8e003f */
[----:B------:R-:W-:Y:S01]  /*1200*/  ISETP.NE.AND P3, PT, R4, RZ, PT ;  /* 0x000000ff0400720c */ /* 0x000fe20003f65270 */
[----:B------:R-:W-:-:S02]  /*1210*/  UIMAD UR24, UR5, UR33, URZ ;  /* 0x00000021051872a4 */ /* 0x000fc4000f8e023f */
[----:B--2---:R-:W-:Y:S02]  /*1220*/  UIMAD.WIDE.U32 UR30, UR13, UR10, URZ ;  /* 0x0000000a0d1e72a5 */ /* 0x004fe4000f8e003f */
[----:B------:R-:W-:Y:S02]  /*1230*/  UISETP.NE.AND UP4, UPT, UR29, URZ, UPT ;  /* 0x0000003f1d00728c */ /* 0x000fe4000bf85270 */
[----:B------:R-:W-:Y:S02]  /*1240*/  UIMAD UR52, UR13, UR11, UR31 ;  /* 0x0000000b0d3472a4 */ /* 0x000fe4000f8e021f */
[----:B------:R-:W-:Y:S01]  /*1250*/  UIADD3 UR13, UR12, 0x7f, URZ ;  /* 0x0000007f0c0d7890 */ /* 0x000fe2000fffe03f */
[----:B------:R-:W-:Y:S01]  /*1260*/  @UP2 ULDC.64 UR10, c[0x0][0x420] ;  /* 0x00010800000a2ab9 */ /* 0x000fe20000000a00 */
[----:B------:R-:W-:Y:S01]  /*1270*/  @!UP2 UIMAD UR31, UR48, UR9, UR6 ;  /* 0x00000009301fa2a4 */ /* 0x000fe2000f8e0206 */
[----:B-1----:R-:W1:Y:S01]  /*1280*/  MUFU.RCP R8, R8 ;  /* 0x0000000800087308 */ /* 0x002e620000001000 */
[----:B------:R-:W-:-:S02]  /*1290*/  @UP2 UIMAD.WIDE.U32 UR44, UR5, UR10, URZ ;  /* 0x0000000a052c22a5 */ /* 0x000fc4000f8e003f */
[----:B------:R-:W-:Y:S02]  /*12a0*/  UIADD3 UR6, UR12, 0x80, UR26 ;  /* 0x000000800c067890 */ /* 0x000fe4000fffe01a */
[----:B------:R-:W-:Y:S02]  /*12b0*/  USHF.R.S32.HI UR22, URZ, 0x1f, UR13 ;  /* 0x0000001f3f167899 */ /* 0x000fe4000801140d */
[----:B------:R-:W-:Y:S02]  /*12c0*/  @UP2 UIMAD UR54, UR5, UR11, UR45 ;  /* 0x0000000b053622a4 */ /* 0x000fe4000f8e022d */
[----:B------:R-:W-:Y:S02]  /*12d0*/  UIADD3 UR6, UR6, UR8, -UR7 ;  /* 0x0000000806067290 */ /* 0x000fe4000fffe807 */
[----:B------:R-:W-:Y:S02]  /*12e0*/  UIMAD.WIDE UR8, UR40, UR46, URZ ;  /* 0x0000002e280872a5 */ /* 0x000fe4000f8e023f */
[----:B------:R-:W-:-:S02]  /*12f0*/  UIMAD.WIDE.U32 UR10, UR48, UR60, URZ ;  /* 0x0000003c300a72a5 */ /* 0x000fc4000f8e003f */
[----:B------:R-:W-:Y:S01]  /*1300*/  ULEA.HI UR29, UR22, UR13, URZ, 0x7 ;  /* 0x0000000d161d7291 */ /* 0x000fe2000f8f383f */
[----:B-1----:R-:W-:Y:S01]  /*1310*/  VIADD R8, R8, 0xffffffe ;  /* 0x0ffffffe08087836 */ /* 0x002fe20000000000 */
[----:B------:R-:W-:Y:S02]  /*1320*/  UIMAD UR13, UR35, UR48, URZ ;  /* 0x00000030230d72a4 */ /* 0x000fe4000f8e023f */
[----:B------:R-:W-:Y:S01]  /*1330*/  UIADD3 UR51, UR19, UR25, URZ ;  /* 0x0000001913337290 */ /* 0x000fe2000fffe03f */
[----:B------:R-:W1:Y:S01]  /*1340*/  F2I.FTZ.U32.TRUNC.NTZ R9, R8 ;  /* 0x0000000800097305 */ /* 0x000e62000021f000 */
[----:B------:R-:W-:Y:S02]  /*1350*/  USEL UR57, UR18, UR16, !UP2 ;  /* 0x0000001012397287 */ /* 0x000fe4000d000000 */
[----:B------:R-:W-:Y:S02]  /*1360*/  @UP2 UIADD3 UR51, UR17, UR24, URZ ;  /* 0x0000001811332290 */ /* 0x000fe4000fffe03f */
[----:B------:R-:W-:-:S02]  /*1370*/  UIADD3 UR6, UR6, 0x7f, URZ ;  /* 0x0000007f06067890 */ /* 0x000fc4000fffe03f */
[----:B------:R-:W-:Y:S02]  /*1380*/  UIMAD.WIDE.U32 UR18, UR8, UR10, URZ ;  /* 0x0000000a081272a5 */ /* 0x000fe4000f8e003f */
[----:B------:R-:W-:Y:S02]  /*1390*/  UIMAD UR24, UR9, UR10, URZ ;  /* 0x0000000a091872a4 */ /* 0x000fe4000f8e023f */
[----:B------:R-:W-:Y:S02]  /*13a0*/  UIMAD UR10, UR59, UR60, UR13 ;  /* 0x0000003c3b0a72a4 */ /* 0x000fe4000f8e020d */
[----:B------:R-:W-:Y:S01]  /*13b0*/  USHF.L.U64.HI UR21, UR48, 0x7, UR59 ;  /* 0x0000000730157899 */ /* 0x000fe2000801023b */
[----:B-1----:R-:W-:Y:S01]  /*13c0*/  IMAD.MOV R5, RZ, RZ, -R9 ;  /* 0x000000ffff057224 */ /* 0x002fe200078e0a09 */
[----:B------:R-:W-:Y:S01]  /*13d0*/  USHF.R.S32.HI UR13, URZ, 0x1f, UR6 ;  /* 0x0000001f3f0d7899 */ /* 0x000fe20008011406 */
[----:B------:R-:W-:Y:S01]  /*13e0*/  IMAD.MOV.U32 R8, RZ, RZ, RZ ;  /* 0x000000ffff087224 */ /* 0x000fe200078e00ff */
[----:B------:R-:W-:Y:S01]  /*13f0*/  UIADD3 UR10, UR11, UR10, URZ ;  /* 0x0000000a0b0a7290 */ /* 0x000fe2000fffe03f */
[----:B------:R-:W-:Y:S01]  /*1400*/  IMAD R6, R5, R7, RZ ;  /* 0x0000000705067224 */ /* 0x000fe200078e02ff */
[----:B------:R-:W-:Y:S01]  /*1410*/  IABS R5, UR58 ;  /* 0x0000003a00057c13 */ /* 0x000fe20008000000 */
[----:B------:R-:W-:-:S02]  /*1420*/  USEL UR34, UR21, URZ, UP0 ;  /* 0x0000003f15227287 */ /* 0x000fc40008000000 */
[----:B------:R-:W-:Y:S01]  /*1430*/  IMAD.HI.U32 R8, R9, R6, R8 ;  /* 0x0000000609087227 */ /* 0x000fe200078e0008 */
[----:B------:R-:W-:Y:S01]  /*1440*/  MOV R6, R5 ;  /* 0x0000000500067202 */ /* 0x000fe20000000f00 */
[----:B------:R-:W-:Y:S01]  /*1450*/  ULDC.U8 UR23, c[0x0][0x3d8] ;  /* 0x0000f60000177ab9 */ /* 0x000fe20000000000 */
[----:B------:R-:W-:Y:S02]  /*1460*/  ULEA.HI UR21, UR13, UR6, URZ, 0x7 ;  /* 0x000000060d157291 */ /* 0x000fe4000f8f383f */
[----:B------:R-:W-:Y:S01]  /*1470*/  UIMAD UR6, UR8, UR10, UR24 ;  /* 0x0000000a080672a4 */ /* 0x000fe2000f8e0218 */
[----:B------:R-:W-:Y:S01]  /*1480*/  IMAD.HI.U32 R11, R8, R6, RZ ;  /* 0x00000006080b7227 */ /* 0x000fe200078e00ff */
[----:B------:R-:W-:Y:S02]  /*1490*/  UISETP.NE.AND UP3, UPT, UR23, URZ, UPT ;  /* 0x0000003f1700728c */ /* 0x000fe4000bf65270 */
[----:B------:R-:W-:Y:S01]  /*14a0*/  UIADD3 UR47, UR19, UR6, URZ ;  /* 0x00000006132f7290 */ /* 0x000fe2000fffe03f */
[----:B------:R-:W-:Y:S01]  /*14b0*/  IMAD.MOV R5, RZ, RZ, -R11 ;  /* 0x000000ffff057224 */ /* 0x000fe200078e0a0b */
[----:B------:R-:W-:-:S02]  /*14c0*/  USHF.R.S32.HI UR13, URZ, 0x7, UR29 ;  /* 0x000000073f0d7899 */ /* 0x000fc4000801141d */
[----:B------:R-:W-:Y:S01]  /*14d0*/  USHF.R.S32.HI UR6, URZ, 0x7, UR21 ;  /* 0x000000073f067899 */ /* 0x000fe20008011415 */
[C---:B------:R-:W-:Y:S01]  /*14e0*/  IMAD R5, R7.reuse, R5, R6 ;  /* 0x0000000507057224 */ /* 0x040fe200078e0206 */
[----:B------:R-:W-:Y:S02]  /*14f0*/  UIMAD.WIDE.U32 UR16, UR8, UR5, URZ ;  /* 0x00000005081072a5 */ /* 0x000fe4000f8e003f */
[----:B------:R-:W-:Y:S02]  /*1500*/  UISETP.LT.AND UP0, UPT, UR13, UR6, UPT ;  /* 0x000000060d00728c */ /* 0x000fe4000bf01270 */
[----:B------:R-:W-:Y:S01]  /*1510*/  ISETP.GT.U32.AND P1, PT, R7, R5, PT ;  /* 0x000000050700720c */ /* 0x000fe20003f24070 */
[----:B------:R-:W-:Y:S01]  /*1520*/  ULDC UR37, c[0x0][0x2c4] ;  /* 0x0000b10000257ab9 */ /* 0x000fe20000000800 */
[----:B------:R-:W-:Y:S02]  /*1530*/  USEL UR56, UR18, UR16, !UP2 ;  /* 0x0000001012387287 */ /* 0x000fe4000d000000 */
[----:B------:R-:W-:-:S02]  /*1540*/  UIMAD UR50, UR58, UR40, URZ ;  /* 0x000000283a3272a4 */ /* 0x000fc4000f8e023f */
[----:B------:R-:W-:Y:S02]  /*1550*/  @UP3 UIMAD UR18, UR48, UR37, URZ ;  /* 0x00000025301232a4 */ /* 0x000fe4000f8e023f */
[----:B------:R-:W-:Y:S02]  /*1560*/  USEL UR40, UR13, UR6, UP0 ;  /* 0x000000060d287287 */ /* 0x000fe40008000000 */
[----:B------:R-:W-:Y:S02]  /*1570*/  UISETP.NE.AND UP1, UPT, UR41, -0x1, UPT ;  /* 0xffffffff2900788c */ /* 0x000fe4000bf25270 */
[----:B------:R-:W-:Y:S01]  /*1580*/  @UP3 USEL UR18, UR18, UR5, !UP2 ;  /* 0x0000000512123287 */ /* 0x000fe2000d000000 */
[----:B------:R-:W-:Y:S01]  /*1590*/  @!P1 IMAD.IADD R5, R5, 0x1, -R7 ;  /* 0x0000000105059824 */ /* 0x000fe200078e0a07 */
[----:B------:R-:W-:Y:S01]  /*15a0*/  ULEA UR6, UR40, 0xffffff80, 0x7 ;  /* 0xffffff8028067891 */ /* 0x000fe2000f8e383f */
[----:B------:R-:W-:Y:S01]  /*15b0*/  @!P1 IADD3 R11, R11, 0x1, RZ ;  /* 0x000000010b0b9810 */ /* 0x000fe20007ffe0ff */
[----:B------:R-:W-:Y:S01]  /*15c0*/  @UP3 ULDC UR13, c[0x0][0x2e4] ;  /* 0x0000b900000d3ab9 */ /* 0x000fe20000000800 */
[----:B------:R-:W-:Y:S01]  /*15d0*/  @!UP3 UIMAD UR19, UR48, UR46, UR58 ;  /* 0x0000002e3013b2a4 */ /* 0x000fe2000f8e023a */
[----:B------:R-:W-:Y:S01]  /*15e0*/  ISETP.GE.U32.AND P0, PT, R5, R7, PT ;  /* 0x000000070500720c */ /* 0x000fe20003f06070 */
[----:B------:R-:W-:Y:S01]  /*15f0*/  @UP3 UIMAD UR46, UR58, UR13, UR18 ;  /* 0x0000000d3a2e32a4 */ /* 0x000fe2000f8e0212 */
[----:B------:R-:W-:Y:S01]  /*1600*/  LOP3.LUT R5, R4, UR58, RZ, 0x3c, !PT ;  /* 0x0000003a04057c12 */ /* 0x000fe2000f8e3cff */
[----:B------:R-:W-:Y:S01]  /*1610*/  USHF.R.S32.HI UR35, URZ, 0x1f, UR6 ;  /* 0x0000001f3f237899 */ /* 0x000fe20008011406 */
[----:B------:R-:W-:Y:S01]  /*1620*/  PLOP3.LUT P1, PT, PT, PT, UP1, 0x80, 0x0 ;  /* 0x000000000000781c */ /* 0x000fe20003f2f018 */
[----:B------:R-:W-:Y:S01]  /*1630*/  UIADD3 UR13, UP0, UR6, UR36, URZ ;  /* 0x00000024060d7290 */ /* 0x000fe2000ff1e03f */
[----:B------:R-:W-:Y:S01]  /*1640*/  ISETP.GE.AND P2, PT, R5, RZ, PT ;  /* 0x000000ff0500720c */ /* 0x000fe20003f46270 */
[----:B------:R-:W-:-:S02]  /*1650*/  UIMAD UR16, UR9, UR5, URZ ;  /* 0x00000005091072a4 */ /* 0x000fc4000f8e023f */
[----:B------:R-:W-:Y:S02]  /*1660*/  UIADD3.X UR18, UR35, UR34, URZ, UP0, !UPT ;  /* 0x0000002223127290 */ /* 0x000fe400087fe43f */
[----:B------:R-:W-:Y:S02]  /*1670*/  UIMAD UR9, UR9, UR13, URZ ;  /* 0x0000000d090972a4 */ /* 0x000fe4000f8e023f */
[----:B------:R-:W-:Y:S01]  /*1680*/  @UP1 UIADD3 UR27, UR38, UR41, URZ ;  /* 0x00000029261b1290 */ /* 0x000fe2000fffe03f */
[----:B------:R-:W-:Y:S01]  /*1690*/  @P0 VIADD R11, R11, 0x1 ;  /* 0x000000010b0b0836 */ /* 0x000fe20000000000 */
[----:B------:R-:W-:Y:S01]  /*16a0*/  @UP1 UIADD3 UR28, UR38, UR41, URZ ;  /* 0x00000029261c1290 */ /* 0x000fe2000fffe03f */
        /* <DEDUP_REMOVED lines=36> */
.L_x_1003:
        /* <DEDUP_REMOVED lines=13> */
.L_x_1004:
        /* <DEDUP_REMOVED lines=11> */
.L_x_1005:
[----:B------:R-:W-:Y:S02]  /*1a70*/  ULDC UR5, c[0x0][0x270] ;  /* 0x00009c0000057ab9 */ /* 0x000fe40000000800 */
[----:B------:R-:W-:-:S04]  /*1a80*/  UIMAD UR5, UR48, UR5, UR58 ;  /* 0x00000005300572a4 */ /* 0x000fc8000f8e023a */
[----:B------:R-:W-:-:S12]  /*1a90*/  UIMAD UR5, UR5, UR60, URZ ;  /* 0x0000003c050572a4 */ /* 0x000fd8000f8e023f */
.L_x_1006:
[----:B------:R-:W1:Y:S01]  /*1aa0*/  S2R R4, SR_TID.X ;  /* 0x0000000000047919 */ /* 0x000e620000002100 */
[----:B------:R-:W-:Y:S01]  /*1ab0*/  ULDC UR9, c[0x0][0x2dc] ;  /* 0x0000b70000097ab9 */ /* 0x000fe20000000800 */
[----:B------:R-:W-:Y:S01]  /*1ac0*/  ULDC UR13, c[0x0][0x270] ;  /* 0x00009c00000d7ab9 */ /* 0x000fe20000000800 */
[----:B------:R-:W-:Y:S01]  /*1ad0*/  UIADD3 UR37, UR6, UR5, URZ ;  /* 0x0000000506257290 */ /* 0x000fe2000fffe03f */
[----:B------:R-:W-:Y:S01]  /*1ae0*/  IADD3 R14, P0, R134, UR8, RZ ;  /* 0x00000008860e7c10 */ /* 0x000fe2000ff1e0ff */
[----:B------:R-:W-:Y:S01]  /*1af0*/  UIMAD UR5, UR9, UR13, URZ ;  /* 0x0000000d090572a4 */ /* 0x000fe2000f8e023f */
[----:B------:R-:W-:Y:S01]  /*1b00*/  SHF.R.S32.HI R135, RZ, 0x1f, R134 ;  /* 0x0000001fff877819 */ /* 0x000fe20000011486 */
[----:B------:R-:W-:Y:S01]  /*1b10*/  UIADD3 UR13, -UR7, UR12, UR26 ;  /* 0x0000000c070d7290 */ /* 0x000fe2000fffe11a */
[----:B------:R-:W-:Y:S01]  /*1b20*/  BSSY B1, `(.L_x_1002) ;  /* 0x00008b4000017945 */ /* 0x000fe20003800000 */
[----:B------:R-:W-:Y:S01]  /*1b30*/  USHF.L.U32 UR9, UR5, 0x7, URZ ;  /* 0x0000000705097899 */ /* 0x000fe2000800063f */
[----:B------:R-:W-:Y:S01]  /*1b40*/  IADD3.X R15, R135, UR54, RZ, P0, !PT ;  /* 0x00000036870f7c10 */ /* 0x000fe200087fe4ff */
[----:B------:R-:W-:Y:S01]  /*1b50*/  ULDC UR43, c[0x0][0x398] ;  /* 0x0000e600002b7ab9 */ /* 0x000fe20000000800 */
[----:B------:R-:W-:-:S02]  /*1b60*/  USHF.R.S32.HI UR21, URZ, 0x1f, UR58 ;  /* 0x0000001f3f157899 */ /* 0x000fc4000801143a */
[----:B------:R-:W-:Y:S02]  /*1b70*/  UIADD3 UR8, UR13, -UR43, URZ ;  /* 0x8000002b0d087290 */ /* 0x000fe4000fffe03f */
[----:B------:R-:W-:Y:S02]  /*1b80*/  UIADD3 UR16, UP2, UP0, UR36, UR9, UR50 ;  /* 0x0000000924107290 */ /* 0x000fe4000f85e032 */
[----:B------:R-:W-:Y:S01]  /*1b90*/  USHF.R.S32.HI UR13, URZ, 0x1f, UR9 ;  /* 0x0000001f3f0d7899 */ /* 0x000fe20008011409 */
[----:B------:R-:W-:Y:S01]  /*1ba0*/  ULDC.64 UR24, c[0x0][0x258] ;  /* 0x0000960000187ab9 */ /* 0x000fe20000000a00 */
[----:B------:R-:W-:Y:S02]  /*1bb0*/  ULDC.64 UR18, c[0x0][0x428] ;  /* 0x00010a0000127ab9 */ /* 0x000fe40000000a00 */
[----:B------:R-:W-:Y:S02]  /*1bc0*/  UIADD3.X UR13, UR49, UR13, UR55, UP2, UP0 ;  /* 0x0000000d310d7290 */ /* 0x000fe400097e0437 */
[----:B------:R-:W-:-:S02]  /*1bd0*/  UIADD3 UR16, UP2, UP0, UR53, UR16, UR56 ;  /* 0x0000001035107290 */ /* 0x000fc4000f85e038 */
[----:B------:R-:W-:Y:S02]  /*1be0*/  UIMAD UR17, UR21, UR18, URZ ;  /* 0x00000012151172a4 */ /* 0x000fe4000f8e023f */
[----:B------:R-:W-:Y:S01]  /*1bf0*/  UIADD3.X UR13, UR52, UR13, UR47, UP2, UP0 ;  /* 0x0000000d340d7290 */ /* 0x000fe200097e042f */
[----:B------:R-:W-:Y:S01]  /*1c00*/  ULDC.64 UR28, c[0x0][0x400] ;  /* 0x00010000001c7ab9 */ /* 0x000fe20000000a00 */
[----:B------:R-:W-:Y:S01]  /*1c10*/  UIMAD UR19, UR58, UR19, UR17 ;  /* 0x000000133a1372a4 */ /* 0x000fe2000f8e0211 */
[----:B-1----:R-:W-:Y:S01]  /*1c20*/  SHF.R.S32.HI R8, RZ, 0x1f, R4 ;  /* 0x0000001fff087819 */ /* 0x002fe20000011404 */
[----:B------:R-:W-:-:S03]  /*1c30*/  ULDC.64 UR44, c[0x0][0x478] ;  /* 0x00011e00002c7ab9 */ /* 0x000fc60000000a00 */
[CC--:B------:R-:W-:Y:S02]  /*1c40*/  LEA.HI R164, R8.reuse, R4.reuse, RZ, 0x5 ;  /* 0x0000000408a47211 */ /* 0x0c0fe400078f28ff */
[----:B------:R-:W-:Y:S02]  /*1c50*/  LEA.HI R8, R8, R4, RZ, 0x2 ;  /* 0x0000000408087211 */ /* 0x000fe400078f10ff */
[----:B------:R-:W-:Y:S02]  /*1c60*/  LOP3.LUT R6, R164, 0xffffffe0, RZ, 0xc0, !PT ;  /* 0xffffffe0a4067812 */ /* 0x000fe400078ec0ff */
[----:B------:R-:W-:Y:S02]  /*1c70*/  SHF.R.S32.HI R8, RZ, 0x2, R8 ;  /* 0x00000002ff087819 */ /* 0x000fe40000011408 */
[----:B------:R-:W-:Y:S01]  /*1c80*/  SHF.R.S32.HI R164, RZ, 0x5, R164 ;  /* 0x00000005ffa47819 */ /* 0x000fe200000114a4 */
[----:B------:R-:W-:Y:S01]  /*1c90*/  IMAD.IADD R6, R4, 0x1, -R6 ;  /* 0x0000000104067824 */ /* 0x000fe200078e0a06 */
[----:B------:R-:W-:Y:S01]  /*1ca0*/  SHF.R.S32.HI R7, RZ, 0x1f, R8 ;  /* 0x0000001fff077819 */ /* 0x000fe20000011408 */
[----:B------:R-:W1:Y:S01]  /*1cb0*/  LDC.64 R4, c[0x0][0x420] ;  /* 0x00010800ff047b82 */ /* 0x000e620000000a00 */
[----:B------:R-:W-:Y:S01]  /*1cc0*/  IADD3 R16, P2, R8, UR6, RZ ;  /* 0x0000000608107c10 */ /* 0x000fe2000ff5e0ff */
[----:B------:R-:W-:-:S03]  /*1cd0*/  IMAD R164, R164, UR5, R6 ;  /* 0x00000005a4a47c24 */ /* 0x000fc6000f8e0206 */
[----:B------:R-:W-:Y:S02]  /*1ce0*/  IADD3.X R6, R7, UR35, RZ, P2, !PT ;  /* 0x0000002307067c10 */ /* 0x000fe400097fe4ff */
[----:B------:R-:W-:Y:S01]  /*1cf0*/  IADD3 R9, P0, R164, UR16, RZ ;  /* 0x00000010a4097c10 */ /* 0x000fe2000ff1e0ff */
[----:B------:R-:W-:Y:S02]  /*1d00*/  UIMAD UR16, UR21, UR24, URZ ;  /* 0x00000018151072a4 */ /* 0x000fe4000f8e023f */
[----:B------:R-:W-:Y:S01]  /*1d10*/  IMAD R6, R6, UR32, RZ ;  /* 0x0000002006067c24 */ /* 0x000fe2000f8e02ff */
[----:B------:R-:W-:Y:S01]  /*1d20*/  USHF.R.S32.HI UR21, URZ, 0x1f, UR8 ;  /* 0x0000001f3f157899 */ /* 0x000fe20008011408 */
[----:B------:R-:W-:Y:S01]  /*1d30*/  LEA.HI.X.SX32 R164, R164, UR13, 0x1, P0 ;  /* 0x0000000da4a47c11 */ /* 0x000fe200080f0eff */
[----:B------:R-:W-:Y:S01]  /*1d40*/  UIMAD UR25, UR58, UR25, UR16 ;  /* 0x000000193a1972a4 */ /* 0x000fe2000f8e0210 */
[C---:B------:R-:W-:Y:S01]  /*1d50*/  IMAD R6, R16.reuse, UR33, R6 ;  /* 0x0000002110067c24 */ /* 0x040fe2000f8e0206 */
[----:B------:R-:W-:Y:S01]  /*1d60*/  ULEA.HI UR21, UR21, UR8, URZ, 0x7 ;  /* 0x0000000815157291 */ /* 0x000fe2000f8f383f */
[----:B------:R-:W-:Y:S01]  /*1d70*/  IMAD.WIDE.U32 R16, R16, UR32, R134 ;  /* 0x0000002010107c25 */ /* 0x000fe2000f8e0086 */
[C---:B------:R-:W-:Y:S01]  /*1d80*/  LEA R159, P0, R9.reuse, UR28, 0x2 ;  /* 0x0000001c099f7c11 */ /* 0x040fe2000f8010ff */
[----:B------:R-:W-:Y:S01]  /*1d90*/  ULDC.64 UR16, c[0x0][0x210] ;  /* 0x0000840000107ab9 */ /* 0x000fe20000000a00 */
[----:B------:R-:W-:Y:S01]  /*1da0*/  USHF.R.S32.HI UR21, URZ, 0x7, UR21 ;  /* 0x000000073f157899 */ /* 0x000fe20008011415 */
[----:B------:R-:W-:Y:S01]  /*1db0*/  IADD3 R16, P2, R16, UR57, RZ ;  /* 0x0000003910107c10 */ /* 0x000fe2000ff5e0ff */
[----:B------:R-:W-:Y:S01]  /*1dc0*/  UIADD3 UR8, UR40, -0x1, URZ ;  /* 0xffffffff28087890 */ /* 0x000fe2000fffe03f */
[----:B------:R-:W-:Y:S01]  /*1dd0*/  LEA.HI.X R164, R9, UR29, R164, 0x2, P0 ;  /* 0x0000001d09a47c11 */ /* 0x000fe200080f14a4 */
[C---:B-1----:R-:W-:Y:S01]  /*1de0*/  IMAD R12, R4.reuse, UR35, RZ ;  /* 0x00000023040c7c24 */ /* 0x042fe2000f8e02ff */
[----:B------:R-:W-:Y:S01]  /*1df0*/  IADD3.X R17, R17, UR51, R6, P2, !PT ;  /* 0x0000003311117c10 */ /* 0x000fe200097fe406 */
[----:B------:R-:W-:Y:S01]  /*1e00*/  IMAD.WIDE.U32 R14, R4, UR6, R14 ;  /* 0x00000006040e7c25 */ /* 0x000fe2000f8e000e */
[----:B------:R-:W-:Y:S01]  /*1e10*/  UISETP.LT.AND UP0, UPT, URZ, UR21, UPT ;  /* 0x000000153f00728c */ /* 0x000fe2000bf01270 */
[----:B------:R-:W-:-:S02]  /*1e20*/  ULDC.64 UR28, c[0x0][0x3e0] ;  /* 0x0000f800001c7ab9 */ /* 0x000fc40000000a00 */
[----:B------:R-:W-:Y:S01]  /*1e30*/  IMAD R12, R5, UR6, R12 ;  /* 0x00000006050c7c24 */ /* 0x000fe2000f8e020c */
[----:B------:R-:W-:Y:S01]  /*1e40*/  USEL UR21, URZ, UR21, !UP0 ;  /* 0x000000153f157287 */ /* 0x000fe2000c000000 */
[----:B------:R-:W-:Y:S01]  /*1e50*/  IMAD.U32 R6, RZ, RZ, UR18 ;  /* 0x00000012ff067e24 */ /* 0x000fe2000f8e00ff */
[----:B------:R-:W-:Y:S01]  /*1e60*/  UIADD3 UR18, UR6, UR46, URZ ;  /* 0x0000002e06127290 */ /* 0x000fe2000fffe03f */
[----:B------:R-:W-:Y:S01]  /*1e70*/  IMAD.IADD R13, R15, 0x1, R12 ;  /* 0x000000010f0d7824 */ /* 0x000fe200078e020c */
[----:B------:R-:W-:Y:S01]  /*1e80*/  UISETP.GT.AND UP0, UPT, UR40, UR21, UPT ;  /* 0x000000152800728c */ /* 0x000fe2000bf04270 */
[----:B------:R-:W-:Y:S01]  /*1e90*/  IMAD.MOV.U32 R12, RZ, RZ, R14 ;  /* 0x000000ffff0c7224 */ /* 0x000fe200078e000e */
[----:B------:R-:W-:Y:S01]  /*1ea0*/  ULDC.64 UR46, c[0x0][0x2b0] ;  /* 0x0000ac00002e7ab9 */ /* 0x000fe20000000a00 */
[----:B------:R-:W-:Y:S02]  /*1eb0*/  IMAD.U32 R14, RZ, RZ, UR24 ;  /* 0x00000018ff0e7e24 */ /* 0x000fe4000f8e00ff */
[----:B------:R-:W-:-:S04]  /*1ec0*/  IMAD.WIDE.U32 R12, R6, UR58, R12 ;  /* 0x0000003a060c7c25 */ /* 0x000fc8000f8e000c */
[----:B------:R-:W-:-:S04]  /*1ed0*/  IMAD.WIDE.U32 R14, R14, UR58, R16 ;  /* 0x0000003a0e0e7c25 */ /* 0x000fc8000f8e0010 */
[----:B------:R-:W-:Y:S01]  /*1ee0*/  VIADD R6, R15, UR25 ;  /* 0x000000190f067c36 */ /* 0x000fe20008000000 */
[C---:B------:R-:W-:Y:S01]  /*1ef0*/  LEA R162, P0, R14.reuse, UR16, 0x1 ;  /* 0x000000100ea27c11 */ /* 0x040fe2000f8008ff */
[----:B------:R-:W-:Y:S01]  /*1f00*/  VIADD R13, R13, UR19 ;  /* 0x000000130d0d7c36 */ /* 0x000fe20008000000 */
[----:B------:R-:W-:Y:S01]  /*1f10*/  UIMAD.WIDE UR18, UR18, 0x4, UR46 ;  /* 0x00000004121278a5 */ /* 0x000fe2000f8e022e */
[-C--:B------:R-:W-:Y:S01]  /*1f20*/  IMAD R9, R7, R4.reuse, RZ ;  /* 0x0000000407097224 */ /* 0x080fe200078e02ff */
[----:B------:R-:W-:Y:S01]  /*1f30*/  LEA.HI.X R163, R14, UR17, R6, 0x1, P0 ;  /* 0x000000110ea37c11 */ /* 0x000fe200080f0c06 */
[C---:B------:R-:W-:Y:S01]  /*1f40*/  IMAD.WIDE.U32 R12, R8.reuse, R4, R12 ;  /* 0x00000004080c7225 */ /* 0x040fe200078e000c */
[----:B------:R-:W-:Y:S01]  /*1f50*/  PLOP3.LUT P0, PT, PT, PT, UP0, 0x80, 0x0 ;  /* 0x000000000000781c */ /* 0x000fe20003f0f008 */
[----:B------:R-:W-:Y:S02]  /*1f60*/  UIMAD.WIDE UR24, UR37, 0x4, UR44 ;  /* 0x00000004251878a5 */ /* 0x000fe4000f8e022c */
[----:B------:R-:W-:Y:S01]  /*1f70*/  IMAD R9, R8, R5, R9 ;  /* 0x0000000508097224 */ /* 0x000fe200078e0209 */
[----:B------:R-:W-:Y:S01]  /*1f80*/  LEA R160, P2, R12, UR28, 0x1 ;  /* 0x0000001c0ca07c11 */ /* 0x000fe2000f8408ff */
[----:B------:R-:W-:Y:S01]  /*1f90*/  UMOV UR17, UR18 ;  /* 0x0000001200117c82 */ /* 0x000fe20008000000 */
[----:B------:R-:W-:Y:S01]  /*1fa0*/  UMOV UR16, UR19 ;  /* 0x0000001300107c82 */ /* 0x000fe20008000000 */
[----:B------:R-:W-:Y:S01]  /*1fb0*/  IMAD.IADD R9, R13, 0x1, R9 ;  /* 0x000000010d097824 */ /* 0x000fe200078e0209 */
[----:B------:R-:W-:Y:S01]  /*1fc0*/  UMOV UR19, UR24 ;  /* 0x0000001800137c82 */ /* 0x000fe20008000000 */
[----:B------:R-:W-:-:S03]  /*1fd0*/  UMOV UR18, UR25 ;  /* 0x0000001900127c82 */ /* 0x000fc60008000000 */
        /* <DEDUP_REMOVED lines=21> */
.L_x_1008:
        /* <DEDUP_REMOVED lines=19> */
.L_x_1009:
        /* <DEDUP_REMOVED lines=32> */
.L_x_1011:
[----:B------:R-:W-:Y:S05]  /*2460*/  BSYNC B0 ;  /* 0x0000000000007941 */ /* 0x000fea0003800000 */
.L_x_1010:
[----:B------:R-:W-:Y:S04]  /*2470*/  BSSY B0, `(.L_x_1012) ;  /* 0x000000d000007945 */ /* 0x000fe80003800000 */
        /* <DEDUP_REMOVED lines=12> */
.L_x_1013:
[----:B------:R-:W-:Y:S05]  /*2540*/  BSYNC B0 ;  /* 0x0000000000007941 */ /* 0x000fea0003800000 */
.L_x_1012:
[----:B--2---:R-:W-:Y:S01]  /*2550*/  IMAD.U32 R4, RZ, RZ, UR10 ;  /* 0x0000000aff047e24 */ /* 0x004fe2000f8e00ff */
        /* <DEDUP_REMOVED lines=25> */
.L_x_1015:
[----:B------:R-:W-:Y:S05]  /*26f0*/  BSYNC B0 ;  /* 0x0000000000007941 */ /* 0x000fea0003800000 */
.L_x_1014:
        /* <DEDUP_REMOVED lines=14> */
.L_x_1007:
[----:B------:R-:W-:Y:S01]  /*27e0*/  PLOP3.LUT P1, PT, PT, PT, UP4, 0x80, 0x0 ;  /* 0x000000000000781c */ /* 0x000fe20003f2f048 */
[----:B------:R-:W-:Y:S01]  /*27f0*/  UIMAD UR6, UR8, -0x80, UR12 ;  /* 0xffffff80080678a4 */ /* 0x000fe2000f8e020c */
[----:B------:R-:W-:Y:S01]  /*2800*/  LEA R6, R132, UR4, 0x1 ;  /* 0x0000000484067c11 */ /* 0x000fe2000f8e08ff */
[----:B------:R-:W-:Y:S01]  /*2810*/  ULEA.HI UR13, UR8, UR8, URZ, 0x1 ;  /* 0x00000008080d7291 */ /* 0x000fe2000f8f083f */
[----:B------:R-:W-:Y:S01]  /*2820*/  VIADD R9, R8, 0x40 ;  /* 0x0000004008097836 */ /* 0x000fe20000000000 */
[----:B------:R-:W-:Y:S01]  /*2830*/  BSSY B0, `(.L_x_1017) ;  /* 0x0000019000007945 */ /* 0x000fe20003800000 */
[----:B------:R-:W-:-:S07]  /*2840*/  VIADD R12, R132, 0x1000 ;  /* 0x00001000840c7836 */ /* 0x000fce0000000000 */
[----:B------:R-:W-:Y:S01]  /*2850*/  @P1 BAR.SYNC.DEFER_BLOCKING 0x0 ;  /* 0x0000000000001b1d */ /* 0x000fe20000010000 */
[----:B------:R-:W-:Y:S01]  /*2860*/  ISETP.GE.AND P3, PT, R8, UR6, PT ;  /* 0x0000000608007c0c */ /* 0x000fe2000bf66270 */
[----:B------:R-:W-:Y:S01]  /*2870*/  ULOP3.LUT UR13, UR13, 0xfffffffe, URZ, 0xc0, !UPT ;  /* 0xfffffffe0d0d7892 */ /* 0x000fe2000f8ec03f */
[----:B------:R-:W-:Y:S01]  /*2880*/  ISETP.GE.AND P2, PT, R9, UR6, PT ;  /* 0x0000000609007c0c */ /* 0x000fe2000bf46270 */
[----:B------:R-:W-:Y:S02]  /*2890*/  IMAD.U32 R13, RZ, RZ, UR22 ;  /* 0x00000016ff0d7e24 */ /* 0x000fe4000f8e00ff */
[----:B------:R-:W-:-:S04]  /*28a0*/  UIADD3 UR13, UR8, -UR13, URZ ;  /* 0x8000000d080d7290 */ /* 0x000fc8000fffe03f */
[----:B------:R-:W-:-:S06]  /*28b0*/  UISETP.NE.AND UP0, UPT, UR13, 0x1, UPT ;  /* 0x000000010d00788c */ /* 0x000fcc000bf05270 */
[----:B------:R-:W-:-:S04]  /*28c0*/  PLOP3.LUT P0, PT, PT, PT, UP0, 0x80, 0x0 ;  /* 0x000000000000781c */ /* 0x000fc80003f0f008 */
        /* <DEDUP_REMOVED lines=15> */
.L_x_1018:
[----:B------:R-:W-:Y:S05]  /*29c0*/  BSYNC B0 ;  /* 0x0000000000007941 */ /* 0x000fea0003800000 */
.L_x_1017:
        /* <DEDUP_REMOVED lines=14> */
.L_x_1020:
[----:B------:R-:W-:Y:S05]  /*2ab0*/  BSYNC B0 ;  /* 0x0000000000007941 */ /* 0x000fea0003800000 */
.L_x_1019:
        /* <DEDUP_REMOVED lines=17> */
.L_x_1022:
[----:B------:R-:W-:Y:S05]  /*2bd0*/  BSYNC B0 ;  /* 0x0000000000007941 */ /* 0x000fea0003800000 */
.L_x_1021:
        /* <DEDUP_REMOVED lines=15> */
[----:B-1----:R-:W-:-:S04]  /*2cd0*/  LEA R14, P1, R5, R162, 0x7 ;  /* 0x000000a2050e7211 */ /* 0x002fc800078238ff */
[----:B------:R-:W-:-:S05]  /*2ce0*/  LEA.HI.X R15, R5, R163, R4, 0x7, P1 ;  /* 0x000000a3050f7211 */ /* 0x000fca00008f3c04 */
[----:B------:R-:W-:Y:S01]  /*2cf0*/  @!PT LDS RZ, [RZ] ;  /* 0x00000000fffff984 */ /* 0x000fe20000000800 */
[----:B------:R-:W-:Y:S01]  /*2d00*/  @!PT LDS RZ, [RZ] ;  /* 0x00000000fffff984 */ /* 0x000fe20000000800 */
[----:B------:R-:W-:Y:S01]  /*2d10*/  @!PT LDS RZ, [RZ] ;  /* 0x00000000fffff984 */ /* 0x000fe20000000800 */
[----:B------:R1:W-:Y:S04]  /*2d20*/  LDGSTS.E.BYPASS.LTC128B.128 [R158+0x1000], desc[UR14][R14.64] ;  /* 0x010000000e9e7fae */ /* 0x0003e8000b901d4e */
.L_x_1024:
[----:B------:R-:W-:Y:S05]  /*2d30*/  BSYNC B0 ;  /* 0x0000000000007941 */ /* 0x000fea0003800000 */
.L_x_1023:
[----:B------:R-:W-:Y:S01]  /*2d40*/  UIMAD UR13, UR39, UR22, URZ ;  /* 0x00000016270d72a4 */ /* 0x000fe2000f8e023f */
[----:B------:R-:W-:Y:S01]  /*2d50*/  VIADD R12, R131, 0x48 ;  /* 0x00000048830c7836 */ /* 0x000fe20000000000 */
[----:B------:R-:W-:Y:S01]  /*2d60*/  SHF.R.S32.HI R151, RZ, 0x1f, R131 ;  /* 0x0000001fff977819 */ /* 0x000fe20000011483 */
[----:B-1----:R-:W-:Y:S01]  /*2d70*/  IMAD.WIDE.U32 R14, R13, UR26, R134 ;  /* 0x0000001a0d0e7c25 */ /* 0x002fe2000f8e0086 */
[----:B------:R-:W-:Y:S01]  /*2d80*/  UIMAD UR24, UR26, UR23, UR13 ;  /* 0x000000171a1872a4 */ /* 0x000fe2000f8e020d */
[----:B------:R-:W-:Y:S01]  /*2d90*/  BSSY B0, `(.L_x_1025) ;  /* 0x0000030000007945 */ /* 0x000fe20003800000 */
[----:B------:R-:W-:Y:S01]  /*2da0*/  UIMAD UR13, UR20, -0x80, UR7 ;  /* 0xffffff80140d78a4 */ /* 0x000fe2000f8e0207 */
[----:B------:R-:W-:Y:S01]  /*2db0*/  ISETP.GE.AND P4, PT, R12, UR6, PT ;  /* 0x000000060c007c0c */ /* 0x000fe2000bf86270 */
[C---:B------:R-:W-:Y:S01]  /*2dc0*/  VIADD R13, R131.reuse, 0x8 ;  /* 0x00000008830d7836 */ /* 0x040fe20000000000 */
[----:B------:R-:W-:Y:S01]  /*2dd0*/  IADD3 R18, P1, R14, UR27, RZ ;  /* 0x0000001b0e127c10 */ /* 0x000fe2000ff3e0ff */
[----:B------:R-:W-:-:S02]  /*2de0*/  VIADD R5, R131, 0x40 ;  /* 0x0000004083057836 */ /* 0x000fc40000000000 */
[----:B------:R-:W-:Y:S01]  /*2df0*/  ISETP.GE.AND P3, PT, R8, UR13, PT ;  /* 0x0000000d08007c0c */ /* 0x000fe2000bf66270 */
[----:B------:R-:W-:Y:S01]  /*2e00*/  IMAD.U32 R4, RZ, RZ, UR24 ;  /* 0x00000018ff047e24 */ /* 0x000fe2000f8e00ff */
[----:B------:R-:W-:Y:S01]  /*2e10*/  ISETP.GE.AND P6, PT, R13, UR6, PT ;  /* 0x000000060d007c0c */ /* 0x000fe2000bfc6270 */
[----:B------:R-:W-:Y:S01]  /*2e20*/  IMAD.SHL.U32 R13, R131, 0x4, RZ ;  /* 0x00000004830d7824 */ /* 0x000fe200078e00ff */
[----:B------:R-:W-:Y:S01]  /*2e30*/  ISETP.GE.AND P5, PT, R5, UR6, PT ;  /* 0x0000000605007c0c */ /* 0x000fe2000bfa6270 */
[----:B------:R-:W-:Y:S01]  /*2e40*/  ULDC.64 UR24, c[0x0][0x260] ;  /* 0x0000980000187ab9 */ /* 0x000fe20000000a00 */
[----:B------:R-:W-:Y:S01]  /*2e50*/  IADD3.X R19, R15, UR30, R4, P1, !PT ;  /* 0x0000001e0f137c10 */ /* 0x000fe20008ffe404 */
[----:B------:R-:W-:Y:S01]  /*2e60*/  IMAD R4, R10, UR24, RZ ;  /* 0x000000180a047c24 */ /* 0x000fe2000f8e02ff */
[----:B------:R-:W-:Y:S02]  /*2e70*/  SHF.R.S32.HI R5, RZ, 0x1f, R12 ;  /* 0x0000001fff057819 */ /* 0x000fe4000001140c */
[----:B------:R-:W-:Y:S01]  /*2e80*/  @!P4 LEA R16, P1, R12, UR17, 0x2 ;  /* 0x000000110c10cc11 */ /* 0x000fe2000f8210ff */
[----:B------:R-:W-:-:S02]  /*2e90*/  IMAD R4, R11, UR25, R4 ;  /* 0x000000190b047c24 */ /* 0x000fc4000f8e0204 */
[----:B------:R1:W-:Y:S01]  /*2ea0*/  @P3 STS [R6+0x6000], RZ ;  /* 0x006000ff06003388 */ /* 0x0003e20000000800 */
[----:B------:R-:W-:Y:S01]  /*2eb0*/  @!P4 LEA.HI.X R17, R12, UR16, R5, 0x2, P1 ;  /* 0x000000100c11cc11 */ /* 0x000fe200088f1405 */
[----:B------:R-:W-:Y:S01]  /*2ec0*/  IMAD.WIDE.U32 R18, R11, UR24, R18 ;  /* 0x000000180b127c25 */ /* 0x000fe2000f8e0012 */
[----:B------:R-:W-:Y:S01]  /*2ed0*/  IADD3 R12, P1, R13, UR17, RZ ;  /* 0x000000110d0c7c10 */ /* 0x000fe2000ff3e0ff */
[----:B------:R1:W-:Y:S01]  /*2ee0*/  @P3 STS [R6+0x6004], RZ ;  /* 0x006004ff06003388 */ /* 0x0003e20000000800 */
[----:B------:R-:W-:Y:S01]  /*2ef0*/  SHF.L.U64.HI R5, R131, 0x2, R151 ;  /* 0x0000000283057819 */ /* 0x000fe20000010297 */
[----:B------:R-:W-:Y:S02]  /*2f00*/  IMAD.IADD R4, R19, 0x1, R4 ;  /* 0x0000000113047824 */ /* 0x000fe400078e0204 */
[----:B------:R1:W-:Y:S01]  /*2f10*/  @P3 STS.64 [R6+0x6008], RZ ;  /* 0x006008ff06003388 */ /* 0x0003e20000000a00 */
        /* <DEDUP_REMOVED lines=23> */
.L_x_1026:
[----:B------:R-:W-:Y:S05]  /*3090*/  BSYNC B0 ;  /* 0x0000000000007941 */ /* 0x000fea0003800000 */
.L_x_1025:
        /* <DEDUP_REMOVED lines=22> */
.L_x_1028:
[----:B------:R-:W-:Y:S05]  /*3200*/  BSYNC B0 ;  /* 0x0000000000007941 */ /* 0x000fea0003800000 */
.L_x_1027:
[----:B------:R-:W-:Y:S01]  /*3210*/  UIMAD UR6, UR39, UR10, URZ ;  /* 0x0000000a270672a4 */ /* 0x000fe2000f8e023f */
[----:B------:R-:W-:Y:S01]  /*3220*/  MOV R4, UR10 ;  /* 0x0000000a00047c02 */ /* 0x000fe20008000f00 */
[----:B------:R2:W-:Y:S01]  /*3230*/  @P3 STS [R6+0x8000], RZ ;  /* 0x008000ff06003388 */ /* 0x0005e20000000800 */
[----:B------:R-:W-:Y:S01]  /*3240*/  ULDC.64 UR22, c[0x0][0x268] ;  /* 0x00009a0000167ab9 */ /* 0x000fe20000000a00 */
[----:B------:R-:W-:Y:S01]  /*3250*/  UIMAD UR6, UR26, UR11, UR6 ;  /* 0x0000000b1a0672a4 */ /* 0x000fe2000f8e0206 */
[----:B------:R-:W-:Y:S01]  /*3260*/  BSSY B0, `(.L_x_1029) ;  /* 0x000001f000007945 */ /* 0x000fe20003800000 */
[----:B-1----:R-:W-:Y:S01]  /*3270*/  IMAD.WIDE.U32 R14, R4, UR26, R134 ;  /* 0x0000001a040e7c25 */ /* 0x002fe2000f8e0086 */
[----:B------:R2:W-:Y:S03]  /*3280*/  @P3 STS [R6+0x8004], RZ ;  /* 0x008004ff06003388 */ /* 0x0005e60000000800 */
[----:B------:R-:W-:Y:S01]  /*3290*/  MOV R4, UR6 ;  /* 0x0000000600047c02 */ /* 0x000fe20008000f00 */
[----:B------:R2:W-:Y:S01]  /*32a0*/  @P3 STS.64 [R6+0x8008], RZ ;  /* 0x008008ff06003388 */ /* 0x0005e20000000a00 */
        /* <DEDUP_REMOVED lines=26> */
.L_x_1030:
[----:B------:R-:W-:Y:S05]  /*3450*/  BSYNC B0 ;  /* 0x0000000000007941 */ /* 0x000fea0003800000 */
.L_x_1029:
        /* <DEDUP_REMOVED lines=21> */
.L_x_1032:
[----:B------:R-:W-:Y:S05]  /*35b0*/  BSYNC B0 ;  /* 0x0000000000007941 */ /* 0x000fea0003800000 */
.L_x_1031:
[----:B------:R-:W-:Y:S01]  /*35c0*/  ISETP.NE.AND P1, PT, R5, RZ, PT ;  /* 0x000000ff0500720c */ /* 0x000fe20003f25270 */
[----:B------:R-:W-:Y:S01]  /*35d0*/  IMAD.MOV.U32 R156, RZ, RZ, 0x7f800000 ;  /* 0x7f800000ff9c7424 */ /* 0x000fe200078e00ff */
[----:B------:R-:W0:Y:S01]  /*35e0*/  LDGDEPBAR ;  /* 0x00000000000079af */ /* 0x000e220000000000 */
[----:B------:R-:W-:Y:S01]  /*35f0*/  IMAD.MOV.U32 R157, RZ, RZ, 0x7f800000 ;  /* 0x7f800000ff9d7424 */ /* 0x000fe200078e00ff */
[----:B------:R-:W-:Y:S01]  /*3600*/  ULDC UR40, c[0x0][0x2d0] ;  /* 0x0000b40000287ab9 */ /* 0x000fe20000000800 */
[----:B------:R-:W-:Y:S01]  /*3610*/  IMAD.MOV.U32 R154, RZ, RZ, 0x7f800000 ;  /* 0x7f800000ff9a7424 */ /* 0x000fe200078e00ff */
[----:B------:R-:W-:Y:S01]  /*3620*/  ULDC UR42, c[0x0][0x398] ;  /* 0x0000e600002a7ab9 */ /* 0x000fe20000000800 */
[----:B------:R-:W-:Y:S02]  /*3630*/  IMAD.MOV.U32 R155, RZ, RZ, 0x7f800000 ;  /* 0x7f800000ff9b7424 */ /* 0x000fe400078e00ff */
[----:B------:R1:W5:Y:S04]  /*3640*/  @!P6 LDG.E R157, desc[UR14][R12.64+0x20] ;  /* 0x0000200e0c9de981 */ /* 0x000368000c1e1900 */
[----:B------:R1:W5:Y:S04]  /*3650*/  @!P1 LDG.E R156, desc[UR14][R12.64] ;  /* 0x0000000e0c9c9981 */ /* 0x000368000c1e1900 */
[----:B------:R1:W5:Y:S04]  /*3660*/  @!P5 LDG.E R154, desc[UR14][R12.64+0x100] ;  /* 0x0001000e0c9ad981 */ /* 0x000368000c1e1900 */
[----:B------:R1:W5:Y:S01]  /*3670*/  @!P4 LDG.E R155, desc[UR14][R16.64] ;  /* 0x0000000e109bc981 */ /* 0x000362000c1e1900 */
[----:B------:R-:W-:Y:S01]  /*3680*/  VIADD R150, R131, 0xffffff80 ;  /* 0xffffff8083967836 */ /* 0x000fe20000000000 */
[----:B------:R-:W-:Y:S01]  /*3690*/  UIADD3 UR6, UR26, UR12, URZ ;  /* 0x0000000c1a067290 */ /* 0x000fe2000fffe03f */
[----:B------:R-:W-:-:S02]  /*36a0*/  VIADD R120, R129, 0x1000 ;  /* 0x0000100081787836 */ /* 0x000fc40000000000 */
[----:B------:R-:W-:Y:S01]  /*36b0*/  VIADD R119, R128, 0x1000 ;  /* 0x0000100080777836 */ /* 0x000fe20000000000 */
[----:B------:R-:W-:Y:S01]  /*36c0*/  SHF.R.S32.HI R149, RZ, 0x1f, R150 ;  /* 0x0000001fff957819 */ /* 0x000fe20000011496 */
[----:B------:R-:W-:Y:S01]  /*36d0*/  UIADD3 UR6, -UR7, 0x80, UR6 ;  /* 0x0000008007067890 */ /* 0x000fe2000fffe106 */
[----:B------:R-:W-:Y:S02]  /*36e0*/  SEL R120, R120, R129, !P0 ;  /* 0x0000008178787207 */ /* 0x000fe40004000000 */
[----:B------:R-:W-:Y:S01]  /*36f0*/  SEL R119, R119, R128, !P0 ;  /* 0x0000008077777207 */ /* 0x000fe20004000000 */
[----:B------:R-:W-:Y:S01]  /*3700*/  IMAD.SHL.U32 R152, R131, 0x4, RZ ;  /* 0x0000000483987824 */ /* 0x000fe200078e00ff */
[----:B------:R-:W-:Y:S02]  /*3710*/  SHF.L.U64.HI R149, R150, 0x2, R149 ;  /* 0x0000000296957819 */ /* 0x000fe40000010295 */
        /* <DEDUP_REMOVED lines=16> */
[----:B------:R-:W-:Y:S01]  /*3820*/  SHF.L.U64.HI R151, R131, 0x2, R151 ;  /* 0x0000000283977819 */ /* 0x000fe20000010297 */
[----:B------:R-:W-:Y:S01]  /*3830*/  IMAD.SHL.U32 R150, R150, 0x4, RZ ;  /* 0x0000000496967824 */ /* 0x000fe200078e00ff */
        /* <DEDUP_REMOVED lines=23> */
[----:B-1----:R-:W-:-:S09]  /*39b0*/  ULDC UR6, c[0x0][0x2ec] ;  /* 0x0000bb0000067ab9 */ /* 0x002fd20000000800 */
.L_x_1037:
[----:B------:R-:W0:Y:S01]  /*39c0*/  LDGDEPBAR ;  /* 0x00000000000079af */ /* 0x000e220000000000 */
[----:B------:R-:W-:Y:S01]  /*39d0*/  IADD3 R112, R126, R120, RZ ;  /* 0x000000787e707210 */ /* 0x000fe20007ffe0ff */
[----:B------:R-:W-:Y:S01]  /*39e0*/  USHF.L.U32 UR9, UR8, 0x7, URZ ;  /* 0x0000000708097899 */ /* 0x000fe2000800063f */
[----:B------:R-:W-:Y:S03]  /*39f0*/  UMOV UR11, UR61 ;  /* 0x0000003d000b7c82 */ /* 0x000fe60008000000 */
[----:B------:R-:W-:Y:S01]  /*3a00*/  UISETP.GE.AND UP0, UPT, UR9, UR39, UPT ;  /* 0x000000270900728c */ /* 0x000fe2000bf06270 */
[----:B------:R-:W-:Y:S04]  /*3a10*/  DEPBAR.LE SB0, 0x0 ;  /* 0x000080000000791a */ /* 0x000fe80000000000 */
[----:B------:R-:W-:Y:S06]  /*3a20*/  BAR.SYNC.DEFER_BLOCKING 0x0 ;  /* 0x0000000000007b1d */ /* 0x000fec0000010000 */
[----:B------:R-:W-:Y:S08]  /*3a30*/  LDSM.16.M88.4 R64, [R120] ;  /* 0x000000007840783b */ /* 0x000ff00000000200 */
[----:B------:R-:W2:Y:S08]  /*3a40*/  LDSM.16.M88.4 R16, [R118+0x6000] ;  /* 0x006000007610783b */ /* 0x000eb00000000200 */
[----:B------:R-:W1:Y:S08]  /*3a50*/  LDSM.16.M88.4 R60, [R120+0x1000] ;  /* 0x00100000783c783b */ /* 0x000e700000000200 */
[----:B------:R-:W1:Y:S08]  /*3a60*/  LDSM.16.M88.4 R32, [R118+0x6400] ;  /* 0x006400007620783b */ /* 0x000e700000000200 */
[----:B------:R-:W1:Y:S08]  /*3a70*/  LDSM.16.M88.4 R48, [R118+0x6800] ;  /* 0x006800007630783b */ /* 0x000e700000000200 */
[----:B------:R-:W1:Y:S08]  /*3a80*/  LDSM.16.M88.4 R100, [R118+0x6c00] ;  /* 0x006c00007664783b */ /* 0x000e700000000200 */
[----:B------:R-:W-:Y:S01]  /*3a90*/  LDSM.16.M88.4 R104, [R112] ;  /* 0x000000007068783b */ /* 0x000fe20000000200 */
[-C--:B--234-:R-:W-:Y:S07]  /*3aa0*/  HMMA.16816.F32.BF16 R4, R64, R16.reuse, RZ ;  /* 0x000000104004723c */ /* 0x09cfee00000418ff */
[----:B------:R-:W2:Y:S01]  /*3ab0*/  LDSM.16.M88.4 R108, [R117+0x6000] ;  /* 0x00600000756c783b */ /* 0x000ea20000000200 */
[C---:B-1----:R-:W-:Y:S06]  /*3ac0*/  HMMA.16816.F32.BF16 R8, R60.reuse, R16, RZ ;  /* 0x000000103c08723c */ /* 0x042fec00000418ff */
        /* <DEDUP_REMOVED lines=28> */
[----:B------:R2:W3:Y:S01]  /*3c90*/  MUFU.TANH R173, R8 ;  /* 0x0000000800ad7308 */ /* 0x0004e20000002400 */
[----:B------:R-:W-:Y:S01]  /*3ca0*/  FMUL.FTZ R12, R12, UR5 ;  /* 0x000000050c0c7c20 */ /* 0x000fe20008410000 */
[----:B------:R-:W-:Y:S01]  /*3cb0*/  FMUL.FTZ R13, R13, UR5 ;  /* 0x000000050d0d7c20 */ /* 0x000fe20008410000 */
[----:B------:R-:W-:Y:S01]  /*3cc0*/  FMUL.FTZ R14, R14, UR5 ;  /* 0x000000050e0e7c20 */ /* 0x000fe20008410000 */
[----:B------:R-:W-:Y:S01]  /*3cd0*/  FMUL.FTZ R15, R15, UR5 ;  /* 0x000000050f0f7c20 */ /* 0x000fe20008410000 */
[----:B------:R-:W-:Y:S01]  /*3ce0*/  FMUL.FTZ R16, R16, UR5 ;  /* 0x0000000510107c20 */ /* 0x000fe20008410000 */
[----:B------:R-:W-:Y:S04]  /*3cf0*/  FMUL.FTZ R17, R17, UR5 ;  /* 0x0000000511117c20 */ /* 0x000fe80008410000 */
[----:B------:R-:W4:Y:S01]  /*3d00*/  MUFU.TANH R170, R5 ;  /* 0x0000000500aa7308 */ /* 0x000f220000002400 */
[----:B------:R-:W-:Y:S01]  /*3d10*/  FMUL.FTZ R18, R18, UR5 ;  /* 0x0000000512127c20 */ /* 0x000fe20008410000 */
[----:B------:R-:W-:Y:S08]  /*3d20*/  FMUL.FTZ R19, R19, UR5 ;  /* 0x0000000513137c20 */ /* 0x000ff00008410000 */
[----:B------:R1:W1:Y:S01]  /*3d30*/  MUFU.TANH R174, R9 ;  /* 0x0000000900ae7308 */ /* 0x0002620000002400 */
[----:B--2---:R-:W-:Y:S09]  /*3d40*/  IADD3 R8, P0, R152, UR19, RZ ;  /* 0x0000001398087c10 */ /* 0x004ff2000ff1e0ff */
[----:B------:R-:W2:Y:S10]  /*3d50*/  MUFU.TANH R171, R6 ;  /* 0x0000000600ab7308 */ /* 0x000eb40000002400 */
[----:B------:R3:W2:Y:S01]  /*3d60*/  MUFU.TANH R172, R7 ;  /* 0x0000000700ac7308 */ /* 0x0006a20000002400 */
[----:B-1----:R-:W-:Y:S02]  /*3d70*/  IADD3.X R9, R151, UR18, RZ, P0, !PT ;  /* 0x0000001297097c10 */ /* 0x002fe400087fe4ff */
[----:B------:R-:W-:Y:S03]  /*3d80*/  PLOP3.LUT P0, PT, PT, PT, UP0, 0x80, 0x0 ;  /* 0x000000000000781c */ /* 0x000fe60003f0f008 */
[----:B-----5:R-:W5:Y:S04]  /*3d90*/  LDG.E R168, desc[UR14][R8.64] ;  /* 0x0000000e08a87981 */ /* 0x020f68000c1e1900 */
[----:B------:R-:W1:Y:S01]  /*3da0*/  MUFU.TANH R175, R10 ;  /* 0x0000000a00af7308 */ /* 0x000e620000002400 */
[----:B------:R-:W5:Y:S04]  /*3db0*/  LDG.E R167, desc[UR14][R8.64+0x20] ;  /* 0x0000200e08a77981 */ /* 0x000f68000c1e1900 */
[----:B------:R-:W5:Y:S05]  /*3dc0*/  LDG.E R166, desc[UR14][R8.64+0x100] ;  /* 0x0001000e08a67981 */ /* 0x000f6a000c1e1900 */
[----:B------:R4:W1:Y:S01]  /*3dd0*/  MUFU.TANH R176, R11 ;  /* 0x0000000b00b07308 */ /* 0x0008620000002400 */
[----:B---3--:R-:W3:Y:S09]  /*3de0*/  LDSM.16.M88.4 R4, [R117+0x6400] ;  /* 0x006400007504783b */ /* 0x008ef20000000200 */
[----:B------:R1:W1:Y:S01]  /*3df0*/  MUFU.TANH R177, R12 ;  /* 0x0000000c00b17308 */ /* 0x0002620000002400 */
[----:B------:R4:W5:Y:S09]  /*3e00*/  LDG.E R165, desc[UR14][R8.64+0x120] ;  /* 0x0001200e08a57981 */ /* 0x000972000c1e1900 */
[----:B------:R1:W1:Y:S10]  /*3e10*/  MUFU.TANH R178, R13 ;  /* 0x0000000d00b27308 */ /* 0x0002740000002400 */
[----:B------:R1:W1:Y:S10]  /*3e20*/  MUFU.TANH R179, R14 ;  /* 0x0000000e00b37308 */ /* 0x0002740000002400 */
[----:B------:R1:W1:Y:S01]  /*3e30*/  MUFU.TANH R180, R15 ;  /* 0x0000000f00b47308 */ /* 0x0002620000002400 */
[----:B----4-:R-:W4:Y:S09]  /*3e40*/  LDSM.16.M88.4 R8, [R117+0x6800] ;  /* 0x006800007508783b */ /* 0x010f320000000200 */
[----:B------:R1:W1:Y:S01]  /*3e50*/  MUFU.TANH R181, R16 ;  /* 0x0000001000b57308 */ /* 0x0002620000002400 */
[-C--:B---3--:R-:W-:Y:S09]  /*3e60*/  HMMA.16816.F32.BF16 R20, R104, R4.reuse, R20 ;  /* 0x000000046814723c */ /* 0x088ff20000041814 */
[----:B------:R3:W1:Y:S01]  /*3e70*/  MUFU.TANH R182, R17 ;  /* 0x0000001100b67308 */ /* 0x0006620000002400 */
[C---:B------:R-:W-:Y:S06]  /*3e80*/  HMMA.16816.F32.BF16 R24, R112.reuse, R4, R24 ;  /* 0x000000047018723c */ /* 0x040fec0000041818 */
[-C--:B------:R-:W-:Y:S03]  /*3e90*/  HMMA.16816.F32.BF16 R28, R112, R6.reuse, R28 ;  /* 0x00000006701c723c */ /* 0x080fe6000004181c */
[----:B------:R3:W1:Y:S03]  /*3ea0*/  MUFU.TANH R183, R18 ;  /* 0x0000001200b77308 */ /* 0x0006660000002400 */
[C---:B------:R-:W-:Y:S01]  /*3eb0*/  HMMA.16816.F32.BF16 R32, R104.reuse, R6, R32 ;  /* 0x000000066820723c */ /* 0x040fe20000041820 */
[----:B------:R-:W2:Y:S06]  /*3ec0*/  LDSM.16.M88.4 R4, [R117+0x6c00] ;  /* 0x006c00007504783b */ /* 0x000eac0000000200 */
[----:B------:R3:W1:Y:S01]  /*3ed0*/  MUFU.TANH R188, R19 ;  /* 0x0000001300bc7308 */ /* 0x0006620000002400 */
[----:B------:R-:W-:Y:S03]  /*3ee0*/  FMUL.FTZ R20, R20, UR5 ;  /* 0x0000000514147c20 */ /* 0x000fe60008410000 */
[----:B------:R-:W-:Y:S01]  /*3ef0*/  FMUL.FTZ R21, R21, UR5 ;  /* 0x0000000515157c20 */ /* 0x000fe20008410000 */
[----:B------:R-:W-:Y:S01]  /*3f00*/  FMUL.FTZ R22, R22, UR5 ;  /* 0x0000000516167c20 */ /* 0x000fe20008410000 */
[----:B------:R-:W-:Y:S04]  /*3f10*/  FMUL.FTZ R23, R23, UR5 ;  /* 0x0000000517177c20 */ /* 0x000fe80008410000 */
[----:B------:R3:W1:Y:S01]  /*3f20*/  MUFU.TANH R184, R20 ;  /* 0x0000001400b87308 */ /* 0x0006620000002400 */
[----:B------:R-:W-:Y:S01]  /*3f30*/  FMUL.FTZ R24, R24, UR5 ;  /* 0x0000000518187c20 */ /* 0x000fe20008410000 */
[----:B------:R-:W-:Y:S01]  /*3f40*/  FMUL.FTZ R25, R25, UR5 ;  /* 0x0000000519197c20 */ /* 0x000fe20008410000 */
[-C--:B----4-:R-:W-:Y:S03]  /*3f50*/  HMMA.16816.F32.BF16 R36, R104, R8.reuse, R36 ;  /* 0x000000086824723c */ /* 0x090fe60000041824 */
[----:B------:R-:W-:Y:S01]  /*3f60*/  FMUL.FTZ R26, R26, UR5 ;  /* 0x000000051a1a7c20 */ /* 0x000fe20008410000 */
[----:B------:R-:W-:Y:S03]  /*3f70*/  FMUL.FTZ R27, R27, UR5 ;  /* 0x000000051b1b7c20 */ /* 0x000fe60008410000 */
[----:B------:R3:W4:Y:S01]  /*3f80*/  MUFU.TANH R185, R21 ;  /* 0x0000001500b97308 */ /* 0x0007220000002400 */
[C---:B------:R-:W-:Y:S04]  /*3f90*/  HMMA.16816.F32.BF16 R40, R112.reuse, R8, R40 ;  /* 0x000000087028723c */ /* 0x040fe80000041828 */
[----:B------:R-:W-:Y:S02]  /*3fa0*/  FMUL.FTZ R28, R28, UR5 ;  /* 0x000000051c1c7c20 */ /* 0x000fe40008410000 */
[-C--:B------:R-:W-:Y:S03]  /*3fb0*/  HMMA.16816.F32.BF16 R44, R112, R10.reuse, R44 ;  /* 0x0000000a702c723c */ /* 0x080fe6000004182c */
[----:B------:R3:W1:Y:S02]  /*3fc0*/  MUFU.TANH R186, R22 ;  /* 0x0000001600ba7308 */ /* 0x0006640000002400 */
[----:B------:R-:W-:Y:S01]  /*3fd0*/  FMUL.FTZ R29, R29, UR5 ;  /* 0x000000051d1d7c20 */ /* 0x000fe20008410000 */
[C---:B------:R-:W-:Y:S07]  /*3fe0*/  HMMA.16816.F32.BF16 R48, R104.reuse, R10, R48 ;  /* 0x0000000a6830723c */ /* 0x040fee0000041830 */
[----:B------:R3:W1:Y:S01]  /*3ff0*/  MUFU.TANH R187, R23 ;  /* 0x0000001700bb7308 */ /* 0x0006620000002400 */
[----:B------:R-:W-:Y:S03]  /*4000*/  FMUL.FTZ R30, R30, UR5 ;  /* 0x000000051e1e7c20 */ /* 0x000fe60008410000 */
[----:B------:R-:W-:Y:S01]  /*4010*/  FMUL.FTZ R31, R31, UR5 ;  /* 0x000000051f1f7c20 */ /* 0x000fe20008410000 */
[----:B------:R-:W-:Y:S01]  /*4020*/  FMUL.FTZ R32, R32, UR5 ;  /* 0x0000000520207c20 */ /* 0x000fe20008410000 */
[----:B------:R-:W-:Y:S01]  /*4030*/  FMUL.FTZ R33, R33, UR5 ;  /* 0x0000000521217c20 */ /* 0x000fe20008410000 */
[-C--:B--2---:R-:W-:Y:S03]  /*4040*/  HMMA.16816.F32.BF16 R52, R104, R4.reuse, R52 ;  /* 0x000000046834723c */ /* 0x084fe60000041834 */
[----:B------:R3:W2:Y:S01]  /*4050*/  MUFU.TANH R189, R24 ;  /* 0x0000001800bd7308 */ /* 0x0006a20000002400 */
[----:B------:R-:W-:Y:S01]  /*4060*/  FMUL.FTZ R34, R34, UR5 ;  /* 0x0000000522227c20 */ /* 0x000fe20008410000 */
[----:B------:R-:W-:Y:S01]  /*4070*/  FMUL.FTZ R35, R35, UR5 ;  /* 0x0000000523237c20 */ /* 0x000fe20008410000 */
[----:B------:R-:W-:Y:S01]  /*4080*/  FMUL.FTZ R36, R36, UR5 ;  /* 0x0000000524247c20 */ /* 0x000fe20008410000 */
[C---:B------:R-:W-:Y:S06]  /*4090*/  HMMA.16816.F32.BF16 R56, R112.reuse, R4, R56 ;  /* 0x000000047038723c */ /* 0x040fec0000041838 */
[----:B------:R3:W1:Y:S01]  /*40a0*/  MUFU.TANH R190, R25 ;  /* 0x0000001900be7308 */ /* 0x0006620000002400 */
[----:B------:R-:W-:Y:S01]  /*40b0*/  FMUL.FTZ R37, R37, UR5 ;  /* 0x0000000525257c20 */ /* 0x000fe20008410000 */
[-C--:B------:R-:W-:Y:S03]  /*40c0*/  HMMA.16816.F32.BF16 R60, R112, R6.reuse, R60 ;  /* 0x00000006703c723c */ /* 0x080fe6000004183c */
[----:B------:R-:W-:Y:S05]  /*40d0*/  FMUL.FTZ R38, R38, UR5 ;  /* 0x0000000526267c20 */ /* 0x000fea0008410000 */
[----:B------:R3:W1:Y:S01]  /*40e0*/  MUFU.TANH R192, R26 ;  /* 0x0000001a00c07308 */ /* 0x0006620000002400 */
[----:B------:R-:W-:Y:S04]  /*40f0*/  HMMA.16816.F32.BF16 R64, R104, R6, R64 ;  /* 0x000000066840723c */ /* 0x000fe80000041840 */
[----:B------:R-:W-:Y:S01]  /*4100*/  FMUL.FTZ R39, R39, UR5 ;  /* 0x0000000527277c20 */ /* 0x000fe20008410000 */
[----:B------:R-:W-:Y:S01]  /*4110*/  FMUL.FTZ R40, R40, UR5 ;  /* 0x0000000528287c20 */ /* 0x000fe20008410000 */
[----:B------:R-:W-:Y:S03]  /*4120*/  FMUL.FTZ R41, R41, UR5 ;  /* 0x0000000529297c20 */ /* 0x000fe60008410000 */
        /* <DEDUP_REMOVED lines=31> */
[----:B------:R-:W-:Y:S02]  /*4320*/  MOV R112, R159 ;  /* 0x0000009f00707202 */ /* 0x000fe40000000f00 */
[----:B------:R-:W-:Y:S07]  /*4330*/  MOV R113, R164 ;  /* 0x000000a400717202 */ /* 0x000fee0000000f00 */
        /* <DEDUP_REMOVED lines=36> */
[----:B--2-4-:R-:W-:Y:S05]  /*4580*/  @!P0 BRA `(.L_x_1033) ;  /* 0x0000000400308947 */ /* 0x014fea0003800000 */
[----:B-1----:R-:W-:Y:S01]  /*4590*/  MOV R6, R226 ;  /* 0x000000e200067202 */ /* 0x002fe20000000f00 */
        /* <DEDUP_REMOVED lines=8> */
[----:B---3--:R-:W-:Y:S01]  /*4620*/  IMAD.MOV.U32 R17, RZ, RZ, R227 ;  /* 0x000000ffff117224 */ /* 0x008fe200078e00e3 */
        /* <DEDUP_REMOVED lines=53> */
[----:B------:R-:W-:Y:S02]  /*4980*/  IMAD.MOV.U32 R61, RZ, RZ, R173 ;  /* 0x000000ffff3d7224 */ /* 0x000fe400078e00ad */
[----:B------:R-:W-:Y:S01]  /*4990*/  UIADD3 UR10, UR13, UR10, -UR7 ;  /* 0x0000000a0d0a7290 */ /* 0x000fe2000fffe807 */
[----:B------:R-:W-:Y:S01]  /*49a0*/  IMAD.U32 R4, RZ, RZ, UR11 ;  /* 0x0000000bff047e24 */ /* 0x000fe2000f8e00ff */
[----:B------:R-:W-:Y:S01]  /*49b0*/  UIADD3 UR11, UR9, 0x80, URZ ;  /* 0x00000080090b7890 */ /* 0x000fe2000fffe03f */
[----:B------:R-:W-:Y:S02]  /*49c0*/  IMAD.MOV.U32 R67, RZ, RZ, R171 ;  /* 0x000000ffff437224 */ /* 0x000fe400078e00ab */
[----:B------:R-:W-:Y:S01]  /*49d0*/  IMAD.MOV.U32 R101, RZ, RZ, R169 ;  /* 0x000000ffff657224 */ /* 0x000fe200078e00a9 */
[----:B------:R-:W-:Y:S01]  /*49e0*/  ISETP.LT.AND P0, PT, R4, UR7, PT ;  /* 0x0000000704007c0c */ /* 0x000fe2000bf01270 */
[----:B------:R-:W-:Y:S01]  /*49f0*/  UISETP.GE.AND UP0, UPT, UR11, UR10, UPT ;  /* 0x0000000a0b00728c */ /* 0x000fe2000bf06270 */
[----:B------:R-:W-:Y:S02]  /*4a00*/  MOV R4, R224 ;  /* 0x000000e000047202 */ /* 0x000fe40000000f00 */
[----:B------:R-:W-:Y:S03]  /*4a10*/  UMOV UR11, UR13 ;  /* 0x0000000d000b7c82 */ /* 0x000fe60008000000 */
[----:B------:R-:W-:Y:S11]  /*4a20*/  PLOP3.LUT P1, PT, PT, PT, UP0, 0x80, 0x0 ;  /* 0x000000000000781c */ /* 0x000ff60003f2f008 */
[----:B------:R-:W-:Y:S02]  /*4a30*/  @!UPT UIADD3 URZ, URZ, URZ, URZ ;  /* 0x0000003f3f3ff290 */ /* 0x000fe4000fffe03f */
[----:B------:R-:W-:Y:S05]  /*4a40*/  @!P1 BRA P0, `(.L_x_1034) ;  /* 0x0000000c00a09947 */ /* 0x000fea0000000000 */
.L_x_1033:
[----:B------:R-:W-:Y:S01]  /*4a50*/  UIADD3 UR13, UR7, 0x1, -UR12 ;  /* 0x00000001070d7890 */ /* 0x000fe2000fffe80c */
[----:B------:R-:W-:Y:S01]  /*4a60*/  VIADD R7, R131, UR9 ;  /* 0x0000000983077c36 */ /* 0x000fe20008000000 */
[----:B------:R-:W-:Y:S01]  /*4a70*/  UIADD3 UR10, -UR11, UR7, -UR12 ;  /* 0x000000070b0a7290 */ /* 0x000fe2000fffe90c */
[----:B------:R-:W-:Y:S01]  /*4a80*/  IMAD.U32 R11, RZ, RZ, UR20 ;  /* 0x00000014ff0b7e24 */ /* 0x000fe2000f8e00ff */
[----:B------:R-:W-:Y:S01]  /*4a90*/  UIADD3 UR9, UR13, UR42, URZ ;  /* 0x0000002a0d097290 */ /* 0x000fe2000fffe03f */
[----:B-1----:R-:W-:Y:S02]  /*4aa0*/  VIADD R14, R7, 0x8 ;  /* 0x00000008070e7836 */ /* 0x002fe40000000000 */
[----:B------:R-:W-:Y:S01]  /*4ab0*/  IMAD R11, R11, 0x80, R130 ;  /* 0x000000800b0b7824 */ /* 0x000fe200078e0282 */
[C---:B------:R-:W-:Y:S01]  /*4ac0*/  VIADDMNMX R10, R7.reuse, UR10, RZ, !PT ;  /* 0x0000000a070a7c46 */ /* 0x040fe2000f8001ff */
[----:B---3--:R-:W-:Y:S01]  /*4ad0*/  VIADD R24, R7, 0x40 ;  /* 0x0000004007187836 */ /* 0x008fe20000000000 */
[----:B------:R-:W-:Y:S01]  /*4ae0*/  VIADDMNMX R14, R14, UR10, RZ, !PT ;  /* 0x0000000a0e0e7c46 */ /* 0x000fe2000f8001ff */
[----:B------:R-:W-:Y:S01]  /*4af0*/  IMAD.U32 R6, RZ, RZ, UR9 ;  /* 0x00000009ff067e24 */ /* 0x000fe2000f8e00ff */
[C---:B------:R-:W-:Y:S01]  /*4b00*/  ISETP.GE.AND P0, PT, R11.reuse, R10, PT ;  /* 0x0000000a0b00720c */ /* 0x040fe20003f06270 */
[C---:B------:R-:W-:Y:S01]  /*4b10*/  VIADD R43, R11.reuse, 0x8 ;  /* 0x000000080b2b7836 */ /* 0x040fe20000000000 */
[----:B------:R-:W-:Y:S01]  /*4b20*/  VIADDMNMX R24, R24, UR10, RZ, !PT ;  /* 0x0000000a18187c46 */ /* 0x000fe2000f8001ff */
[----:B------:R-:W-:Y:S01]  /*4b30*/  VIADD R5, R11, 0x9 ;  /* 0x000000090b057836 */ /* 0x000fe20000000000 */
[----:B------:R-:W-:Y:S01]  /*4b40*/  VIADDMNMX R6, R7, R6, UR7, PT ;  /* 0x0000000707067e46 */ /* 0x000fe2000b800106 */
[----:B------:R-:W-:Y:S01]  /*4b50*/  VIADD R54, R11, 0x1 ;  /* 0x000000010b367836 */ /* 0x000fe20000000000 */
[-C--:B------:R-:W-:Y:S01]  /*4b60*/  ISETP.GE.AND P5, PT, R43, R10.reuse, PT ;  /* 0x0000000a2b00720c */ /* 0x080fe20003fa6270 */
[----:B------:R-:W-:Y:S01]  /*4b70*/  VIADD R4, R11, 0x10 ;  /* 0x000000100b047836 */ /* 0x000fe20000000000 */
[----:B------:R-:W-:Y:S01]  /*4b80*/  ISETP.GE.AND P4, PT, R5, R10, PT ;  /* 0x0000000a0500720c */ /* 0x000fe20003f86270 */
[C---:B------:R-:W-:Y:S01]  /*4b90*/  VIADD R42, R11.reuse, 0x11 ;  /* 0x000000110b2a7836 */ /* 0x040fe20000000000 */
[C---:B------:R-:W-:Y:S01]  /*4ba0*/  ISETP.GE.OR P0, PT, R11.reuse, R6, !P0 ;  /* 0x000000060b00720c */ /* 0x040fe20004706670 */
[C---:B------:R-:W-:Y:S01]  /*4bb0*/  VIADD R39, R11.reuse, 0x18 ;  /* 0x000000180b277836 */ /* 0x040fe20000000000 */
[-C--:B------:R-:W-:Y:S01]  /*4bc0*/  ISETP.GE.AND P6, PT, R54, R10.reuse, PT ;  /* 0x0000000a3600720c */ /* 0x080fe20003fc6270 */
[C---:B------:R-:W-:Y:S01]  /*4bd0*/  VIADD R38, R11.reuse, 0x19 ;  /* 0x000000190b267836 */ /* 0x040fe20000000000 */
[-C--:B------:R-:W-:Y:S01]  /*4be0*/  ISETP.GE.AND P3, PT, R4, R10.reuse, PT ;  /* 0x0000000a0400720c */ /* 0x080fe20003f66270 */
[C---:B------:R-:W-:Y:S01]  /*4bf0*/  VIADD R26, R11.reuse, 0x21 ;  /* 0x000000210b1a7836 */ /* 0x040fe20000000000 */
[-C--:B------:R-:W-:Y:S01]  /*4c00*/  ISETP.GE.AND P2, PT, R42, R10.reuse, PT ;  /* 0x0000000a2a00720c */ /* 0x080fe20003f46270 */
[----:B------:R-:W-:Y:S01]  /*4c10*/  VIADD R23, R11, 0x28 ;  /* 0x000000280b177836 */ /* 0x000fe20000000000 */
[----:B------:R-:W-:Y:S01]  /*4c20*/  ISETP.GE.AND P1, PT, R39, R10, PT ;  /* 0x0000000a2700720c */ /* 0x000fe20003f26270 */
[----:B------:R-:W-:Y:S01]  /*4c30*/  VIADD R27, R11, 0x20 ;  /* 0x000000200b1b7836 */ /* 0x000fe20000000000 */
[-C--:B------:R-:W-:Y:S01]  /*4c40*/  ISETP.GE.OR P5, PT, R43, R6.reuse, !P5 ;  /* 0x000000062b00720c */ /* 0x080fe20006fa6670 */
[----:B------:R-:W-:Y:S01]  /*4c50*/  VIADD R22, R11, 0x29 ;  /* 0x000000290b167836 */ /* 0x000fe20000000000 */
[----:B------:R-:W-:Y:S01]  /*4c60*/  ISETP.GE.OR P4, PT, R5, R6, !P4 ;  /* 0x000000060500720c */ /* 0x000fe20006786670 */
[----:B------:R-:W-:Y:S01]  /*4c70*/  VIADD R15, R11, 0x30 ;  /* 0x000000300b0f7836 */ /* 0x000fe20000000000 */
[----:B------:R-:W-:Y:S01]  /*4c80*/  FSEL R101, R169, -INF , !P0 ;  /* 0xff800000a9657808 */ /* 0x000fe20004000000 */
[C---:B------:R-:W-:Y:S01]  /*4c90*/  VIADD R12, R11.reuse, 0x31 ;  /* 0x000000310b0c7836 */ /* 0x040fe20000000000 */
[----:B------:R-:W-:Y:S01]  /*4ca0*/  ISETP.GE.AND P0, PT, R38, R10, PT ;  /* 0x0000000a2600720c */ /* 0x000fe20003f06270 */
[----:B------:R-:W-:Y:S01]  /*4cb0*/  IMAD.U32 R13, RZ, RZ, UR9 ;  /* 0x00000009ff0d7e24 */ /* 0x000fe2000f8e00ff */
[-C--:B------:R-:W-:Y:S01]  /*4cc0*/  ISETP.GE.OR P6, PT, R54, R6.reuse, !P6 ;  /* 0x000000063600720c */ /* 0x080fe200077c6670 */
[C---:B------:R-:W-:Y:S01]  /*4cd0*/  VIADD R9, R11.reuse, 0x38 ;  /* 0x000000380b097836 */ /* 0x040fe20000000000 */
[-C--:B------:R-:W-:Y:S01]  /*4ce0*/  ISETP.GE.OR P3, PT, R4, R6.reuse, !P3 ;  /* 0x000000060400720c */ /* 0x080fe20005f66670 */
[----:B------:R-:W-:Y:S01]  /*4cf0*/  VIADD R8, R11, 0x39 ;  /* 0x000000390b087836 */ /* 0x000fe20000000000 */
[-C--:B------:R-:W-:Y:S01]  /*4d00*/  ISETP.GE.OR P2, PT, R42, R6.reuse, !P2 ;  /* 0x000000062a00720c */ /* 0x080fe20005746670 */
[----:B------:R-:W-:Y:S01]  /*4d10*/  UMOV UR13, UR11 ;  /* 0x0000000b000d7c82 */ /* 0x000fe20008000000 */
[----:B------:R-:W-:Y:S02]  /*4d20*/  ISETP.GE.OR P1, PT, R39, R6, !P1 ;  /* 0x000000062700720c */ /* 0x000fe40004f26670 */
[----:B------:R-:W-:Y:S02]  /*4d30*/  FSEL R65, R181, -INF , !P5 ;  /* 0xff800000b5417808 */ /* 0x000fe40006800000 */
[----:B------:R-:W-:Y:S02]  /*4d40*/  FSEL R64, R182, -INF , !P4 ;  /* 0xff800000b6407808 */ /* 0x000fe40006000000 */
[-C--:B------:R-:W-:Y:S02]  /*4d50*/  ISETP.GE.AND P5, PT, R26, R10.reuse, PT ;  /* 0x0000000a1a00720c */ /* 0x080fe40003fa6270 */
[----:B------:R-:W-:Y:S02]  /*4d60*/  ISETP.GE.AND P4, PT, R23, R10, PT ;  /* 0x0000000a1700720c */ /* 0x000fe40003f86270 */
[----:B------:R-:W-:Y:S02]  /*4d70*/  ISETP.GE.OR P0, PT, R38, R6, !P0 ;  /* 0x000000062600720c */ /* 0x000fe40004706670 */
        /* <DEDUP_REMOVED lines=9> */
[----:B------:R-:W-:Y:S02]  /*4e10*/  ISETP.GE.OR P4, PT, R23, R6, !P4 ;  /* 0x000000061700720c */ /* 0x000fe40006786670 */
[----:B------:R-:W-:Y:S02]  /*4e20*/  FSEL R48, R201, -INF , !P0 ;  /* 0xff800000c9307808 */ /* 0x000fe40004000000 */
[--C-:B------:R-:W-:Y:S02]  /*4e30*/  IADD3 R13, R13, 0x8, R7.reuse ;  /* 0x000000080d0d7810 */ /* 0x100fe40007ffe007 */
[----:B------:R-:W-:Y:S02]  /*4e40*/  ISETP.GE.AND P0, PT, R9, R10, PT ;  /* 0x0000000a0900720c */ /* 0x000fe40003f06270 */
[-C--:B------:R-:W-:Y:S02]  /*4e50*/  ISETP.GE.OR P6, PT, R27, R6.reuse, !P6 ;  /* 0x000000061b00720c */ /* 0x080fe400077c6670 */
[-C--:B------:R-:W-:Y:S02]  /*4e60*/  ISETP.GE.OR P3, PT, R22, R6.reuse, !P3 ;  /* 0x000000061600720c */ /* 0x080fe40005f66670 */
[-C--:B------:R-:W-:Y:S02]  /*4e70*/  ISETP.GE.OR P2, PT, R15, R6.reuse, !P2 ;  /* 0x000000060f00720c */ /* 0x080fe40005746670 */
[----:B------:R-:W-:Y:S02]  /*4e80*/  ISETP.GE.OR P1, PT, R12, R6, !P1 ;  /* 0x000000060c00720c */ /* 0x000fe40004f26670 */
[----:B------:R-:W-:Y:S02]  /*4e90*/  FSEL R36, R198, -INF , !P5 ;  /* 0xff800000c6247808 */ /* 0x000fe40006800000 */
[----:B------:R-:W-:Y:S02]  /*4ea0*/  FSEL R33, R211, -INF , !P4 ;  /* 0xff800000d3217808 */ /* 0x000fe40006000000 */
[-C--:B------:R-:W-:Y:S02]  /*4eb0*/  ISETP.GE.AND P5, PT, R11, R14.reuse, PT ;  /* 0x0000000e0b00720c */ /* 0x080fe40003fa6270 */
[----:B------:R-:W-:Y:S02]  /*4ec0*/  ISETP.GE.AND P4, PT, R54, R14, PT ;  /* 0x0000000e3600720c */ /* 0x000fe40003f86270 */
[----:B------:R-:W-:Y:S02]  /*4ed0*/  VIMNMX R13, R13, UR7, PT ;  /* 0x000000070d0d7c48 */ /* 0x000fe4000bfe0100 */
[----:B------:R-:W-:Y:S02]  /*4ee0*/  ISETP.GE.OR P0, PT, R9, R6, !P0 ;  /* 0x000000060900720c */ /* 0x000fe40004706670 */
[----:B------:R-:W-:Y:S02]  /*4ef0*/  FSEL R37, R197, -INF , !P6 ;  /* 0xff800000c5257808 */ /* 0x000fe40007000000 */
[----:B------:R-:W-:Y:S02]  /*4f00*/  FSEL R32, R212, -INF , !P3 ;  /* 0xff800000d4207808 */ /* 0x000fe40005800000 */
[----:B------:R-:W-:Y:S02]  /*4f10*/  FSEL R21, R216, -INF , !P2 ;  /* 0xff800000d8157808 */ /* 0x000fe40005000000 */
[----:B------:R-:W-:Y:S02]  /*4f20*/  FSEL R20, R217, -INF , !P1 ;  /* 0xff800000d9147808 */ /* 0x000fe40004800000 */
[----:B------:R-:W-:Y:S01]  /*4f30*/  ISETP.GE.AND P6, PT, R8, R10, PT ;  /* 0x0000000a0800720c */ /* 0x000fe20003fc6270 */
[----:B------:R-:W-:Y:S01]  /*4f40*/  IMAD.U32 R10, RZ, RZ, UR9 ;  /* 0x00000009ff0a7e24 */ /* 0x000fe2000f8e00ff */
[-C--:B------:R-:W-:Y:S02]  /*4f50*/  ISETP.GE.AND P3, PT, R43, R14.reuse, PT ;  /* 0x0000000e2b00720c */ /* 0x080fe40003f66270 */
[-C--:B------:R-:W-:Y:S02]  /*4f60*/  ISETP.GE.AND P2, PT, R5, R14.reuse, PT ;  /* 0x0000000e0500720c */ /* 0x080fe40003f46270 */
[-C--:B------:R-:W-:Y:S02]  /*4f70*/  ISETP.GE.AND P1, PT, R4, R14.reuse, PT ;  /* 0x0000000e0400720c */ /* 0x080fe40003f26270 */
[-C--:B------:R-:W-:Y:S02]  /*4f80*/  ISETP.GE.OR P5, PT, R11, R13.reuse, !P5 ;  /* 0x0000000d0b00720c */ /* 0x080fe40006fa6670 */
[-C--:B------:R-:W-:Y:S02]  /*4f90*/  ISETP.GE.OR P4, PT, R54, R13.reuse, !P4 ;  /* 0x0000000d3600720c */ /* 0x080fe40006786670 */
[----:B------:R-:W-:Y:S02]  /*4fa0*/  FSEL R17, R227, -INF , !P0 ;  /* 0xff800000e3117808 */ /* 0x000fe40004000000 */
[----:B------:R-:W-:Y:S02]  /*4fb0*/  ISETP.GE.AND P0, PT, R42, R14, PT ;  /* 0x0000000e2a00720c */ /* 0x000fe40003f06270 */
[----:B------:R-:W-:Y:S01]  /*4fc0*/  ISETP.GE.OR P6, PT, R8, R6, !P6 ;  /* 0x000000060800720c */ /* 0x000fe200077c6670 */
[----:B------:R-:W-:Y:S01]  /*4fd0*/  IMAD.U32 R6, RZ, RZ, UR9 ;  /* 0x00000009ff067e24 */ /* 0x000fe2000f8e00ff */
        /* <DEDUP_REMOVED lines=24> */
[----:B------:R-:W-:Y:S02]  /*5160*/  FSEL R46, R203, -INF , !P5 ;  /* 0xff800000cb2e7808 */ /* 0x000fe40006800000 */
[----:B------:R-:W-:Y:S02]  /*5170*/  FSEL R35, R199, -INF , !P4 ;  /* 0xff800000c7237808 */ /* 0x000fe40006000000 */
[--C-:B------:R-:W-:Y:S02]  /*5180*/  IADD3 R10, R10, 0x40, R7.reuse ;  /* 0x000000400a0a7810 */ /* 0x100fe40007ffe007 */
[-C--:B------:R-:W-:Y:S02]  /*5190*/  ISETP.GE.AND P5, PT, R9, R14.reuse, PT ;  /* 0x0000000e0900720c */ /* 0x080fe40003fa6270 */
[-C--:B------:R-:W-:Y:S02]  /*51a0*/  ISETP.GE.AND P4, PT, R8, R14.reuse, PT ;  /* 0x0000000e0800720c */ /* 0x080fe40003f86270 */
[-C--:B------:R-:W-:Y:S02]  /*51b0*/  ISETP.GE.OR P0, PT, R15, R13.reuse, !P0 ;  /* 0x0000000d0f00720c */ /* 0x080fe40004706670 */
[----:B------:R-:W-:Y:S02]  /*51c0*/  FSEL R47, R202, -INF , !P6 ;  /* 0xff800000ca2f7808 */ /* 0x000fe40007000000 */
[----:B------:R-:W-:Y:S02]  /*51d0*/  FSEL R34, R204, -INF , !P3 ;  /* 0xff800000cc227808 */ /* 0x000fe40005800000 */
[----:B------:R-:W-:Y:S02]  /*51e0*/  FSEL R31, R213, -INF , !P2 ;  /* 0xff800000d51f7808 */ /* 0x000fe40005000000 */
[----:B------:R-:W-:Y:S02]  /*51f0*/  FSEL R30, R219, -INF , !P1 ;  /* 0xff800000db1e7808 */ /* 0x000fe40004800000 */
[----:B------:R-:W-:Y:S02]  /*5200*/  ISETP.GE.AND P6, PT, R12, R14, PT ;  /* 0x0000000e0c00720c */ /* 0x000fe40003fc6270 */
[-C--:B------:R-:W-:Y:S02]  /*5210*/  ISETP.GE.AND P3, PT, R11, R24.reuse, PT ;  /* 0x000000180b00720c */ /* 0x080fe40003f66270 */
[-C--:B------:R-:W-:Y:S02]  /*5220*/  ISETP.GE.AND P2, PT, R54, R24.reuse, PT ;  /* 0x000000183600720c */ /* 0x080fe40003f46270 */
[-C--:B------:R-:W-:Y:S02]  /*5230*/  ISETP.GE.AND P1, PT, R43, R24.reuse, PT ;  /* 0x000000182b00720c */ /* 0x080fe40003f26270 */
[----:B------:R-:W-:Y:S02]  /*5240*/  VIMNMX R10, R10, UR7, PT ;  /* 0x000000070a0a7c48 */ /* 0x000fe4000bfe0100 */
[-C--:B------:R-:W-:Y:S02]  /*5250*/  ISETP.GE.OR P5, PT, R9, R13.reuse, !P5 ;  /* 0x0000000d0900720c */ /* 0x080fe40006fa6670 */
[-C--:B------:R-:W-:Y:S02]  /*5260*/  ISETP.GE.OR P4, PT, R8, R13.reuse, !P4 ;  /* 0x0000000d0800720c */ /* 0x080fe40006786670 */
[----:B------:R-:W-:Y:S02]  /*5270*/  FSEL R19, R218, -INF , !P0 ;  /* 0xff800000da137808 */ /* 0x000fe40004000000 */
[----:B------:R-:W-:Y:S02]  /*5280*/  ISETP.GE.AND P0, PT, R5, R24, PT ;  /* 0x000000180500720c */ /* 0x000fe40003f06270 */
[----:B------:R-:W-:Y:S02]  /*5290*/  ISETP.GE.OR P6, PT, R12, R13, !P6 ;  /* 0x0000000d0c00720c */ /* 0x000fe400077c6670 */
[-C--:B------:R-:W-:Y:S02]  /*52a0*/  ISETP.GE.OR P3, PT, R11, R10.reuse, !P3 ;  /* 0x0000000a0b00720c */ /* 0x080fe40005f66670 */
[-C--:B------:R-:W-:Y:S02]  /*52b0*/  ISETP.GE.OR P2, PT, R54, R10.reuse, !P2 ;  /* 0x0000000a3600720c */ /* 0x080fe40005746670 */
[----:B------:R-:W-:Y:S02]  /*52c0*/  ISETP.GE.OR P1, PT, R43, R10, !P1 ;  /* 0x0000000a2b00720c */ /* 0x000fe40004f26670 */
[----:B------:R-:W-:Y:S02]  /*52d0*/  FSEL R14, R229, -INF , !P5 ;  /* 0xff800000e50e7808 */ /* 0x000fe40006800000 */
[----:B------:R-:W-:Y:S02]  /*52e0*/  FSEL R13, R230, -INF , !P4 ;  /* 0xff800000e60d7808 */ /* 0x000fe40006000000 */
[-C--:B------:R-:W-:Y:S02]  /*52f0*/  ISETP.GE.AND P5, PT, R42, R24.reuse, PT ;  /* 0x000000182a00720c */ /* 0x080fe40003fa6270 */
[----:B------:R-:W-:Y:S02]  /*5300*/  ISETP.GE.AND P4, PT, R39, R24, PT ;  /* 0x000000182700720c */ /* 0x000fe40003f86270 */
[----:B------:R-:W-:Y:S02]  /*5310*/  ISETP.GE.OR P0, PT, R5, R10, !P0 ;  /* 0x0000000a0500720c */ /* 0x000fe40004706670 */
[----:B------:R-:W-:Y:S01]  /*5320*/  IADD3 R6, R6, 0x48, R7 ;  /* 0x0000004806067810 */ /* 0x000fe20007ffe007 */
[----:B------:R-:W-:Y:S01]  /*5330*/  VIADD R7, R7, 0x48 ;  /* 0x0000004807077836 */ /* 0x000fe20000000000 */
        /* <DEDUP_REMOVED lines=11> */
[----:B------:R-:W-:Y:S02]  /*53f0*/  ISETP.GE.AND P0, PT, R23, R24, PT ;  /* 0x000000181700720c */ /* 0x000fe40003f06270 */
[-C--:B------:R-:W-:Y:S02]  /*5400*/  ISETP.GE.OR P6, PT, R4, R10.reuse, !P6 ;  /* 0x0000000a0400720c */ /* 0x080fe400077c6670 */
[-C--:B------:R-:W-:Y:S02]  /*5410*/  ISETP.GE.OR P3, PT, R38, R10.reuse, !P3 ;  /* 0x0000000a2600720c */ /* 0x080fe40005f66670 */
[-C--:B------:R-:W-:Y:S02]  /*5420*/  ISETP.GE.OR P2, PT, R27, R10.reuse, !P2 ;  /* 0x0000000a1b00720c */ /* 0x080fe40005746670 */
[----:B------:R-:W-:Y:S02]  /*5430*/  ISETP.GE.OR P1, PT, R26, R10, !P1 ;  /* 0x0000000a1a00720c */ /* 0x000fe40004f26670 */
[----:B------:R-:W-:Y:S02]  /*5440*/  VIADDMNMX R7, R7, UR10, RZ, !PT ;  /* 0x0000000a07077c46 */ /* 0x000fe4000f8001ff */
        /* <DEDUP_REMOVED lines=11> */
[----:B------:R-:W-:Y:S02]  /*5500*/  ISETP.GE.AND P2, PT, R8, R24, PT ;  /* 0x000000180800720c */ /* 0x000fe40003f46270 */
[-C--:B------:R-:W-:Y:S02]  /*5510*/  ISETP.GE.AND P1, PT, R11, R7.reuse, PT ;  /* 0x000000070b00720c */ /* 0x080fe40003f26270 */
[----:B------:R-:W-:Y:S02]  /*5520*/  VIMNMX R6, R6, UR7, PT ;  /* 0x0000000706067c48 */ /* 0x000fe4000bfe0100 */
[-C--:B------:R-:W-:Y:S02]  /*5530*/  ISETP.GE.OR P5, PT, R15, R10.reuse, !P5 ;  /* 0x0000000a0f00720c */ /* 0x080fe40006fa6670 */
[-C--:B------:R-:W-:Y:S02]  /*5540*/  ISETP.GE.OR P4, PT, R12, R10.reuse, !P4 ;  /* 0x0000000a0c00720c */ /* 0x080fe40006786670 */
[----:B------:R-:W-:Y:S02]  /*5550*/  FSEL R25, R207, -INF , !P0 ;  /* 0xff800000cf197808 */ /* 0x000fe40004000000 */
[-C--:B------:R-:W-:Y:S02]  /*5560*/  ISETP.GE.AND P0, PT, R54, R7.reuse, PT ;  /* 0x000000073600720c */ /* 0x080fe40003f06270 */
[-C--:B------:R-:W-:Y:S02]  /*5570*/  ISETP.GE.OR P6, PT, R22, R10.reuse, !P6 ;  /* 0x0000000a1600720c */ /* 0x080fe400077c6670 */
[-C--:B------:R-:W-:Y:S02]  /*5580*/  ISETP.GE.OR P3, PT, R9, R10.reuse, !P3 ;  /* 0x0000000a0900720c */ /* 0x080fe40005f66670 */
[----:B------:R-:W-:Y:S02]  /*5590*/  ISETP.GE.OR P2, PT, R8, R10, !P2 ;  /* 0x0000000a0800720c */ /* 0x000fe40005746670 */
[-C--:B------:R-:W-:Y:S02]  /*55a0*/  ISETP.GE.OR P1, PT, R11, R6.reuse, !P1 ;  /* 0x000000060b00720c */ /* 0x080fe40004f26670 */
[----:B------:R-:W-:Y:S02]  /*55b0*/  FSEL R11, R115, -INF , !P5 ;  /* 0xff800000730b7808 */ /* 0x000fe40006800000 */
[----:B------:R-:W-:Y:S02]  /*55c0*/  FSEL R10, R220, -INF , !P4 ;  /* 0xff800000dc0a7808 */ /* 0x000fe40006000000 */
[CC--:B------:R-:W-:Y:S02]  /*55d0*/  ISETP.GE.AND P5, PT, R5.reuse, R7.reuse, PT ;  /* 0x000000070500720c */ /* 0x0c0fe40003fa6270 */
[-C--:B------:R-:W-:Y:S02]  /*55e0*/  ISETP.GE.AND P4, PT, R4, R7.reuse, PT ;  /* 0x000000070400720c */ /* 0x080fe40003f86270 */
        /* <DEDUP_REMOVED lines=46> */
.L_x_1034:
[----:B------:R1:W-:Y:S01]  /*58d0*/  STL [R1+0x9c], R120 ;  /* 0x00009c7801007387 */ /* 0x0003e20000100800 */
[C---:B------:R-:W-:Y:S01]  /*58e0*/  FMUL.FTZ R15, R156.reuse, 1.4426950216293334961 ;  /* 0x3fb8aa3b9c0f7820 */ /* 0x040fe20000410000 */
[----:B------:R-:W-:Y:S01]  /*58f0*/  FSETP.NEU.FTZ.AND P0, PT, R156, -INF , PT ;  /* 0xff8000009c00780b */ /* 0x000fe20003f1d000 */
[----:B------:R-:W-:Y:S01]  /*5900*/  FMUL.FTZ R12, R157, 1.4426950216293334961 ;  /* 0x3fb8aa3b9d0c7820 */ /* 0x000fe20000410000 */
[----:B------:R2:W-:Y:S01]  /*5910*/  STL [R1+0x98], R119 ;  /* 0x0000987701007387 */ /* 0x0005e20000100800 */
[----:B------:R-:W-:Y:S01]  /*5920*/  FMUL.FTZ R233, R154, 1.4426950216293334961 ;  /* 0x3fb8aa3b9ae97820 */ /* 0x000fe20000410000 */
[----:B------:R-:W-:Y:S01]  /*5930*/  FSEL R15, R15, RZ, P0 ;  /* 0x000000ff0f0f7208 */ /* 0x000fe20000000000 */
[----:B------:R-:W-:Y:S01]  /*5940*/  FMUL.FTZ R159, R155, 1.4426950216293334961 ;  /* 0x3fb8aa3b9b9f7820 */ /* 0x000fe20000410000 */
[----:B------:R3:W-:Y:S01]  /*5950*/  STL [R1+0x94], R116 ;  /* 0x0000947401007387 */ /* 0x0007e20000100800 */
[----:B------:R-:W-:Y:S01]  /*5960*/  FSETP.NEU.FTZ.AND P0, PT, R157, -INF , PT ;  /* 0xff8000009d00780b */ /* 0x000fe20003f1d000 */
[----:B------:R-:W-:Y:S01]  /*5970*/  FFMA.FTZ R169, -R169, R169, 1 ;  /* 0x3f800000a9a97423 */ /* 0x000fe200000101a9 */
[--C-:B------:R-:W-:Y:S01]  /*5980*/  FFMA.FTZ R101, R101, UR6, -R15.reuse ;  /* 0x0000000665657c23 */ /* 0x100fe2000801080f */
[----:B------:R4:W-:Y:S01]  /*5990*/  STL [R1+0x90], R113 ;  /* 0x0000907101007387 */ /* 0x0009e20000100800 */
[--C-:B------:R-:W-:Y:S01]  /*59a0*/  FFMA.FTZ R100, R100, UR6, -R15.reuse ;  /* 0x0000000664647c23 */ /* 0x100fe2000801080f */
[--C-:B------:R-:W-:Y:S01]  /*59b0*/  FFMA.FTZ R65, R65, UR6, -R15.reuse ;  /* 0x0000000641417c23 */ /* 0x100fe2000801080f */
        /* <DEDUP_REMOVED lines=8> */
[----:B------:R-:W-:Y:S01]  /*5a40*/  FSEL R12, R12, RZ, P0 ;  /* 0x000000ff0c0c7208 */ /* 0x000fe20000000000 */
[----:B------:R-:W-:Y:S01]  /*5a50*/  STL [R1+0x84], R98 ;  /* 0x0000846201007387 */ /* 0x000fe20000100800 */
[----:B-1----:R-:W-:Y:S01]  /*5a60*/  MUFU.EX2 R120, R101 ;  /* 0x0000006500787308 */ /* 0x002fe20000000800 */
[--C-:B------:R-:W-:Y:S01]  /*5a70*/  FFMA.FTZ R53, R53, UR6, -R15.reuse ;  /* 0x0000000635357c23 */ /* 0x100fe2000801080f */
[----:B------:R-:W-:Y:S01]  /*5a80*/  FFMA.FTZ R52, R52, UR6, -R15 ;  /* 0x0000000634347c23 */ /* 0x000fe2000801080f */
[----:B------:R-:W-:Y:S01]  /*5a90*/  STL [R1+0x80], R97 ;  /* 0x0000806101007387 */ /* 0x000fe20000100800 */
[--C-:B------:R-:W-:Y:S01]  /*5aa0*/  FFMA.FTZ R67, R67, UR6, -R12.reuse ;  /* 0x0000000643437c23 */ /* 0x100fe2000801080c */
[--C-:B------:R-:W-:Y:S01]  /*5ab0*/  FFMA.FTZ R66, R66, UR6, -R12.reuse ;  /* 0x0000000642427c23 */ /* 0x100fe2000801080c */
[--C-:B------:R-:W-:Y:S01]  /*5ac0*/  FFMA.FTZ R63, R63, UR6, -R12.reuse ;  /* 0x000000063f3f7c23 */ /* 0x100fe2000801080c */
[----:B------:R-:W-:Y:S03]  /*5ad0*/  STL [R1+0x7c], R96 ;  /* 0x00007c6001007387 */ /* 0x000fe60000100800 */
[----:B--2---:R-:W1:Y:S01]  /*5ae0*/  MUFU.EX2 R119, R100 ;  /* 0x0000006400777308 */ /* 0x004e620000000800 */
[----:B------:R-:W-:Y:S01]  /*5af0*/  FSETP.NEU.FTZ.AND P0, PT, R154, -INF , PT ;  /* 0xff8000009a00780b */ /* 0x000fe20003f1d000 */
[--C-:B------:R-:W-:Y:S01]  /*5b00*/  FFMA.FTZ R62, R62, UR6, -R12.reuse ;  /* 0x000000063e3e7c23 */ /* 0x100fe2000801080c */
[----:B------:R-:W-:Y:S01]  /*5b10*/  STL [R1+0x78], R95 ;  /* 0x0000785f01007387 */ /* 0x000fe20000100800 */
[--C-:B------:R-:W-:Y:S01]  /*5b20*/  FFMA.FTZ R51, R51, UR6, -R12.reuse ;  /* 0x0000000633337c23 */ /* 0x100fe2000801080c */
[----:B------:R-:W-:Y:S01]  /*5b30*/  FSEL R233, R233, RZ, P0 ;  /* 0x000000ffe9e97208 */ /* 0x000fe20000000000 */
[--C-:B------:R-:W-:Y:S01]  /*5b40*/  FFMA.FTZ R50, R50, UR6, -R12.reuse ;  /* 0x0000000632327c23 */ /* 0x100fe2000801080c */
[----:B------:R-:W-:Y:S03]  /*5b50*/  STL [R1+0x74], R94 ;  /* 0x0000745e01007387 */ /* 0x000fe60000100800 */
[----:B---3--:R-:W-:Y:S01]  /*5b60*/  MUFU.EX2 R116, R67 ;  /* 0x0000004300747308 */ /* 0x008fe20000000800 */
[--C-:B------:R-:W-:Y:S01]  /*5b70*/  FFMA.FTZ R35, R35, UR6, -R12.reuse ;  /* 0x0000000623237c23 */ /* 0x100fe2000801080c */
[--C-:B------:R-:W-:Y:S01]  /*5b80*/  FFMA.FTZ R61, R61, UR6, -R233.reuse ;  /* 0x000000063d3d7c23 */ /* 0x100fe200080108e9 */
[----:B------:R-:W-:Y:S01]  /*5b90*/  STL [R1+0x70], R93 ;  /* 0x0000705d01007387 */ /* 0x000fe20000100800 */
[--C-:B------:R-:W-:Y:S01]  /*5ba0*/  FFMA.FTZ R60, R60, UR6, -R233.reuse ;  /* 0x000000063c3c7c23 */ /* 0x100fe200080108e9 */
[--C-:B------:R-:W-:Y:S01]  /*5bb0*/  FFMA.FTZ R34, R34, UR6, -R12.reuse ;  /* 0x0000000622227c23 */ /* 0x100fe2000801080c */
[--C-:B------:R-:W-:Y:S01]  /*5bc0*/  FFMA.FTZ R242, R19, UR6, -R12.reuse ;  /* 0x0000000613f27c23 */ /* 0x100fe2000801080c */
[----:B------:R2:W-:Y:S03]  /*5bd0*/  STL [R1+0x6c], R92 ;  /* 0x00006c5c01007387 */ /* 0x0005e60000100800 */
[----:B----4-:R-:W3:Y:S01]  /*5be0*/  MUFU.EX2 R113, R66 ;  /* 0x0000004200717308 */ /* 0x010ee20000000800 */
[--C-:B------:R-:W-:Y:S01]  /*5bf0*/  FFMA.FTZ R234, R5, UR6, -R233.reuse ;  /* 0x0000000605ea7c23 */ /* 0x100fe200080108e9 */
[----:B------:R-:W-:Y:S01]  /*5c00*/  FSETP.NEU.FTZ.AND P0, PT, R155, -INF , PT ;  /* 0xff8000009b00780b */ /* 0x000fe20003f1d000 */
[----:B------:R4:W-:Y:S01]  /*5c10*/  STL [R1+0x68], R91 ;  /* 0x0000685b01007387 */ /* 0x0009e20000100800 */
[--C-:B------:R-:W-:Y:S01]  /*5c20*/  FFMA.FTZ R241, R18, UR6, -R12.reuse ;  /* 0x0000000612f17c23 */ /* 0x100fe2000801080c */
[--C-:B------:R-:W-:Y:S01]  /*5c30*/  FFMA.FTZ R57, R57, UR6, -R233.reuse ;  /* 0x0000000639397c23 */ /* 0x100fe200080108e9 */
[----:B------:R-:W-:Y:S01]  /*5c40*/  FSEL R159, R159, RZ, P0 ;  /* 0x000000ff9f9f7208 */ /* 0x000fe20000000000 */
[----:B------:R1:W-:Y:S03]  /*5c50*/  STL [R1+0x64], R90 ;  /* 0x0000645a01007387 */ /* 0x0003e60000100800 */
[----:B------:R-:W-:Y:S01]  /*5c60*/  MUFU.EX2 R112, R61 ;  /* 0x0000003d00707308 */ /* 0x000fe20000000800 */
[--C-:B------:R-:W-:Y:S01]  /*5c70*/  FFMA.FTZ R56, R56, UR6, -R233.reuse ;  /* 0x0000000638387c23 */ /* 0x100fe200080108e9 */
[--C-:B------:R-:W-:Y:S01]  /*5c80*/  FFMA.FTZ R45, R45, UR6, -R233.reuse ;  /* 0x000000062d2d7c23 */ /* 0x100fe200080108e9 */
[----:B------:R3:W-:Y:S01]  /*5c90*/  STL [R1+0x60], R89 ;  /* 0x0000605901007387 */ /* 0x0007e20000100800 */
[--C-:B------:R-:W-:Y:S01]  /*5ca0*/  FFMA.FTZ R44, R44, UR6, -R233.reuse ;  /* 0x000000062c2c7c23 */ /* 0x100fe200080108e9 */
[--C-:B------:R-:W-:Y:S01]  /*5cb0*/  FFMA.FTZ R41, R41, UR6, -R233.reuse ;  /* 0x0000000629297c23 */ /* 0x100fe200080108e9 */
[--C-:B------:R-:W-:Y:S01]  /*5cc0*/  FFMA.FTZ R40, R40, UR6, -R233.reuse ;  /* 0x0000000628287c23 */ /* 0x100fe200080108e9 */
[----:B------:R3:W-:Y:S03]  /*5cd0*/  STL [R1+0x5c], R88 ;  /* 0x00005c5801007387 */ /* 0x0007e60000100800 */
[----:B------:R-:W-:Y:S01]  /*5ce0*/  MUFU.EX2 R99, R60 ;  /* 0x0000003c00637308 */ /* 0x000fe20000000800 */
[--C-:B------:R-:W-:Y:S01]  /*5cf0*/  FFMA.FTZ R29, R29, UR6, -R233.reuse ;  /* 0x000000061d1d7c23 */ /* 0x100fe200080108e9 */
[--C-:B------:R-:W-:Y:S01]  /*5d00*/  FFMA.FTZ R28, R28, UR6, -R233.reuse ;  /* 0x000000061c1c7c23 */ /* 0x100fe200080108e9 */
[----:B------:R3:W-:Y:S01]  /*5d10*/  STL [R1+0x58], R87 ;  /* 0x0000585701007387 */ /* 0x0007e20000100800 */
[--C-:B------:R-:W-:Y:S01]  /*5d20*/  FFMA.FTZ R25, R25, UR6, -R233.reuse ;  /* 0x0000000619197c23 */ /* 0x100fe200080108e9 */
[----:B------:R-:W-:Y:S01]  /*5d30*/  FFMA.FTZ R24, R24, UR6, -R233 ;  /* 0x0000000618187c23 */ /* 0x000fe200080108e9 */
[--C-:B------:R-:W-:Y:S01]  /*5d40*/  FFMA.FTZ R59, R59, UR6, -R159.reuse ;  /* 0x000000063b3b7c23 */ /* 0x100fe2000801089f */
[----:B------:R3:W-:Y:S03]  /*5d50*/  STL [R1+0x54], R86 ;  /* 0x0000545601007387 */ /* 0x0007e60000100800 */
[----:B--2---:R-:W-:Y:S01]  /*5d60*/  MUFU.EX2 R92, R65 ;  /* 0x00000041005c7308 */ /* 0x004fe20000000800 */
[--C-:B------:R-:W-:Y:S01]  /*5d70*/  FFMA.FTZ R58, R58, UR6, -R159.reuse ;  /* 0x000000063a3a7c23 */ /* 0x100fe2000801089f */
[--C-:B------:R-:W-:Y:S01]  /*5d80*/  FFMA.FTZ R55, R55, UR6, -R159.reuse ;  /* 0x0000000637377c23 */ /* 0x100fe2000801089f */
[----:B------:R2:W-:Y:S01]  /*5d90*/  STL [R1+0x50], R85 ;  /* 0x0000505501007387 */ /* 0x0005e20000100800 */
[--C-:B------:R-:W-:Y:S01]  /*5da0*/  FFMA.FTZ R54, R54, UR6, -R159.reuse ;  /* 0x0000000636367c23 */ /* 0x100fe2000801089f */
[--C-:B------:R-:W-:Y:S01]  /*5db0*/  FFMA.FTZ R43, R43, UR6, -R159.reuse ;  /* 0x000000062b2b7c23 */ /* 0x100fe2000801089f */
[--C-:B------:R-:W-:Y:S01]  /*5dc0*/  FFMA.FTZ R42, R42, UR6, -R159.reuse ;  /* 0x000000062a2a7c23 */ /* 0x100fe2000801089f */
[----:B------:R-:W-:Y:S03]  /*5dd0*/  STL [R1+0x4c], R84 ;  /* 0x00004c5401007387 */ /* 0x000fe60000100800 */
[----:B----4-:R-:W4:Y:S01]  /*5de0*/  MUFU.EX2 R91, R64 ;  /* 0x00000040005b7308 */ /* 0x010f220000000800 */
[--C-:B------:R-:W-:Y:S01]  /*5df0*/  FFMA.FTZ R39, R39, UR6, -R159.reuse ;  /* 0x0000000627277c23 */ /* 0x100fe2000801089f */
[--C-:B------:R-:W-:Y:S01]  /*5e00*/  FFMA.FTZ R38, R38, UR6, -R159.reuse ;  /* 0x0000000626267c23 */ /* 0x100fe2000801089f */
[----:B------:R-:W-:Y:S01]  /*5e10*/  STL [R1+0x48], R83 ;  /* 0x0000485301007387 */ /* 0x000fe20000100800 */
[--C-:B------:R-:W-:Y:S01]  /*5e20*/  FFMA.FTZ R231, R8, UR6, -R159.reuse ;  /* 0x0000000608e77c23 */ /* 0x100fe2000801089f */
[----:B------:R-:W-:Y:S01]  /*5e30*/  FFMA.FTZ R164, R7, UR6, -R159 ;  /* 0x0000000607a47c23 */ /* 0x000fe2000801089f */
[--C-:B------:R-:W-:Y:S01]  /*5e40*/  FFMA.FTZ R47, R47, UR6, -R12.reuse ;  /* 0x000000062f2f7c23 */ /* 0x100fe2000801080c */
[----:B------:R-:W-:Y:S03]  /*5e50*/  STL [R1+0x44], R82 ;  /* 0x0000445201007387 */ /* 0x000fe60000100800 */
[----:B-1----:R-:W-:Y:S01]  /*5e60*/  MUFU.EX2 R90, R63 ;  /* 0x0000003f005a7308 */ /* 0x002fe20000000800 */
[--C-:B------:R-:W-:Y:S01]  /*5e70*/  FFMA.FTZ R46, R46, UR6, -R12.reuse ;  /* 0x000000062e2e7c23 */ /* 0x100fe2000801080c */
[--C-:B------:R-:W-:Y:S01]  /*5e80*/  FFMA.FTZ R37, R37, UR6, -R15.reuse ;  /* 0x0000000625257c23 */ /* 0x100fe2000801080f */
[----:B------:R-:W-:Y:S01]  /*5e90*/  STL [R1+0x40], R81 ;  /* 0x0000405101007387 */ /* 0x000fe20000100800 */
[--C-:B------:R-:W-:Y:S01]  /*5ea0*/  FFMA.FTZ R36, R36, UR6, -R15.reuse ;  /* 0x0000000624247c23 */ /* 0x100fe2000801080f */
[--C-:B------:R-:W-:Y:S01]  /*5eb0*/  FFMA.FTZ R244, R21, UR6, -R15.reuse ;  /* 0x0000000615f47c23 */ /* 0x100fe2000801080f */
[----:B------:R-:W-:Y:S01]  /*5ec0*/  FFMA.FTZ R243, R20, UR6, -R15 ;  /* 0x0000000614f37c23 */ /* 0x000fe2000801080f */
[----:B------:R-:W-:Y:S03]  /*5ed0*/  STL [R1+0x3c], R80 ;  /* 0x00003c5001007387 */ /* 0x000fe60000100800 */
[----:B---3--:R-:W-:Y:S01]  /*5ee0*/  MUFU.EX2 R89, R62 ;  /* 0x0000003e00597308 */ /* 0x008fe20000000800 */
[--C-:B------:R-:W-:Y:S01]  /*5ef0*/  FFMA.FTZ R236, R11, UR6, -R233.reuse ;  /* 0x000000060bec7c23 */ /* 0x100fe200080108e9 */
[--C-:B------:R-:W-:Y:S01]  /*5f00*/  FFMA.FTZ R235, R10, UR6, -R233.reuse ;  /* 0x000000060aeb7c23 */ /* 0x100fe200080108e9 */
[----:B------:R-:W-:Y:S01]  /*5f10*/  STL [R1+0x38], R79 ;  /* 0x0000384f01007387 */ /* 0x000fe20000100800 */
[----:B------:R-:W-:Y:S01]  /*5f20*/  FFMA.FTZ R233, R4, UR6, -R233 ;  /* 0x0000000604e97c23 */ /* 0x000fe200080108e9 */
[----:B------:R-:W-:Y:S01]  /*5f30*/  FFMA.FTZ R15, R16, UR6, -R15 ;  /* 0x00000006100f7c23 */ /* 0x000fe2000801080f */
[--C-:B------:R-:W-:Y:S01]  /*5f40*/  FFMA.FTZ R252, R27, UR6, -R159.reuse ;  /* 0x000000061bfc7c23 */ /* 0x100fe2000801089f */
[----:B------:R-:W-:Y:S03]  /*5f50*/  STL [R1+0x34], R78 ;  /* 0x0000344e01007387 */ /* 0x000fe60000100800 */
[----:B------:R-:W-:Y:S01]  /*5f60*/  MUFU.EX2 R98, R59 ;  /* 0x0000003b00627308 */ /* 0x000fe20000000800 */
[--C-:B------:R-:W-:Y:S01]  /*5f70*/  FFMA.FTZ R251, R26, UR6, -R159.reuse ;  /* 0x000000061afb7c23 */ /* 0x100fe2000801089f */
[--C-:B------:R-:W-:Y:S01]  /*5f80*/  FFMA.FTZ R250, R23, UR6, -R159.reuse ;  /* 0x0000000617fa7c23 */ /* 0x100fe2000801089f */
[----:B------:R-:W-:Y:S01]  /*5f90*/  STL [R1+0x30], R77 ;  /* 0x0000304d01007387 */ /* 0x000fe20000100800 */
[--C-:B------:R-:W-:Y:S01]  /*5fa0*/  FFMA.FTZ R249, R22, UR6, -R159.reuse ;  /* 0x0000000616f97c23 */ /* 0x100fe2000801089f */
[--C-:B------:R-:W-:Y:S01]  /*5fb0*/  FFMA.FTZ R232, R9, UR6, -R159.reuse ;  /* 0x0000000609e87c23 */ /* 0x100fe2000801089f */
[----:B------:R-:W-:Y:S01]  /*5fc0*/  FFMA.FTZ R159, R6, UR6, -R159 ;  /* 0x00000006069f7c23 */ /* 0x000fe2000801089f */
[----:B------:R1:W-:Y:S03]  /*5fd0*/  STL [R1+0x2c], R76 ;  /* 0x00002c4c01007387 */ /* 0x0003e60000100800 */
[----:B------:R-:W3:Y:S01]  /*5fe0*/  MUFU.EX2 R97, R58 ;  /* 0x0000003a00617308 */ /* 0x000ee20000000800 */
[--C-:B------:R-:W-:Y:S01]  /*5ff0*/  FFMA.FTZ R246, R31, UR6, -R12.reuse ;  /* 0x000000061ff67c23 */ /* 0x100fe2000801080c */
[--C-:B------:R-:W-:Y:S01]  /*6000*/  FFMA.FTZ R245, R30, UR6, -R12.reuse ;  /* 0x000000061ef57c23 */ /* 0x100fe2000801080c */
[----:B------:R4:W-:Y:S01]  /*6010*/  STL [R1+0x28], R75 ;  /* 0x0000284b01007387 */ /* 0x0009e20000100800 */
[--C-:B------:R-:W-:Y:S01]  /*6020*/  FFMA.FTZ R238, R14, UR6, -R12.reuse ;  /* 0x000000060eee7c23 */ /* 0x100fe2000801080c */
[----:B------:R-:W-:Y:S01]  /*6030*/  FFMA.FTZ R12, R13, UR6, -R12 ;  /* 0x000000060d0c7c23 */ /* 0x000fe2000801080c */
[----:B------:R-:W-:Y:S01]  /*6040*/  FMUL.FTZ R169, R169, UR5 ;  /* 0x00000005a9a97c20 */ /* 0x000fe20008410000 */
[----:B------:R3:W-:Y:S03]  /*6050*/  STL [R1+0x24], R74 ;  /* 0x0000244a01007387 */ /* 0x0007e60000100800 */
[----:B------:R-:W-:Y:S01]  /*6060*/  MUFU.EX2 R96, R57 ;  /* 0x0000003900607308 */ /* 0x000fe20000000800 */
[----:B------:R-:W-:Y:S01]  /*6070*/  FFMA.FTZ R170, -R170, R170, 1 ;  /* 0x3f800000aaaa7423 */ /* 0x000fe200000101aa */
[----:B------:R-:W-:Y:S01]  /*6080*/  FFMA.FTZ R171, -R171, R171, 1 ;  /* 0x3f800000abab7423 */ /* 0x000fe200000101ab */
[----:B------:R3:W-:Y:S01]  /*6090*/  STL [R1+0x20], R73 ;  /* 0x0000204901007387 */ /* 0x0007e20000100800 */
[----:B------:R-:W-:Y:S01]  /*60a0*/  FFMA.FTZ R172, -R172, R172, 1 ;  /* 0x3f800000acac7423 */ /* 0x000fe200000101ac */
[----:B------:R-:W-:Y:S01]  /*60b0*/  FMUL.FTZ R170, R170, UR5 ;  /* 0x00000005aaaa7c20 */ /* 0x000fe20008410000 */
[----:B------:R-:W-:Y:S01]  /*60c0*/  FMUL.FTZ R171, R171, UR5 ;  /* 0x00000005abab7c20 */ /* 0x000fe20008410000 */
[----:B------:R3:W-:Y:S03]  /*60d0*/  STL [R1+0x1c], R72 ;  /* 0x00001c4801007387 */ /* 0x0007e60000100800 */
[----:B------:R-:W3:Y:S01]  /*60e0*/  MUFU.EX2 R95, R56 ;  /* 0x00000038005f7308 */ /* 0x000ee20000000800 */
[----:B------:R-:W-:Y:S01]  /*60f0*/  FMUL.FTZ R172, R172, UR5 ;  /* 0x00000005acac7c20 */ /* 0x000fe20008410000 */
[----:B------:R-:W-:Y:S01]  /*6100*/  FFMA.FTZ R186, -R186, R186, 1 ;  /* 0x3f800000baba7423 */ /* 0x000fe200000101ba */
[----:B------:R3:W-:Y:S01]  /*6110*/  STL [R1+0x18], R71 ;  /* 0x0000184701007387 */ /* 0x0007e20000100800 */
[----:B------:R-:W-:Y:S01]  /*6120*/  FFMA.FTZ R173, -R173, R173, 1 ;  /* 0x3f800000adad7423 */ /* 0x000fe200000101ad */
[----:B------:R-:W-:Y:S01]  /*6130*/  FFMA.FTZ R174, -R174, R174, 1 ;  /* 0x3f800000aeae7423 */ /* 0x000fe200000101ae */
[----:B------:R-:W-:Y:S01]  /*6140*/  FMUL.FTZ R186, R186, UR5 ;  /* 0x00000005baba7c20 */ /* 0x000fe20008410000 */
[----:B------:R3:W-:Y:S03]  /*6150*/  STL [R1+0x14], R70 ;  /* 0x0000144601007387 */ /* 0x0007e60000100800 */
[----:B------:R-:W-:Y:S01]  /*6160*/  MUFU.EX2 R94, R55 ;  /* 0x00000037005e7308 */ /* 0x000fe20000000800 */
[----:B------:R-:W-:Y:S01]  /*6170*/  FMUL.FTZ R173, R173, UR5 ;  /* 0x00000005adad7c20 */ /* 0x000fe20008410000 */
[----:B------:R-:W-:Y:S01]  /*6180*/  FMUL.FTZ R174, R174, UR5 ;  /* 0x00000005aeae7c20 */ /* 0x000fe20008410000 */
[----:B------:R3:W-:Y:S01]  /*6190*/  STL [R1+0x10], R69 ;  /* 0x0000104501007387 */ /* 0x0007e20000100800 */
[----:B------:R-:W-:Y:S01]  /*61a0*/  FFMA.FTZ R179, -R179, R179, 1 ;  /* 0x3f800000b3b37423 */ /* 0x000fe200000101b3 */
[----:B------:R-:W-:Y:S01]  /*61b0*/  FFMA.FTZ R187, -R187, R187, 1 ;  /* 0x3f800000bbbb7423 */ /* 0x000fe200000101bb */
[----:B------:R-:W-:Y:S01]  /*61c0*/  FFMA.FTZ R177, -R177, R177, 1 ;  /* 0x3f800000b1b17423 */ /* 0x000fe200000101b1 */
[----:B------:R3:W-:Y:S03]  /*61d0*/  STL [R1+0xc], R68 ;  /* 0x00000c4401007387 */ /* 0x0007e60000100800 */
[----:B------:R-:W-:Y:S01]  /*61e0*/  MUFU.EX2 R93, R54 ;  /* 0x00000036005d7308 */ /* 0x000fe20000000800 */
[----:B------:R-:W-:Y:S01]  /*61f0*/  FMUL.FTZ R179, R179, UR5 ;  /* 0x00000005b3b37c20 */ /* 0x000fe20008410000 */
[----:B------:R-:W-:Y:S01]  /*6200*/  FMUL.FTZ R187, R187, UR5 ;  /* 0x00000005bbbb7c20 */ /* 0x000fe20008410000 */
[----:B------:R3:W-:Y:S01]  /*6210*/  STL [R1+0x8], R3 ;  /* 0x0000080301007387 */ /* 0x0007e20000100800 */
[----:B------:R-:W-:Y:S01]  /*6220*/  FMUL.FTZ R177, R177, UR5 ;  /* 0x00000005b1b17c20 */ /* 0x000fe20008410000 */
[----:B------:R-:W-:Y:S01]  /*6230*/  FFMA.FTZ R180, -R180, R180, 1 ;  /* 0x3f800000b4b47423 */ /* 0x000fe200000101b4 */
[----:B------:R-:W-:Y:S01]  /*6240*/  FFMA.FTZ R184, -R184, R184, 1 ;  /* 0x3f800000b8b87423 */ /* 0x000fe200000101b8 */
[----:B------:R3:W-:Y:S03]  /*6250*/  STL [R1+0x4], R2 ;  /* 0x0000040201007387 */ /* 0x0007e60000100800 */
[----:B------:R-:W-:Y:S01]  /*6260*/  MUFU.EX2 R88, R53 ;  /* 0x0000003500587308 */ /* 0x000fe20000000800 */
[----:B------:R-:W-:Y:S01]  /*6270*/  FMUL.FTZ R180, R180, UR5 ;  /* 0x00000005b4b47c20 */ /* 0x000fe20008410000 */
[----:B------:R-:W-:Y:S01]  /*6280*/  FMUL.FTZ R184, R184, UR5 ;  /* 0x00000005b8b87c20 */ /* 0x000fe20008410000 */
[----:B------:R3:W-:Y:S01]  /*6290*/  STL [R1], R0 ;  /* 0x0000000001007387 */ /* 0x0007e20000100800 */
[----:B------:R-:W-:Y:S01]  /*62a0*/  FFMA.FTZ R185, -R185, R185, 1 ;  /* 0x3f800000b9b97423 */ /* 0x000fe200000101b9 */
[----:B------:R-:W-:Y:S01]  /*62b0*/  FFMA.FTZ R178, -R178, R178, 1 ;  /* 0x3f800000b2b27423 */ /* 0x000fe200000101b2 */
[----:B------:R-:W-:Y:S01]  /*62c0*/  FFMA.FTZ R175, -R175, R175, 1 ;  /* 0x3f800000afaf7423 */ /* 0x000fe200000101af */
[----:B------:R-:W-:Y:S03]  /*62d0*/  UISETP.GT.AND UP3, UPT, UR8, UR21, UPT ;  /* 0x000000150800728c */ /* 0x000fe6000bf64270 */
[----:B------:R-:W-:Y:S01]  /*62e0*/  MUFU.EX2 R87, R52 ;  /* 0x0000003400577308 */ /* 0x000fe20000000800 */
[----:B------:R-:W-:Y:S01]  /*62f0*/  FMUL.FTZ R185, R185, UR5 ;  /* 0x00000005b9b97c20 */ /* 0x000fe20008410000 */
[----:B------:R-:W-:Y:S01]  /*6300*/  FMUL.FTZ R178, R178, UR5 ;  /* 0x00000005b2b27c20 */ /* 0x000fe20008410000 */
[----:B------:R-:W-:Y:S01]  /*6310*/  FFMA.FTZ R176, -R176, R176, 1 ;  /* 0x3f800000b0b07423 */ /* 0x000fe200000101b0 */
[----:B------:R-:W-:Y:S01]  /*6320*/  FFMA.FTZ R197, -R197, R197, 1 ;  /* 0x3f800000c5c57423 */ /* 0x000fe200000101c5 */
[----:B------:R-:W-:Y:S01]  /*6330*/  PLOP3.LUT P1, PT, PT, PT, UP3, 0x80, 0x0 ;  /* 0x000000000000781c */ /* 0x000fe20003f2f038 */
[----:B------:R-:W-:Y:S01]  /*6340*/  FFMA.FTZ R198, -R198, R198, 1 ;  /* 0x3f800000c6c67423 */ /* 0x000fe200000101c6 */
[----:B------:R-:W-:Y:S03]  /*6350*/  FFMA.FTZ R199, -R199, R199, 1 ;  /* 0x3f800000c7c77423 */ /* 0x000fe600000101c7 */
[----:B------:R-:W-:Y:S01]  /*6360*/  MUFU.EX2 R86, R51 ;  /* 0x0000003300567308 */ /* 0x000fe20000000800 */
[----:B------:R-:W-:Y:S01]  /*6370*/  FFMA.FTZ R204, -R204, R204, 1 ;  /* 0x3f800000cccc7423 */ /* 0x000fe200000101cc */
[----:B------:R-:W-:Y:S01]  /*6380*/  FFMA.FTZ R207, -R207, R207, 1 ;  /* 0x3f800000cfcf7423 */ /* 0x000fe200000101cf */
[----:B------:R-:W-:Y:S01]  /*6390*/  FFMA.FTZ R209, -R209, R209, 1 ;  /* 0x3f800000d1d17423 */ /* 0x000fe200000101d1 */
[----:B------:R-:W-:Y:S01]  /*63a0*/  FFMA.FTZ R210, -R210, R210, 1 ;  /* 0x3f800000d2d27423 */ /* 0x000fe200000101d2 */
[----:B------:R-:W-:Y:S01]  /*63b0*/  FFMA.FTZ R214, -R214, R214, 1 ;  /* 0x3f800000d6d67423 */ /* 0x000fe200000101d6 */
[----:B------:R-:W-:Y:S01]  /*63c0*/  FFMA.FTZ R211, -R211, R211, 1 ;  /* 0x3f800000d3d37423 */ /* 0x000fe200000101d3 */
[----:B------:R-:W-:Y:S03]  /*63d0*/  FFMA.FTZ R212, -R212, R212, 1 ;  /* 0x3f800000d4d47423 */ /* 0x000fe600000101d4 */
[----:B--2---:R-:W2:Y:S01]  /*63e0*/  MUFU.EX2 R85, R50 ;  /* 0x0000003200557308 */ /* 0x004ea20000000800 */
[----:B------:R-:W-:Y:S01]  /*63f0*/  FFMA.FTZ R213, -R213, R213, 1 ;  /* 0x3f800000d5d57423 */ /* 0x000fe200000101d5 */
[----:B------:R-:W-:Y:S01]  /*6400*/  FFMA.FTZ R219, -R219, R219, 1 ;  /* 0x3f800000dbdb7423 */ /* 0x000fe200000101db */
[----:B------:R-:W-:Y:S01]  /*6410*/  FFMA.FTZ R216, -R216, R216, 1 ;  /* 0x3f800000d8d87423 */ /* 0x000fe200000101d8 */
[----:B------:R-:W-:Y:S01]  /*6420*/  FFMA.FTZ R217, -R217, R217, 1 ;  /* 0x3f800000d9d97423 */ /* 0x000fe200000101d9 */
[----:B------:R-:W-:Y:S01]  /*6430*/  FFMA.FTZ R218, -R218, R218, 1 ;  /* 0x3f800000dada7423 */ /* 0x000fe200000101da */
[----:B------:R-:W-:Y:S01]  /*6440*/  FFMA.FTZ R114, -R114, R114, 1 ;  /* 0x3f80000072727423 */ /* 0x000fe20000010172 */
[----:B------:R-:W-:Y:S03]  /*6450*/  FFMA.FTZ R115, -R115, R115, 1 ;  /* 0x3f80000073737423 */ /* 0x000fe60000010173 */
[----:B-1----:R-:W-:Y:S01]  /*6460*/  MUFU.EX2 R76, R49 ;  /* 0x00000031004c7308 */ /* 0x002fe20000000800 */
[----:B------:R-:W-:Y:S01]  /*6470*/  FFMA.FTZ R220, -R220, R220, 1 ;  /* 0x3f800000dcdc7423 */ /* 0x000fe200000101dc */
[----:B------:R-:W-:Y:S01]  /*6480*/  FFMA.FTZ R221, -R221, R221, 1 ;  /* 0x3f800000dddd7423 */ /* 0x000fe200000101dd */
[----:B------:R-:W-:Y:S01]  /*6490*/  FFMA.FTZ R222, -R222, R222, 1 ;  /* 0x3f800000dede7423 */ /* 0x000fe200000101de */
[----:B------:R-:W-:Y:S01]  /*64a0*/  FFMA.FTZ R223, -R223, R223, 1 ;  /* 0x3f800000dfdf7423 */ /* 0x000fe200000101df */
[----:B------:R-:W-:Y:S01]  /*64b0*/  FFMA.FTZ R224, -R224, R224, 1 ;  /* 0x3f800000e0e07423 */ /* 0x000fe200000101e0 */
[----:B------:R-:W-:Y:S01]  /*64c0*/  FFMA.FTZ R225, -R225, R225, 1 ;  /* 0x3f800000e1e17423 */ /* 0x000fe200000101e1 */
[----:B------:R-:W-:Y:S03]  /*64d0*/  FFMA.FTZ R226, -R226, R226, 1 ;  /* 0x3f800000e2e27423 */ /* 0x000fe600000101e2 */
[----:B----4-:R-:W1:Y:S01]  /*64e0*/  MUFU.EX2 R75, R48 ;  /* 0x00000030004b7308 */ /* 0x010e620000000800 */
[----:B------:R-:W-:Y:S01]  /*64f0*/  FFMA.FTZ R227, -R227, R227, 1 ;  /* 0x3f800000e3e37423 */ /* 0x000fe200000101e3 */
[----:B------:R-:W-:Y:S01]  /*6500*/  FFMA.FTZ R228, -R228, R228, 1 ;  /* 0x3f800000e4e47423 */ /* 0x000fe200000101e4 */
[----:B------:R-:W-:Y:S01]  /*6510*/  FFMA.FTZ R229, -R229, R229, 1 ;  /* 0x3f800000e5e57423 */ /* 0x000fe200000101e5 */
[----:B------:R-:W-:Y:S01]  /*6520*/  FFMA.FTZ R230, -R230, R230, 1 ;  /* 0x3f800000e6e67423 */ /* 0x000fe200000101e6 */
[----:B------:R-:W-:Y:S01]  /*6530*/  FMUL.FTZ R175, R175, UR5 ;  /* 0x00000005afaf7c20 */ /* 0x000fe20008410000 */
[----:B------:R-:W-:Y:S01]  /*6540*/  FMUL.FTZ R176, R176, UR5 ;  /* 0x00000005b0b07c20 */ /* 0x000fe20008410000 */
[----:B------:R-:W-:Y:S03]  /*6550*/  FMUL.FTZ R197, R197, UR5 ;  /* 0x00000005c5c57c20 */ /* 0x000fe60008410000 */
[----:B---3--:R-:W-:Y:S01]  /*6560*/  MUFU.EX2 R74, R47 ;  /* 0x0000002f004a7308 */ /* 0x008fe20000000800 */
[----:B------:R-:W-:Y:S01]  /*6570*/  FMUL.FTZ R198, R198, UR5 ;  /* 0x00000005c6c67c20 */ /* 0x000fe20008410000 */
[----:B------:R-:W-:Y:S01]  /*6580*/  FMUL.FTZ R199, R199, UR5 ;  /* 0x00000005c7c77c20 */ /* 0x000fe20008410000 */
[----:B------:R-:W-:Y:S01]  /*6590*/  FMUL.FTZ R204, R204, UR5 ;  /* 0x00000005cccc7c20 */ /* 0x000fe20008410000 */
[----:B------:R-:W-:Y:S01]  /*65a0*/  FMUL.FTZ R207, R207, UR5 ;  /* 0x00000005cfcf7c20 */ /* 0x000fe20008410000 */
[----:B------:R-:W-:Y:S01]  /*65b0*/  FMUL.FTZ R209, R209, UR5 ;  /* 0x00000005d1d17c20 */ /* 0x000fe20008410000 */
[----:B------:R-:W-:Y:S01]  /*65c0*/  FMUL.FTZ R210, R210, UR5 ;  /* 0x00000005d2d27c20 */ /* 0x000fe20008410000 */
[----:B------:R-:W-:Y:S03]  /*65d0*/  FMUL.FTZ R214, R214, UR5 ;  /* 0x00000005d6d67c20 */ /* 0x000fe60008410000 */
[----:B------:R-:W3:Y:S01]  /*65e0*/  MUFU.EX2 R73, R46 ;  /* 0x0000002e00497308 */ /* 0x000ee20000000800 */
        /* <DEDUP_REMOVED lines=21> */
[----:B------:R-:W-:Y:S04]  /*6740*/  FMUL.FTZ R230, R230, UR5 ;  /* 0x00000005e6e67c20 */ /* 0x000fe80008410000 */
        /* <DEDUP_REMOVED lines=38> */
[----:B------:R-:W-:Y:S02]  /*69b0*/  F2FP.BF16.F32.PACK_AB R5, R119, R120 ;  /* 0x000000787705723e */ /* 0x000fe400000010ff */
[----:B------:R-:W-:Y:S02]  /*69c0*/  F2FP.BF16.F32.PACK_AB R4, R113, R116 ;  /* 0x000000747104723e */ /* 0x000fe400000010ff */
[----:B------:R-:W-:Y:S01]  /*69d0*/  F2FP.BF16.F32.PACK_AB R6, R91, R92 ;  /* 0x0000005c5b06723e */ /* 0x000fe200000010ff */
[----:B------:R2:W-:Y:S01]  /*69e0*/  STS [R136+0x12000], R5 ;  /* 0x0120000588007388 */ /* 0x0005e20000000800 */
[----:B------:R-:W-:Y:S02]  /*69f0*/  F2FP.BF16.F32.PACK_AB R8, R99, R112 ;  /* 0x000000706308723e */ /* 0x000fe400000010ff */
[----:B------:R-:W-:Y:S01]  /*6a00*/  F2FP.BF16.F32.PACK_AB R7, R97, R98 ;  /* 0x000000626107723e */ /* 0x000fe200000010ff */
[----:B------:R1:W-:Y:S04]  /*6a10*/  STS [R136+0x12400], R4 ;  /* 0x0124000488007388 */ /* 0x0003e80000000800 */
[----:B------:R3:W-:Y:S01]  /*6a20*/  STS [R142+0x12000], R6 ;  /* 0x012000068e007388 */ /* 0x0007e20000000800 */
[----:B--2---:R-:W-:Y:S02]  /*6a30*/  F2FP.BF16.F32.PACK_AB R5, R89, R90 ;  /* 0x0000005a5905723e */ /* 0x004fe400000010ff */
[----:B-1----:R-:W-:Y:S03]  /*6a40*/  F2FP.BF16.F32.PACK_AB R4, R95, R96 ;  /* 0x000000605f04723e */ /* 0x002fe600000010ff */
        /* <DEDUP_REMOVED lines=12> */
[----:B------:R4:W-:Y:S04]  /*6b10*/  STS [R143+0x12000], R5 ;  /* 0x012000058f007388 */ /* 0x0009e80000000800 */
[----:B------:R4:W-:Y:S01]  /*6b20*/  STS [R143+0x12400], R4 ;  /* 0x012400048f007388 */ /* 0x0009e20000000800 */
[----:B-1----:R-:W-:Y:S02]  /*6b30*/  F2FP.BF16.F32.PACK_AB R8, R0, R2 ;  /* 0x000000020008723e */ /* 0x002fe400000010ff */
[----:B--2---:R-:W-:Y:S02]  /*6b40*/  F2FP.BF16.F32.PACK_AB R7, R81, R82 ;  /* 0x000000525107723e */ /* 0x004fe400000010ff */
[----:B---3--:R-:W-:Y:S03]  /*6b50*/  F2FP.BF16.F32.PACK_AB R6, R79, R80 ;  /* 0x000000504f06723e */ /* 0x008fe600000010ff */
[----:B------:R1:W-:Y:S01]  /*6b60*/  STS [R141+0x14400], R7 ;  /* 0x014400078d007388 */ /* 0x0003e20000000800 */
[----:B----4-:R-:W-:Y:S02]  /*6b70*/  F2FP.BF16.F32.PACK_AB R5, R83, R84 ;  /* 0x000000545305723e */ /* 0x010fe400000010ff */
[----:B------:R-:W-:Y:S03]  /*6b80*/  F2FP.BF16.F32.PACK_AB R4, R77, R78 ;  /* 0x0000004e4d04723e */ /* 0x000fe600000010ff */
        /* <DEDUP_REMOVED lines=25> */
[----:B----4-:R-:W-:Y:S02]  /*6d20*/  F2FP.BF16.F32.PACK_AB R7, R231, R232 ;  /* 0x000000e8e707723e */ /* 0x010fe400000010ff */
[----:B------:R-:W-:Y:S05]  /*6d30*/  F2FP.BF16.F32.PACK_AB R6, R237, R238 ;  /* 0x000000eeed06723e */ /* 0x000fea00000010ff */
[----:B------:R-:W-:Y:S04]  /*6d40*/  STS [R144+0x12400], R6 ;  /* 0x0124000690007388 */ /* 0x000fe80000000800 */
[----:B------:R-:W-:Y:S04]  /*6d50*/  STS [R145+0x14000], R8 ;  /* 0x0140000891007388 */ /* 0x000fe80000000800 */
[----:B------:R-:W-:Y:S01]  /*6d60*/  STS [R145+0x14400], R7 ;  /* 0x0144000791007388 */ /* 0x000fe20000000800 */
[----:B-1----:R-:W-:Y:S02]  /*6d70*/  F2FP.BF16.F32.PACK_AB R5, R233, R234 ;  /* 0x000000eae905723e */ /* 0x002fe400000010ff */
[----:B--2---:R-:W-:Y:S03]  /*6d80*/  F2FP.BF16.F32.PACK_AB R4, R159, R164 ;  /* 0x000000a49f04723e */ /* 0x004fe600000010ff */
[----:B------:R-:W-:Y:S04]  /*6d90*/  STS [R144+0x14000], R5 ;  /* 0x0140000590007388 */ /* 0x000fe80000000800 */
[----:B------:R-:W-:Y:S04]  /*6da0*/  STS [R144+0x14400], R4 ;  /* 0x0144000490007388 */ /* 0x000fe80000000800 */
[----:B------:R-:W-:Y:S04]  /*6db0*/  LDSM.16.M88.4 R64, [R127+UR4+0x4000] ;  /* 0x004000047f40783b */ /* 0x000fe80008000200 */
[----:B------:R-:W1:Y:S04]  /*6dc0*/  LDSM.16.M88.4 R16, [R118+0x8000] ;  /* 0x008000007610783b */ /* 0x000e680000000200 */
[----:B------:R-:W2:Y:S04]  /*6dd0*/  LDSM.16.M88.4 R60, [R127+UR4+0x5000] ;  /* 0x005000047f3c783b */ /* 0x000ea80008000200 */
[----:B------:R-:W3:Y:S04]  /*6de0*/  LDSM.16.M88.4 R32, [R118+0x8400] ;  /* 0x008400007620783b */ /* 0x000ee80000000200 */
[----:B------:R-:W4:Y:S04]  /*6df0*/  LDSM.16.M88.4 R48, [R118+0x8800] ;  /* 0x008800007630783b */ /* 0x000f280000000200 */
[----:B------:R-:W4:Y:S04]  /*6e00*/  LDSM.16.M88.4 R100, [R118+0x8c00] ;  /* 0x008c00007664783b */ /* 0x000f280000000200 */
[----:B------:R-:W-:Y:S04]  /*6e10*/  LDSM.16.M88.4 R104, [R125] ;  /* 0x000000007d68783b */ /* 0x000fe80000000200 */
[----:B------:R-:W-:Y:S01]  /*6e20*/  LDSM.16.M88.4 R108, [R125+0x1000] ;  /* 0x001000007d6c783b */ /* 0x000fe20000000200 */
[-C--:B-1----:R-:W-:Y:S06]  /*6e30*/  HMMA.16816.F32.BF16 R4, R64, R16.reuse, RZ ;  /* 0x000000104004723c */ /* 0x082fec00000418ff */
        /* <DEDUP_REMOVED lines=19> */
[C---:B------:R-:W-:Y:S01]  /*6f70*/  HMMA.16816.F32.BF16 R16, R104.reuse, R102, R16 ;  /* 0x000000666810723c */ /* 0x040fe20000041810 */
[----:B------:R-:W1:Y:S05]  /*6f80*/  LDSM.16.M88.4 R100, [R117+0x8400] ;  /* 0x008400007564783b */ /* 0x000e6a0000000200 */
[C---:B-----5:R-:W-:Y:S01]  /*6f90*/  FADD.FTZ R4, -R168.reuse, R4 ;  /* 0x00000004a8047221 */ /* 0x060fe20000010100 */
[----:B------:R-:W-:Y:S01]  /*6fa0*/  FADD.FTZ R5, -R168, R5 ;  /* 0x00000005a8057221 */ /* 0x000fe20000010100 */
[----:B------:R-:W-:Y:S03]  /*6fb0*/  FADD.FTZ R6, -R167, R6 ;  /* 0x00000006a7067221 */ /* 0x000fe60000010100 */
[----:B------:R-:W-:Y:S01]  /*6fc0*/  FMUL.FTZ R4, R120, R4 ;  /* 0x0000000478047220 */ /* 0x000fe20000410000 */
[----:B------:R-:W-:Y:S01]  /*6fd0*/  FMUL.FTZ R5, R119, R5 ;  /* 0x0000000577057220 */ /* 0x000fe20000410000 */
[----:B------:R2:W5:Y:S01]  /*6fe0*/  LDL.LU R120, [R1+0x9c] ;  /* 0x00009c0001787983 */ /* 0x0005620000300800 */
[----:B------:R-:W-:Y:S01]  /*6ff0*/  FMUL.FTZ R6, R116, R6 ;  /* 0x0000000674067220 */ /* 0x000fe20000410000 */
[----:B------:R-:W-:Y:S01]  /*7000*/  FADD.FTZ R7, -R167, R7 ;  /* 0x00000007a7077221 */ /* 0x000fe20000010100 */
[C---:B------:R-:W-:Y:S01]  /*7010*/  FADD.FTZ R8, -R166.reuse, R8 ;  /* 0x00000008a6087221 */ /* 0x040fe20000010100 */
[----:B------:R2:W5:Y:S01]  /*7020*/  LDL.LU R119, [R1+0x98] ;  /* 0x0000980001777983 */ /* 0x0005620000300800 */
[----:B------:R-:W-:Y:S01]  /*7030*/  FADD.FTZ R9, -R166, R9 ;  /* 0x00000009a6097221 */ /* 0x000fe20000010100 */
[----:B------:R-:W-:Y:S01]  /*7040*/  FMUL.FTZ R7, R113, R7 ;  /* 0x0000000771077220 */ /* 0x000fe20000410000 */
        /* <DEDUP_REMOVED lines=17> */
[----:B------:R-:W-:Y:S01]  /*7160*/  FADD.FTZ R18, -R167, R18 ;  /* 0x00000012a7127221 */ /* 0x000fe20000010100 */
[----:B------:R-:W-:Y:S01]  /*7170*/  FMUL.FTZ R17, R91, R17 ;  /* 0x000000115b117220 */ /* 0x000fe20000410000 */
[----:B------:R-:W-:Y:S01]  /*7180*/  FADD.FTZ R19, -R167, R19 ;  /* 0x00000013a7137221 */ /* 0x000fe20000010100 */
[C---:B------:R-:W-:Y:S01]  /*7190*/  FADD.FTZ R10, -R165.reuse, R10 ;  /* 0x0000000aa50a7221 */ /* 0x040fe20000010100 */
[----:B------:R-:W-:Y:S01]  /*71a0*/  FMUL.FTZ R18, R90, R18 ;  /* 0x000000125a127220 */ /* 0x000fe20000410000 */
[----:B------:R-:W-:Y:S01]  /*71b0*/  FADD.FTZ R11, -R165, R11 ;  /* 0x0000000ba50b7221 */ /* 0x000fe20000010100 */
[----:B------:R-:W-:Y:S01]  /*71c0*/  FMUL.FTZ R19, R89, R19 ;  /* 0x0000001359137220 */ /* 0x000fe20000410000 */
[----:B------:R-:W-:Y:S01]  /*71d0*/  FMUL.FTZ R10, R98, R10 ;  /* 0x0000000a620a7220 */ /* 0x000fe20000410000 */
[----:B------:R-:W-:Y:S01]  /*71e0*/  FMUL.FTZ R4, R4, R169 ;  /* 0x000000a904047220 */ /* 0x000fe20000410000 */
[----:B------:R2:W5:Y:S01]  /*71f0*/  LDL.LU R98, [R1+0x84] ;  /* 0x0000840001627983 */ /* 0x0005620000300800 */
[----:B------:R-:W-:Y:S01]  /*7200*/  FMUL.FTZ R11, R97, R11 ;  /* 0x0000000b610b7220 */ /* 0x000fe20000410000 */
[-C--:B-1----:R-:W-:Y:S02]  /*7210*/  HMMA.16816.F32.BF16 R20, R104, R100.reuse, R20 ;  /* 0x000000646814723c */ /* 0x082fe40000041814 */
[----:B------:R2:W5:Y:S01]  /*7220*/  LDL.LU R97, [R1+0x80] ;  /* 0x0000800001617983 */ /* 0x0005620000300800 */
[----:B------:R-:W-:Y:S01]  /*7230*/  FMUL.FTZ R5, R5, R170 ;  /* 0x000000aa05057220 */ /* 0x000fe20000410000 */
[----:B------:R-:W-:Y:S01]  /*7240*/  FMUL.FTZ R6, R6, R171 ;  /* 0x000000ab06067220 */ /* 0x000fe20000410000 */
[----:B------:R-:W-:Y:S01]  /*7250*/  FMUL.FTZ R7, R7, R172 ;  /* 0x000000ac07077220 */ /* 0x000fe20000410000 */
[----:B------:R2:W5:Y:S01]  /*7260*/  LDL.LU R96, [R1+0x7c] ;  /* 0x00007c0001607983 */ /* 0x0005620000300800 */
[C---:B------:R-:W-:Y:S03]  /*7270*/  HMMA.16816.F32.BF16 R24, R108.reuse, R100, R24 ;  /* 0x000000646c18723c */ /* 0x040fe60000041818 */
[----:B------:R2:W5:Y:S01]  /*7280*/  LDL.LU R95, [R1+0x78] ;  /* 0x00007800015f7983 */ /* 0x0005620000300800 */
[----:B------:R-:W-:Y:S01]  /*7290*/  FMUL.FTZ R173, R8, R173 ;  /* 0x000000ad08ad7220 */ /* 0x000fe20000410000 */
[----:B------:R-:W-:Y:S01]  /*72a0*/  F2FP.BF16.F32.PACK_AB R8, R7, R6 ;  /* 0x000000060708723e */ /* 0x000fe200000010ff */
[----:B------:R-:W-:Y:S01]  /*72b0*/  FFMA.FTZ R7, -R181, R181, 1 ;  /* 0x3f800000b5077423 */ /* 0x000fe200000101b5 */
[----:B------:R2:W5:Y:S01]  /*72c0*/  LDL.LU R94, [R1+0x74] ;  /* 0x00007400015e7983 */ /* 0x0005620000300800 */
[----:B------:R-:W-:Y:S01]  /*72d0*/  FFMA.FTZ R6, -R182, R182, 1 ;  /* 0x3f800000b6067423 */ /* 0x000fe200000101b6 */
[-C--:B------:R-:W-:Y:S02]  /*72e0*/  HMMA.16816.F32.BF16 R28, R108, R102.reuse, R28 ;  /* 0x000000666c1c723c */ /* 0x080fe4000004181c */
[----:B------:R2:W5:Y:S01]  /*72f0*/  LDL.LU R93, [R1+0x70] ;  /* 0x00007000015d7983 */ /* 0x0005620000300800 */
[----:B------:R-:W-:Y:S01]  /*7300*/  FMUL.FTZ R7, R7, UR5 ;  /* 0x0000000507077c20 */ /* 0x000fe20008410000 */
[----:B------:R-:W-:Y:S01]  /*7310*/  FMUL.FTZ R6, R6, UR5 ;  /* 0x0000000506067c20 */ /* 0x000fe20008410000 */
[----:B------:R-:W-:Y:S01]  /*7320*/  FMUL.FTZ R174, R9, R174 ;  /* 0x000000ae09ae7220 */ /* 0x000fe20000410000 */
[----:B------:R-:W-:Y:S01]  /*7330*/  F2FP.BF16.F32.PACK_AB R9, R5, R4 ;  /* 0x000000040509723e */ /* 0x000fe200000010ff */
[----:B------:R2:W5:Y:S01]  /*7340*/  LDL.LU R92, [R1+0x6c] ;  /* 0x00006c00015c7983 */ /* 0x0005620000300800 */
[----:B------:R-:W-:Y:S01]  /*7350*/  FMUL.FTZ R16, R16, R7 ;  /* 0x0000000710107220 */ /* 0x000fe20000410000 */
[C---:B------:R-:W-:Y:S02]  /*7360*/  HMMA.16816.F32.BF16 R32, R104.reuse, R102, R32 ;  /* 0x000000666820723c */ /* 0x040fe40000041820 */
[----:B------:R2:W5:Y:S02]  /*7370*/  LDL.LU R91, [R1+0x68] ;  /* 0x00006800015b7983 */ /* 0x0005640000300800 */
[----:B------:R-:W-:Y:S01]  /*7380*/  FMUL.FTZ R17, R17, R6 ;  /* 0x0000000611117220 */ /* 0x000fe20000410000 */
[----:B------:R-:W-:Y:S01]  /*7390*/  FFMA.FTZ R5, -R183, R183, 1 ;  /* 0x3f800000b7057423 */ /* 0x000fe200000101b7 */
[----:B------:R2:W5:Y:S01]  /*73a0*/  LDL.LU R90, [R1+0x64] ;  /* 0x00006400015a7983 */ /* 0x0005620000300800 */
[----:B------:R-:W-:Y:S01]  /*73b0*/  FFMA.FTZ R4, -R188, R188, 1 ;  /* 0x3f800000bc047423 */ /* 0x000fe200000101bc */
[----:B------:R-:W-:Y:S02]  /*73c0*/  FADD.FTZ R20, -R168, R20 ;  /* 0x00000014a8147221 */ /* 0x000fe40000010100 */
[----:B------:R2:W5:Y:S01]  /*73d0*/  LDL.LU R89, [R1+0x60] ;  /* 0x0000600001597983 */ /* 0x0005620000300800 */
[----:B------:R-:W-:Y:S01]  /*73e0*/  FMUL.FTZ R5, R5, UR5 ;  /* 0x0000000505057c20 */ /* 0x000fe20008410000 */
[----:B------:R-:W-:Y:S01]  /*73f0*/  FMUL.FTZ R4, R4, UR5 ;  /* 0x0000000504047c20 */ /* 0x000fe20008410000 */
[----:B------:R-:W-:Y:S01]  /*7400*/  FMUL.FTZ R20, R88, R20 ;  /* 0x0000001458147220 */ /* 0x000fe20000410000 */
[----:B------:R-:W-:Y:S01]  /*7410*/  FADD.FTZ R21, -R168, R21 ;  /* 0x00000015a8157221 */ /* 0x000fe20000010100 */
[----:B------:R2:W5:Y:S01]  /*7420*/  LDL.LU R88, [R1+0x5c] ;  /* 0x00005c0001587983 */ /* 0x0005620000300800 */
[----:B------:R-:W-:Y:S01]  /*7430*/  FMUL.FTZ R18, R18, R5 ;  /* 0x0000000512127220 */ /* 0x000fe20000410000 */
[----:B------:R-:W-:Y:S01]  /*7440*/  FMUL.FTZ R19, R19, R4 ;  /* 0x0000000413137220 */ /* 0x000fe20000410000 */
[----:B------:R-:W-:Y:S01]  /*7450*/  FMUL.FTZ R21, R87, R21 ;  /* 0x0000001557157220 */ /* 0x000fe20000410000 */
[----:B------:R-:W1:Y:S01]  /*7460*/  LDSM.16.M88.4 R4, [R117+0x8800] ;  /* 0x008800007504783b */ /* 0x000e620000000200 */
        /* <DEDUP_REMOVED lines=37> */
[----:B------:R-:W-:Y:S02]  /*76c0*/  F2FP.BF16.F32.PACK_AB R11, R174, R173 ;  /* 0x000000adae0b723e */ /* 0x000fe400000010ff */
[----:B------:R-:W-:Y:S01]  /*76d0*/  F2FP.BF16.F32.PACK_AB R13, R13, R12 ;  /* 0x0000000c0d0d723e */ /* 0x000fe200000010ff */
[-C--:B-1----:R-:W-:Y:S03]  /*76e0*/  HMMA.16816.F32.BF16 R36, R104, R4.reuse, R36 ;  /* 0x000000046824723c */ /* 0x082fe60000041824 */
[----:B------:R-:W-:Y:S02]  /*76f0*/  F2FP.BF16.F32.PACK_AB R12, R15, R14 ;  /* 0x0000000e0f0c723e */ /* 0x000fe400000010ff */
[----:B------:R-:W-:Y:S01]  /*7700*/  F2FP.BF16.F32.PACK_AB R14, R19, R18 ;  /* 0x00000012130e723e */ /* 0x000fe200000010ff */
[C---:B------:R-:W-:Y:S01]  /*7710*/  FADD.FTZ R18, -R166.reuse, R28 ;  /* 0x0000001ca6127221 */ /* 0x040fe20000010100 */
[----:B------:R-:W-:Y:S01]  /*7720*/  FADD.FTZ R19, -R166, R29 ;  /* 0x0000001da6137221 */ /* 0x000fe20000010100 */
[----:B------:R-:W-:Y:S01]  /*7730*/  FADD.FTZ R29, -R165, R31 ;  /* 0x0000001fa51d7221 */ /* 0x000fe20000010100 */
[C---:B------:R-:W-:Y:S04]  /*7740*/  HMMA.16816.F32.BF16 R40, R108.reuse, R4, R40 ;  /* 0x000000046c28723c */ /* 0x040fe80000041828 */
[----:B------:R-:W-:Y:S01]  /*7750*/  FMUL.FTZ R18, R80, R18 ;  /* 0x0000001250127220 */ /* 0x000fe20000410000 */
[----:B------:R-:W-:Y:S01]  /*7760*/  FMUL.FTZ R19, R79, R19 ;  /* 0x000000134f137220 */ /* 0x000fe20000410000 */
[----:B------:R2:W5:Y:S01]  /*7770*/  LDL.LU R80, [R1+0x3c] ;  /* 0x00003c0001507983 */ /* 0x0005620000300800 */
[----:B------:R-:W-:Y:S01]  /*7780*/  FMUL.FTZ R29, R77, R29 ;  /* 0x0000001d4d1d7220 */ /* 0x000fe20000410000 */
[-C--:B------:R-:W-:Y:S02]  /*7790*/  HMMA.16816.F32.BF16 R44, R108, R6.reuse, R44 ;  /* 0x000000066c2c723c */ /* 0x080fe4000004182c */
[----:B------:R2:W5:Y:S01]  /*77a0*/  LDL.LU R79, [R1+0x38] ;  /* 0x00003800014f7983 */ /* 0x0005620000300800 */
[----:B------:R-:W-:Y:S01]  /*77b0*/  FADD.FTZ R28, -R165, R30 ;  /* 0x0000001ea51c7221 */ /* 0x000fe20000010100 */
[----:B------:R-:W-:Y:S01]  /*77c0*/  FFMA.FTZ R4, -R193, R193, 1 ;  /* 0x3f800000c1047423 */ /* 0x000fe200000101c1 */
[----:B------:R-:W-:Y:S01]  /*77d0*/  FFMA.FTZ R5, -R196, R196, 1 ;  /* 0x3f800000c4057423 */ /* 0x000fe200000101c4 */
[C---:B------:R-:W-:Y:S05]  /*77e0*/  HMMA.16816.F32.BF16 R48, R104.reuse, R6, R48 ;  /* 0x000000066830723c */ /* 0x040fea0000041830 */
[----:B------:R-:W-:Y:S01]  /*77f0*/  FMUL.FTZ R28, R78, R28 ;  /* 0x0000001c4e1c7220 */ /* 0x000fe20000410000 */
[----:B------:R-:W-:Y:S01]  /*7800*/  F2FP.BF16.F32.PACK_AB R15, R17, R16 ;  /* 0x00000010110f723e */ /* 0x000fe200000010ff */
[----:B------:R2:W5:Y:S01]  /*7810*/  LDL.LU R78, [R1+0x34] ;  /* 0x00003400014e7983 */ /* 0x0005620000300800 */
[----:B------:R-:W-:Y:S03]  /*7820*/  FMUL.FTZ R4, R4, UR5 ;  /* 0x0000000504047c20 */ /* 0x000fe60008410000 */
        /* <DEDUP_REMOVED lines=22> */
[----:B------:R-:W-:Y:S01]  /*7990*/  F2FP.BF16.F32.PACK_AB R17, R23, R22 ;  /* 0x000000161711723e */ /* 0x000fe200000010ff */
[----:B------:R-:W-:Y:S01]  /*79a0*/  FMUL.FTZ R35, R35, R5 ;  /* 0x0000000523237220 */ /* 0x000fe20000410000 */
[----:B------:R-:W-:Y:S01]  /*79b0*/  FADD.FTZ R22, -R167, R39 ;  /* 0x00000027a7167221 */ /* 0x000fe20000010100 */
[----:B------:R-:W-:Y:S01]  /*79c0*/  FFMA.FTZ R23, -R202, R202, 1 ;  /* 0x3f800000ca177423 */ /* 0x000fe200000101ca */
[----:B------:R-:W-:Y:S01]  /*79d0*/  FMUL.FTZ R27, R27, R16 ;  /* 0x000000101b1b7220 */ /* 0x000fe20000410000 */
[----:B------:R-:W-:Y:S01]  /*79e0*/  F2FP.BF16.F32.PACK_AB R16, R21, R20 ;  /* 0x000000141510723e */ /* 0x000fe200000010ff */
[----:B------:R-:W-:Y:S01]  /*79f0*/  FMUL.FTZ R22, R69, R22 ;  /* 0x0000001645167220 */ /* 0x000fe20000410000 */
[----:B------:R-:W-:Y:S01]  /*7a00*/  FMUL.FTZ R23, R23, UR5 ;  /* 0x0000000517177c20 */ /* 0x000fe20008410000 */
[----:B------:R-:W-:Y:S01]  /*7a10*/  FFMA.FTZ R21, -R191, R191, 1 ;  /* 0x3f800000bf157423 */ /* 0x000fe200000101bf */
[----:B------:R-:W-:Y:S01]  /*7a20*/  FFMA.FTZ R20, -R195, R195, 1 ;  /* 0x3f800000c3147423 */ /* 0x000fe200000101c3 */
[----:B------:R-:W-:Y:S01]  /*7a30*/  FFMA.FTZ R30, -R190, R190, 1 ;  /* 0x3f800000be1e7423 */ /* 0x000fe200000101be */
[----:B------:R-:W-:Y:S01]  /*7a40*/  FMUL.FTZ R34, R34, R23 ;  /* 0x0000001722227220 */ /* 0x000fe20000410000 */
[----:B------:R-:W-:Y:S01]  /*7a50*/  FADD.FTZ R23, -R166, R44 ;  /* 0x0000002ca6177221 */ /* 0x000fe20000010100 */
[----:B------:R-:W-:Y:S01]  /*7a60*/  FMUL.FTZ R21, R21, UR5 ;  /* 0x0000000515157c20 */ /* 0x000fe20008410000 */
[----:B------:R-:W-:Y:S01]  /*7a70*/  FMUL.FTZ R20, R20, UR5 ;  /* 0x0000000514147c20 */ /* 0x000fe20008410000 */
[----:B------:R-:W-:Y:S01]  /*7a80*/  FMUL.FTZ R30, R30, UR5 ;  /* 0x000000051e1e7c20 */ /* 0x000fe20008410000 */
[----:B------:R-:W-:Y:S01]  /*7a90*/  FMUL.FTZ R23, R2, R23 ;  /* 0x0000001702177220 */ /* 0x000fe20000410000 */
[----:B------:R-:W-:Y:S01]  /*7aa0*/  FMUL.FTZ R18, R18, R21 ;  /* 0x0000001512127220 */ /* 0x000fe20000410000 */
[----:B------:R-:W-:Y:S01]  /*7ab0*/  FADD.FTZ R21, -R167, R38 ;  /* 0x00000026a7157221 */ /* 0x000fe20000010100 */
[----:B------:R-:W-:Y:S01]  /*7ac0*/  FMUL.FTZ R28, R28, R20 ;  /* 0x000000141c1c7220 */ /* 0x000fe20000410000 */
[----:B------:R-:W-:Y:S01]  /*7ad0*/  FADD.FTZ R20, -R168, R37 ;  /* 0x00000025a8147221 */ /* 0x000fe20000010100 */
[----:B------:R-:W-:Y:S01]  /*7ae0*/  FMUL.FTZ R25, R25, R30 ;  /* 0x0000001e19197220 */ /* 0x000fe20000410000 */
[----:B------:R-:W-:Y:S01]  /*7af0*/  F2FP.BF16.F32.PACK_AB R18, R4, R18 ;  /* 0x000000120412723e */ /* 0x000fe200000010ff */
[----:B------:R-:W-:Y:S01]  /*7b00*/  FMUL.FTZ R21, R70, R21 ;  /* 0x0000001546157220 */ /* 0x000fe20000410000 */
[----:B------:R-:W1:Y:S01]  /*7b10*/  LDSM.16.M88.4 R4, [R117+0x8c00] ;  /* 0x008c00007504783b */ /* 0x000e620000000200 */
[----:B------:R-:W-:Y:S01]  /*7b20*/  FMUL.FTZ R20, R71, R20 ;  /* 0x0000001447147220 */ /* 0x000fe20000410000 */
[----:B------:R-:W-:Y:S01]  /*7b30*/  FFMA.FTZ R31, -R189, R189, 1 ;  /* 0x3f800000bd1f7423 */ /* 0x000fe200000101bd */
[----:B------:R-:W-:Y:S01]  /*7b40*/  F2FP.BF16.F32.PACK_AB R26, R27, R26 ;  /* 0x0000001a1b1a723e */ /* 0x000fe200000010ff */
[----:B------:R2:W5:Y:S01]  /*7b50*/  LDL.LU R71, [R1+0x18] ;  /* 0x0000180001477983 */ /* 0x0005620000300800 */
[----:B------:R-:W-:Y:S01]  /*7b60*/  FFMA.FTZ R27, -R200, R200, 1 ;  /* 0x3f800000c81b7423 */ /* 0x000fe200000101c8 */
[----:B------:R-:W-:Y:S01]  /*7b70*/  FMUL.FTZ R31, R31, UR5 ;  /* 0x000000051f1f7c20 */ /* 0x000fe20008410000 */
[----:B------:R-:W-:Y:S01]  /*7b80*/  F2FP.BF16.F32.PACK_AB R28, R29, R28 ;  /* 0x0000001c1d1c723e */ /* 0x000fe200000010ff */
[----:B------:R2:W5:Y:S01]  /*7b90*/  LDL.LU R70, [R1+0x14] ;  /* 0x0000140001467983 */ /* 0x0005620000300800 */
[----:B------:R-:W-:Y:S01]  /*7ba0*/  FMUL.FTZ R27, R27, UR5 ;  /* 0x000000051b1b7c20 */ /* 0x000fe20008410000 */
[----:B------:R-:W-:Y:S01]  /*7bb0*/  FMUL.FTZ R24, R24, R31 ;  /* 0x0000001f18187220 */ /* 0x000fe20000410000 */
[C---:B------:R-:W-:Y:S01]  /*7bc0*/  FADD.FTZ R42, -R165.reuse, R42 ;  /* 0x0000002aa52a7221 */ /* 0x040fe20000010100 */
[----:B------:R2:W5:Y:S01]  /*7bd0*/  LDL.LU R69, [R1+0x10] ;  /* 0x0000100001457983 */ /* 0x0005620000300800 */
[----:B------:R-:W-:Y:S01]  /*7be0*/  FMUL.FTZ R32, R32, R27 ;  /* 0x0000001b20207220 */ /* 0x000fe20000410000 */
[----:B------:R-:W-:Y:S01]  /*7bf0*/  FADD.FTZ R43, -R165, R43 ;  /* 0x0000002ba52b7221 */ /* 0x000fe20000010100 */
[----:B------:R-:W-:Y:S01]  /*7c00*/  F2FP.BF16.F32.PACK_AB R24, R25, R24 ;  /* 0x000000181918723e */ /* 0x000fe200000010ff */
[----:B------:R2:W5:Y:S01]  /*7c10*/  LDL.LU R68, [R1+0xc] ;  /* 0x00000c0001447983 */ /* 0x0005620000300800 */
[----:B------:R-:W-:Y:S01]  /*7c20*/  FFMA.FTZ R25, -R201, R201, 1 ;  /* 0x3f800000c9197423 */ /* 0x000fe200000101c9 */
[C---:B------:R-:W-:Y:S01]  /*7c30*/  FADD.FTZ R46, -R165.reuse, R46 ;  /* 0x0000002ea52e7221 */ /* 0x040fe20000010100 */
[----:B------:R-:W-:Y:S01]  /*7c40*/  FADD.FTZ R47, -R165, R47 ;  /* 0x0000002fa52f7221 */ /* 0x000fe20000010100 */
[----:B------:R2:W5:Y:S01]  /*7c50*/  LDL.LU R3, [R1+0x8] ;  /* 0x0000080001037983 */ /* 0x0005620000300800 */
[----:B------:R-:W-:Y:S01]  /*7c60*/  FMUL.FTZ R25, R25, UR5 ;  /* 0x0000000519197c20 */ /* 0x000fe20008410000 */
[----:B------:R-:W-:Y:S01]  /*7c70*/  FFMA.FTZ R31, -R205, R205, 1 ;  /* 0x3f800000cd1f7423 */ /* 0x000fe200000101cd */
[----:B------:R-:W-:Y:S01]  /*7c80*/  FFMA.FTZ R30, -R206, R206, 1 ;  /* 0x3f800000ce1e7423 */ /* 0x000fe200000101ce */
[----:B------:R2:W5:Y:S01]  /*7c90*/  LDL.LU R2, [R1+0x4] ;  /* 0x0000040001027983 */ /* 0x0005620000300800 */
[----:B------:R-:W-:Y:S01]  /*7ca0*/  FMUL.FTZ R33, R33, R25 ;  /* 0x0000001921217220 */ /* 0x000fe20000410000 */
[----:B------:R-:W-:Y:S01]  /*7cb0*/  FADD.FTZ R25, -R166, R45 ;  /* 0x0000002da6197221 */ /* 0x000fe20000010100 */
[----:B------:R-:W-:Y:S01]  /*7cc0*/  FFMA.FTZ R29, -R208, R208, 1 ;  /* 0x3f800000d01d7423 */ /* 0x000fe200000101d0 */
[----:B------:R-:W-:Y:S01]  /*7cd0*/  FFMA.FTZ R27, -R215, R215, 1 ;  /* 0x3f800000d71b7423 */ /* 0x000fe200000101d7 */
[----:B------:R-:W-:Y:S01]  /*7ce0*/  FADD.FTZ R48, -R168, R48 ;  /* 0x00000030a8307221 */ /* 0x000fe20000010100 */
[----:B------:R-:W-:Y:S01]  /*7cf0*/  FMUL.FTZ R25, R0, R25 ;  /* 0x0000001900197220 */ /* 0x000fe20000410000 */
[----:B------:R-:W-:Y:S01]  /*7d00*/  FADD.FTZ R49, -R168, R49 ;  /* 0x00000031a8317221 */ /* 0x000fe20000010100 */
[----:B------:R2:W5:Y:S01]  /*7d10*/  LDL.LU R0, [R1] ;  /* 0x0000000001007983 */ /* 0x0005620000300800 */
[C---:B------:R-:W-:Y:S01]  /*7d20*/  FADD.FTZ R50, -R167.reuse, R50 ;  /* 0x00000032a7327221 */ /* 0x040fe20000010100 */
[----:B------:R-:W-:Y:S01]  /*7d30*/  FADD.FTZ R51, -R167, R51 ;  /* 0x00000033a7337221 */ /* 0x000fe20000010100 */
[----:B------:R-:W-:Y:S01]  /*7d40*/  FMUL.FTZ R42, R252, R42 ;  /* 0x0000002afc2a7220 */ /* 0x000fe20000410000 */
[----:B------:R-:W-:Y:S01]  /*7d50*/  FMUL.FTZ R43, R251, R43 ;  /* 0x0000002bfb2b7220 */ /* 0x000fe20000410000 */
[----:B------:R-:W-:Y:S01]  /*7d60*/  FMUL.FTZ R250, R250, R46 ;  /* 0x0000002efafa7220 */ /* 0x000fe20000410000 */
[----:B------:R-:W-:Y:S01]  /*7d70*/  FMUL.FTZ R249, R249, R47 ;  /* 0x0000002ff9f97220 */ /* 0x000fe20000410000 */
[----:B------:R-:W-:Y:S01]  /*7d80*/  FMUL.FTZ R31, R31, UR5 ;  /* 0x000000051f1f7c20 */ /* 0x000fe20008410000 */
[-C--:B-1----:R-:W-:Y:S03]  /*7d90*/  HMMA.16816.F32.BF16 R52, R104, R4.reuse, R52 ;  /* 0x000000046834723c */ /* 0x082fe60000041834 */
[----:B------:R-:W-:Y:S01]  /*7da0*/  FMUL.FTZ R30, R30, UR5 ;  /* 0x000000051e1e7c20 */ /* 0x000fe20008410000 */
[----:B------:R-:W-:Y:S01]  /*7db0*/  FMUL.FTZ R29, R29, UR5 ;  /* 0x000000051d1d7c20 */ /* 0x000fe20008410000 */
[----:B------:R-:W-:Y:S01]  /*7dc0*/  FMUL.FTZ R27, R27, UR5 ;  /* 0x000000051b1b7c20 */ /* 0x000fe20008410000 */
[C---:B------:R-:W-:Y:S05]  /*7dd0*/  HMMA.16816.F32.BF16 R56, R108.reuse, R4, R56 ;  /* 0x000000046c38723c */ /* 0x040fea0000041838 */
[----:B------:R-:W-:Y:S01]  /*7de0*/  FMUL.FTZ R48, R248, R48 ;  /* 0x00000030f8307220 */ /* 0x000fe20000410000 */
[-C--:B------:R-:W-:Y:S05]  /*7df0*/  HMMA.16816.F32.BF16 R60, R108, R6.reuse, R60 ;  /* 0x000000066c3c723c */ /* 0x080fea000004183c */
[----:B------:R-:W-:Y:S01]  /*7e00*/  FMUL.FTZ R49, R247, R49 ;  /* 0x00000031f7317220 */ /* 0x000fe20000410000 */
[----:B------:R-:W-:Y:S05]  /*7e10*/  HMMA.16816.F32.BF16 R64, R104, R6, R64 ;  /* 0x000000066840723c */ /* 0x000fea0000041840 */
[----:B------:R-:W-:Y:S01]  /*7e20*/  FMUL.FTZ R50, R246, R50 ;  /* 0x00000032f6327220 */ /* 0x000fe20000410000 */
[C---:B------:R-:W-:Y:S01]  /*7e30*/  FADD.FTZ R52, -R168.reuse, R52 ;  /* 0x00000034a8347221 */ /* 0x040fe20000010100 */
[----:B------:R-:W-:Y:S01]  /*7e40*/  FADD.FTZ R53, -R168, R53 ;  /* 0x00000035a8357221 */ /* 0x000fe20000010100 */
        /* <DEDUP_REMOVED lines=82> */
[----:B--2---:R-:W-:Y:S06]  /*8370*/  @!P1 BRA `(.L_x_1035) ;  /* 0x0000000000809947 */ /* 0x004fec0003800000 */
[----:B------:R-:W1:Y:S01]  /*8380*/  LDC R5, c[0x0][0x240] ;  /* 0x00009000ff057b82 */ /* 0x000e620000000800 */
[----:B------:R-:W-:Y:S01]  /*8390*/  ISETP.GE.AND P2, PT, R134, UR40, PT ;  /* 0x0000002886007c0c */ /* 0x000fe2000bf46270 */
[----:B------:R-:W-:Y:S01]  /*83a0*/  ULOP3.LUT UR9, UR8, 0x1, URZ, 0xc0, !UPT ;  /* 0x0000000108097892 */ /* 0x000fe2000f8ec03f */
[----:B------:R-:W-:Y:S03]  /*83b0*/  UMOV UR10, 0xffffe000 ;  /* 0xffffe000000a7882 */ /* 0x000fe60000000000 */
[----:B------:R-:W-:Y:S04]  /*83c0*/  UISETP.NE.U32.AND UP0, UPT, UR9, 0x1, UPT ;  /* 0x000000010900788c */ /* 0x000fe8000bf05070 */
[----:B------:R-:W-:Y:S04]  /*83d0*/  USEL UR9, UR10, 0x2000, !UP0 ;  /* 0x000020000a097887 */ /* 0x000fe8000c000000 */
[----:B------:R-:W2:Y:S02]  /*83e0*/  @!P2 LDC R4, c[0x0][0x244] ;  /* 0x00009100ff04ab82 */ /* 0x000ea40000000800 */
[----:B------:R-:W-:Y:S02]  /*83f0*/  VIADD R158, R158, UR9 ;  /* 0x000000099e9e7c36 */ /* 0x000fe40008000000 */
[----:B------:R-:W-:Y:S02]  /*8400*/  VIADD R153, R153, UR9 ;  /* 0x0000000999997c36 */ /* 0x000fe40008000000 */
[----:B-----5:R-:W-:Y:S01]  /*8410*/  VIADD R120, R120, UR9 ;  /* 0x0000000978787c36 */ /* 0x020fe20008000000 */
[----:B------:R3:W-:Y:S04]  /*8420*/  @P2 STS [R158], RZ ;  /* 0x000000ff9e002388 */ /* 0x0007e80000000800 */
[----:B------:R3:W-:Y:S04]  /*8430*/  @P2 STS [R158+0x4], RZ ;  /* 0x000004ff9e002388 */ /* 0x0007e80000000800 */
[----:B------:R3:W-:Y:S04]  /*8440*/  @P2 STS [R158+0x8], RZ ;  /* 0x000008ff9e002388 */ /* 0x0007e80000000800 */
[----:B------:R3:W-:Y:S01]  /*8450*/  @P2 STS [R158+0xc], RZ ;  /* 0x00000cff9e002388 */ /* 0x0007e20000000800 */
[C---:B-1----:R-:W-:Y:S05]  /*8460*/  IMAD.U32 R6, R5.reuse, -0x80, RZ ;  /* 0xffffff8005067824 */ /* 0x042fea00078e00ff */
        /* <DEDUP_REMOVED lines=17> */
.L_x_1035:
        /* <DEDUP_REMOVED lines=35> */
[----:B---3--:R-:W-:Y:S04]  /*87b0*/  LDSM.16.MT88.4 R4, [R124+0x12000] ;  /* 0x012000007c04783b */ /* 0x008fe80000004200 */
[----:B------:R-:W1:Y:S04]  /*87c0*/  LDSM.16.MT88.4 R8, [R52+0x4000] ;  /* 0x004000003408783b */ /* 0x000e680000004200 */
[----:B------:R-:W2:Y:S04]  /*87d0*/  LDSM.16.MT88.4 R12, [R124+0x16000] ;  /* 0x016000007c0c783b */ /* 0x000ea80000004200 */
[----:B------:R-:W-:Y:S04]  /*87e0*/  LDSM.16.MT88.4 R16, [R124+0x12800] ;  /* 0x012800007c10783b */ /* 0x000fe80000004200 */
[----:B------:R-:W3:Y:S04]  /*87f0*/  LDSM.16.MT88.4 R20, [R52+0x4400] ;  /* 0x004400003414783b */ /* 0x000ee80000004200 */
[----:B------:R-:W4:Y:S01]  /*8800*/  LDSM.16.MT88.4 R24, [R124+0x16800] ;  /* 0x016800007c18783b */ /* 0x000f220000004200 */
[-C--:B-1---5:R-:W-:Y:S06]  /*8810*/  HMMA.16816.F32.BF16 R68, R4, R8.reuse, R68 ;  /* 0x000000080444723c */ /* 0x0a2fec0000041844 */
        /* <DEDUP_REMOVED lines=75> */
.L_x_1036:
[----:B------:R-:W-:Y:S01]  /*8cd0*/  LDSM.16.M88.4 R16, [R123] ;  /* 0x000000007b10783b */ /* 0x000fe20000000200 */
[----:B------:R-:W-:Y:S01]  /*8ce0*/  IMAD.U32 R159, RZ, RZ, UR23 ;  /* 0x00000017ff9f7e24 */ /* 0x000fe2000f8e00ff */
[----:B------:R-:W-:Y:S01]  /*8cf0*/  ULOP3.LUT UR9, UR8, 0x1, URZ, 0xc0, !UPT ;  /* 0x0000000108097892 */ /* 0x000fe2000f8ec03f */
[----:B------:R-:W-:Y:S01]  /*8d00*/  IMAD.U32 R164, RZ, RZ, UR23 ;  /* 0x00000017ffa47e24 */ /* 0x000fe2000f8e00ff */
[----:B------:R-:W2:Y:S01]  /*8d10*/  LDSM.16.MT88.4 R20, [R52+0x6000] ;  /* 0x006000003414783b */ /* 0x000ea20000004200 */
[----:B------:R-:W-:Y:S01]  /*8d20*/  UISETP.GT.AND UP2, UPT, UR8, UR21, UPT ;  /* 0x000000150800728c */ /* 0x000fe2000bf44270 */
[----:B------:R-:W-:Y:S01]  /*8d30*/  LEA R159, P0, R159, R112, 0x2 ;  /* 0x000000709f9f7211 */ /* 0x000fe200078010ff */
[----:B------:R-:W-:Y:S01]  /*8d40*/  UISETP.NE.U32.AND UP0, UPT, UR9, 0x1, UPT ;  /* 0x000000010900788c */ /* 0x000fe2000bf05070 */
[----:B------:R-:W1:Y:S01]  /*8d50*/  LDSM.16.M88.4 R12, [R123+0x2000] ;  /* 0x002000007b0c783b */ /* 0x000e620000000200 */
        /* <DEDUP_REMOVED lines=48> */
[----:B------:R-:W-:Y:S06]  /*9060*/  HMMA.16816.F32.BF16 R16, R36, R42, R16 ;  /* 0x0000002a2410723c */ /* 0x000fec0000041810 */
[-C--:B--2---:R-:W-:Y:S01]  /*9070*/  HMMA.16816.F32.BF16 R4, R20, R48.reuse, R4 ;  /* 0x000000301404723c */ /* 0x084fe20000041804 */
[----:B------:R-:W-:Y:S04]  /*9080*/  IMAD.U32 R43, RZ, RZ, UR34 ;  /* 0x00000022ff2b7e24 */ /* 0x000fe8000f8e00ff */
        /* <DEDUP_REMOVED lines=16> */
[----:B------:R-:W-:Y:S01]  /*9190*/  IMAD.MOV.U32 R50, RZ, RZ, R159 ;  /* 0x000000ffff327224 */ /* 0x000fe200078e009f */
[-C--:B------:R-:W-:Y:S01]  /*91a0*/  HMMA.16816.F32.BF16 R12, R32, R30.reuse, R12 ;  /* 0x0000001e200c723c */ /* 0x080fe2000004180c */
[----:B------:R-:W-:Y:S04]  /*91b0*/  IMAD.U32 R46, RZ, RZ, UR36 ;  /* 0x00000024ff2e7e24 */ /* 0x000fe8000f8e00ff */
[----:B------:R-:W-:Y:S01]  /*91c0*/  @P1 IADD3.X R21, R149, UR16, RZ, P2, !PT ;  /* 0x0000001095151c10 */ /* 0x000fe200097fe4ff */
[----:B------:R-:W-:Y:S01]  /*91d0*/  HMMA.16816.F32.BF16 R16, R24, R30, R16 ;  /* 0x0000001e1810723c */ /* 0x000fe20000041810 */
[----:B------:R-:W-:Y:S01]  /*91e0*/  IMAD.U32 R38, RZ, RZ, UR32 ;  /* 0x00000020ff267e24 */ /* 0x000fe2000f8e00ff */
[----:B------:R-:W-:Y:S02]  /*91f0*/  @UP3 UIADD3.X UR16, UR16, -0x1, URZ, UP1, !UPT ;  /* 0xffffffff10103890 */ /* 0x000fe40008ffe43f */
[----:B------:R-:W5:Y:S01]  /*9200*/  @P1 LDG.E R156, desc[UR14][R20.64] ;  /* 0x0000000e149c1981 */ /* 0x000f62000c1e1900 */
[----:B------:R-:W-:Y:S01]  /*9210*/  IMAD.MOV.U32 R51, RZ, RZ, R164 ;  /* 0x000000ffff337224 */ /* 0x000fe200078e00a4 */
[-C--:B------:R-:W-:Y:S01]  /*9220*/  LEA R54, P0, R49, R50.reuse, 0x2 ;  /* 0x0000003231367211 */ /* 0x080fe200078010ff */
[----:B------:R-:W-:Y:S01]  /*9230*/  IMAD.U32 R35, RZ, RZ, UR30 ;  /* 0x0000001eff237e24 */ /* 0x000fe2000f8e00ff */
[----:B------:R-:W5:Y:S03]  /*9240*/  @P1 LDG.E R157, desc[UR14][R20.64+0x20] ;  /* 0x0000200e149d1981 */ /* 0x000f66000c1e1900 */
[-C--:B------:R-:W-:Y:S01]  /*9250*/  LEA.HI.X.SX32 R55, R48, R51.reuse, 0x2, P0 ;  /* 0x0000003330377211 */ /* 0x080fe200000f16ff */
[----:B------:R-:W5:Y:S01]  /*9260*/  @P1 LDG.E R154, desc[UR14][R20.64+0x100] ;  /* 0x0001000e149a1981 */ /* 0x000f62000c1e1900 */
[-C--:B------:R-:W-:Y:S01]  /*9270*/  LEA R56, P6, R47, R50.reuse, 0x2 ;  /* 0x000000322f387211 */ /* 0x080fe200078c10ff */
[----:B------:R-:W-:Y:S01]  /*9280*/  IMAD.U32 R36, RZ, RZ, UR31 ;  /* 0x0000001fff247e24 */ /* 0x000fe2000f8e00ff */
[-C--:B------:R-:W-:Y:S01]  /*9290*/  LEA R58, P5, R45, R50.reuse, 0x2 ;  /* 0x000000322d3a7211 */ /* 0x080fe200078a10ff */
[----:B------:R1:W5:Y:S01]  /*92a0*/  @P1 LDG.E R155, desc[UR14][R20.64+0x120] ;  /* 0x0001200e149b1981 */ /* 0x000362000c1e1900 */
        /* <DEDUP_REMOVED lines=22> */
[-C--:B------:R-:W-:Y:S01]  /*9410*/  LEA.HI.X.SX32 R49, R34, R51.reuse, 0x2, P0 ;  /* 0x0000003322317211 */ /* 0x080fe200000f16ff */
[----:B------:R-:W-:Y:S01]  /*9420*/  REDG.E.ADD.F32.FTZ.RN.STRONG.GPU desc[UR14][R62.64], R9 ;  /* 0x000000093e0079a6 */ /* 0x000fe2000c10f38e */
[-C--:B------:R-:W-:Y:S01]  /*9430*/  LEA R46, P6, R33, R50.reuse, 0x2 ;  /* 0x00000032212e7211 */ /* 0x080fe200078c10ff */
[----:B------:R-:W-:Y:S01]  /*9440*/  IMAD.U32 R28, RZ, RZ, UR27 ;  /* 0x0000001bff1c7e24 */ /* 0x000fe2000f8e00ff */
[-C--:B------:R-:W-:Y:S01]  /*9450*/  LEA R44, P5, R31, R50.reuse, 0x2 ;  /* 0x000000321f2c7211 */ /* 0x080fe200078a10ff */
[----:B------:R-:W-:Y:S01]  /*9460*/  REDG.E.ADD.F32.FTZ.RN.STRONG.GPU desc[UR14][R64.64], R10 ;  /* 0x0000000a400079a6 */ /* 0x000fe2000c10f38e */
[-C--:B------:R-:W-:Y:S01]  /*9470*/  LEA.HI.X.SX32 R47, R32, R51.reuse, 0x2, P6 ;  /* 0x00000033202f7211 */ /* 0x080fe200030f16ff */
[----:B------:R-:W-:Y:S01]  /*9480*/  IMAD.U32 R25, RZ, RZ, UR25 ;  /* 0x00000019ff197e24 */ /* 0x000fe2000f8e00ff */
[----:B------:R-:W-:Y:S01]  /*9490*/  MOV R27, UR26 ;  /* 0x0000001a001b7c02 */ /* 0x000fe20008000f00 */
[----:B------:R-:W-:Y:S01]  /*94a0*/  REDG.E.ADD.F32.FTZ.RN.STRONG.GPU desc[UR14][R66.64], R11 ;  /* 0x0000000b420079a6 */ /* 0x000fe2000c10f38e */
[-C--:B------:R-:W-:Y:S01]  /*94b0*/  LEA R42, P4, R29, R50.reuse, 0x2 ;  /* 0x000000321d2a7211 */ /* 0x080fe200078810ff */
[----:B------:R-:W-:Y:S01]  /*94c0*/  IMAD.U32 R24, RZ, RZ, UR25 ;  /* 0x00000019ff187e24 */ /* 0x000fe2000f8e00ff */
[-C--:B------:R-:W-:Y:S01]  /*94d0*/  LEA.HI.X.SX32 R45, R30, R51.reuse, 0x2, P5 ;  /* 0x000000331e2d7211 */ /* 0x080fe200028f16ff */
[----:B------:R-:W-:Y:S01]  /*94e0*/  REDG.E.ADD.F32.FTZ.RN.STRONG.GPU desc[UR14][R48.64], R16 ;  /* 0x00000010300079a6 */ /* 0x000fe2000c10f38e */
[----:B------:R-:W-:Y:S01]  /*94f0*/  MOV R26, UR26 ;  /* 0x0000001a001a7c02 */ /* 0x000fe20008000f00 */
        /* <DEDUP_REMOVED lines=145> */
[----:B-1----:R-:W-:Y:S05]  /*9e10*/  @P0 BRA `(.L_x_1038) ;  /* 0x0000000000340947 */ /* 0x002fea0003800000 */
        /* <DEDUP_REMOVED lines=13> */
.L_x_1038:
        /* <DEDUP_REMOVED lines=19> */
.L_x_1039:
[----:B------:R-:W-:Y:S01]  /*a020*/  BAR.SYNC.DEFER_BLOCKING 0x0 ;  /* 0x0000000000007b1d */ /* 0x000fe20000010000 */
[----:B------:R-:W-:Y:S01]  /*a030*/  USHF.R.S32.HI UR6, URZ, 0x1f, UR5 ;  /* 0x0000001f3f067899 */ /* 0x000fe20008011405 */
[----:B------:R-:W-:Y:S01]  /*a040*/  SHF.R.S32.HI R17, RZ, 0x1f, R4 ;  /* 0x0000001fff117819 */ /* 0x000fe20000011404 */
        /* <DEDUP_REMOVED lines=14> */
[C---:B------:R-:W-:Y:S01]  /*a130*/  VIADD R4, R17.reuse, 0x40 ;  /* 0x0000004011047836 */ /* 0x040fe20000000000 */
[----:B------:R-:W-:Y:S01]  /*a140*/  ISETP.GE.AND P2, PT, R134, UR13, PT ;  /* 0x0000000d86007c0c */ /* 0x000fe2000bf46270 */
[----:B------:R-:W-:Y:S01]  /*a150*/  UIMAD UR13, UR22, UR16, URZ ;  /* 0x00000010160d72a4 */ /* 0x000fe2000f8e023f */
[----:B------:R-:W-:Y:S01]  /*a160*/  IADD3 R6, P0, R6, UR19, RZ ;  /* 0x0000001306067c10 */ /* 0x000fe2000ff1e0ff */
[----:B------:R-:W-:Y:S01]  /*a170*/  IMAD.U32 R22, RZ, RZ, UR16 ;  /* 0x00000010ff167e24 */ /* 0x000fe2000f8e00ff */
[----:B------:R-:W-:Y:S01]  /*a180*/  ISETP.GE.OR P1, PT, R4, UR7, P2 ;  /* 0x0000000704007c0c */ /* 0x000fe20009726670 */
[----:B------:R1:W3:Y:S01]  /*a190*/  LDS.128 R12, [R53+0x7000] ;  /* 0x00700000350c7984 */ /* 0x0002e20000000c00 */
[----:B------:R-:W-:Y:S01]  /*a1a0*/  ISETP.GE.OR P2, PT, R17, UR7, P2 ;  /* 0x0000000711007c0c */ /* 0x000fe20009746670 */
[----:B------:R-:W-:Y:S01]  /*a1b0*/  UIMAD UR17, UR58, UR17, UR13 ;  /* 0x000000113a1172a4 */ /* 0x000fe2000f8e020d */
[----:B------:R-:W-:Y:S01]  /*a1c0*/  IADD3.X R7, R7, UR21, R5, P0, !PT ;  /* 0x0000001507077c10 */ /* 0x000fe200087fe405 */
[----:B------:R1:W4:Y:S01]  /*a1d0*/  LDS.128 R8, [R53+0x9000] ;  /* 0x0090000035087984 */ /* 0x0003220000000c00 */
[----:B------:R-:W-:Y:S01]  /*a1e0*/  SHF.R.S32.HI R16, RZ, 0x1f, R17 ;  /* 0x0000001fff107819 */ /* 0x000fe20000011411 */
[----:B------:R-:W-:-:S04]  /*a1f0*/  IMAD.WIDE.U32 R22, R22, UR58, R6 ;  /* 0x0000003a16167c25 */ /* 0x000fc8000f8e0006 */
[----:B------:R-:W-:-:S04]  /*a200*/  VIADD R19, R23, UR17 ;  /* 0x0000001117137c36 */ /* 0x000fc80008000000 */
[----:B------:R-:W-:Y:S05]  /*a210*/  @P2 BRA `(.L_x_1041) ;  /* 0x00000000002c2947 */ /* 0x000fea0003800000 */
        /* <DEDUP_REMOVED lines=11> */
.L_x_1041:
[----:B------:R-:W-:Y:S05]  /*a2d0*/  BSYNC B0 ;  /* 0x0000000000007941 */ /* 0x000fea0003800000 */
.L_x_1040:
        /* <DEDUP_REMOVED lines=14> */
.L_x_1043:
[----:B------:R-:W-:Y:S05]  /*a3c0*/  BSYNC B0 ;  /* 0x0000000000007941 */ /* 0x000fea0003800000 */
.L_x_1042:
[----:B--2---:R2:W1:Y:S01]  /*a3d0*/  LDS.128 R4, [R53+0x8000] ;  /* 0x0080000035047984 */ /* 0x0044620000000c00 */
        /* <DEDUP_REMOVED lines=26> */
.L_x_1045:
[----:B------:R-:W-:Y:S05]  /*a580*/  BSYNC B0 ;  /* 0x0000000000007941 */ /* 0x000fea0003800000 */
.L_x_1044:
        /* <DEDUP_REMOVED lines=13> */
.L_x_1016:
[----:B------:R-:W-:Y:S05]  /*a660*/  BSYNC B1 ;  /* 0x0000000000017941 */ /* 0x000fea0003800000 */
.L_x_1002:
        /* <DEDUP_REMOVED lines=11> */
.L_x_1046:
[----:B------:R-:W-:Y:S05]  /*a720*/  EXIT ;  /* 0x000000000000794d */ /* 0x000fea0003800000 */
.L_x_1048:
        /* <DEDUP_REMOVED lines=13> */
.L_x_1358:


//--------------------- .text._ZN5flash44flash_bwd_dq_dk_dv_loop_seqk_parallel_kernelI23Flash_bwd_kernel_traitsILi32ELi128ELi128ELi8ELi4ELi4ELi4ELb0ELb0EN7cutlass10bfloat16_tE19Flash_kernel_traitsILi32ELi128ELi128ELi8ES3_EELb1ELb0ELb0ELb0ELb1ELb1ELb0EEEvNS_16Flash_bwd_paramsE --------------------------
	.section	.text._ZN5flash44flash_bwd_dq_dk_dv_loop_seqk_parallel_kernelI23Flash_bwd_kernel_traitsILi32ELi128ELi128ELi8ELi4ELi4ELi4ELb0ELb0EN7cutlass10bfloat16_tE19Flash_kernel_traitsILi32ELi128ELi128ELi8ES3_EELb1ELb0ELb0ELb0ELb1ELb1ELb0EEEvNS_16Flash_bwd_paramsE,"ax",@progbits
	.align	128
        .global         _ZN5flash44flash_bwd_dq_dk_dv_loop_seqk_parallel_kernelI23Flash_bwd_kernel_traitsILi32ELi128ELi128ELi8ELi4ELi4ELi4ELb0ELb0EN7cutlass10bfloat16_tE19Flash_kernel_traitsILi32ELi128ELi128ELi8ES3_EELb1ELb0ELb0ELb0ELb1ELb1ELb0EEEvNS_16Flash_bwd_paramsE
        .type           _ZN5flash44flash_bwd_dq_dk_dv_loop_seqk_parallel_kernelI23Flash_bwd_kernel_traitsILi32ELi128ELi128ELi8ELi4ELi4ELi4ELb0ELb0EN7cutlass10bfloat16_tE19Flash_kernel_traitsILi32ELi128ELi128ELi8ES3_EELb1ELb0ELb0ELb0ELb1ELb1ELb0EEEvNS_16Flash_bwd_paramsE,@function
        .size           _ZN5flash44flash_bwd_dq_dk_dv_loop_seqk_parallel_kernelI23Flash_bwd_kernel_traitsILi32ELi128ELi128ELi8ELi4ELi4ELi4ELb0ELb0EN7cutlass10bfloat16_tE19Flash_kernel_traitsILi32ELi128ELi128ELi8ES3_EELb1ELb0ELb0ELb0ELb1ELb1ELb0EEEvNS_16Flash_bwd_paramsE,(.L_x_1359 - _ZN5flash44flash_bwd_dq_dk_dv_loop_seqk_parallel_kernelI23Flash_bwd_kernel_traitsILi32ELi128ELi128ELi8ELi4ELi4ELi4ELb0ELb0EN7cutlass10bfloat16_tE19Flash_kernel_traitsILi32ELi128ELi128ELi8ES3_EELb1ELb0ELb0ELb0ELb1ELb1ELb0EEEvNS_16Flash_bwd_paramsE)
        .other          _ZN5flash44flash_bwd_dq_dk_dv_loop_seqk_parallel_kernelI23Flash_bwd_kernel_traitsILi32ELi128ELi128ELi8ELi4ELi4ELi4ELb0ELb0EN7cutlass10bfloat16_tE19Flash_kernel_traitsILi32ELi128ELi128ELi8ES3_EELb1ELb0ELb0ELb0ELb1ELb1ELb0EEEvNS_16Flash_bwd_paramsE,@"STO_CUDA_ENTRY STV_DEFAULT"
_ZN5flash44flash_bwd_dq_dk_dv_loop_seqk_parallel_kernelI23Flash_bwd_kernel_traitsILi32ELi128ELi128ELi8ELi4ELi4ELi4ELb0ELb0EN7cutlass10bfloat16_tE19Flash_kernel_traitsILi32ELi128ELi128ELi8ES3_EELb1ELb0ELb0ELb0ELb1ELb1ELb0EEEvNS_16Flash_bwd_paramsE:
.text._ZN5flash44flash_bwd_dq_dk_dv_loop_seqk_parallel_kernelI23Flash_bwd_kernel_traitsILi32ELi128ELi128ELi8ELi4ELi4ELi4ELb0ELb0EN7cutlass10bfloat16_tE19Flash_kernel_traitsILi32ELi128ELi128ELi8ES3_EELb1ELb0ELb0ELb0ELb1ELb1ELb0EEEvNS_16Flash_bwd_paramsE:
        /* <DEDUP_REMOVED lines=185> */
.L_x_1057:
        /* <DEDUP_REMOVED lines=28> */
[----:B------:R-:W-:Y:S01]  /*0d50*/  UISETP.NE.U32.AND UP1, UPT, UR6, URZ, UPT ;  /* 0x0000003f0600728c */ /* 0x000fe2000bf25070 */
[----:B------:R-:W-:Y:S02]  /*0d60*/  ULDC UR31, c[0x0][0x270] ;  /* 0x00009c00001f7ab9 */ /* 0x000fe40000000800 */
[----:B------:R-:W-:Y:S01]  /*0d70*/  ULDC.U8 UR6, c[0x0][0x3d8] ;  /* 0x0000f60000067ab9 */ /* 0x000fe20000000000 */
[----:B------:R-:W-:Y:S01]  /*0d80*/  ULDC UR40, c[0x0][0x2dc] ;  /* 0x0000b70000287ab9 */ /* 0x000fe20000000800 */
[----:B------:R-:W-:Y:S02]  /*0d90*/  UISETP.NE.AND UP0, UPT, UR6, URZ, UPT ;  /* 0x0000003f0600728c */ /* 0x000fe4000bf05270 */
[----:B------:R-:W-:-:S02]  /*0da0*/  UIADD3 UR6, UR32, 0x7f, URZ ;  /* 0x0000007f20067890 */ /* 0x000fc4000fffe03f */
[----:B------:R-:W-:Y:S02]  /*0db0*/  UISETP.NE.AND.EX UP1, UPT, UR7, URZ, UPT, UP1 ;  /* 0x0000003f0700728c */ /* 0x000fe4000bf25310 */
[----:B------:R-:W-:Y:S02]  /*0dc0*/  USHF.R.S32.HI UR30, URZ, 0x1f, UR6 ;  /* 0x0000001f3f1e7899 */ /* 0x000fe40008011406 */
[----:B------:R-:W-:Y:S02]  /*0dd0*/  UIMAD UR8, UR18, UR40, URZ ;  /* 0x00000028120872a4 */ /* 0x000fe4000f8e023f */
[----:B------:R-:W-:Y:S02]  /*0de0*/  ULEA.HI UR30, UR30, UR6, URZ, 0x7 ;  /* 0x000000061e1e7291 */ /* 0x000fe4000f8f383f */
[----:B------:R-:W-:Y:S02]  /*0df0*/  @UP0 UIMAD UR33, UR16, UR32, URZ ;  /* 0x00000020102102a4 */ /* 0x000fe4000f8e023f */
[----:B------:R-:W-:Y:S01]  /*0e00*/  ULOP3.LUT UR36, UR30, 0xffffff80, URZ, 0xc0, !UPT ;  /* 0xffffff801e247892 */ /* 0x000fe2000f8ec03f */
        /* <DEDUP_REMOVED lines=39> */
[----:B------:R-:W-:-:S06]  /*1080*/  @P3 VIADD R20, R20, 0x1 ;  /* 0x0000000114143836 */ /* 0x000fcc0000000000 */
[----:B------:R-:W-:Y:S02]  /*1090*/  @!P0 IADD3 R20, -R20, RZ, RZ ;  /* 0x000000ff14148210 */ /* 0x000fe40007ffe1ff */
[----:B------:R-:W-:Y:S02]  /*10a0*/  PLOP3.LUT P0, PT, PT, PT, UP0, 0x80, 0x0 ;  /* 0x000000000000781c */ /* 0x000fe40003f0f008 */
[----:B------:R-:W-:Y:S02]  /*10b0*/  @!P2 LOP3.LUT R20, RZ, R6, RZ, 0x33, !PT ;  /* 0x00000006ff14a212 */ /* 0x000fe400078e33ff */
[----:B------:R-:W-:Y:S02]  /*10c0*/  SEL R6, R5, RZ, P1 ;  /* 0x000000ff05067207 */ /* 0x000fe40000800000 */
        /* <DEDUP_REMOVED lines=10> */
.L_x_1050:
[----:B------:R-:W-:Y:S01]  /*1170*/  UIMAD UR33, UR16, UR31, UR18 ;  /* 0x0000001f102172a4 */ /* 0x000fe2000f8e0212 */
[----:B------:R-:W-:-:S03]  /*1180*/  ULDC UR46, c[0x0][0x2d4] ;  /* 0x0000b500002e7ab9 */ /* 0x000fc60000000800 */
[----:B------:R-:W-:-:S12]  /*1190*/  UIMAD UR33, UR33, UR46, URZ ;  /* 0x0000002e212172a4 */ /* 0x000fd8000f8e023f */
.L_x_1051:
[----:B------:R-:W1:Y:S01]  /*11a0*/  S2R R18, SR_TID.X ;  /* 0x0000000000127919 */ /* 0x000e620000002100 */
[----:B------:R-:W2:Y:S01]  /*11b0*/  LDC.64 R4, c[0x0][0x418] ;  /* 0x00010600ff047b82 */ /* 0x000ea20000000a00 */
[----:B------:R-:W-:Y:S01]  /*11c0*/  UIMAD UR27, UR31, UR40, URZ ;  /* 0x000000281f1b72a4 */ /* 0x000fe2000f8e023f */
[----:B------:R-:W-:Y:S01]  /*11d0*/  IMAD.U32 R35, RZ, RZ, UR8 ;  /* 0x00000008ff237e24 */ /* 0x000fe2000f8e00ff */
[----:B------:R-:W-:Y:S01]  /*11e0*/  USHF.R.S32.HI UR41, URZ, 0x1f, UR40 ;  /* 0x0000001f3f297899 */ /* 0x000fe20008011428 */
[----:B------:R-:W-:Y:S01]  /*11f0*/  CS2R R94, SRZ ;  /* 0x00000000005e7805 */ /* 0x000fe2000001ff00 */
[----:B------:R-:W-:Y:S01]  /*1200*/  USHF.L.U32 UR8, UR27, 0x7, URZ ;  /* 0x000000071b087899 */ /* 0x000fe2000800063f */
[----:B------:R-:W-:Y:S01]  /*1210*/  CS2R R92, SRZ ;  /* 0x00000000005c7805 */ /* 0x000fe2000001ff00 */
[----:B------:R-:W-:Y:S01]  /*1220*/  UIMAD UR41, UR41, UR31, URZ ;  /* 0x0000001f292972a4 */ /* 0x000fe2000f8e023f */
[----:B------:R-:W3:Y:S01]  /*1230*/  LDC.64 R12, c[0x0][0x420] ;  /* 0x00010800ff0c7b82 */ /* 0x000ee20000000a00 */
[----:B------:R-:W-:Y:S01]  /*1240*/  UIMAD.WIDE.U32 UR44, UR40, UR31, URZ ;  /* 0x0000001f282c72a5 */ /* 0x000fe2000f8e003f */
[----:B------:R-:W-:Y:S01]  /*1250*/  CS2R R98, SRZ ;  /* 0x0000000000627805 */ /* 0x000fe2000001ff00 */
[----:B------:R-:W-:Y:S01]  /*1260*/  UIMAD.WIDE UR46, UR16, UR46, UR36 ;  /* 0x0000002e102e72a5 */ /* 0x000fe2000f8e0224 */
[----:B------:R-:W-:Y:S01]  /*1270*/  CS2R R96, SRZ ;  /* 0x0000000000607805 */ /* 0x000fe2000001ff00 */
[----:B------:R-:W-:Y:S01]  /*1280*/  UIMAD UR41, UR43, UR40, UR41 ;  /* 0x000000282b2972a4 */ /* 0x000fe2000f8e0229 */
[----:B------:R-:W-:Y:S01]  /*1290*/  CS2R R90, SRZ ;  /* 0x00000000005a7805 */ /* 0x000fe2000001ff00 */
[----:B------:R-:W-:Y:S01]  /*12a0*/  IMAD.U32 R26, RZ, RZ, UR44 ;  /* 0x0000002cff1a7e24 */ /* 0x000fe2000f8e00ff */
[----:B------:R-:W-:Y:S01]  /*12b0*/  ULEA.HI.SX32 UR30, UR30, 0xffffffff, 0x19 ;  /* 0xffffffff1e1e7891 */ /* 0x000fe2000f8fca3f */
[----:B------:R-:W-:Y:S01]  /*12c0*/  IMAD.U32 R27, RZ, RZ, UR45 ;  /* 0x0000002dff1b7e24 */ /* 0x000fe2000f8e00ff */
[----:B------:R-:W-:Y:S01]  /*12d0*/  UIADD3 UR41, UR45, UR41, URZ ;  /* 0x000000292d297290 */ /* 0x000fe2000fffe03f */
[----:B------:R-:W-:Y:S01]  /*12e0*/  CS2R R88, SRZ ;  /* 0x0000000000587805 */ /* 0x000fe2000001ff00 */
[----:B------:R-:W-:Y:S01]  /*12f0*/  UIADD3 UR33, UR36, UR33, URZ ;  /* 0x0000002124217290 */ /* 0x000fe2000fffe03f */
[----:B------:R-:W-:Y:S01]  /*1300*/  CS2R R86, SRZ ;  /* 0x0000000000567805 */ /* 0x000fe2000001ff00 */
[----:B------:R-:W-:Y:S01]  /*1310*/  UIADD3 UR34, UR36, UR34, URZ ;  /* 0x0000002224227290 */ /* 0x000fe2000fffe03f */
[----:B------:R-:W-:Y:S01]  /*1320*/  CS2R R84, SRZ ;  /* 0x0000000000547805 */ /* 0x000fe2000001ff00 */
[----:B--2---:R-:W-:Y:S01]  /*1330*/  IMAD R8, R4, UR25, RZ ;  /* 0x0000001904087c24 */ /* 0x004fe2000f8e02ff */
[----:B------:R-:W-:-:S02]  /*1340*/  CS2R R78, SRZ ;  /* 0x00000000004e7805 */ /* 0x000fc4000001ff00 */
[----:B------:R-:W-:Y:S02]  /*1350*/  CS2R R76, SRZ ;  /* 0x00000000004c7805 */ /* 0x000fe4000001ff00 */
[----:B------:R-:W-:Y:S01]  /*1360*/  CS2R R82, SRZ ;  /* 0x0000000000527805 */ /* 0x000fe2000001ff00 */
[----:B------:R-:W-:Y:S01]  /*1370*/  IMAD R5, R5, UR16, R8 ;  /* 0x0000001005057c24 */ /* 0x000fe2000f8e0208 */
[----:B------:R-:W-:Y:S02]  /*1380*/  CS2R R80, SRZ ;  /* 0x0000000000507805 */ /* 0x000fe4000001ff00 */
[----:B------:R-:W-:Y:S02]  /*1390*/  CS2R R74, SRZ ;  /* 0x00000000004a7805 */ /* 0x000fe4000001ff00 */
[----:B-1----:R-:W-:Y:S02]  /*13a0*/  SHF.R.S32.HI R17, RZ, 0x1f, R18 ;  /* 0x0000001fff117819 */ /* 0x002fe40000011412 */
[----:B------:R-:W-:-:S02]  /*13b0*/  CS2R R72, SRZ ;  /* 0x0000000000487805 */ /* 0x000fc4000001ff00 */
[----:B------:R-:W-:Y:S02]  /*13c0*/  CS2R R70, SRZ ;  /* 0x0000000000467805 */ /* 0x000fe4000001ff00 */
[----:B------:R-:W-:Y:S02]  /*13d0*/  CS2R R68, SRZ ;  /* 0x0000000000447805 */ /* 0x000fe4000001ff00 */
[CC--:B------:R-:W-:Y:S02]  /*13e0*/  LEA.HI R21, R17.reuse, R18.reuse, RZ, 0x2 ;  /* 0x0000001211157211 */ /* 0x0c0fe400078f10ff */
[----:B------:R-:W-:Y:S02]  /*13f0*/  LEA.HI R7, R17, R18, RZ, 0x5 ;  /* 0x0000001211077211 */ /* 0x000fe400078f28ff */
[----:B------:R-:W-:Y:S02]  /*1400*/  LOP3.LUT R9, R21, 0xfffffffc, RZ, 0xc0, !PT ;  /* 0xfffffffc15097812 */ /* 0x000fe400078ec0ff */
[----:B------:R-:W-:-:S02]  /*1410*/  LOP3.LUT R11, R7, 0xffffffe0, RZ, 0xc0, !PT ;  /* 0xffffffe0070b7812 */ /* 0x000fc400078ec0ff */
[----:B------:R-:W-:Y:S01]  /*1420*/  SHF.R.S32.HI R7, RZ, 0x5, R7 ;  /* 0x00000005ff077819 */ /* 0x000fe20000011407 */
[C---:B------:R-:W-:Y:S01]  /*1430*/  IMAD.IADD R24, R18.reuse, 0x1, -R9 ;  /* 0x0000000112187824 */ /* 0x040fe200078e0a09 */
[----:B------:R-:W-:Y:S01]  /*1440*/  SHF.R.S32.HI R21, RZ, 0x2, R21 ;  /* 0x00000002ff157819 */ /* 0x000fe20000011415 */
[----:B------:R-:W-:Y:S01]  /*1450*/  IMAD.IADD R16, R18, 0x1, -R11 ;  /* 0x0000000112107824 */ /* 0x000fe200078e0a0b */
[----:B------:R-:W1:Y:S01]  /*1460*/  LDC.64 R8, c[0x0][0x240] ;  /* 0x00009000ff087b82 */ /* 0x000e620000000a00 */
[----:B------:R-:W-:Y:S01]  /*1470*/  IMAD.SHL.U32 R24, R24, 0x8, RZ ;  /* 0x0000000818187824 */ /* 0x000fe200078e00ff */
[----:B------:R-:W-:Y:S01]  /*1480*/  SHF.R.S32.HI R23, RZ, 0x1f, R21 ;  /* 0x0000001fff177819 */ /* 0x000fe20000011415 */
[----:B------:R-:W-:Y:S02]  /*1490*/  IMAD R10, R7, UR27, R16 ;  /* 0x0000001b070a7c24 */ /* 0x000fe4000f8e0210 */
[----:B------:R-:W-:Y:S01]  /*14a0*/  IMAD.U32 R7, RZ, RZ, UR7 ;  /* 0x00000007ff077e24 */ /* 0x000fe2000f8e00ff */
[----:B------:R-:W-:Y:S01]  /*14b0*/  SHF.R.S32.HI R25, RZ, 0x1f, R24 ;  /* 0x0000001fff197819 */ /* 0x000fe20000011418 */
[----:B------:R-:W-:Y:S01]  /*14c0*/  USHF.R.S32.HI UR7, URZ, 0x1f, UR8 ;  /* 0x0000001f3f077899 */ /* 0x000fe20008011408 */
[----:B------:R-:W-:Y:S01]  /*14d0*/  @P1 BAR.SYNC.DEFER_BLOCKING 0x0 ;  /* 0x0000000000001b1d */ /* 0x000fe20000010000 */
[----:B------:R-:W-:-:S02]  /*14e0*/  IADD3 R35, P2, P0, R10, UR8, R35 ;  /* 0x000000080a237c10 */ /* 0x000fc4000f85e023 */
[----:B------:R-:W-:Y:S01]  /*14f0*/  SHF.R.S32.HI R10, RZ, 0x1f, R10 ;  /* 0x0000001fff0a7819 */ /* 0x000fe2000001140a */
[----:B------:R-:W-:Y:S02]  /*1500*/  IMAD.WIDE.U32 R14, R4, UR16, R24 ;  /* 0x00000010040e7c25 */ /* 0x000fe4000f8e0018 */
[----:B------:R-:W-:Y:S01]  /*1510*/  ULDC.64 UR8, c[0x0][0x3e0] ;  /* 0x0000f80000087ab9 */ /* 0x000fe20000000a00 */
[----:B------:R-:W-:Y:S01]  /*1520*/  IADD3.X R7, R10, UR7, R7, P2, P0 ;  /* 0x000000070a077c10 */ /* 0x000fe200097e0407 */
[----:B------:R-:W-:Y:S01]  /*1530*/  IMAD.IADD R15, R15, 0x1, R5 ;  /* 0x000000010f0f7824 */ /* 0x000fe200078e0205 */
[----:B------:R-:W-:Y:S01]  /*1540*/  IADD3 R34, P0, R35, R34, RZ ;  /* 0x0000002223227210 */ /* 0x000fe20007f1e0ff */
[----:B------:R-:W2:Y:S03]  /*1550*/  LDC.64 R4, c[0x0][0x230] ;  /* 0x00008c00ff047b82 */ /* 0x000ea60000000a00 */
[----:B------:R-:W-:-:S02]  /*1560*/  IADD3.X R35, R7, R6, RZ, P0, !PT ;  /* 0x0000000607237210 */ /* 0x000fc400007fe4ff */
[----:B------:R-:W-:-:S03]  /*1570*/  IADD3 R39, P0, R21, UR36, RZ ;  /* 0x0000002415277c10 */ /* 0x000fc6000ff1e0ff */
[----:B------:R-:W4:Y:S01]  /*1580*/  LDC.64 R6, c[0x0][0x248] ;  /* 0x00009200ff067b82 */ /* 0x000f220000000a00 */
[----:B------:R-:W-:Y:S01]  /*1590*/  IADD3.X R11, R23, UR37, RZ, P0, !PT ;  /* 0x00000025170b7c10 */ /* 0x000fe200087fe4ff */
[----:B---3--:R-:W-:Y:S01]  /*15a0*/  IMAD.WIDE.U32 R14, R39, R12, R14 ;  /* 0x0000000c270e7225 */ /* 0x008fe200078e000e */
[----:B------:R-:W-:-:S03]  /*15b0*/  UIADD3 UR37, UP0, UR46, UR6, URZ ;  /* 0x000000062e257290 */ /* 0x000fc6000ff1e03f */
[----:B------:R-:W-:Y:S01]  /*15c0*/  IMAD R10, R11, R12, RZ ;  /* 0x0000000c0b0a7224 */ /* 0x000fe200078e02ff */
[----:B------:R-:W-:Y:S01]  /*15d0*/  ULDC.64 UR6, c[0x0][0x428] ;  /* 0x00010a0000067ab9 */ /* 0x000fe20000000a00 */
[----:B------:R-:W-:Y:S01]  /*15e0*/  UIADD3.X UR39, UR47, UR39, URZ, UP0, !UPT ;  /* 0x000000272f277290 */ /* 0x000fe200087fe43f */
[----:B------:R-:W-:Y:S01]  /*15f0*/  MOV R32, UR6 ;  /* 0x0000000600207c02 */ /* 0x000fe20008000f00 */
[----:B------:R-:W-:Y:S01]  /*1600*/  IMAD R10, R39, R13, R10 ;  /* 0x0000000d270a7224 */ /* 0x000fe200078e020a */
[----:B------:R-:W-:Y:S01]  /*1610*/  UIMAD UR41, UR41, UR37, URZ ;  /* 0x00000025292972a4 */ /* 0x000fe2000f8e023f */
[----:B-1----:R-:W-:Y:S01]  /*1620*/  IMAD R36, R11, R8, RZ ;  /* 0x000000080b247224 */ /* 0x002fe200078e02ff */
[----:B------:R-:W-:Y:S01]  /*1630*/  UIMAD UR42, UR24, UR6, URZ ;  /* 0x00000006182a72a4 */ /* 0x000fe2000f8e023f */
[----:B------:R-:W-:Y:S01]  /*1640*/  IMAD.IADD R15, R15, 0x1, R10 ;  /* 0x000000010f0f7824 */ /* 0x000fe200078e020a */
[----:B------:R-:W-:Y:S01]  /*1650*/  UIMAD UR39, UR39, UR44, UR41 ;  /* 0x0000002c272772a4 */ /* 0x000fe2000f8e0229 */
[C---:B--2---:R-:W-:Y:S01]  /*1660*/  IMAD R10, R4.reuse, UR25, RZ ;  /* 0x00000019040a7c24 */ /* 0x044fe2000f8e02ff */
[----:B------:R-:W-:Y:S01]  /*1670*/  UIMAD UR42, UR18, UR7, UR42 ;  /* 0x00000007122a72a4 */ /* 0x000fe2000f8e022a */
[----:B------:R-:W-:Y:S01]  /*1680*/  IMAD.WIDE.U32 R30, R4, UR16, R24 ;  /* 0x00000010041e7c25 */ /* 0x000fe2000f8e0018 */
[----:B------:R-:W-:Y:S01]  /*1690*/  UIADD3 UR26, UP0, UR26, UR38, URZ ;  /* 0x000000261a1a7290 */ /* 0x000fe2000ff1e03f */
[----:B------:R-:W-:-:S02]  /*16a0*/  ULDC.64 UR6, c[0x0][0x400] ;  /* 0x0001000000067ab9 */ /* 0x000fc40000000a00 */
[----:B------:R-:W-:Y:S01]  /*16b0*/  IMAD R5, R5, UR16, R10 ;  /* 0x0000001005057c24 */ /* 0x000fe2000f8e020a */
[----:B------:R-:W-:Y:S01]  /*16c0*/  UIADD3.X UR4, UR35, UR4, URZ, UP0, !UPT ;  /* 0x0000000423047290 */ /* 0x000fe200087fe43f */
[----:B----4-:R-:W-:Y:S01]  /*16d0*/  IMAD R4, R23, R6, RZ ;  /* 0x0000000617047224 */ /* 0x010fe200078e02ff */
[----:B------:R-:W1:Y:S01]  /*16e0*/  LDC.64 R10, c[0x0][0x238] ;  /* 0x00008e00ff0a7b82 */ /* 0x000e620000000a00 */
[----:B------:R-:W-:-:S04]  /*16f0*/  IMAD.WIDE.U32 R32, R32, UR18, R14 ;  /* 0x0000001220207c25 */ /* 0x000fc8000f8e000e */
[----:B------:R-:W-:Y:S01]  /*1700*/  IMAD.WIDE.U32 R34, R26, UR37, R34 ;  /* 0x000000251a227c25 */ /* 0x000fe2000f8e0022 */
[----:B------:R-:W-:Y:S02]  /*1710*/  LEA R174, P2, R32, UR8, 0x1 ;  /* 0x0000000820ae7c11 */ /* 0x000fe4000f8408ff */
[----:B------:R-:W2:Y:S01]  /*1720*/  LDC.64 R14, c[0x0][0x228] ;  /* 0x00008a00ff0e7b82 */ /* 0x000ea20000000a00 */
[C---:B------:R-:W-:Y:S01]  /*1730*/  IMAD R4, R21.reuse, R7, R4 ;  /* 0x0000000715047224 */ /* 0x040fe200078e0204 */
[----:B------:R-:W-:Y:S01]  /*1740*/  LEA R172, P0, R34, UR6, 0x2 ;  /* 0x0000000622ac7c11 */ /* 0x000fe2000f8010ff */
[----:B------:R-:W-:-:S04]  /*1750*/  IMAD.WIDE.U32 R28, R21, R6, RZ ;  /* 0x00000006151c7225 */ /* 0x000fc800078e00ff */
[----:B------:R-:W-:Y:S02]  /*1760*/  VIADD R26, R35, UR39 ;  /* 0x00000027231a7c36 */ /* 0x000fe40008000000 */
[----:B------:R-:W-:Y:S02]  /*1770*/  IMAD.IADD R31, R31, 0x1, R5 ;  /* 0x000000011f1f7824 */ /* 0x000fe400078e0205 */
[----:B------:R-:W-:Y:S01]  /*1780*/  IMAD.IADD R35, R29, 0x1, R4 ;  /* 0x000000011d237824 */ /* 0x000fe200078e0204 */
[----:B------:R-:W-:Y:S01]  /*1790*/  LEA.HI.X R173, R34, UR7, R26, 0x2, P0 ;  /* 0x0000000722ad7c11 */ /* 0x000fe200080f141a */
[----:B------:R-:W3:Y:S01]  /*17a0*/  LDC.64 R4, c[0x0][0x250] ;  /* 0x00009400ff047b82 */ /* 0x000ee20000000a00 */
[----:B------:R-:W-:Y:S01]  /*17b0*/  VIADD R22, R33, UR42 ;  /* 0x0000002a21167c36 */ /* 0x000fe20008000000 */
[----:B------:R-:W-:Y:S01]  /*17c0*/  ULDC.64 UR6, c[0x0][0x260] ;  /* 0x0000980000067ab9 */ /* 0x000fe20000000a00 */
[C---:B------:R-:W-:Y:S02]  /*17d0*/  IMAD R36, R39.reuse, R9, R36 ;  /* 0x0000000927247224 */ /* 0x040fe400078e0224 */
[----:B------:R-:W-:Y:S01]  /*17e0*/  IMAD.WIDE.U32 R38, R39, R8, R24 ;  /* 0x0000000827267225 */ /* 0x000fe200078e0018 */
[----:B------:R-:W-:Y:S01]  /*17f0*/  LEA.HI.X R175, R32, UR9, R22, 0x1, P2 ;  /* 0x0000000920af7c11 */ /* 0x000fe200090f0c16 */
[----:B------:R-:W-:Y:S01]  /*1800*/  ULDC.64 UR8, c[0x0][0x258] ;  /* 0x0000960000087ab9 */ /* 0x000fe20000000a00 */
[----:B------:R-:W-:Y:S01]  /*1810*/  LEA R32, P0, R12, R174, 0x7 ;  /* 0x000000ae0c207211 */ /* 0x000fe200078038ff */
[----:B-1----:R-:W-:Y:S01]  /*1820*/  IMAD R22, R10, UR25, RZ ;  /* 0x000000190a167c24 */ /* 0x002fe2000f8e02ff */
[----:B------:R-:W-:Y:S01]  /*1830*/  UIMAD UR35, UR24, UR8, URZ ;  /* 0x00000008182372a4 */ /* 0x000fe2000f8e023f */
[----:B------:R-:W-:Y:S01]  /*1840*/  IMAD.IADD R37, R39, 0x1, R36 ;  /* 0x0000000127257824 */ /* 0x000fe200078e0224 */
[----:B------:R-:W-:Y:S01]  /*1850*/  MOV R36, R38 ;  /* 0x0000002600247202 */ /* 0x000fe20000000f00 */
[----:B--2---:R-:W-:Y:S01]  /*1860*/  IMAD R26, R14, UR25, RZ ;  /* 0x000000190e1a7c24 */ /* 0x004fe2000f8e02ff */
[----:B------:R-:W-:Y:S01]  /*1870*/  LEA.HI.X R33, R12, R175, R13, 0x7, P0 ;  /* 0x000000af0c217211 */ /* 0x000fe200000f3c0d */
[----:B------:R-:W-:Y:S01]  /*1880*/  IMAD R11, R11, UR16, R22 ;  /* 0x000000100b0b7c24 */ /* 0x000fe2000f8e0216 */
[----:B------:R-:W-:Y:S01]  /*1890*/  UIMAD UR35, UR18, UR9, UR35 ;  /* 0x00000009122372a4 */ /* 0x000fe2000f8e0223 */
[----:B------:R-:W-:-:S04]  /*18a0*/  IMAD.WIDE.U32 R24, R10, UR16, R24 ;  /* 0x000000100a187c25 */ /* 0x000fc8000f8e0018 */
[----:B------:R-:W-:Y:S02]  /*18b0*/  IMAD R27, R19, UR6, RZ ;  /* 0x00000006131b7c24 */ /* 0x000fe4000f8e02ff */
[----:B------:R-:W-:Y:S02]  /*18c0*/  IMAD R15, R15, UR16, R26 ;  /* 0x000000100f0f7c24 */ /* 0x000fe4000f8e021a */
[----:B------:R-:W-:-:S04]  /*18d0*/  IMAD.WIDE.U32 R36, R14, UR16, R36 ;  /* 0x000000100e247c25 */ /* 0x000fc8000f8e0024 */
[----:B------:R-:W-:Y:S01]  /*18e0*/  IMAD.MOV.U32 R34, RZ, RZ, R28 ;  /* 0x000000ffff227224 */ /* 0x000fe200078e001c */
[----:B------:R-:W-:Y:S01]  /*18f0*/  IADD3 R37, R37, R15, RZ ;  /* 0x0000000f25257210 */ /* 0x000fe20007ffe0ff */
[----:B------:R-:W-:Y:S02]  /*1900*/  IMAD.IADD R25, R25, 0x1, R11 ;  /* 0x0000000119197824 */ /* 0x000fe400078e020b */
[C---:B------:R-:W-:Y:S02]  /*1910*/  IMAD R28, R20.reuse, UR7, R27 ;  /* 0x00000007141c7c24 */ /* 0x040fe4000f8e021b */
[----:B------:R-:W-:Y:S01]  /*1920*/  IMAD.WIDE.U32 R38, R20, UR6, R30 ;  /* 0x0000000614267c25 */ /* 0x000fe2000f8e001e */
[----:B------:R-:W-:-:S03]  /*1930*/  ULDC.64 UR6, c[0x0][0x268] ;  /* 0x00009a0000067ab9 */ /* 0x000fc60000000a00 */
[----:B---3--:R-:W-:Y:S02]  /*1940*/  IMAD R10, R23, R4, RZ ;  /* 0x00000004170a7224 */ /* 0x008fe400078e02ff */
[----:B------:R-:W-:Y:S02]  /*1950*/  IMAD R19, R19, UR6, RZ ;  /* 0x0000000613137c24 */ /* 0x000fe4000f8e02ff */
[----:B------:R-:W-:Y:S01]  /*1960*/  IMAD.WIDE.U32 R24, R20, UR6, R24 ;  /* 0x0000000614187c25 */ /* 0x000fe2000f8e0018 */
[----:B------:R-:W-:-:S03]  /*1970*/  ULEA.HI UR6, UR30, UR30, URZ, 0x1 ;  /* 0x0000001e1e067291 */ /* 0x000fc6000f8f083f */
[C---:B------:R-:W-:Y:S01]  /*1980*/  IMAD R10, R21.reuse, R5, R10 ;  /* 0x00000005150a7224 */ /* 0x040fe200078e020a */
[----:B------:R-:W-:Y:S01]  /*1990*/  ULOP3.LUT UR6, UR6, 0xfffffffe, URZ, 0xc0, !UPT ;  /* 0xfffffffe06067892 */ /* 0x000fe2000f8ec03f */
[----:B------:R-:W-:-:S03]  /*19a0*/  IMAD.WIDE.U32 R14, R21, R4, RZ ;  /* 0x00000004150e7225 */ /* 0x000fc600078e00ff */
[----:B------:R-:W-:Y:S01]  /*19b0*/  UIADD3 UR37, UR30, -UR6, URZ ;  /* 0x800000061e257290 */ /* 0x000fe2000fffe03f */
[----:B------:R-:W-:-:S03]  /*19c0*/  IMAD.WIDE.U32 R34, R6, UR26, R34 ;  /* 0x0000001a06227c25 */ /* 0x000fc6000f8e0022 */
[----:B------:R-:W-:Y:S01]  /*19d0*/  UISETP.NE.AND UP0, UPT, UR37, 0x1, UPT ;  /* 0x000000012500788c */ /* 0x000fe2000bf05270 */
[----:B------:R-:W-:Y:S01]  /*19e0*/  IMAD R30, R6, UR4, RZ ;  /* 0x00000004061e7c24 */ /* 0x000fe2000f8e02ff */
[----:B------:R-:W-:Y:S01]  /*19f0*/  IADD3 R12, P0, R38, R34, RZ ;  /* 0x00000022260c7210 */ /* 0x000fe20007f1e0ff */
[----:B------:R-:W-:Y:S02]  /*1a00*/  IMAD.IADD R15, R15, 0x1, R10 ;  /* 0x000000010f0f7824 */ /* 0x000fe400078e020a */
[----:B------:R-:W-:Y:S01]  /*1a10*/  IMAD R19, R20, UR7, R19 ;  /* 0x0000000714137c24 */ /* 0x000fe2000f8e0213 */
[----:B------:R-:W-:Y:S01]  /*1a20*/  ULDC.64 UR6, c[0x0][0x218] ;  /* 0x0000860000067ab9 */ /* 0x000fe20000000a00 */
[----:B------:R-:W-:Y:S01]  /*1a30*/  IMAD.IADD R28, R39, 0x1, R28 ;  /* 0x00000001271c7824 */ /* 0x000fe200078e021c */
[----:B------:R-:W-:Y:S01]  /*1a40*/  LEA R22, P1, R12, UR6, 0x1 ;  /* 0x000000060c167c11 */ /* 0x000fe2000f8208ff */
[----:B------:R-:W-:Y:S01]  /*1a50*/  IMAD R13, R7, UR26, R30 ;  /* 0x0000001a070d7c24 */ /* 0x000fe2000f8e021e */
[----:B------:R-:W-:Y:S01]  /*1a60*/  IADD3 R19, R25, R19, RZ ;  /* 0x0000001319137210 */ /* 0x000fe20007ffe0ff */
[----:B------:R-:W-:-:S03]  /*1a70*/  IMAD.WIDE.U32 R20, R4, UR26, R14 ;  /* 0x0000001a04147c25 */ /* 0x000fc6000f8e000e */
[----:B------:R-:W-:Y:S01]  /*1a80*/  IADD3.X R13, R28, R35, R13, P0, !PT ;  /* 0x000000231c0d7210 */ /* 0x000fe200007fe40d */
[----:B------:R-:W-:Y:S01]  /*1a90*/  IMAD R14, R4, UR4, RZ ;  /* 0x00000004040e7c24 */ /* 0x000fe2000f8e02ff */
[----:B------:R-:W-:Y:S01]  /*1aa0*/  IADD3 R10, P0, R24, R20, RZ ;  /* 0x00000014180a7210 */ /* 0x000fe20007f1e0ff */
[----:B------:R-:W-:Y:S01]  /*1ab0*/  IMAD.U32 R11, RZ, RZ, UR8 ;  /* 0x00000008ff0b7e24 */ /* 0x000fe2000f8e00ff */
[----:B------:R-:W-:Y:S01]  /*1ac0*/  ULDC.64 UR8, c[0x0][0x210] ;  /* 0x0000840000087ab9 */ /* 0x000fe20000000a00 */
[----:B------:R-:W-:Y:S01]  /*1ad0*/  IMAD R14, R5, UR26, R14 ;  /* 0x0000001a050e7c24 */ /* 0x000fe2000f8e020e */
[----:B------:R-:W-:Y:S01]  /*1ae0*/  LEA.HI.X R23, R12, UR7, R13, 0x1, P1 ;  /* 0x000000070c177c11 */ /* 0x000fe200088f0c0d */
[----:B------:R-:W-:Y:S01]  /*1af0*/  IMAD.WIDE.U32 R36, R11, UR18, R36 ;  /* 0x000000120b247c25 */ /* 0x000fe2000f8e0024 */
[----:B------:R-:W-:Y:S01]  /*1b00*/  ULDC.64 UR6, c[0x0][0x220] ;  /* 0x0000880000067ab9 */ /* 0x000fe20000000a00 */
[C---:B------:R-:W-:Y:S02]  /*1b10*/  LEA R11, R146.reuse, UR5, 0x1 ;  /* 0x00000005920b7c11 */ /* 0x040fe4000f8e08ff */
[----:B------:R-:W-:Y:S01]  /*1b20*/  VIADD R15, R37, UR35 ;  /* 0x00000023250f7c36 */ /* 0x000fe20008000000 */
[----:B------:R-:W-:Y:S01]  /*1b30*/  IADD3.X R19, R19, R21, R14, P0, !PT ;  /* 0x0000001513137210 */ /* 0x000fe200007fe40e */
[----:B------:R-:W-:Y:S01]  /*1b40*/  VIADD R13, R146, 0x1000 ;  /* 0x00001000920d7836 */ /* 0x000fe20000000000 */
[C---:B------:R-:W-:Y:S01]  /*1b50*/  LEA R176, P2, R36.reuse, UR8, 0x1 ;  /* 0x0000000824b07c11 */ /* 0x040fe2000f8408ff */
[----:B------:R-:W-:Y:S01]  /*1b60*/  @!PT LDS RZ, [RZ] ;  /* 0x00000000fffff984 */ /* 0x000fe20000000800 */
[----:B------:R-:W-:Y:S01]  /*1b70*/  @!PT LDS RZ, [RZ] ;  /* 0x00000000fffff984 */ /* 0x000fe20000000800 */
[----:B------:R-:W-:Y:S01]  /*1b80*/  @!PT LDS RZ, [RZ] ;  /* 0x00000000fffff984 */ /* 0x000fe20000000800 */
[----:B------:R1:W-:Y:S01]  /*1b90*/  LDGSTS.E.BYPASS.LTC128B.128 [R11+0x4000], desc[UR20][R174.64] ;  /* 0x04000000ae0b7fae */ /* 0x0003e2000b901d54 */
[----:B------:R-:W-:Y:S01]  /*1ba0*/  PLOP3.LUT P0, PT, PT, PT, UP0, 0x80, 0x0 ;  /* 0x000000000000781c */ /* 0x000fe20003f0f008 */
[----:B------:R-:W-:Y:S01]  /*1bb0*/  UISETP.GE.AND UP0, UPT, UR32, 0x1, UPT ;  /* 0x000000012000788c */ /* 0x000fe2000bf06270 */
[----:B------:R-:W-:Y:S01]  /*1bc0*/  LEA.HI.X R177, R36, UR9, R15, 0x1, P2 ;  /* 0x0000000924b17c11 */ /* 0x000fe200090f0c0f */
[----:B------:R1:W-:Y:S01]  /*1bd0*/  LDGSTS.E.BYPASS.LTC128B.128 [R11+0x5000], desc[UR20][R32.64] ;  /* 0x05000000200b7fae */ /* 0x0003e2000b901d54 */
[----:B------:R-:W-:Y:S01]  /*1be0*/  SEL R13, R13, R146, !P0 ;  /* 0x000000920d0d7207 */ /* 0x000fe20004000000 */
[----:B------:R-:W-:Y:S01]  /*1bf0*/  ULDC.64 UR8, c[0x0][0x2b0] ;  /* 0x0000ac0000087ab9 */ /* 0x000fe20000000a00 */
[----:B------:R-:W-:Y:S01]  /*1c00*/  LEA R20, P2, R6, R22, 0x7 ;  /* 0x0000001606147211 */ /* 0x000fe200078438ff */
[----:B------:R-:W-:Y:S01]  /*1c10*/  UIMAD.WIDE UR52, UR34, 0x4, UR8 ;  /* 0x00000004223478a5 */ /* 0x000fe2000f8e0208 */
[----:B------:R-:W-:-:S02]  /*1c20*/  LEA R12, P1, R10, UR6, 0x1 ;  /* 0x000000060a0c7c11 */ /* 0x000fc4000f8208ff */
[----:B------:R-:W-:Y:S02]  /*1c30*/  LEA R166, R13, UR5, 0x1 ;  /* 0x000000050da67c11 */ /* 0x000fe4000f8e08ff */
[----:B------:R-:W-:Y:S02]  /*1c40*/  LEA.HI.X R21, R6, R23, R7, 0x7, P2 ;  /* 0x0000001706157211 */ /* 0x000fe400010f3c07 */
[----:B------:R-:W-:Y:S01]  /*1c50*/  LEA.HI.X R13, R10, UR7, R19, 0x1, P1 ;  /* 0x000000070a0d7c11 */ /* 0x000fe200088f0c13 */
[----:B------:R1:W-:Y:S01]  /*1c60*/  LDGSTS.E.BYPASS.LTC128B.128 [R166], desc[UR20][R176.64] ;  /* 0x00000000b0a67fae */ /* 0x0003e2000b901d54 */
[----:B------:R-:W-:Y:S01]  /*1c70*/  LEA R6, P1, R4, R12, 0x7 ;  /* 0x0000000c04067211 */ /* 0x000fe200078238ff */
[----:B------:R-:W-:Y:S01]  /*1c80*/  ULDC.64 UR6, c[0x0][0x478] ;  /* 0x00011e0000067ab9 */ /* 0x000fe20000000a00 */
[----:B------:R-:W-:Y:S01]  /*1c90*/  LEA R14, P3, R8, R176, 0x7 ;  /* 0x000000b0080e7211 */ /* 0x000fe200078638ff */
[----:B------:R-:W-:Y:S01]  /*1ca0*/  UIMAD.WIDE UR6, UR33, 0x4, UR6 ;  /* 0x00000004210678a5 */ /* 0x000fe2000f8e0206 */
[----:B------:R-:W-:-:S02]  /*1cb0*/  LEA.HI.X R7, R4, R13, R5, 0x7, P1 ;  /* 0x0000000d04077211 */ /* 0x000fc400008f3c05 */
[----:B------:R-:W-:Y:S02]  /*1cc0*/  PLOP3.LUT P1, PT, PT, PT, UP0, 0x80, 0x0 ;  /* 0x000000000000781c */ /* 0x000fe40003f2f008 */
[----:B------:R-:W-:-:S05]  /*1cd0*/  LEA.HI.X R15, R8, R177, R9, 0x7, P3 ;  /* 0x000000b1080f7211 */ /* 0x000fca00018f3c09 */
[----:B------:R1:W-:Y:S04]  /*1ce0*/  LDGSTS.E.BYPASS.LTC128B.128 [R166+0x1000], desc[UR20][R14.64] ;  /* 0x010000000ea67fae */ /* 0x0003e8000b901d54 */
[----:B------:R1:W-:Y:S04]  /*1cf0*/  LDGSTS.E.BYPASS.LTC128B.128 [R11+0x6000], desc[UR20][R22.64] ;  /* 0x06000000160b7fae */ /* 0x0003e8000b901d54 */
[----:B------:R1:W-:Y:S04]  /*1d00*/  LDGSTS.E.BYPASS.LTC128B.128 [R11+0x7000], desc[UR20][R20.64] ;  /* 0x07000000140b7fae */ /* 0x0003e8000b901d54 */
[----:B------:R1:W-:Y:S04]  /*1d10*/  LDGSTS.E.BYPASS.LTC128B.128 [R11+0x8000], desc[UR20][R12.64] ;  /* 0x080000000c0b7fae */ /* 0x0003e8000b901d54 */
[----:B------:R1:W-:Y:S04]  /*1d20*/  LDGSTS.E.BYPASS.LTC128B.128 [R11+0x9000], desc[UR20][R6.64] ;  /* 0x09000000060b7fae */ /* 0x0003e8000b901d54 */
[----:B------:R-:W0:Y:S01]  /*1d30*/  LDGDEPBAR ;  /* 0x00000000000079af */ /* 0x000e220000000000 */
[----:B------:R-:W-:Y:S05]  /*1d40*/  @!P1 BRA `(.L_x_1052) ;  /* 0x0000005000f49947 */ /* 0x000fea0003800000 */
[----:B-1----:R-:W1:Y:S01]  /*1d50*/  LDC.64 R10, c[0x0][0x3b8] ;  /* 0x0000ee00ff0a7b82 */ /* 0x002e620000000a00 */
[----:B------:R-:W-:Y:S01]  /*1d60*/  IMAD.MOV.U32 R8, RZ, RZ, 0x4 ;  /* 0x00000004ff087424 */ /* 0x000fe200078e00ff */
[----:B------:R-:W-:Y:S01]  /*1d70*/  LEA.HI R159, R17, R18, RZ, 0x7 ;  /* 0x00000012119f7211 */ /* 0x000fe200078f38ff */
[----:B------:R-:W-:-:S05]  /*1d80*/  UIMAD UR9, UR16, UR31, UR18 ;  /* 0x0000001f100972a4 */ /* 0x000fca000f8e0212 */
[----:B------:R-:W2:Y:S01]  /*1d90*/  LDC R160, c[0x0][0x2dc] ;  /* 0x0000b700ffa07b82 */ /* 0x000ea20000000800 */
[----:B-1----:R-:W3:Y:S04]  /*1da0*/  LDG.E.64 R4, desc[UR20][R10.64] ;  /* 0x000000140a047981 */ /* 0x002ee8000c1e1b00 */
[----:B------:R-:W4:Y:S01]  /*1db0*/  LDG.E.64 R6, desc[UR20][R10.64+0x8] ;  /* 0x000008140a067981 */ /* 0x000f22000c1e1b00 */
[----:B------:R-:W-:-:S05]  /*1dc0*/  IMAD.WIDE R8, R145, R8, UR52 ;  /* 0x0000003491087e25 */ /* 0x000fca000f8e0208 */
[----:B------:R1:W5:Y:S04]  /*1dd0*/  LDG.E R165, desc[UR20][R8.64] ;  /* 0x0000001408a57981 */ /* 0x000368000c1e1900 */
[----:B------:R1:W5:Y:S04]  /*1de0*/  LDG.E R164, desc[UR20][R8.64+0x20] ;  /* 0x0000201408a47981 */ /* 0x000368000c1e1900 */
[----:B------:R1:W5:Y:S04]  /*1df0*/  LDG.E R163, desc[UR20][R8.64+0x100] ;  /* 0x0001001408a37981 */ /* 0x000368000c1e1900 */
[----:B------:R1:W5:Y:S01]  /*1e00*/  LDG.E R162, desc[UR20][R8.64+0x120] ;  /* 0x0001201408a27981 */ /* 0x000362000c1e1900 */
[----:B------:R-:W-:Y:S01]  /*1e10*/  SHF.R.S32.HI R159, RZ, 0x7, R159 ;  /* 0x00000007ff9f7819 */ /* 0x000fe2000001149f */
[----:B------:R-:W-:Y:S01]  /*1e20*/  USHF.L.U32 UR9, UR9, 0x5, URZ ;  /* 0x0000000509097899 */ /* 0x000fe2000800063f */
[----:B------:R-:W-:Y:S01]  /*1e30*/  VIADD R136, R141, 0x1000 ;  /* 0x000010008d887836 */ /* 0x000fe20000000000 */
[----:B------:R-:W-:Y:S01]  /*1e40*/  SHF.R.S32.HI R161, RZ, 0x1f, R16 ;  /* 0x0000001fffa17819 */ /* 0x000fe20000011410 */
[----:B------:R-:W-:Y:S01]  /*1e50*/  IMAD.MOV.U32 R158, RZ, RZ, 0x4 ;  /* 0x00000004ff9e7424 */ /* 0x000fe200078e00ff */
[----:B------:R-:W-:Y:S01]  /*1e60*/  USHF.R.S32.HI UR8, URZ, 0x1f, UR9 ;  /* 0x0000001f3f087899 */ /* 0x000fe20008011409 */
[----:B------:R-:W-:Y:S01]  /*1e70*/  IMAD.MOV.U32 R95, RZ, RZ, RZ ;  /* 0x000000ffff5f7224 */ /* 0x000fe200078e00ff */
[----:B------:R-:W-:Y:S01]  /*1e80*/  SEL R136, R136, R141, !P0 ;  /* 0x0000008d88887207 */ /* 0x000fe20004000000 */
        /* <DEDUP_REMOVED lines=12> */
[----:B------:R-:W-:Y:S01]  /*1f50*/  UIMAD UR47, UR27, 0x78, URZ ;  /* 0x000000781b2f78a4 */ /* 0x000fe2000f8e023f */
[----:B---3--:R-:W-:Y:S01]  /*1f60*/  R2UR UR44, R4 ;  /* 0x00000000042c72ca */ /* 0x008fe200000e0000 */
[----:B------:R-:W-:Y:S01]  /*1f70*/  IMAD.U32 R4, RZ, RZ, UR19 ;  /* 0x00000013ff047e24 */ /* 0x000fe2000f8e00ff */
[----:B------:R-:W-:-:S02]  /*1f80*/  R2UR UR43, R5 ;  /* 0x00000000052b72ca */ /* 0x000fc400000e0000 */
[----:B----4-:R-:W-:Y:S01]  /*1f90*/  IADD3 R170, P2, P1, R6, UR9, R16 ;  /* 0x0000000906aa7c10 */ /* 0x010fe2000f95e010 */
        /* <DEDUP_REMOVED lines=17> */
[----:B-12---:R-:W-:-:S06]  /*20b0*/  ULDC UR45, c[0x0][0x2ec] ;  /* 0x0000bb00002d7ab9 */ /* 0x006fcc0000000800 */
.L_x_1055:
[----:B-----5:R-:W-:Y:S01]  /*20c0*/  FSETP.NEU.FTZ.AND P1, PT, R165, -INF , PT ;  /* 0xff800000a500780b */ /* 0x020fe20003f3d000 */
[----:B------:R-:W0:Y:S01]  /*20d0*/  LDGDEPBAR ;  /* 0x00000000000079af */ /* 0x000e220000000000 */
[----:B------:R-:W-:Y:S01]  /*20e0*/  IMAD.IADD R144, R142, 0x1, R135 ;  /* 0x000000018e907824 */ /* 0x000fe200078e0287 */
[----:B------:R-:W-:Y:S01]  /*20f0*/  UIADD3 UR48, UR44, -0x61c88647, URZ ;  /* 0x9e3779b92c307890 */ /* 0x000fe2000fffe03f */
[----:B------:R-:W-:Y:S02]  /*2100*/  IMAD.U32 R178, RZ, RZ, UR6 ;  /* 0x00000006ffb27e24 */ /* 0x000fe4000f8e00ff */
[----:B------:R-:W-:Y:S01]  /*2110*/  FMUL.FTZ R237, R164, 1.4426950216293334961 ;  /* 0x3fb8aa3ba4ed7820 */ /* 0x000fe20000410000 */
[----:B------:R-:W-:Y:S02]  /*2120*/  IMAD.U32 R179, RZ, RZ, UR7 ;  /* 0x00000007ffb37e24 */ /* 0x000fe4000f8e00ff */
[----:B------:R-:W-:Y:S01]  /*2130*/  FMUL.FTZ R242, R163, 1.4426950216293334961 ;  /* 0x3fb8aa3ba3f27820 */ /* 0x000fe20000410000 */
[----:B------:R-:W-:Y:S01]  /*2140*/  FMUL.FTZ R243, R162, 1.4426950216293334961 ;  /* 0x3fb8aa3ba2f37820 */ /* 0x000fe20000410000 */
[----:B------:R-:W-:Y:S01]  /*2150*/  LEA R182, P0, R145, R178, 0x2 ;  /* 0x000000b291b67211 */ /* 0x000fe200078010ff */
[----:B------:R-:W-:Y:S02]  /*2160*/  IMAD.U32 R178, RZ, RZ, UR19 ;  /* 0x00000013ffb27e24 */ /* 0x000fe4000f8e00ff */
[----:B------:R-:W-:Y:S01]  /*2170*/  FMUL.FTZ R235, R165, 1.4426950216293334961 ;  /* 0x3fb8aa3ba5eb7820 */ /* 0x000fe20000410000 */
[----:B------:R-:W-:Y:S01]  /*2180*/  UIADD3 UR50, UR43, 0x76cf5d0a, URZ ;  /* 0x76cf5d0a2b327890 */ /* 0x000fe2000fffe03f */
[----:B------:R-:W-:Y:S01]  /*2190*/  LEA.HI.X.SX32 R183, R145, R179, 0x2, P0 ;  /* 0x000000b391b77211 */ /* 0x000fe200000f16ff */
[----:B------:R-:W-:Y:S01]  /*21a0*/  IMAD R178, R178, 0x2, R159 ;  /* 0x00000002b2b27824 */ /* 0x000fe200078e029f */
[----:B------:R-:W-:Y:S01]  /*21b0*/  FSETP.NEU.FTZ.AND P0, PT, R164, -INF , PT ;  /* 0xff800000a400780b */ /* 0x000fe20003f1d000 */
[----:B------:R-:W-:Y:S01]  /*21c0*/  IMAD.U32 R246, RZ, RZ, UR30 ;  /* 0x0000001efff67e24 */ /* 0x000fe2000f8e00ff */
[----:B------:R-:W-:Y:S01]  /*21d0*/  FSEL R235, R235, RZ, P1 ;  /* 0x000000ffebeb7208 */ /* 0x000fe20000800000 */
[----:B------:R-:W-:Y:S01]  /*21e0*/  IMAD.SHL.U32 R181, R178, 0x2, RZ ;  /* 0x00000002b2b57824 */ /* 0x000fe200078e00ff */
[----:B------:R-:W-:Y:S01]  /*21f0*/  FSEL R237, R237, RZ, P0 ;  /* 0x000000ffeded7208 */ /* 0x000fe20000000000 */
[----:B------:R-:W-:Y:S01]  /*2200*/  UIADD3 UR49, UR44, -0x255992d5, URZ ;  /* 0xdaa66d2b2c317890 */ /* 0x000fe2000fffe03f */
[----:B------:R-:W-:Y:S01]  /*2210*/  FSETP.NEU.FTZ.AND P0, PT, R163, -INF , PT ;  /* 0xff800000a300780b */ /* 0x000fe20003f1d000 */
[----:B------:R-:W-:Y:S01]  /*2220*/  UIADD3 UR51, UR43, -0x126145ec, URZ ;  /* 0xed9eba142b337890 */ /* 0x000fe2000fffe03f */
[----:B------:R-:W-:Y:S01]  /*2230*/  LOP3.LUT R181, R181, UR43, RZ, 0x3c, !PT ;  /* 0x0000002bb5b57c12 */ /* 0x000fe2000f8e3cff */
[----:B------:R-:W-:Y:S01]  /*2240*/  IMAD R246, R246, 0x8, R147 ;  /* 0x00000008f6f67824 */ /* 0x000fe200078e0293 */
[----:B------:R-:W-:Y:S01]  /*2250*/  FSEL R242, R242, RZ, P0 ;  /* 0x000000fff2f27208 */ /* 0x000fe20000000000 */
[----:B------:R-:W-:Y:S04]  /*2260*/  DEPBAR.LE SB0, 0x0 ;  /* 0x000080000000791a */ /* 0x000fe80000000000 */
[----:B------:R-:W-:Y:S01]  /*2270*/  LOP3.LUT R218, R171, R181, RZ, 0x3c, !PT ;  /* 0x000000b5abda7212 */ /* 0x000fe200078e3cff */
[----:B------:R-:W-:Y:S01]  /*2280*/  BAR.SYNC.DEFER_BLOCKING 0x0 ;  /* 0x0000000000007b1d */ /* 0x000fe20000010000 */
[----:B------:R-:W-:Y:S01]  /*2290*/  FSETP.NEU.FTZ.AND P0, PT, R162, -INF , PT ;  /* 0xff800000a200780b */ /* 0x000fe20003f1d000 */
[C---:B------:R-:W-:Y:S01]  /*22a0*/  VIADD R206, R246.reuse, 0x4 ;  /* 0x00000004f6ce7836 */ /* 0x040fe20000000000 */
[----:B------:R-:W-:Y:S01]  /*22b0*/  UISETP.GE.AND UP2, UPT, UR30, 0x1, UPT ;  /* 0x000000011e00788c */ /* 0x000fe2000bf46270 */
[----:B------:R-:W-:Y:S01]  /*22c0*/  IMAD.WIDE.U32 R246, R246, -0x326172a9, RZ ;  /* 0xcd9e8d57f6f67825 */ /* 0x000fe200078e00ff */
[----:B------:R-:W-:Y:S03]  /*22d0*/  FSEL R243, R243, RZ, P0 ;  /* 0x000000fff3f37208 */ /* 0x000fe60000000000 */
[----:B------:R-:W-:Y:S01]  /*22e0*/  IMAD.WIDE.U32 R206, R206, -0x326172a9, RZ ;  /* 0xcd9e8d57cece7825 */ /* 0x000fe200078e00ff */
[C---:B------:R-:W-:Y:S03]  /*22f0*/  LOP3.LUT R208, R169.reuse, UR48, R246, 0x96, !PT ;  /* 0x00000030a9d07c12 */ /* 0x040fe6000f8e96f6 */
[----:B------:R-:W-:Y:S01]  /*2300*/  IMAD.WIDE.U32 R218, R218, -0x326172a9, RZ ;  /* 0xcd9e8d57dada7825 */ /* 0x000fe200078e00ff */
[----:B------:R-:W-:Y:S02]  /*2310*/  LOP3.LUT R200, R169, UR48, R206, 0x96, !PT ;  /* 0x00000030a9c87c12 */ /* 0x000fe4000f8e96ce */
[-C--:B------:R-:W-:Y:S01]  /*2320*/  LOP3.LUT R192, R207, R161.reuse, RZ, 0x3c, !PT ;  /* 0x000000a1cfc07212 */ /* 0x080fe200078e3cff */
[----:B------:R-:W-:Y:S01]  /*2330*/  IMAD.WIDE.U32 R208, R208, -0x2daee0ad, RZ ;  /* 0xd2511f53d0d07825 */ /* 0x000fe200078e00ff */
[C---:B------:R-:W-:Y:S02]  /*2340*/  LOP3.LUT R246, R219.reuse, UR48, R246, 0x96, !PT ;  /* 0x00000030dbf67c12 */ /* 0x040fe4000f8e96f6 */
[----:B------:R-:W-:Y:S01]  /*2350*/  LOP3.LUT R206, R219, UR48, R206, 0x96, !PT ;  /* 0x00000030dbce7c12 */ /* 0x000fe2000f8e96ce */
[----:B------:R-:W-:Y:S01]  /*2360*/  UIADD3 UR48, UR43, -0x4498517b, URZ ;  /* 0xbb67ae852b307890 */ /* 0x000fe2000fffe03f */
[----:B------:R-:W-:Y:S01]  /*2370*/  IMAD.WIDE.U32 R192, R192, -0x2daee0ad, RZ ;  /* 0xd2511f53c0c07825 */ /* 0x000fe200078e00ff */
[----:B------:R-:W-:Y:S03]  /*2380*/  LDSM.16.M88.4 R100, [R135] ;  /* 0x000000008764783b */ /* 0x000fe60000000200 */
[----:B------:R-:W-:Y:S04]  /*2390*/  IMAD.WIDE.U32 R200, R200, -0x2daee0ad, RZ ;  /* 0xd2511f53c8c87825 */ /* 0x000fe800078e00ff */
[----:B------:R-:W-:Y:S01]  /*23a0*/  IMAD.WIDE.U32 R206, R206, -0x2daee0ad, RZ ;  /* 0xd2511f53cece7825 */ /* 0x000fe200078e00ff */
[--C-:B------:R-:W-:Y:S01]  /*23b0*/  LOP3.LUT R196, R201, UR50, R192.reuse, 0x96, !PT ;  /* 0x00000032c9c47c12 */ /* 0x100fe2000f8e96c0 */
[----:B------:R-:W1:Y:S03]  /*23c0*/  LDSM.16.M88.4 R104, [R134+0x6000] ;  /* 0x006000008668783b */ /* 0x000e660000000200 */
[----:B------:R-:W-:Y:S01]  /*23d0*/  LOP3.LUT R192, R207, UR50, R192, 0x96, !PT ;  /* 0x00000032cfc07c12 */ /* 0x000fe2000f8e96c0 */
[----:B------:R-:W-:Y:S04]  /*23e0*/  IMAD.WIDE.U32 R196, R196, -0x326172a9, RZ ;  /* 0xcd9e8d57c4c47825 */ /* 0x000fe800078e00ff */
        /* <DEDUP_REMOVED lines=9> */
[----:B------:R-:W2:Y:S01]  /*2480*/  LDG.E R180, desc[UR20][R182.64] ;  /* 0x00000014b6b47981 */ /* 0x000ea2000c1e1900 */
[C---:B------:R-:W-:Y:S03]  /*2490*/  HMMA.16816.F32.BF16 R16, R100.reuse, R106, RZ ;  /* 0x0000006a6410723c */ /* 0x040fe600000418ff */
[----:B------:R-:W1:Y:S03]  /*24a0*/  LDSM.16.M88.4 R104, [R144+0x1000] ;  /* 0x001000009068783b */ /* 0x000e660000000200 */
[-C--:B---3--:R-:W-:Y:S05]  /*24b0*/  HMMA.16816.F32.BF16 R20, R100, R112.reuse, RZ ;  /* 0x000000706414723c */ /* 0x088fea00000418ff */
[----:B------:R-:W3:Y:S01]  /*24c0*/  LDG.E R179, desc[UR20][R182.64+0x20] ;  /* 0x00002014b6b37981 */ /* 0x000ee2000c1e1900 */
[C---:B------:R-:W-:Y:S03]  /*24d0*/  HMMA.16816.F32.BF16 R24, R108.reuse, R112, RZ ;  /* 0x000000706c18723c */ /* 0x040fe600000418ff */
[----:B------:R-:W5:Y:S04]  /*24e0*/  LDG.E R178, desc[UR20][R182.64+0x100] ;  /* 0x00010014b6b27981 */ /* 0x000f68000c1e1900 */
[----:B------:R1:W5:Y:S01]  /*24f0*/  LDG.E R167, desc[UR20][R182.64+0x120] ;  /* 0x00012014b6a77981 */ /* 0x000362000c1e1900 */
[-C--:B------:R-:W-:Y:S06]  /*2500*/  HMMA.16816.F32.BF16 R28, R108, R114.reuse, RZ ;  /* 0x000000726c1c723c */ /* 0x080fec00000418ff */
[C---:B------:R-:W-:Y:S06]  /*2510*/  HMMA.16816.F32.BF16 R32, R100.reuse, R114, RZ ;  /* 0x000000726420723c */ /* 0x040fec00000418ff */
[-C--:B----4-:R-:W-:Y:S06]  /*2520*/  HMMA.16816.F32.BF16 R36, R100, R116.reuse, RZ ;  /* 0x000000746424723c */ /* 0x090fec00000418ff */
[C---:B------:R-:W-:Y:S02]  /*2530*/  HMMA.16816.F32.BF16 R40, R108.reuse, R116, RZ ;  /* 0x000000746c28723c */ /* 0x040fe400000418ff */
[----:B-1----:R-:W-:Y:S04]  /*2540*/  LOP3.LUT R183, R247, R161, RZ, 0x3c, !PT ;  /* 0x000000a1f7b77212 */ /* 0x002fe800078e3cff */
[-C--:B------:R-:W-:Y:S05]  /*2550*/  HMMA.16816.F32.BF16 R44, R108, R118.reuse, RZ ;  /* 0x000000766c2c723c */ /* 0x080fea00000418ff */
[----:B------:R-:W-:Y:S01]  /*2560*/  IMAD.WIDE.U32 R190, R183, -0x2daee0ad, RZ ;  /* 0xd2511f53b7be7825 */ /* 0x000fe200078e00ff */
[----:B------:R-:W-:Y:S01]  /*2570*/  LOP3.LUT R183, R170, UR48, RZ, 0x3c, !PT ;  /* 0x00000030aab77c12 */ /* 0x000fe2000f8e3cff */
[C---:B------:R-:W-:Y:S01]  /*2580*/  HMMA.16816.F32.BF16 R48, R100.reuse, R118, RZ ;  /* 0x000000766430723c */ /* 0x040fe200000418ff */
[----:B------:R-:W-:Y:S03]  /*2590*/  UIADD3 UR48, UR44, 0x3c6ef372, URZ ;  /* 0x3c6ef3722c307890 */ /* 0x000fe6000fffe03f */
[----:B------:R-:W-:Y:S02]  /*25a0*/  LOP3.LUT R202, R183, R191, RZ, 0x3c, !PT ;  /* 0x000000bfb7ca7212 */ /* 0x000fe400078e3cff */
[-C--:B------:R-:W-:Y:S01]  /*25b0*/  HMMA.16816.F32.BF16 R52, R100, R120.reuse, RZ ;  /* 0x000000786434723c */ /* 0x080fe200000418ff */
[----:B------:R-:W-:Y:S04]  /*25c0*/  LOP3.LUT R198, R209, UR50, R190, 0x96, !PT ;  /* 0x00000032d1c67c12 */ /* 0x000fe8000f8e96be */
[----:B------:R-:W-:Y:S01]  /*25d0*/  LOP3.LUT R212, R183, R193, RZ, 0x3c, !PT ;  /* 0x000000c1b7d47212 */ /* 0x000fe200078e3cff */
[C---:B------:R-:W-:Y:S05]  /*25e0*/  HMMA.16816.F32.BF16 R56, R108.reuse, R120, RZ ;  /* 0x000000786c38723c */ /* 0x040fea00000418ff */
[----:B------:R-:W-:Y:S01]  /*25f0*/  IMAD.WIDE.U32 R202, R202, -0x326172a9, RZ ;  /* 0xcd9e8d57caca7825 */ /* 0x000fe200078e00ff */
[-C--:B------:R-:W-:Y:S01]  /*2600*/  HMMA.16816.F32.BF16 R60, R108, R122.reuse, RZ ;  /* 0x0000007a6c3c723c */ /* 0x080fe200000418ff */
[----:B------:R-:W-:Y:S04]  /*2610*/  LDSM.16.M88.4 R108, [R133+0x6800] ;  /* 0x00680000856c783b */ /* 0x000fe80000000200 */
[C---:B------:R-:W-:Y:S01]  /*2620*/  LOP3.LUT R188, R203.reuse, UR48, R168, 0x96, !PT ;  /* 0x00000030cbbc7c12 */ /* 0x040fe2000f8e96a8 */
[----:B------:R-:W-:Y:S02]  /*2630*/  HMMA.16816.F32.BF16 R64, R100, R122, RZ ;  /* 0x0000007a6440723c */ /* 0x000fe400000418ff */
[----:B------:R-:W-:Y:S01]  /*2640*/  LOP3.LUT R204, R203, UR48, R218, 0x96, !PT ;  /* 0x00000030cbcc7c12 */ /* 0x000fe2000f8e96da */
[----:B------:R-:W1:Y:S02]  /*2650*/  LDSM.16.M88.4 R100, [R133+0x6400] ;  /* 0x006400008564783b */ /* 0x000e640000000200 */
[----:B------:R-:W-:Y:S01]  /*2660*/  IMAD.WIDE.U32 R198, R198, -0x326172a9, RZ ;  /* 0xcd9e8d57c6c67825 */ /* 0x000fe200078e00ff */
[-C--:B------:R-:W-:Y:S05]  /*2670*/  HMMA.16816.F32.BF16 R4, R124, R128.reuse, R4 ;  /* 0x000000807c04723c */ /* 0x080fea0000041804 */
[----:B------:R-:W-:Y:S01]  /*2680*/  LOP3.LUT R194, R199, UR49, R202, 0x96, !PT ;  /* 0x00000031c7c27c12 */ /* 0x000fe2000f8e96ca */
[C---:B------:R-:W-:Y:S05]  /*2690*/  HMMA.16816.F32.BF16 R8, R104.reuse, R128, R8 ;  /* 0x000000806808723c */ /* 0x040fea0000041808 */
[----:B------:R-:W-:Y:S01]  /*26a0*/  IMAD.WIDE.U32 R246, R246, -0x2daee0ad, RZ ;  /* 0xd2511f53f6f67825 */ /* 0x000fe200078e00ff */
[-C--:B------:R-:W-:Y:S05]  /*26b0*/  HMMA.16816.F32.BF16 R12, R104, R130.reuse, R12 ;  /* 0x00000082680c723c */ /* 0x080fea000004180c */
[----:B------:R-:W-:Y:S01]  /*26c0*/  LOP3.LUT R190, R247, UR50, R190, 0x96, !PT ;  /* 0x00000032f7be7c12 */ /* 0x000fe2000f8e96be */
[----:B------:R-:W-:Y:S01]  /*26d0*/  IMAD.WIDE.U32 R212, R212, -0x326172a9, RZ ;  /* 0xcd9e8d57d4d47825 */ /* 0x000fe200078e00ff */
[----:B------:R-:W-:Y:S01]  /*26e0*/  UIADD3 UR50, UR43, 0x32370b8f, URZ ;  /* 0x32370b8f2b327890 */ /* 0x000fe2000fffe03f */
[C---:B------:R-:W-:Y:S04]  /*26f0*/  HMMA.16816.F32.BF16 R16, R124.reuse, R130, R16 ;  /* 0x000000827c10723c */ /* 0x040fe80000041810 */
[C---:B------:R-:W-:Y:S01]  /*2700*/  LOP3.LUT R193, R213.reuse, UR48, R168, 0x96, !PT ;  /* 0x00000030d5c17c12 */ /* 0x040fe2000f8e96a8 */
[----:B------:R-:W-:Y:S01]  /*2710*/  IMAD.WIDE.U32 R224, R188, -0x2daee0ad, RZ ;  /* 0xd2511f53bce07825 */ /* 0x000fe200078e00ff */
[----:B------:R-:W-:Y:S01]  /*2720*/  LOP3.LUT R218, R213, UR48, R218, 0x96, !PT ;  /* 0x00000030d5da7c12 */ /* 0x000fe2000f8e96da */
[----:B------:R-:W-:Y:S01]  /*2730*/  UIADD3 UR48, UR44, 0x78dde6e4, URZ ;  /* 0x78dde6e42c307890 */ /* 0x000fe2000fffe03f */
[----:B------:R-:W-:Y:S03]  /*2740*/  LOP3.LUT R210, R197, UR49, R212, 0x96, !PT ;  /* 0x00000031c5d27c12 */ /* 0x000fe6000f8e96d4 */
[----:B------:R-:W-:Y:S01]  /*2750*/  LOP3.LUT R191, R225, UR50, R208, 0x96, !PT ;  /* 0x00000032e1bf7c12 */ /* 0x000fe2000f8e96d0 */
[----:B------:R-:W-:Y:S04]  /*2760*/  IMAD.WIDE.U32 R194, R194, -0x2daee0ad, RZ ;  /* 0xd2511f53c2c27825 */ /* 0x000fe800078e00ff */
[--C-:B------:R-:W-:Y:S01]  /*2770*/  FFMA.FTZ R181, R4, UR45, -R235.reuse ;  /* 0x0000002d04b57c23 */ /* 0x100fe200080108eb */
[----:B------:R-:W-:Y:S01]  /*2780*/  FFMA.FTZ R186, R5, UR45, -R235 ;  /* 0x0000002d05ba7c23 */ /* 0x000fe200080108eb */
[----:B------:R-:W-:Y:S01]  /*2790*/  IMAD.WIDE.U32 R216, R190, -0x326172a9, RZ ;  /* 0xcd9e8d57bed87825 */ /* 0x000fe200078e00ff */
[----:B------:R-:W-:Y:S01]  /*27a0*/  LOP3.LUT R224, R195, UR51, R224, 0x96, !PT ;  /* 0x00000033c3e07c12 */ /* 0x000fe2000f8e96e0 */
[-C--:B-1----:R-:W-:Y:S02]  /*27b0*/  HMMA.16816.F32.BF16 R20, R124, R100.reuse, R20 ;  /* 0x000000647c14723c */ /* 0x082fe40000041814 */
[----:B------:R-:W1:Y:S01]  /*27c0*/  MUFU.EX2 R181, R181 ;  /* 0x000000b500b57308 */ /* 0x000e620000000800 */
[----:B------:R-:W-:Y:S01]  /*27d0*/  IMAD.WIDE.U32 R208, R192, -0x326172a9, RZ ;  /* 0xcd9e8d57c0d07825 */ /* 0x000fe200078e00ff */
[----:B------:R-:W-:Y:S02]  /*27e0*/  LOP3.LUT R192, R217, UR49, R202, 0x96, !PT ;  /* 0x00000031d9c07c12 */ /* 0x000fe4000f8e96ca */
[C---:B------:R-:W-:Y:S06]  /*27f0*/  HMMA.16816.F32.BF16 R24, R104.reuse, R100, R24 ;  /* 0x000000646818723c */ /* 0x040fec0000041818 */
[----:B------:R-:W4:Y:S01]  /*2800*/  MUFU.EX2 R186, R186 ;  /* 0x000000ba00ba7308 */ /* 0x000f220000000800 */
[----:B------:R-:W-:Y:S04]  /*2810*/  LOP3.LUT R212, R209, UR49, R212, 0x96, !PT ;  /* 0x00000031d1d47c12 */ /* 0x000fe8000f8e96d4 */
[----:B------:R-:W-:Y:S01]  /*2820*/  IMAD.WIDE.U32 R204, R204, -0x2daee0ad, RZ ;  /* 0xd2511f53cccc7825 */ /* 0x000fe200078e00ff */
[-C--:B------:R-:W-:Y:S01]  /*2830*/  HMMA.16816.F32.BF16 R28, R104, R102.reuse, R28 ;  /* 0x00000066681c723c */ /* 0x080fe2000004181c */
[----:B------:R-:W-:Y:S03]  /*2840*/  UIADD3 UR49, UR44, 0x1715609d, URZ ;  /* 0x1715609d2c317890 */ /* 0x000fe6000fffe03f */
[----:B------:R-:W-:Y:S01]  /*2850*/  LOP3.LUT R246, R205, UR50, R246, 0x96, !PT ;  /* 0x00000032cdf67c12 */ /* 0x000fe2000f8e96f6 */
[----:B------:R-:W-:Y:S01]  /*2860*/  IMAD.WIDE.U32 R228, R193, -0x2daee0ad, RZ ;  /* 0xd2511f53c1e47825 */ /* 0x000fe200078e00ff */
[C---:B------:R-:W-:Y:S05]  /*2870*/  HMMA.16816.F32.BF16 R32, R124.reuse, R102, R32 ;  /* 0x000000667c20723c */ /* 0x040fea0000041820 */
[----:B------:R-:W-:Y:S01]  /*2880*/  LOP3.LUT R193, R229, UR50, R200, 0x96, !PT ;  /* 0x00000032e5c17c12 */ /* 0x000fe2000f8e96c8 */
[----:B------:R-:W-:Y:S05]  /*2890*/  IMAD.WIDE.U32 R218, R218, -0x2daee0ad, RZ ;  /* 0xd2511f53dada7825 */ /* 0x000fea00078e00ff */
[----:B------:R-:W-:Y:S01]  /*28a0*/  FFMA.FTZ R199, R14, UR45, -R243 ;  /* 0x0000002d0ec77c23 */ /* 0x000fe200080108f3 */
[-C--:B------:R-:W-:Y:S03]  /*28b0*/  HMMA.16816.F32.BF16 R36, R124, R108.reuse, R36 ;  /* 0x0000006c7c24723c */ /* 0x080fe60000041824 */
[----:B------:R-:W-:Y:S01]  /*28c0*/  LOP3.LUT R206, R219, UR50, R206, 0x96, !PT ;  /* 0x00000032dbce7c12 */ /* 0x000fe2000f8e96ce */
[----:B------:R-:W-:Y:S01]  /*28d0*/  IMAD.WIDE.U32 R224, R224, -0x326172a9, RZ ;  /* 0xcd9e8d57e0e07825 */ /* 0x000fe200078e00ff */
[----:B------:R-:W-:Y:S01]  /*28e0*/  UIADD3 UR50, UR43, -0x56f99767, URZ ;  /* 0xa90668992b327890 */ /* 0x000fe2000fffe03f */
[C---:B------:R-:W-:Y:S05]  /*28f0*/  HMMA.16816.F32.BF16 R40, R104.reuse, R108, R40 ;  /* 0x0000006c6828723c */ /* 0x040fea0000041828 */
[----:B------:R-:W-:Y:S01]  /*2900*/  IMAD.WIDE.U32 R200, R191, -0x326172a9, RZ ;  /* 0xcd9e8d57bfc87825 */ /* 0x000fe200078e00ff */
[-C--:B------:R-:W-:Y:S01]  /*2910*/  HMMA.16816.F32.BF16 R44, R104, R110.reuse, R44 ;  /* 0x0000006e682c723c */ /* 0x080fe2000004182c */
[----:B------:R1:W-:Y:S04]  /*2920*/  MUFU.EX2 R191, R199 ;  /* 0x000000c700bf7308 */ /* 0x0003e80000000800 */
[----:B------:R-:W-:Y:S01]  /*2930*/  LOP3.LUT R197, R201, UR48, R198, 0x96, !PT ;  /* 0x00000030c9c57c12 */ /* 0x000fe2000f8e96c6 */
[----:B------:R-:W-:Y:S01]  /*2940*/  IMAD.WIDE.U32 R210, R210, -0x2daee0ad, RZ ;  /* 0xd2511f53d2d27825 */ /* 0x000fe200078e00ff */
[----:B------:R-:W-:Y:S01]  /*2950*/  LOP3.LUT R195, R225, UR49, R200, 0x96, !PT ;  /* 0x00000031e1c37c12 */ /* 0x000fe2000f8e96c8 */
[C---:B------:R-:W-:Y:S04]  /*2960*/  HMMA.16816.F32.BF16 R48, R124.reuse, R110, R48 ;  /* 0x0000006e7c30723c */ /* 0x040fe80000041830 */
[----:B------:R-:W-:Y:S01]  /*2970*/  LOP3.LUT R228, R211, UR51, R228, 0x96, !PT ;  /* 0x00000033d3e47c12 */ /* 0x000fe2000f8e96e4 */
[----:B------:R-:W-:Y:S06]  /*2980*/  IMAD.WIDE.U32 R246, R246, -0x326172a9, RZ ;  /* 0xcd9e8d57f6f67825 */ /* 0x000fec00078e00ff */
[----:B------:R-:W-:Y:S01]  /*2990*/  FFMA.FTZ R182, R7, UR45, -R237 ;  /* 0x0000002d07b67c23 */ /* 0x000fe200080108ed */
[----:B------:R-:W-:Y:S01]  /*29a0*/  FFMA.FTZ R185, R9, UR45, -R242 ;  /* 0x0000002d09b97c23 */ /* 0x000fe200080108f2 */
[----:B------:R-:W-:Y:S01]  /*29b0*/  LOP3.LUT R216, R247, UR48, R216, 0x96, !PT ;  /* 0x00000030f7d87c12 */ /* 0x000fe2000f8e96d8 */
[----:B------:R-:W-:Y:S04]  /*29c0*/  IMAD.WIDE.U32 R206, R206, -0x326172a9, RZ ;  /* 0xcd9e8d57cece7825 */ /* 0x000fe800078e00ff */
[----:B------:R-:W-:Y:S01]  /*29d0*/  FFMA.FTZ R41, R41, UR45, -R242 ;  /* 0x0000002d29297c23 */ /* 0x000fe200080108f2 */
[----:B------:R-:W-:Y:S01]  /*29e0*/  MUFU.EX2 R182, R182 ;  /* 0x000000b600b67308 */ /* 0x000fe20000000800 */
[--C-:B------:R-:W-:Y:S01]  /*29f0*/  FFMA.FTZ R42, R42, UR45, -R243.reuse ;  /* 0x0000002d2a2a7c23 */ /* 0x100fe200080108f3 */
[----:B------:R-:W-:Y:S01]  /*2a00*/  IMAD.WIDE.U32 R200, R192, -0x2daee0ad, RZ ;  /* 0xd2511f53c0c87825 */ /* 0x000fe200078e00ff */
[----:B------:R-:W-:Y:S03]  /*2a10*/  LOP3.LUT R208, R207, UR48, R208, 0x96, !PT ;  /* 0x00000030cfd07c12 */ /* 0x000fe6000f8e96d0 */
[--C-:B------:R-:W-:Y:S01]  /*2a20*/  FFMA.FTZ R187, R10, UR45, -R243.reuse ;  /* 0x0000002d0abb7c23 */ /* 0x100fe200080108f3 */
[----:B------:R-:W-:Y:S01]  /*2a30*/  FFMA.FTZ R188, R11, UR45, -R243 ;  /* 0x0000002d0bbc7c23 */ /* 0x000fe200080108f3 */
[----:B------:R-:W-:Y:S01]  /*2a40*/  LOP3.LUT R204, R201, UR51, R204, 0x96, !PT ;  /* 0x00000033c9cc7c12 */ /* 0x000fe2000f8e96cc */
[----:B------:R-:W-:Y:S04]  /*2a50*/  IMAD.WIDE.U32 R202, R193, -0x326172a9, RZ ;  /* 0xcd9e8d57c1ca7825 */ /* 0x000fe800078e00ff */
[----:B------:R-:W-:Y:S01]  /*2a60*/  FFMA.FTZ R189, R12, UR45, -R242 ;  /* 0x0000002d0cbd7c23 */ /* 0x000fe200080108f2 */
[----:B------:R-:W-:Y:S01]  /*2a70*/  MUFU.EX2 R185, R185 ;  /* 0x000000b900b97308 */ /* 0x000fe20000000800 */
[--C-:B------:R-:W-:Y:S01]  /*2a80*/  FFMA.FTZ R51, R51, UR45, -R237.reuse ;  /* 0x0000002d33337c23 */ /* 0x100fe200080108ed */
[----:B------:R-:W-:Y:S01]  /*2a90*/  IMAD.WIDE.U32 R228, R228, -0x326172a9, RZ ;  /* 0xcd9e8d57e4e47825 */ /* 0x000fe200078e00ff */
[----:B------:R-:W-:Y:S01]  /*2aa0*/  LOP3.LUT R196, R203, UR48, R196, 0x96, !PT ;  /* 0x00000030cbc47c12 */ /* 0x000fe2000f8e96c4 */
[----:B------:R-:W-:Y:S02]  /*2ab0*/  UIADD3 UR48, UR43, 0x646e171e, URZ ;  /* 0x646e171e2b307890 */ /* 0x000fe4000fffe03f */
[----:B------:R-:W-:Y:S01]  /*2ac0*/  FFMA.FTZ R190, R13, UR45, -R242 ;  /* 0x0000002d0dbe7c23 */ /* 0x000fe200080108f2 */
[----:B------:R-:W-:Y:S01]  /*2ad0*/  IMAD.WIDE.U32 R216, R216, -0x2daee0ad, RZ ;  /* 0xd2511f53d8d87825 */ /* 0x000fe200078e00ff */
[----:B------:R-:W-:Y:S02]  /*2ae0*/  LOP3.LUT R203, R229, UR49, R202, 0x96, !PT ;  /* 0x00000031e5cb7c12 */ /* 0x000fe4000f8e96ca */
[----:B------:R-:W-:Y:S01]  /*2af0*/  MUFU.EX2 R187, R187 ;  /* 0x000000bb00bb7308 */ /* 0x000fe20000000800 */
[----:B------:R-:W-:Y:S01]  /*2b00*/  FFMA.FTZ R184, R6, UR45, -R237 ;  /* 0x0000002d06b87c23 */ /* 0x000fe200080108ed */
[----:B------:R-:W-:Y:S04]  /*2b10*/  IMAD.WIDE.U32 R214, R195, -0x2daee0ad, RZ ;  /* 0xd2511f53c3d67825 */ /* 0x000fe800078e00ff */
[----:B------:R-:W-:Y:S01]  /*2b20*/  FFMA.FTZ R198, R15, UR45, -R243 ;  /* 0x0000002d0fc67c23 */ /* 0x000fe200080108f3 */
[----:B------:R-:W-:Y:S01]  /*2b30*/  FFMA.FTZ R193, R16, UR45, -R235 ;  /* 0x0000002d10c17c23 */ /* 0x000fe200080108eb */
[----:B------:R-:W-:Y:S01]  /*2b40*/  IMAD.WIDE.U32 R220, R197, -0x2daee0ad, RZ ;  /* 0xd2511f53c5dc7825 */ /* 0x000fe200078e00ff */
[----:B------:R-:W-:Y:S01]  /*2b50*/  LOP3.LUT R197, R217, UR50, R200, 0x96, !PT ;  /* 0x00000032d9c57c12 */ /* 0x000fe2000f8e96c8 */
[----:B------:R-:W-:Y:S01]  /*2b60*/  MUFU.EX2 R188, R188 ;  /* 0x000000bc00bc7308 */ /* 0x000fe20000000800 */
[----:B------:R-:W-:Y:S01]  /*2b70*/  SHF.R.U32.HI R200, RZ, 0x18, R214 ;  /* 0x00000018ffc87819 */ /* 0x000fe200000116d6 */
[----:B------:R-:W-:Y:S01]  /*2b80*/  IMAD.WIDE.U32 R208, R208, -0x2daee0ad, RZ ;  /* 0xd2511f53d0d07825 */ /* 0x000fe200078e00ff */
[----:B-1----:R-:W-:Y:S02]  /*2b90*/  LOP3.LUT R199, R221, UR50, R194, 0x96, !PT ;  /* 0x00000032ddc77c12 */ /* 0x002fe4000f8e96c2 */
[----:B------:R-:W-:Y:S01]  /*2ba0*/  ISETP.LE.U32.AND P6, PT, R200, UR46, PT ;  /* 0x0000002ec8007c0c */ /* 0x000fe2000bfc3070 */
[----:B------:R-:W-:Y:S01]  /*2bb0*/  IMAD.WIDE.U32 R204, R204, -0x326172a9, RZ ;  /* 0xcd9e8d57cccc7825 */ /* 0x000fe200078e00ff */
[----:B------:R-:W-:Y:S03]  /*2bc0*/  LOP3.LUT R234, R215, UR48, R220, 0x96, !PT ;  /* 0x00000030d7ea7c12 */ /* 0x000fe6000f8e96dc */
[----:B------:R-:W-:Y:S01]  /*2bd0*/  MUFU.EX2 R189, R189 ;  /* 0x000000bd00bd7308 */ /* 0x000fe20000000800 */
[----:B------:R-:W-:Y:S01]  /*2be0*/  LOP3.LUT R202, R214, 0xff, RZ, 0xc0, !PT ;  /* 0x000000ffd6ca7812 */ /* 0x000fe200078ec0ff */
[----:B------:R-:W-:Y:S01]  /*2bf0*/  IMAD.WIDE.U32 R212, R212, -0x2daee0ad, RZ ;  /* 0xd2511f53d4d47825 */ /* 0x000fe200078e00ff */
[----:B------:R-:W-:Y:S02]  /*2c00*/  LOP3.LUT R246, R205, UR49, R246, 0x96, !PT ;  /* 0x00000031cdf67c12 */ /* 0x000fe4000f8e96f6 */
[----:B------:R-:W-:Y:S01]  /*2c10*/  SHF.R.U32.HI R239, RZ, 0x10, R214 ;  /* 0x00000010ffef7819 */ /* 0x000fe200000116d6 */
[--C-:B------:R-:W-:Y:S01]  /*2c20*/  FFMA.FTZ R205, R22, UR45, -R237.reuse ;  /* 0x0000002d16cd7c23 */ /* 0x100fe200080108ed */
[----:B------:R-:W-:Y:S01]  /*2c30*/  LOP3.LUT R218, R213, UR51, R218, 0x96, !PT ;  /* 0x00000033d5da7c12 */ /* 0x000fe2000f8e96da */
[--C-:B------:R-:W-:Y:S01]  /*2c40*/  FFMA.FTZ R195, R18, UR45, -R237.reuse ;  /* 0x0000002d12c37c23 */ /* 0x100fe200080108ed */
[----:B------:R-:W-:Y:S01]  /*2c50*/  LOP3.LUT R201, R209, UR50, R212, 0x96, !PT ;  /* 0x00000032d1c97c12 */ /* 0x000fe2000f8e96d4 */
[----:B------:R-:W-:Y:S01]  /*2c60*/  IMAD.WIDE.U32 R212, R203, -0x2daee0ad, RZ ;  /* 0xd2511f53cbd47825 */ /* 0x000fe200078e00ff */
[----:B------:R-:W-:Y:S01]  /*2c70*/  LOP3.LUT R236, R214, 0xffff, RZ, 0xc0, !PT ;  /* 0x0000ffffd6ec7812 */ /* 0x000fe200078ec0ff */
[----:B------:R1:W-:Y:S01]  /*2c80*/  MUFU.EX2 R200, R205 ;  /* 0x000000cd00c87308 */ /* 0x0003e20000000800 */
[----:B------:R-:W-:Y:S01]  /*2c90*/  ISETP.LE.U32.AND P1, PT, R202, UR46, PT ;  /* 0x0000002eca007c0c */ /* 0x000fe2000bf23070 */
[----:B------:R-:W-:Y:S01]  /*2ca0*/  FFMA.FTZ R203, R23, UR45, -R237 ;  /* 0x0000002d17cb7c23 */ /* 0x000fe200080108ed */
[----:B------:R-:W-:Y:S01]  /*2cb0*/  LOP3.LUT R245, R212, 0xff, RZ, 0xc0, !PT ;  /* 0x000000ffd4f57812 */ /* 0x000fe200078ec0ff */
[----:B------:R-:W-:Y:S01]  /*2cc0*/  IMAD.WIDE.U32 R222, R199, -0x326172a9, RZ ;  /* 0xcd9e8d57c7de7825 */ /* 0x000fe200078e00ff */
[--C-:B------:R-:W-:Y:S02]  /*2cd0*/  SHF.R.U32.HI R244, RZ, 0x18, R212.reuse ;  /* 0x00000018fff47819 */ /* 0x100fe400000116d4 */
[----:B------:R-:W-:Y:S01]  /*2ce0*/  SHF.R.U32.HI R241, RZ, 0x10, R212 ;  /* 0x00000010fff17819 */ /* 0x000fe200000116d4 */
[----:B------:R-:W-:Y:S01]  /*2cf0*/  IMAD.WIDE.U32 R218, R218, -0x326172a9, RZ ;  /* 0xcd9e8d57dada7825 */ /* 0x000fe200078e00ff */
[----:B------:R-:W-:Y:S01]  /*2d00*/  LOP3.LUT R240, R212, 0xffff, RZ, 0xc0, !PT ;  /* 0x0000ffffd4f07812 */ /* 0x000fe200078ec0ff */
[----:B------:R4:W-:Y:S01]  /*2d10*/  MUFU.EX2 R199, R203 ;  /* 0x000000cb00c77308 */ /* 0x0009e20000000800 */
[----:B------:R-:W-:Y:S01]  /*2d20*/  LOP3.LUT R230, R222, 0xff, RZ, 0xc0, !PT ;  /* 0x000000ffdee67812 */ /* 0x000fe200078ec0ff */
[----:B------:R-:W-:Y:S01]  /*2d30*/  IMAD.WIDE.U32 R214, R196, -0x2daee0ad, RZ ;  /* 0xd2511f53c4d67825 */ /* 0x000fe200078e00ff */
[----:B------:R-:W-:Y:S01]  /*2d40*/  LOP3.LUT R206, R219, UR49, R206, 0x96, !PT ;  /* 0x00000031dbce7c12 */ /* 0x000fe2000f8e96ce */
[----:B------:R-:W-:Y:S01]  /*2d50*/  UIADD3 UR49, UR44, -0x4ab325aa, URZ ;  /* 0xb54cda562c317890 */ /* 0x000fe2000fffe03f */
[----:B------:R-:W-:Y:S01]  /*2d60*/  SHF.R.U32.HI R231, RZ, 0x10, R222 ;  /* 0x00000010ffe77819 */ /* 0x000fe200000116de */
[----:B------:R-:W-:Y:S01]  /*2d70*/  FFMA.FTZ R219, R26, UR45, -R243 ;  /* 0x0000002d1adb7c23 */ /* 0x000fe200080108f3 */
[----:B------:R-:W-:Y:S01]  /*2d80*/  LOP3.LUT R210, R215, UR50, R210, 0x96, !PT ;  /* 0x00000032d7d27c12 */ /* 0x000fe2000f8e96d2 */
[----:B------:R-:W-:Y:S01]  /*2d90*/  FFMA.FTZ R209, R21, UR45, -R235 ;  /* 0x0000002d15d17c23 */ /* 0x000fe200080108eb */
[----:B------:R-:W-:Y:S01]  /*2da0*/  LOP3.LUT R238, R213, UR48, R214, 0x96, !PT ;  /* 0x00000030d5ee7c12 */ /* 0x000fe2000f8e96d6 */
[----:B------:R-:W-:Y:S01]  /*2db0*/  IMAD.WIDE.U32 R214, R197, -0x326172a9, RZ ;  /* 0xcd9e8d57c5d67825 */ /* 0x000fe200078e00ff */
[----:B------:R-:W-:Y:S01]  /*2dc0*/  LOP3.LUT R232, R222, 0xffff, RZ, 0xc0, !PT ;  /* 0x0000ffffdee87812 */ /* 0x000fe200078ec0ff */
[----:B------:R-:W-:Y:S01]  /*2dd0*/  MUFU.EX2 R190, R190 ;  /* 0x000000be00be7308 */ /* 0x000fe20000000800 */
[----:B------:R-:W-:Y:S01]  /*2de0*/  SHF.R.U32.HI R233, RZ, 0x18, R222 ;  /* 0x00000018ffe97819 */ /* 0x000fe200000116de */
[----:B------:R-:W-:Y:S01]  /*2df0*/  FFMA.FTZ R222, R27, UR45, -R243 ;  /* 0x0000002d1bde7c23 */ /* 0x000fe200080108f3 */
[----:B------:R-:W-:Y:S01]  /*2e00*/  LOP3.LUT R204, R215, UR49, R204, 0x96, !PT ;  /* 0x00000031d7cc7c12 */ /* 0x000fe2000f8e96cc */
[----:B------:R-:W-:Y:S01]  /*2e10*/  FFMA.FTZ R194, R19, UR45, -R237 ;  /* 0x0000002d13c27c23 */ /* 0x000fe200080108ed */
[----:B------:R-:W-:Y:S01]  /*2e20*/  LOP3.LUT R212, R214, 0xffff, RZ, 0xc0, !PT ;  /* 0x0000ffffd6d47812 */ /* 0x000fe200078ec0ff */
[--C-:B------:R-:W-:Y:S01]  /*2e30*/  FFMA.FTZ R196, R20, UR45, -R235.reuse ;  /* 0x0000002d14c47c23 */ /* 0x100fe200080108eb */
[----:B-1----:R-:W-:Y:S01]  /*2e40*/  LOP3.LUT R205, R204, 0xff, RZ, 0xc0, !PT ;  /* 0x000000ffcccd7812 */ /* 0x002fe200078ec0ff */
[--C-:B------:R-:W-:Y:S01]  /*2e50*/  FFMA.FTZ R44, R44, UR45, -R242.reuse ;  /* 0x0000002d2c2c7c23 */ /* 0x100fe200080108f2 */
[----:B----4-:R-:W-:Y:S01]  /*2e60*/  LOP3.LUT R203, R204, 0xffff, RZ, 0xc0, !PT ;  /* 0x0000ffffcccb7812 */ /* 0x010fe200078ec0ff */
[--C-:B------:R-:W-:Y:S01]  /*2e70*/  FFMA.FTZ R45, R45, UR45, -R242.reuse ;  /* 0x0000002d2d2d7c23 */ /* 0x100fe200080108f2 */
[----:B------:R-:W-:Y:S01]  /*2e80*/  ISETP.LE.U32.AND P5, PT, R205, UR46, PT ;  /* 0x0000002ecd007c0c */ /* 0x000fe2000bfa3070 */
[----:B------:R-:W-:Y:S01]  /*2e90*/  FFMA.FTZ R48, R48, UR45, -R235 ;  /* 0x0000002d30307c23 */ /* 0x000fe200080108eb */
[----:B------:R-:W-:Y:S01]  /*2ea0*/  SHF.R.U32.HI R205, RZ, 0x8, R203 ;  /* 0x00000008ffcd7819 */ /* 0x000fe200000116cb */
[----:B------:R-:W-:Y:S01]  /*2eb0*/  IMAD.WIDE.U32 R220, R201, -0x326172a9, RZ ;  /* 0xcd9e8d57c9dc7825 */ /* 0x000fe200078e00ff */
[----:B------:R-:W-:Y:S01]  /*2ec0*/  LOP3.LUT R207, R214, 0xff, RZ, 0xc0, !PT ;  /* 0x000000ffd6cf7812 */ /* 0x000fe200078ec0ff */
[----:B------:R1:W-:Y:S01]  /*2ed0*/  MUFU.EX2 R203, R219 ;  /* 0x000000db00cb7308 */ /* 0x0003e20000000800 */
[----:B------:R-:W-:Y:S01]  /*2ee0*/  LOP3.LUT R205, R205, 0xffff, RZ, 0xc0, !PT ;  /* 0x0000ffffcdcd7812 */ /* 0x000fe200078ec0ff */
[----:B------:R-:W-:Y:S01]  /*2ef0*/  FFMA.FTZ R201, R24, UR45, -R242 ;  /* 0x0000002d18c97c23 */ /* 0x000fe200080108f2 */
[C---:B------:R-:W-:Y:S01]  /*2f00*/  LOP3.LUT R217, R220.reuse, 0xffff, RZ, 0xc0, !PT ;  /* 0x0000ffffdcd97812 */ /* 0x040fe200078ec0ff */
[----:B------:R-:W-:Y:S01]  /*2f10*/  FFMA.FTZ R49, R49, UR45, -R235 ;  /* 0x0000002d31317c23 */ /* 0x000fe200080108eb */
[----:B------:R-:W-:Y:S01]  /*2f20*/  LOP3.LUT R215, R220, 0xff, RZ, 0xc0, !PT ;  /* 0x000000ffdcd77812 */ /* 0x000fe200078ec0ff */
[----:B------:R-:W-:Y:S01]  /*2f30*/  FFMA.FTZ R47, R47, UR45, -R243 ;  /* 0x0000002d2f2f7c23 */ /* 0x000fe200080108f3 */
[--C-:B------:R-:W-:Y:S01]  /*2f40*/  SHF.R.U32.HI R211, RZ, 0x10, R220.reuse ;  /* 0x00000010ffd37819 */ /* 0x100fe200000116dc */
[----:B------:R-:W-:Y:S01]  /*2f50*/  @!P5 FADD.FTZ R181, -R181, -RZ ;  /* 0x800000ffb5b5d221 */ /* 0x000fe20000010100 */
[----:B------:R-:W-:Y:S01]  /*2f60*/  SHF.R.U32.HI R213, RZ, 0x18, R220 ;  /* 0x00000018ffd57819 */ /* 0x000fe200000116dc */
[----:B------:R-:W-:Y:S01]  /*2f70*/  FFMA.FTZ R50, R50, UR45, -R237 ;  /* 0x0000002d32327c23 */ /* 0x000fe200080108ed */
[----:B------:R-:W-:Y:S01]  /*2f80*/  SHF.R.U32.HI R220, RZ, 0x10, R204 ;  /* 0x00000010ffdc7819 */ /* 0x000fe200000116cc */
[----:B------:R-:W-:Y:S01]  /*2f90*/  IMAD.WIDE.U32 R250, R210, -0x326172a9, RZ ;  /* 0xcd9e8d57d2fa7825 */ /* 0x000fe200078e00ff */
[----:B------:R-:W-:Y:S01]  /*2fa0*/  LOP3.LUT R218, R221, UR49, R218, 0x96, !PT ;  /* 0x00000031ddda7c12 */ /* 0x000fe2000f8e96da */
[----:B------:R4:W2:Y:S01]  /*2fb0*/  MUFU.EX2 R183, R184 ;  /* 0x000000b800b77308 */ /* 0x0008a20000000800 */
[----:B------:R-:W-:Y:S01]  /*2fc0*/  ISETP.LE.U32.AND P0, PT, R205, UR46, PT ;  /* 0x0000002ecd007c0c */ /* 0x000fe2000bf03070 */
[----:B------:R-:W-:Y:S01]  /*2fd0*/  FFMA.FTZ R221, R28, UR45, -R242 ;  /* 0x0000002d1cdd7c23 */ /* 0x000fe200080108f2 */
[----:B------:R-:W-:Y:S01]  /*2fe0*/  LOP3.LUT R220, R220, 0xff, RZ, 0xc0, !PT ;  /* 0x000000ffdcdc7812 */ /* 0x000fe200078ec0ff */
[----:B------:R-:W-:Y:S01]  /*2ff0*/  IMAD.WIDE.U32 R248, R206, -0x2daee0ad, RZ ;  /* 0xd2511f53cef87825 */ /* 0x000fe200078e00ff */
[----:B------:R-:W-:Y:S02]  /*3000*/  LOP3.LUT R205, R218, 0xffff, RZ, 0xc0, !PT ;  /* 0x0000ffffdacd7812 */ /* 0x000fe400078ec0ff */
[----:B------:R-:W-:Y:S03]  /*3010*/  SHF.R.U32.HI R204, RZ, 0x18, R204 ;  /* 0x00000018ffcc7819 */ /* 0x000fe600000116cc */
[----:B------:R3:W-:Y:S01]  /*3020*/  MUFU.EX2 R192, R198 ;  /* 0x000000c600c07308 */ /* 0x0007e20000000800 */
[----:B------:R-:W-:Y:S01]  /*3030*/  ISETP.LE.U32.AND P2, PT, R220, UR46, PT ;  /* 0x0000002edc007c0c */ /* 0x000fe2000bf43070 */
[----:B------:R-:W-:Y:S01]  /*3040*/  IMAD.WIDE.U32 R246, R246, -0x2daee0ad, RZ ;  /* 0xd2511f53f6f67825 */ /* 0x000fe200078e00ff */
[----:B-1----:R-:W-:Y:S02]  /*3050*/  LOP3.LUT R219, R218, 0xff, RZ, 0xc0, !PT ;  /* 0x000000ffdadb7812 */ /* 0x002fe400078ec0ff */
[----:B------:R-:W-:Y:S01]  /*3060*/  SHF.R.U32.HI R220, RZ, 0x8, R205 ;  /* 0x00000008ffdc7819 */ /* 0x000fe200000116cd */
[----:B------:R-:W-:Y:S01]  /*3070*/  @!P0 FADD.FTZ R186, -R186, -RZ ;  /* 0x800000ffbaba8221 */ /* 0x000fe20000010100 */
[----:B------:R-:W-:Y:S03]  /*3080*/  ISETP.LE.U32.AND P3, PT, R204, UR46, PT ;  /* 0x0000002ecc007c0c */ /* 0x000fe6000bf63070 */
[----:B------:R1:W-:Y:S01]  /*3090*/  MUFU.EX2 R197, R209 ;  /* 0x000000d100c57308 */ /* 0x0003e20000000800 */
[----:B------:R-:W-:Y:S01]  /*30a0*/  ISETP.LE.U32.AND P5, PT, R219, UR46, PT ;  /* 0x0000002edb007c0c */ /* 0x000fe2000bfa3070 */
[----:B----4-:R-:W-:Y:S01]  /*30b0*/  FFMA.FTZ R184, R8, UR45, -R242 ;  /* 0x0000002d08b87c23 */ /* 0x010fe200080108f2 */
[----:B------:R-:W-:Y:S02]  /*30c0*/  LOP3.LUT R219, R220, 0xffff, RZ, 0xc0, !PT ;  /* 0x0000ffffdcdb7812 */ /* 0x000fe400078ec0ff */
[--C-:B------:R-:W-:Y:S01]  /*30d0*/  SHF.R.U32.HI R220, RZ, 0x10, R218.reuse ;  /* 0x00000010ffdc7819 */ /* 0x100fe200000116da */
[----:B--2---:R-:W-:Y:S01]  /*30e0*/  @!P2 FADD.FTZ R183, -R183, -RZ ;  /* 0x800000ffb7b7a221 */ /* 0x004fe20000010100 */
[----:B------:R-:W-:Y:S03]  /*30f0*/  ISETP.LE.U32.AND P0, PT, R219, UR46, PT ;  /* 0x0000002edb007c0c */ /* 0x000fe6000bf03070 */
[----:B------:R2:W-:Y:S01]  /*3100*/  MUFU.EX2 R204, R222 ;  /* 0x000000de00cc7308 */ /* 0x0005e20000000800 */
[----:B------:R-:W-:Y:S01]  /*3110*/  LOP3.LUT R220, R220, 0xff, RZ, 0xc0, !PT ;  /* 0x000000ffdcdc7812 */ /* 0x000fe200078ec0ff */
[----:B---3--:R-:W-:Y:S01]  /*3120*/  FFMA.FTZ R198, R17, UR45, -R235 ;  /* 0x0000002d11c67c23 */ /* 0x008fe200080108eb */
[----:B------:R-:W-:Y:S01]  /*3130*/  SHF.R.U32.HI R218, RZ, 0x18, R218 ;  /* 0x00000018ffda7819 */ /* 0x000fe200000116da */
[----:B------:R-:W-:Y:S01]  /*3140*/  @!P3 FADD.FTZ R182, -R182, -RZ ;  /* 0x800000ffb6b6b221 */ /* 0x000fe20000010100 */
[----:B------:R-:W-:Y:S02]  /*3150*/  ISETP.LE.U32.AND P3, PT, R220, UR46, PT ;  /* 0x0000002edc007c0c */ /* 0x000fe4000bf63070 */
[----:B------:R-:W-:Y:S03]  /*3160*/  ISETP.LE.U32.AND P2, PT, R207, UR46, PT ;  /* 0x0000002ecf007c0c */ /* 0x000fe6000bf43070 */
[----:B------:R3:W-:Y:S01]  /*3170*/  MUFU.EX2 R205, R221 ;  /* 0x000000dd00cd7308 */ /* 0x0007e20000000800 */
[--C-:B-1----:R-:W-:Y:S01]  /*3180*/  SHF.R.U32.HI R209, RZ, 0x18, R214.reuse ;  /* 0x00000018ffd17819 */ /* 0x102fe200000116d6 */
[----:B------:R-:W-:Y:S01]  /*3190*/  FFMA.FTZ R207, R30, UR45, -R243 ;  /* 0x0000002d1ecf7c23 */ /* 0x000fe200080108f3 */
[----:B------:R-:W-:Y:S01]  /*31a0*/  SHF.R.U32.HI R214, RZ, 0x10, R214 ;  /* 0x00000010ffd67819 */ /* 0x000fe200000116d6 */
[----:B------:R-:W-:Y:S01]  /*31b0*/  @!P0 FADD.FTZ R185, -R185, -RZ ;  /* 0x800000ffb9b98221 */ /* 0x000fe20000010100 */
[----:B------:R-:W-:Y:S02]  /*31c0*/  ISETP.LE.U32.AND P0, PT, R218, UR46, PT ;  /* 0x0000002eda007c0c */ /* 0x000fe4000bf03070 */
[----:B------:R-:W-:Y:S01]  /*31d0*/  SHF.R.U32.HI R218, RZ, 0x8, R217 ;  /* 0x00000008ffda7819 */ /* 0x000fe200000116d9 */
[----:B------:R-:W-:Y:S01]  /*31e0*/  FFMA.FTZ R217, R33, UR45, -R235 ;  /* 0x0000002d21d97c23 */ /* 0x000fe200080108eb */
[----:B------:R-:W-:Y:S01]  /*31f0*/  LOP3.LUT R214, R214, 0xff, RZ, 0xc0, !PT ;  /* 0x000000ffd6d67812 */ /* 0x000fe200078ec0ff */
[----:B------:R-:W-:Y:S01]  /*3200*/  @!P3 FADD.FTZ R187, -R187, -RZ ;  /* 0x800000ffbbbbb221 */ /* 0x000fe20000010100 */
[----:B------:R-:W-:Y:S01]  /*3210*/  ISETP.LE.U32.AND P3, PT, R215, UR46, PT ;  /* 0x0000002ed7007c0c */ /* 0x000fe2000bf63070 */
[----:B--2---:R-:W-:Y:S01]  /*3220*/  FFMA.FTZ R222, R29, UR45, -R242 ;  /* 0x0000002d1dde7c23 */ /* 0x004fe200080108f2 */
[----:B------:R-:W-:Y:S01]  /*3230*/  LOP3.LUT R215, R218, 0xffff, RZ, 0xc0, !PT ;  /* 0x0000ffffdad77812 */ /* 0x000fe200078ec0ff */
[----:B------:R1:W-:Y:S01]  /*3240*/  MUFU.EX2 R210, R217 ;  /* 0x000000d900d27308 */ /* 0x0003e20000000800 */
[----:B------:R-:W-:Y:S01]  /*3250*/  LOP3.LUT R216, R247, UR48, R216, 0x96, !PT ;  /* 0x00000030f7d87c12 */ /* 0x000fe2000f8e96d8 */
[----:B------:R-:W-:Y:S01]  /*3260*/  FFMA.FTZ R218, R34, UR45, -R237 ;  /* 0x0000002d22da7c23 */ /* 0x000fe200080108ed */
[----:B------:R-:W-:Y:S01]  /*3270*/  LOP3.LUT R226, R248, 0xffff, RZ, 0xc0, !PT ;  /* 0x0000fffff8e27812 */ /* 0x000fe200078ec0ff */
[----:B------:R-:W-:Y:S01]  /*3280*/  @!P0 FADD.FTZ R188, -R188, -RZ ;  /* 0x800000ffbcbc8221 */ /* 0x000fe20000010100 */
[----:B------:R-:W-:Y:S02]  /*3290*/  ISETP.LE.U32.AND P0, PT, R215, UR46, PT ;  /* 0x0000002ed7007c0c */ /* 0x000fe4000bf03070 */
[----:B------:R-:W-:Y:S03]  /*32a0*/  LOP3.LUT R215, R211, 0xff, RZ, 0xc0, !PT ;  /* 0x000000ffd3d77812 */ /* 0x000fe600078ec0ff */
[----:B------:R-:W2:Y:S01]  /*32b0*/  MUFU.EX2 R184, R184 ;  /* 0x000000b800b87308 */ /* 0x000ea20000000800 */
[----:B------:R-:W-:Y:S01]  /*32c0*/  LOP3.LUT R225, R248, 0xff, RZ, 0xc0, !PT ;  /* 0x000000fff8e17812 */ /* 0x000fe200078ec0ff */
[----:B------:R-:W-:Y:S01]  /*32d0*/  @!P3 FADD.FTZ R189, -R189, -RZ ;  /* 0x800000ffbdbdb221 */ /* 0x000fe20000010100 */
[----:B------:R-:W-:Y:S01]  /*32e0*/  ISETP.LE.U32.AND P3, PT, R215, UR46, PT ;  /* 0x0000002ed7007c0c */ /* 0x000fe2000bf63070 */
[----:B------:R-:W-:Y:S01]  /*32f0*/  FFMA.FTZ R215, R36, UR45, -R235 ;  /* 0x0000002d24d77c23 */ /* 0x000fe200080108eb */
[--C-:B------:R-:W-:Y:S02]  /*3300*/  SHF.R.U32.HI R220, RZ, 0x10, R248.reuse ;  /* 0x00000010ffdc7819 */ /* 0x100fe400000116f8 */
[----:B---3--:R-:W-:Y:S03]  /*3310*/  SHF.R.U32.HI R221, RZ, 0x18, R248 ;  /* 0x00000018ffdd7819 */ /* 0x008fe600000116f8 */
[----:B------:R3:W-:Y:S01]  /*3320*/  MUFU.EX2 R211, R218 ;  /* 0x000000da00d37308 */ /* 0x0007e20000000800 */
[----:B------:R-:W-:Y:S01]  /*3330*/  LOP3.LUT R228, R251, UR49, R228, 0x96, !PT ;  /* 0x00000031fbe47c12 */ /* 0x000fe2000f8e96e4 */
[----:B------:R-:W-:Y:S01]  /*3340*/  @!P0 FADD.FTZ R190, -R190, -RZ ;  /* 0x800000ffbebe8221 */ /* 0x000fe20000010100 */
[----:B------:R-:W-:Y:S01]  /*3350*/  ISETP.LE.U32.AND P0, PT, R213, UR46, PT ;  /* 0x0000002ed5007c0c */ /* 0x000fe2000bf03070 */
[----:B-1----:R-:W-:Y:S01]  /*3360*/  FFMA.FTZ R217, R35, UR45, -R237 ;  /* 0x0000002d23d97c23 */ /* 0x002fe200080108ed */
[----:B------:R-:W-:Y:S02]  /*3370*/  SHF.R.U32.HI R213, RZ, 0x8, R212 ;  /* 0x00000008ffd57819 */ /* 0x000fe400000116d4 */
[----:B------:R-:W-:Y:S01]  /*3380*/  LOP3.LUT R248, R250, 0xffff, RZ, 0xc0, !PT ;  /* 0x0000fffffaf87812 */ /* 0x000fe200078ec0ff */
[----:B------:R-:W-:Y:S01]  /*3390*/  @!P3 FADD.FTZ R191, -R191, -RZ ;  /* 0x800000ffbfbfb221 */ /* 0x000fe20000010100 */
[----:B------:R-:W-:Y:S01]  /*33a0*/  LOP3.LUT R213, R213, 0xffff, RZ, 0xc0, !PT ;  /* 0x0000ffffd5d57812 */ /* 0x000fe200078ec0ff */
[----:B------:R-:W-:Y:S01]  /*33b0*/  FFMA.FTZ R251, R37, UR45, -R235 ;  /* 0x0000002d25fb7c23 */ /* 0x000fe200080108eb */
[----:B------:R-:W-:Y:S01]  /*33c0*/  LOP3.LUT R224, R223, UR49, R224, 0x96, !PT ;  /* 0x00000031dfe07c12 */ /* 0x000fe2000f8e96e0 */
[----:B--2---:R-:W-:Y:S01]  /*33d0*/  @!P5 FADD.FTZ R184, -R184, -RZ ;  /* 0x800000ffb8b8d221 */ /* 0x004fe20000010100 */
[----:B------:R-:W-:Y:S01]  /*33e0*/  ISETP.LE.U32.AND P3, PT, R213, UR46, PT ;  /* 0x0000002ed5007c0c */ /* 0x000fe2000bf63070 */
[----:B------:R1:W-:Y:S01]  /*33f0*/  MUFU.EX2 R212, R217 ;  /* 0x000000d900d47308 */ /* 0x0003e20000000800 */
[----:B------:R-:W-:Y:S01]  /*3400*/  LOP3.LUT R219, R249, UR48, R208, 0x96, !PT ;  /* 0x00000030f9db7c12 */ /* 0x000fe2000f8e96d0 */
[----:B------:R-:W-:Y:S01]  /*3410*/  @!P0 FADD.FTZ R192, -R192, -RZ ;  /* 0x800000ffc0c08221 */ /* 0x000fe20000010100 */
[----:B------:R-:W-:Y:S01]  /*3420*/  ISETP.LE.U32.AND P0, PT, R214, UR46, PT ;  /* 0x0000002ed6007c0c */ /* 0x000fe2000bf03070 */
[----:B---3--:R-:W-:Y:S01]  /*3430*/  FFMA.FTZ R218, R38, UR45, -R237 ;  /* 0x0000002d26da7c23 */ /* 0x008fe200080108ed */
[C---:B------:R-:W-:Y:S01]  /*3440*/  LOP3.LUT R249, R246.reuse, 0xffff, RZ, 0xc0, !PT ;  /* 0x0000fffff6f97812 */ /* 0x040fe200078ec0ff */
[----:B------:R-:W-:Y:S01]  /*3450*/  FFMA.FTZ R208, R31, UR45, -R243 ;  /* 0x0000002d1fd07c23 */ /* 0x000fe200080108f3 */
[----:B------:R-:W-:Y:S03]  /*3460*/  LOP3.LUT R227, R246, 0xff, RZ, 0xc0, !PT ;  /* 0x000000fff6e37812 */ /* 0x000fe600078ec0ff */
[----:B------:R2:W-:Y:S01]  /*3470*/  MUFU.EX2 R213, R215 ;  /* 0x000000d700d57308 */ /* 0x0005e20000000800 */
[----:B------:R-:W-:Y:S02]  /*3480*/  SHF.R.U32.HI R223, RZ, 0x10, R246 ;  /* 0x00000010ffdf7819 */ /* 0x000fe400000116f6 */
[----:B------:R-:W-:Y:S01]  /*3490*/  ISETP.LE.U32.AND P5, PT, R209, UR46, PT ;  /* 0x0000002ed1007c0c */ /* 0x000fe2000bfa3070 */
[----:B------:R-:W-:Y:S01]  /*34a0*/  FFMA.FTZ R209, R32, UR45, -R235 ;  /* 0x0000002d20d17c23 */ /* 0x000fe200080108eb */
[----:B------:R-:W-:Y:S02]  /*34b0*/  LOP3.LUT R229, R250, 0xff, RZ, 0xc0, !PT ;  /* 0x000000fffae57812 */ /* 0x000fe400078ec0ff */
[----:B------:R-:W-:Y:S03]  /*34c0*/  SHF.R.U32.HI R247, RZ, 0x10, R250 ;  /* 0x00000010fff77819 */ /* 0x000fe600000116fa */
[----:B------:R-:W3:Y:S01]  /*34d0*/  MUFU.EX2 R198, R198 ;  /* 0x000000c600c67308 */ /* 0x000ee20000000800 */
[----:B-1----:R-:W-:Y:S02]  /*34e0*/  LOP3.LUT R217, R216, 0xffff, RZ, 0xc0, !PT ;  /* 0x0000ffffd8d97812 */ /* 0x002fe400078ec0ff */
[----:B------:R-:W-:Y:S02]  /*34f0*/  LOP3.LUT R202, R234, 0xff, RZ, 0xc0, !PT ;  /* 0x000000ffeaca7812 */ /* 0x000fe400078ec0ff */
[----:B------:R-:W-:Y:S02]  /*3500*/  SHF.R.U32.HI R217, RZ, 0x8, R217 ;  /* 0x00000008ffd97819 */ /* 0x000fe400000116d9 */
[----:B------:R-:W-:Y:S03]  /*3510*/  ISETP.LE.U32.AND P4, PT, R202, UR46, PT ;  /* 0x0000002eca007c0c */ /* 0x000fe6000bf83070 */
[----:B------:R1:W-:Y:S01]  /*3520*/  MUFU.EX2 R206, R222 ;  /* 0x000000de00ce7308 */ /* 0x0003e20000000800 */
[----:B--2---:R-:W-:Y:S01]  /*3530*/  SHF.R.U32.HI R215, RZ, 0x18, R216 ;  /* 0x00000018ffd77819 */ /* 0x004fe200000116d8 */
[----:B------:R-:W-:Y:S01]  /*3540*/  FFMA.FTZ R202, R25, UR45, -R242 ;  /* 0x0000002d19ca7c23 */ /* 0x000fe200080108f2 */
[----:B------:R-:W-:Y:S02]  /*3550*/  LOP3.LUT R217, R217, 0xffff, RZ, 0xc0, !PT ;  /* 0x0000ffffd9d97812 */ /* 0x000fe400078ec0ff */
[----:B------:R-:W-:Y:S02]  /*3560*/  SHF.R.U32.HI R226, RZ, 0x8, R226 ;  /* 0x00000008ffe27819 */ /* 0x000fe400000116e2 */
[----:B------:R-:W-:Y:S03]  /*3570*/  SHF.R.U32.HI R249, RZ, 0x8, R249 ;  /* 0x00000008fff97819 */ /* 0x000fe600000116f9 */
[----:B------:R-:W2:Y:S01]  /*3580*/  MUFU.EX2 R193, R193 ;  /* 0x000000c100c17308 */ /* 0x000ea20000000800 */
[----:B------:R-:W-:Y:S01]  /*3590*/  LOP3.LUT R226, R226, 0xffff, RZ, 0xc0, !PT ;  /* 0x0000ffffe2e27812 */ /* 0x000fe200078ec0ff */
[----:B---3--:R-:W-:Y:S01]  /*35a0*/  @!P3 FADD.FTZ R198, -R198, -RZ ;  /* 0x800000ffc6c6b221 */ /* 0x008fe20000010100 */
[----:B------:R-:W-:Y:S02]  /*35b0*/  ISETP.LE.U32.AND P3, PT, R215, UR46, PT ;  /* 0x0000002ed7007c0c */ /* 0x000fe4000bf63070 */
[----:B------:R-:W-:Y:S02]  /*35c0*/  LOP3.LUT R249, R249, 0xffff, RZ, 0xc0, !PT ;  /* 0x0000fffff9f97812 */ /* 0x000fe400078ec0ff */
[----:B------:R-:W-:Y:S03]  /*35d0*/  LOP3.LUT R223, R223, 0xff, RZ, 0xc0, !PT ;  /* 0x000000ffdfdf7812 */ /* 0x000fe600078ec0ff */
[----:B------:R-:W3:Y:S01]  /*35e0*/  MUFU.EX2 R195, R195 ;  /* 0x000000c300c37308 */ /* 0x000ee20000000800 */
[----:B-1----:R-:W-:Y:S02]  /*35f0*/  SHF.R.U32.HI R222, RZ, 0x18, R246 ;  /* 0x00000018ffde7819 */ /* 0x002fe400000116f6 */
[----:B------:R-:W-:Y:S02]  /*3600*/  SHF.R.U32.HI R246, RZ, 0x18, R250 ;  /* 0x00000018fff67819 */ /* 0x000fe400000116fa */
[----:B------:R-:W-:Y:S02]  /*3610*/  LOP3.LUT R250, R216, 0xff, RZ, 0xc0, !PT ;  /* 0x000000ffd8fa7812 */ /* 0x000fe400078ec0ff */
[----:B------:R-:W-:Y:S03]  /*3620*/  SHF.R.U32.HI R248, RZ, 0x8, R248 ;  /* 0x00000008fff87819 */ /* 0x000fe600000116f8 */
[----:B------:R-:W1:Y:S01]  /*3630*/  MUFU.EX2 R194, R194 ;  /* 0x000000c200c27308 */ /* 0x000e620000000800 */
[----:B------:R-:W-:Y:S01]  /*3640*/  LOP3.LUT R247, R247, 0xff, RZ, 0xc0, !PT ;  /* 0x000000fff7f77812 */ /* 0x000fe200078ec0ff */
[----:B--2---:R-:W-:Y:S01]  /*3650*/  @!P2 FADD.FTZ R193, -R193, -RZ ;  /* 0x800000ffc1c1a221 */ /* 0x004fe20000010100 */
[----:B------:R-:W-:Y:S01]  /*3660*/  ISETP.LE.U32.AND P2, PT, R250, UR46, PT ;  /* 0x0000002efa007c0c */ /* 0x000fe2000bf43070 */
[----:B------:R-:W-:Y:S01]  /*3670*/  @!P3 FADD.FTZ R199, -R199, -RZ ;  /* 0x800000ffc7c7b221 */ /* 0x000fe20000010100 */
[----:B------:R-:W-:Y:S01]  /*3680*/  SHF.R.U32.HI R250, RZ, 0x10, R216 ;  /* 0x00000010fffa7819 */ /* 0x000fe200000116d8 */
[----:B------:R-:W-:Y:S01]  /*3690*/  FFMA.FTZ R216, R39, UR45, -R237 ;  /* 0x0000002d27d87c23 */ /* 0x000fe200080108ed */
[----:B------:R-:W-:Y:S03]  /*36a0*/  LOP3.LUT R248, R248, 0xffff, RZ, 0xc0, !PT ;  /* 0x0000fffff8f87812 */ /* 0x000fe600078ec0ff */
[----:B------:R-:W2:Y:S01]  /*36b0*/  MUFU.EX2 R196, R196 ;  /* 0x000000c400c47308 */ /* 0x000ea20000000800 */
[----:B------:R-:W-:Y:S01]  /*36c0*/  SHF.R.U32.HI R232, RZ, 0x8, R232 ;  /* 0x00000008ffe87819 */ /* 0x000fe200000116e8 */
[----:B---3--:R-:W-:Y:S01]  /*36d0*/  @!P0 FADD.FTZ R195, -R195, -RZ ;  /* 0x800000ffc3c38221 */ /* 0x008fe20000010100 */
[----:B------:R-:W-:Y:S02]  /*36e0*/  ISETP.LE.U32.AND P0, PT, R217, UR46, PT ;  /* 0x0000002ed9007c0c */ /* 0x000fe4000bf03070 */
[----:B------:R-:W-:Y:S02]  /*36f0*/  LOP3.LUT R217, R250, 0xff, RZ, 0xc0, !PT ;  /* 0x000000fffad97812 */ /* 0x000fe400078ec0ff */
[----:B------:R-:W-:Y:S03]  /*3700*/  LOP3.LUT R250, R219, 0xffff, RZ, 0xc0, !PT ;  /* 0x0000ffffdbfa7812 */ /* 0x000fe600078ec0ff */
[----:B------:R3:W-:Y:S01]  /*3710*/  MUFU.EX2 R214, R251 ;  /* 0x000000fb00d67308 */ /* 0x0007e20000000800 */
[----:B------:R-:W-:Y:S01]  /*3720*/  LOP3.LUT R232, R232, 0xffff, RZ, 0xc0, !PT ;  /* 0x0000ffffe8e87812 */ /* 0x000fe200078ec0ff */
[----:B-1----:R-:W-:Y:S01]  /*3730*/  @!P5 FADD.FTZ R194, -R194, -RZ ;  /* 0x800000ffc2c2d221 */ /* 0x002fe20000010100 */
[----:B------:R-:W-:Y:S02]  /*3740*/  ISETP.LE.U32.AND P5, PT, R217, UR46, PT ;  /* 0x0000002ed9007c0c */ /* 0x000fe4000bfa3070 */
[----:B------:R-:W-:Y:S02]  /*3750*/  LOP3.LUT R217, R219, 0xff, RZ, 0xc0, !PT ;  /* 0x000000ffdbd97812 */ /* 0x000fe400078ec0ff */
[----:B------:R-:W-:Y:S03]  /*3760*/  LOP3.LUT R239, R239, 0xff, RZ, 0xc0, !PT ;  /* 0x000000ffefef7812 */ /* 0x000fe600078ec0ff */
[----:B------:R1:W-:Y:S01]  /*3770*/  MUFU.EX2 R215, R218 ;  /* 0x000000da00d77308 */ /* 0x0003e20000000800 */
[----:B------:R-:W-:Y:S01]  /*3780*/  LOP3.LUT R241, R241, 0xff, RZ, 0xc0, !PT ;  /* 0x000000fff1f17812 */ /* 0x000fe200078ec0ff */
[----:B--2---:R-:W-:Y:S01]  /*3790*/  @!P2 FADD.FTZ R196, -R196, -RZ ;  /* 0x800000ffc4c4a221 */ /* 0x004fe20000010100 */
[----:B------:R-:W-:Y:S01]  /*37a0*/  ISETP.LE.U32.AND P2, PT, R217, UR46, PT ;  /* 0x0000002ed9007c0c */ /* 0x000fe2000bf43070 */
[----:B------:R-:W-:Y:S01]  /*37b0*/  @!P0 FADD.FTZ R197, -R197, -RZ ;  /* 0x800000ffc5c58221 */ /* 0x000fe20000010100 */
[----:B------:R-:W-:Y:S05]  /*37c0*/  SHF.R.U32.HI R240, RZ, 0x8, R240 ;  /* 0x00000008fff07819 */ /* 0x000fea00000116f0 */
[----:B------:R-:W2:Y:S01]  /*37d0*/  MUFU.EX2 R201, R201 ;  /* 0x000000c900c97308 */ /* 0x000ea20000000800 */
[----:B------:R-:W-:Y:S01]  /*37e0*/  LOP3.LUT R240, R240, 0xffff, RZ, 0xc0, !PT ;  /* 0x0000fffff0f07812 */ /* 0x000fe200078ec0ff */
[----:B---3--:R-:W-:Y:S01]  /*37f0*/  FFMA.FTZ R251, R40, UR45, -R242 ;  /* 0x0000002d28fb7c23 */ /* 0x008fe200080108f2 */
[----:B------:R-:W-:Y:S01]  /*3800*/  SHF.R.U32.HI R40, RZ, 0x8, R250 ;  /* 0x00000008ff287819 */ /* 0x000fe200000116fa */
[----:B------:R-:W-:Y:S03]  /*3810*/  @!P5 FADD.FTZ R200, -R200, -RZ ;  /* 0x800000ffc8c8d221 */ /* 0x000fe60000010100 */
[----:B------:R-:W-:Y:S03]  /*3820*/  LOP3.LUT R40, R40, 0xffff, RZ, 0xc0, !PT ;  /* 0x0000ffff28287812 */ /* 0x000fe600078ec0ff */
[----:B------:R-:W3:Y:S01]  /*3830*/  MUFU.EX2 R202, R202 ;  /* 0x000000ca00ca7308 */ /* 0x000ee20000000800 */
[--C-:B-1----:R-:W-:Y:S02]  /*3840*/  SHF.R.U32.HI R218, RZ, 0x10, R219.reuse ;  /* 0x00000010ffda7819 */ /* 0x102fe400000116db */
[----:B------:R-:W-:Y:S02]  /*3850*/  SHF.R.U32.HI R219, RZ, 0x18, R219 ;  /* 0x00000018ffdb7819 */ /* 0x000fe400000116db */
[----:B------:R-:W-:Y:S02]  /*3860*/  ISETP.LE.U32.AND P0, PT, R40, UR46, PT ;  /* 0x0000002e28007c0c */ /* 0x000fe4000bf03070 */
[----:B------:R-:W-:Y:S03]  /*3870*/  ISETP.LE.U32.AND P3, PT, R219, UR46, PT ;  /* 0x0000002edb007c0c */ /* 0x000fe6000bf63070 */
[----:B------:R-:W1:Y:S01]  /*3880*/  MUFU.EX2 R209, R209 ;  /* 0x000000d100d17308 */ /* 0x000e620000000800 */
[----:B------:R-:W-:Y:S01]  /*3890*/  LOP3.LUT R40, R218, 0xff, RZ, 0xc0, !PT ;  /* 0x000000ffda287812 */ /* 0x000fe200078ec0ff */
[----:B--2---:R-:W-:Y:S01]  /*38a0*/  @!P2 FADD.FTZ R201, -R201, -RZ ;  /* 0x800000ffc9c9a221 */ /* 0x004fe20000010100 */
[----:B------:R-:W-:Y:S01]  /*38b0*/  ISETP.LE.U32.AND P2, PT, R225, UR46, PT ;  /* 0x0000002ee1007c0c */ /* 0x000fe2000bf43070 */
[--C-:B------:R-:W-:Y:S01]  /*38c0*/  FFMA.FTZ R225, R43, UR45, -R243.reuse ;  /* 0x0000002d2be17c23 */ /* 0x100fe200080108f3 */
[----:B------:R-:W-:Y:S02]  /*38d0*/  ISETP.LE.U32.AND P5, PT, R40, UR46, PT ;  /* 0x0000002e28007c0c */ /* 0x000fe4000bfa3070 */
[----:B------:R-:W-:Y:S03]  /*38e0*/  LOP3.LUT R40, R220, 0xff, RZ, 0xc0, !PT ;  /* 0x000000ffdc287812 */ /* 0x000fe600078ec0ff */
[----:B------:R-:W-:Y:S01]  /*38f0*/  MUFU.EX2 R218, R41 ;  /* 0x0000002900da7308 */ /* 0x000fe20000000800 */
[----:B---3--:R-:W-:Y:S01]  /*3900*/  @!P0 FADD.FTZ R202, -R202, -RZ ;  /* 0x800000ffcaca8221 */ /* 0x008fe20000010100 */
[----:B------:R-:W-:Y:S01]  /*3910*/  ISETP.LE.U32.AND P0, PT, R226, UR46, PT ;  /* 0x0000002ee2007c0c */ /* 0x000fe2000bf03070 */
[----:B------:R-:W-:Y:S01]  /*3920*/  @!P3 FADD.FTZ R204, -R204, -RZ ;  /* 0x800000ffccccb221 */ /* 0x000fe20000010100 */
[----:B------:R-:W-:Y:S06]  /*3930*/  ISETP.LE.U32.AND P3, PT, R221, UR46, PT ;  /* 0x0000002edd007c0c */ /* 0x000fec000bf63070 */
[----:B------:R2:W-:Y:S01]  /*3940*/  MUFU.EX2 R219, R42 ;  /* 0x0000002a00db7308 */ /* 0x0005e20000000800 */
[----:B------:R-:W-:Y:S01]  /*3950*/  @!P2 FADD.FTZ R205, -R205, -RZ ;  /* 0x800000ffcdcda221 */ /* 0x000fe20000010100 */
[----:B------:R-:W-:Y:S01]  /*3960*/  ISETP.LE.U32.AND P2, PT, R227, UR46, PT ;  /* 0x0000002ee3007c0c */ /* 0x000fe2000bf43070 */
[----:B------:R-:W-:Y:S01]  /*3970*/  @!P5 FADD.FTZ R203, -R203, -RZ ;  /* 0x800000ffcbcbd221 */ /* 0x000fe20000010100 */
[----:B------:R-:W-:Y:S06]  /*3980*/  ISETP.LE.U32.AND P5, PT, R40, UR46, PT ;  /* 0x0000002e28007c0c */ /* 0x000fec000bfa3070 */
[----:B------:R3:W-:Y:S01]  /*3990*/  MUFU.EX2 R221, R44 ;  /* 0x0000002c00dd7308 */ /* 0x0007e20000000800 */
[----:B------:R-:W-:Y:S01]  /*39a0*/  @!P0 FADD.FTZ R206, -R206, -RZ ;  /* 0x800000ffcece8221 */ /* 0x000fe20000010100 */
[----:B------:R-:W-:Y:S03]  /*39b0*/  ISETP.LE.U32.AND P0, PT, R222, UR46, PT ;  /* 0x0000002ede007c0c */ /* 0x000fe6000bf03070 */
[----:B-1----:R-:W-:Y:S05]  /*39c0*/  @!P2 FADD.FTZ R209, -R209, -RZ ;  /* 0x800000ffd1d1a221 */ /* 0x002fea0000010100 */
[----:B------:R-:W1:Y:S01]  /*39d0*/  MUFU.EX2 R207, R207 ;  /* 0x000000cf00cf7308 */ /* 0x000e620000000800 */
[----:B--2---:R-:W2:Y:S04]  /*39e0*/  LDSM.16.M88.4 R40, [R133+0x6c00] ;  /* 0x006c00008528783b */ /* 0x004ea80000000200 */
[----:B------:R-:W-:Y:S05]  /*39f0*/  @!P0 FADD.FTZ R212, -R212, -RZ ;  /* 0x800000ffd4d48221 */ /* 0x000fea0000010100 */
[----:B------:R-:W-:Y:S01]  /*3a00*/  MUFU.EX2 R226, R49 ;  /* 0x0000003100e27308 */ /* 0x000fe20000000800 */
[----:B---3--:R-:W-:Y:S04]  /*3a10*/  LOP3.LUT R44, R224, 0xff, RZ, 0xc0, !PT ;  /* 0x000000ffe02c7812 */ /* 0x008fe800078ec0ff */
[----:B------:R-:W-:Y:S02]  /*3a20*/  ISETP.LE.U32.AND P2, PT, R44, UR46, PT ;  /* 0x0000002e2c007c0c */ /* 0x000fe4000bf43070 */
[----:B------:R-:W-:Y:S03]  /*3a30*/  LOP3.LUT R44, R224, 0xffff, RZ, 0xc0, !PT ;  /* 0x0000ffffe02c7812 */ /* 0x000fe600078ec0ff */
[----:B------:R3:W-:Y:S01]  /*3a40*/  MUFU.EX2 R222, R45 ;  /* 0x0000002d00de7308 */ /* 0x0007e20000000800 */
[----:B-1----:R-:W-:Y:S01]  /*3a50*/  @!P5 FADD.FTZ R207, -R207, -RZ ;  /* 0x800000ffcfcfd221 */ /* 0x002fe20000010100 */
[----:B------:R-:W-:Y:S02]  /*3a60*/  ISETP.LE.U32.AND P5, PT, R249, UR46, PT ;  /* 0x0000002ef9007c0c */ /* 0x000fe4000bfa3070 */
[----:B------:R-:W-:Y:S04]  /*3a70*/  SHF.R.U32.HI R44, RZ, 0x8, R44 ;  /* 0x00000008ff2c7819 */ /* 0x000fe8000001162c */
[----:B------:R-:W-:Y:S02]  /*3a80*/  LOP3.LUT R44, R44, 0xffff, RZ, 0xc0, !PT ;  /* 0x0000ffff2c2c7812 */ /* 0x000fe400078ec0ff */
[----:B------:R-:W1:Y:S01]  /*3a90*/  MUFU.EX2 R208, R208 ;  /* 0x000000d000d07308 */ /* 0x000e620000000800 */
[----:B------:R-:W-:Y:S01]  /*3aa0*/  @!P2 FADD.FTZ R213, -R213, -RZ ;  /* 0x800000ffd5d5a221 */ /* 0x000fe20000010100 */
[----:B------:R-:W-:Y:S02]  /*3ab0*/  ISETP.LE.U32.AND P0, PT, R44, UR46, PT ;  /* 0x0000002e2c007c0c */ /* 0x000fe4000bf03070 */
[----:B------:R-:W-:Y:S01]  /*3ac0*/  LOP3.LUT R44, R228, 0xffff, RZ, 0xc0, !PT ;  /* 0x0000ffffe42c7812 */ /* 0x000fe200078ec0ff */
[----:B------:R-:W-:Y:S01]  /*3ad0*/  @!P5 FADD.FTZ R210, -R210, -RZ ;  /* 0x800000ffd2d2d221 */ /* 0x000fe20000010100 */
[----:B---3--:R-:W-:Y:S04]  /*3ae0*/  SHF.R.U32.HI R45, RZ, 0x18, R224 ;  /* 0x00000018ff2d7819 */ /* 0x008fe800000116e0 */
[----:B------:R3:W-:Y:S01]  /*3af0*/  MUFU.EX2 R220, R225 ;  /* 0x000000e100dc7308 */ /* 0x0007e20000000800 */
[----:B------:R-:W-:Y:S02]  /*3b00*/  SHF.R.U32.HI R44, RZ, 0x8, R44 ;  /* 0x00000008ff2c7819 */ /* 0x000fe4000001162c */
[----:B------:R-:W-:Y:S02]  /*3b10*/  ISETP.LE.U32.AND P5, PT, R45, UR46, PT ;  /* 0x0000002e2d007c0c */ /* 0x000fe4000bfa3070 */
[----:B------:R-:W-:Y:S02]  /*3b20*/  LOP3.LUT R44, R44, 0xffff, RZ, 0xc0, !PT ;  /* 0x0000ffff2c2c7812 */ /* 0x000fe400078ec0ff */
[--C-:B------:R-:W-:Y:S03]  /*3b30*/  SHF.R.U32.HI R45, RZ, 0x10, R228.reuse ;  /* 0x00000010ff2d7819 */ /* 0x100fe600000116e4 */
[----:B------:R-:W4:Y:S01]  /*3b40*/  MUFU.EX2 R216, R216 ;  /* 0x000000d800d87308 */ /* 0x000f220000000800 */
[----:B-1----:R-:W-:Y:S01]  /*3b50*/  @!P3 FADD.FTZ R208, -R208, -RZ ;  /* 0x800000ffd0d0b221 */ /* 0x002fe20000010100 */
[----:B------:R-:W-:Y:S01]  /*3b60*/  ISETP.LE.U32.AND P3, PT, R223, UR46, PT ;  /* 0x0000002edf007c0c */ /* 0x000fe2000bf63070 */
[----:B------:R-:W-:Y:S01]  /*3b70*/  @!P0 FADD.FTZ R214, -R214, -RZ ;  /* 0x800000ffd6d68221 */ /* 0x000fe20000010100 */
[----:B------:R-:W-:Y:S01]  /*3b80*/  ISETP.LE.U32.AND P0, PT, R44, UR46, PT ;  /* 0x0000002e2c007c0c */ /* 0x000fe2000bf03070 */
[-C--:B--2---:R-:W-:Y:S03]  /*3b90*/  HMMA.16816.F32.BF16 R52, R124, R40.reuse, R52 ;  /* 0x000000287c34723c */ /* 0x084fe60000041834 */
[----:B------:R-:W-:Y:S01]  /*3ba0*/  SHF.R.U32.HI R44, RZ, 0x18, R228 ;  /* 0x00000018ff2c7819 */ /* 0x000fe200000116e4 */
[----:B---3--:R-:W-:Y:S01]  /*3bb0*/  FFMA.FTZ R225, R46, UR45, -R243 ;  /* 0x0000002d2ee17c23 */ /* 0x008fe200080108f3 */
[----:B------:R-:W-:Y:S01]  /*3bc0*/  SHF.R.U32.HI R46, RZ, 0x10, R224 ;  /* 0x00000010ff2e7819 */ /* 0x000fe200000116e0 */
[C---:B------:R-:W-:Y:S01]  /*3bd0*/  HMMA.16816.F32.BF16 R56, R104.reuse, R40, R56 ;  /* 0x000000286838723c */ /* 0x040fe20000041838 */
[----:B------:R-:W-:Y:S04]  /*3be0*/  MUFU.EX2 R224, R47 ;  /* 0x0000002f00e07308 */ /* 0x000fe80000000800 */
[----:B------:R-:W-:Y:S01]  /*3bf0*/  LOP3.LUT R46, R46, 0xff, RZ, 0xc0, !PT ;  /* 0x000000ff2e2e7812 */ /* 0x000fe200078ec0ff */
[----:B------:R-:W-:Y:S01]  /*3c00*/  @!P3 FADD.FTZ R211, -R211, -RZ ;  /* 0x800000ffd3d3b221 */ /* 0x000fe20000010100 */
[----:B------:R-:W-:Y:S01]  /*3c10*/  LOP3.LUT R45, R45, 0xff, RZ, 0xc0, !PT ;  /* 0x000000ff2d2d7812 */ /* 0x000fe200078ec0ff */
[----:B----4-:R-:W-:Y:S01]  /*3c20*/  @!P5 FADD.FTZ R216, -R216, -RZ ;  /* 0x800000ffd8d8d221 */ /* 0x010fe20000010100 */
[----:B------:R-:W-:Y:S01]  /*3c30*/  ISETP.LE.U32.AND P3, PT, R46, UR46, PT ;  /* 0x0000002e2e007c0c */ /* 0x000fe2000bf63070 */
[-C--:B------:R-:W-:Y:S01]  /*3c40*/  HMMA.16816.F32.BF16 R60, R104, R42.reuse, R60 ;  /* 0x0000002a683c723c */ /* 0x080fe2000004183c */
[----:B------:R-:W-:Y:S02]  /*3c50*/  MUFU.EX2 R227, R50 ;  /* 0x0000003200e37308 */ /* 0x000fe40000000800 */
[----:B------:R-:W-:Y:S01]  /*3c60*/  ISETP.LE.U32.AND P5, PT, R44, UR46, PT ;  /* 0x0000002e2c007c0c */ /* 0x000fe2000bfa3070 */
[----:B------:R-:W-:Y:S01]  /*3c70*/  @!P0 FADD.FTZ R218, -R218, -RZ ;  /* 0x800000ffdada8221 */ /* 0x000fe20000010100 */
[----:B------:R-:W-:Y:S01]  /*3c80*/  LOP3.LUT R46, R228, 0xff, RZ, 0xc0, !PT ;  /* 0x000000ffe42e7812 */ /* 0x000fe200078ec0ff */
[----:B------:R-:W-:Y:S05]  /*3c90*/  HMMA.16816.F32.BF16 R64, R124, R42, R64 ;  /* 0x0000002a7c40723c */ /* 0x000fea0000041840 */
[----:B------:R-:W1:Y:S01]  /*3ca0*/  MUFU.EX2 R217, R251 ;  /* 0x000000fb00d97308 */ /* 0x000e620000000800 */
[----:B------:R-:W-:Y:S01]  /*3cb0*/  ISETP.LE.U32.AND P2, PT, R46, UR46, PT ;  /* 0x0000002e2e007c0c */ /* 0x000fe2000bf43070 */
[----:B------:R-:W-:Y:S01]  /*3cc0*/  FFMA.FTZ R52, R52, UR45, -R235 ;  /* 0x0000002d34347c23 */ /* 0x000fe200080108eb */
[----:B------:R-:W-:Y:S03]  /*3cd0*/  ISETP.LE.U32.AND P0, PT, R248, UR46, PT ;  /* 0x0000002ef8007c0c */ /* 0x000fe6000bf03070 */
[----:B------:R-:W-:Y:S01]  /*3ce0*/  @!P3 FADD.FTZ R215, -R215, -RZ ;  /* 0x800000ffd7d7b221 */ /* 0x000fe20000010100 */
[----:B------:R-:W-:Y:S03]  /*3cf0*/  ISETP.LE.U32.AND P3, PT, R45, UR46, PT ;  /* 0x0000002e2d007c0c */ /* 0x000fe6000bf63070 */
[----:B------:R-:W2:Y:S01]  /*3d00*/  MUFU.EX2 R223, R225 ;  /* 0x000000e100df7308 */ /* 0x000ea20000000800 */
[----:B------:R-:W-:Y:S01]  /*3d10*/  @!P5 FADD.FTZ R220, -R220, -RZ ;  /* 0x800000ffdcdcd221 */ /* 0x000fe20000010100 */
[----:B------:R-:W-:Y:S01]  /*3d20*/  ISETP.LE.U32.AND P5, PT, R247, UR46, PT ;  /* 0x0000002ef7007c0c */ /* 0x000fe2000bfa3070 */
[----:B------:R-:W-:Y:S01]  /*3d30*/  FFMA.FTZ R55, R55, UR45, -R237 ;  /* 0x0000002d37377c23 */ /* 0x000fe200080108ed */
[----:B------:R-:W-:Y:S01]  /*3d40*/  LOP3.LUT R40, R231, 0xff, RZ, 0xc0, !PT ;  /* 0x000000ffe7287812 */ /* 0x000fe200078ec0ff */
[--C-:B------:R-:W-:Y:S01]  /*3d50*/  FFMA.FTZ R53, R53, UR45, -R235.reuse ;  /* 0x0000002d35357c23 */ /* 0x100fe200080108eb */
[----:B------:R-:W-:Y:S01]  /*3d60*/  SHF.R.U32.HI R41, RZ, 0x10, R234 ;  /* 0x00000010ff297819 */ /* 0x000fe200000116ea */
[----:B------:R-:W-:Y:S03]  /*3d70*/  FFMA.FTZ R56, R56, UR45, -R242 ;  /* 0x0000002d38387c23 */ /* 0x000fe600080108f2 */
[----:B------:R-:W3:Y:S01]  /*3d80*/  MUFU.EX2 R225, R48 ;  /* 0x0000003000e17308 */ /* 0x000ee20000000800 */
[----:B-1----:R-:W-:Y:S01]  /*3d90*/  @!P2 FADD.FTZ R217, -R217, -RZ ;  /* 0x800000ffd9d9a221 */ /* 0x002fe20000010100 */
[----:B------:R-:W-:Y:S01]  /*3da0*/  ISETP.LE.U32.AND P2, PT, R229, UR46, PT ;  /* 0x0000002ee5007c0c */ /* 0x000fe2000bf43070 */
[----:B------:R-:W-:Y:S01]  /*3db0*/  @!P3 FADD.FTZ R219, -R219, -RZ ;  /* 0x800000ffdbdbb221 */ /* 0x000fe20000010100 */
[----:B------:R-:W-:Y:S01]  /*3dc0*/  @!P0 FADD.FTZ R222, -R222, -RZ ;  /* 0x800000ffdede8221 */ /* 0x000fe20000010100 */
[----:B------:R-:W-:Y:S01]  /*3dd0*/  ISETP.LE.U32.AND P3, PT, R230, UR46, PT ;  /* 0x0000002ee6007c0c */ /* 0x000fe2000bf63070 */
[--C-:B------:R-:W-:Y:S01]  /*3de0*/  FFMA.FTZ R64, R64, UR45, -R235.reuse ;  /* 0x0000002d40407c23 */ /* 0x100fe200080108eb */
[----:B------:R-:W-:Y:S03]  /*3df0*/  ISETP.LE.U32.AND P0, PT, R40, UR46, PT ;  /* 0x0000002e28007c0c */ /* 0x000fe6000bf03070 */
[----:B------:R-:W1:Y:S01]  /*3e00*/  MUFU.EX2 R229, R52 ;  /* 0x0000003400e57308 */ /* 0x000e620000000800 */
[----:B--2---:R-:W-:Y:S01]  /*3e10*/  @!P5 FADD.FTZ R223, -R223, -RZ ;  /* 0x800000ffdfdfd221 */ /* 0x004fe20000010100 */
[----:B------:R-:W-:Y:S01]  /*3e20*/  ISETP.LE.U32.AND P5, PT, R232, UR46, PT ;  /* 0x0000002ee8007c0c */ /* 0x000fe2000bfa3070 */
[----:B------:R-:W-:Y:S01]  /*3e30*/  FFMA.FTZ R235, R65, UR45, -R235 ;  /* 0x0000002d41eb7c23 */ /* 0x000fe200080108eb */
[----:B------:R-:W-:Y:S01]  /*3e40*/  LOP3.LUT R40, R234, 0xffff, RZ, 0xc0, !PT ;  /* 0x0000ffffea287812 */ /* 0x000fe200078ec0ff */
[--C-:B------:R-:W-:Y:S01]  /*3e50*/  FFMA.FTZ R66, R66, UR45, -R237.reuse ;  /* 0x0000002d42427c23 */ /* 0x100fe200080108ed */
[----:B------:R-:W-:Y:S01]  /*3e60*/  SHF.R.U32.HI R234, RZ, 0x18, R234 ;  /* 0x00000018ffea7819 */ /* 0x000fe200000116ea */
[----:B------:R-:W-:Y:S01]  /*3e70*/  @!P2 FADD.FTZ R221, -R221, -RZ ;  /* 0x800000ffdddda221 */ /* 0x000fe20000010100 */
[----:B------:R-:W-:Y:S02]  /*3e80*/  SHF.R.U32.HI R40, RZ, 0x8, R40 ;  /* 0x00000008ff287819 */ /* 0x000fe40000011628 */
[----:B------:R-:W2:Y:S01]  /*3e90*/  MUFU.EX2 R232, R55 ;  /* 0x0000003700e87308 */ /* 0x000ea20000000800 */
[----:B------:R-:W-:Y:S01]  /*3ea0*/  ISETP.LE.U32.AND P2, PT, R246, UR46, PT ;  /* 0x0000002ef6007c0c */ /* 0x000fe2000bf43070 */
[----:B---3--:R-:W-:Y:S01]  /*3eb0*/  @!P3 FADD.FTZ R225, -R225, -RZ ;  /* 0x800000ffe1e1b221 */ /* 0x008fe20000010100 */
[----:B------:R-:W-:Y:S01]  /*3ec0*/  LOP3.LUT R40, R40, 0xffff, RZ, 0xc0, !PT ;  /* 0x0000ffff28287812 */ /* 0x000fe200078ec0ff */
[--C-:B------:R-:W-:Y:S01]  /*3ed0*/  FFMA.FTZ R54, R54, UR45, -R237.reuse ;  /* 0x0000002d36367c23 */ /* 0x100fe200080108ed */
[----:B------:R-:W-:Y:S01]  /*3ee0*/  FFMA.FTZ R237, R67, UR45, -R237 ;  /* 0x0000002d43ed7c23 */ /* 0x000fe200080108ed */
[----:B------:R-:W-:Y:S01]  /*3ef0*/  @!P5 FADD.FTZ R226, -R226, -RZ ;  /* 0x800000ffe2e2d221 */ /* 0x000fe20000010100 */
[----:B------:R-:W-:Y:S01]  /*3f00*/  ISETP.LE.U32.AND P5, PT, R234, UR46, PT ;  /* 0x0000002eea007c0c */ /* 0x000fe2000bfa3070 */
[----:B-1----:R-:W-:Y:S01]  /*3f10*/  @!P4 FADD.FTZ R229, -R229, -RZ ;  /* 0x800000ffe5e5c221 */ /* 0x002fe20000010100 */
[----:B------:R-:W-:Y:S01]  /*3f20*/  ISETP.LE.U32.AND P3, PT, R40, UR46, PT ;  /* 0x0000002e28007c0c */ /* 0x000fe2000bf63070 */
[----:B------:R-:W-:Y:S01]  /*3f30*/  MUFU.EX2 R235, R235 ;  /* 0x000000eb00eb7308 */ /* 0x000fe20000000800 */
[----:B------:R-:W-:Y:S01]  /*3f40*/  LOP3.LUT R40, R238, 0xff, RZ, 0xc0, !PT ;  /* 0x000000ffee287812 */ /* 0x000fe200078ec0ff */
[----:B------:R-:W-:Y:S01]  /*3f50*/  @!P0 FADD.FTZ R227, -R227, -RZ ;  /* 0x800000ffe3e38221 */ /* 0x000fe20000010100 */
[----:B------:R-:W-:Y:S01]  /*3f60*/  LOP3.LUT R41, R41, 0xff, RZ, 0xc0, !PT ;  /* 0x000000ff29297812 */ /* 0x000fe200078ec0ff */
[----:B------:R-:W-:Y:S01]  /*3f70*/  @!P2 FADD.FTZ R224, -R224, -RZ ;  /* 0x800000ffe0e0a221 */ /* 0x000fe20000010100 */
[----:B------:R-:W-:Y:S01]  /*3f80*/  ISETP.LE.U32.AND P4, PT, R40, UR46, PT ;  /* 0x0000002e28007c0c */ /* 0x000fe2000bf83070 */
[----:B------:R-:W-:Y:S01]  /*3f90*/  FFMA.FTZ R57, R57, UR45, -R242 ;  /* 0x0000002d39397c23 */ /* 0x000fe200080108f2 */
[----:B------:R-:W-:Y:S03]  /*3fa0*/  SHF.R.U32.HI R40, RZ, 0x8, R236 ;  /* 0x00000008ff287819 */ /* 0x000fe600000116ec */
[----:B------:R-:W1:Y:S01]  /*3fb0*/  MUFU.EX2 R237, R237 ;  /* 0x000000ed00ed7308 */ /* 0x000e620000000800 */
[----:B------:R-:W-:Y:S01]  /*3fc0*/  ISETP.LE.U32.AND P2, PT, R233, UR46, PT ;  /* 0x0000002ee9007c0c */ /* 0x000fe2000bf43070 */
[----:B--2---:R-:W-:Y:S01]  /*3fd0*/  @!P5 FADD.FTZ R232, -R232, -RZ ;  /* 0x800000ffe8e8d221 */ /* 0x004fe20000010100 */
[----:B------:R-:W-:Y:S01]  /*3fe0*/  LOP3.LUT R40, R40, 0xffff, RZ, 0xc0, !PT ;  /* 0x0000ffff28287812 */ /* 0x000fe200078ec0ff */
[--C-:B------:R-:W-:Y:S01]  /*3ff0*/  FFMA.FTZ R58, R58, UR45, -R243.reuse ;  /* 0x0000002d3a3a7c23 */ /* 0x100fe200080108f3 */
[----:B------:R-:W-:Y:S01]  /*4000*/  ISETP.LE.U32.AND P0, PT, R41, UR46, PT ;  /* 0x0000002e29007c0c */ /* 0x000fe2000bf03070 */
[--C-:B------:R-:W-:Y:S01]  /*4010*/  FFMA.FTZ R59, R59, UR45, -R243.reuse ;  /* 0x0000002d3b3b7c23 */ /* 0x100fe200080108f3 */
[----:B------:R-:W-:Y:S03]  /*4020*/  ISETP.LE.U32.AND P5, PT, R40, UR46, PT ;  /* 0x0000002e28007c0c */ /* 0x000fe6000bfa3070 */
[----:B------:R-:W2:Y:S01]  /*4030*/  MUFU.EX2 R233, R56 ;  /* 0x0000003800e97308 */ /* 0x000ea20000000800 */
[----:B------:R-:W-:Y:S01]  /*4040*/  SHF.R.U32.HI R41, RZ, 0x18, R238 ;  /* 0x00000018ff297819 */ /* 0x000fe200000116ee */
[----:B------:R-:W-:Y:S01]  /*4050*/  FFMA.FTZ R60, R60, UR45, -R242 ;  /* 0x0000002d3c3c7c23 */ /* 0x000fe200080108f2 */
[----:B------:R-:W-:Y:S01]  /*4060*/  SHF.R.U32.HI R40, RZ, 0x10, R238 ;  /* 0x00000010ff287819 */ /* 0x000fe200000116ee */
[----:B------:R-:W-:Y:S01]  /*4070*/  FFMA.FTZ R242, R61, UR45, -R242 ;  /* 0x0000002d3df27c23 */ /* 0x000fe200080108f2 */
[----:B------:R-:W-:Y:S01]  /*4080*/  LOP3.LUT R238, R238, 0xffff, RZ, 0xc0, !PT ;  /* 0x0000ffffeeee7812 */ /* 0x000fe200078ec0ff */
[--C-:B------:R-:W-:Y:S01]  /*4090*/  FFMA.FTZ R62, R62, UR45, -R243.reuse ;  /* 0x0000002d3e3e7c23 */ /* 0x100fe200080108f3 */
[----:B------:R-:W-:Y:S03]  /*40a0*/  LOP3.LUT R40, R40, 0xff, RZ, 0xc0, !PT ;  /* 0x000000ff28287812 */ /* 0x000fe600078ec0ff */
[----:B------:R-:W3:Y:S01]  /*40b0*/  MUFU.EX2 R228, R51 ;  /* 0x0000003300e47308 */ /* 0x000ee20000000800 */
[----:B------:R-:W-:Y:S01]  /*40c0*/  SHF.R.U32.HI R238, RZ, 0x8, R238 ;  /* 0x00000008ffee7819 */ /* 0x000fe200000116ee */
[----:B-1----:R-:W-:Y:S01]  /*40d0*/  @!P6 FADD.FTZ R237, -R237, -RZ ;  /* 0x800000ffedede221 */ /* 0x002fe20000010100 */
[----:B------:R-:W-:Y:S01]  /*40e0*/  F2FP.RELU.BF16.F32.PACK_AB R43, R186, R181 ;  /* 0x000000b5ba2b723e */ /* 0x000fe200000018ff */
[----:B------:R-:W-:Y:S01]  /*40f0*/  @!P5 FADD.FTZ R235, -R235, -RZ ;  /* 0x800000ffebebd221 */ /* 0x000fe20000010100 */
[----:B------:R-:W-:Y:S01]  /*4100*/  ISETP.LE.U32.AND P5, PT, R40, UR46, PT ;  /* 0x0000002e28007c0c */ /* 0x000fe2000bfa3070 */
[----:B------:R-:W-:Y:S01]  /*4110*/  FFMA.FTZ R63, R63, UR45, -R243 ;  /* 0x0000002d3f3f7c23 */ /* 0x000fe200080108f3 */
[----:B------:R-:W-:Y:S01]  /*4120*/  LOP3.LUT R40, R238, 0xffff, RZ, 0xc0, !PT ;  /* 0x0000ffffee287812 */ /* 0x000fe200078ec0ff */
[----:B------:R1:W-:Y:S01]  /*4130*/  STS [R148+0x12000], R43 ;  /* 0x0120002b94007388 */ /* 0x0003e20000000800 */
[----:B--2---:R-:W-:Y:S01]  /*4140*/  @!P4 FADD.FTZ R233, -R233, -RZ ;  /* 0x800000ffe9e9c221 */ /* 0x004fe20000010100 */
[----:B------:R-:W-:Y:S01]  /*4150*/  ISETP.LE.U32.AND P4, PT, R41, UR46, PT ;  /* 0x0000002e29007c0c */ /* 0x000fe2000bf83070 */
[----:B------:R-:W-:Y:S01]  /*4160*/  MUFU.EX2 R236, R66 ;  /* 0x0000004200ec7308 */ /* 0x000fe20000000800 */
[----:B------:R-:W-:Y:S02]  /*4170*/  F2FP.RELU.BF16.F32.PACK_AB R41, R182, R183 ;  /* 0x000000b7b629723e */ /* 0x000fe400000018ff */
[----:B------:R-:W-:Y:S02]  /*4180*/  ISETP.LE.U32.AND P6, PT, R40, UR46, PT ;  /* 0x0000002e28007c0c */ /* 0x000fe4000bfc3070 */
[----:B------:R-:W-:Y:S01]  /*4190*/  F2FP.RELU.BF16.F32.PACK_AB R42, R198, R193 ;  /* 0x000000c1c62a723e */ /* 0x000fe200000018ff */
[----:B------:R2:W-:Y:S01]  /*41a0*/  STS [R148+0x12400], R41 ;  /* 0x0124002994007388 */ /* 0x0005e20000000800 */
[----:B------:R-:W-:Y:S03]  /*41b0*/  F2FP.RELU.BF16.F32.PACK_AB R40, R194, R195 ;  /* 0x000000c3c228723e */ /* 0x000fe600000018ff */
[----:B------:R-:W4:Y:S01]  /*41c0*/  MUFU.EX2 R234, R64 ;  /* 0x0000004000ea7308 */ /* 0x000f220000000800 */
[----:B------:R-:W-:Y:S01]  /*41d0*/  F2FP.RELU.BF16.F32.PACK_AB R47, R185, R184 ;  /* 0x000000b8b92f723e */ /* 0x000fe200000018ff */
[----:B------:R2:W-:Y:S01]  /*41e0*/  STS [R151+0x12000], R42 ;  /* 0x0120002a97007388 */ /* 0x0005e20000000800 */
[----:B------:R-:W-:Y:S01]  /*41f0*/  F2FP.RELU.BF16.F32.PACK_AB R45, R188, R187 ;  /* 0x000000bbbc2d723e */ /* 0x000fe200000018ff */
[----:B---3--:R-:W-:Y:S01]  /*4200*/  @!P2 FADD.FTZ R228, -R228, -RZ ;  /* 0x800000ffe4e4a221 */ /* 0x008fe20000010100 */
[----:B------:R-:W-:Y:S01]  /*4210*/  F2FP.RELU.BF16.F32.PACK_AB R46, R190, R189 ;  /* 0x000000bdbe2e723e */ /* 0x000fe200000018ff */
[----:B------:R3:W-:Y:S01]  /*4220*/  STS [R151+0x12400], R40 ;  /* 0x0124002897007388 */ /* 0x0007e20000000800 */
[----:B------:R-:W-:Y:S03]  /*4230*/  F2FP.RELU.BF16.F32.PACK_AB R44, R192, R191 ;  /* 0x000000bfc02c723e */ /* 0x000fe600000018ff */
[----:B------:R-:W-:Y:S01]  /*4240*/  MUFU.EX2 R243, R62 ;  /* 0x0000003e00f37308 */ /* 0x000fe20000000800 */
[----:B------:R-:W-:Y:S01]  /*4250*/  F2FP.RELU.BF16.F32.PACK_AB R50, R208, R207 ;  /* 0x000000cfd032723e */ /* 0x000fe200000018ff */
[----:B------:R3:W-:Y:S01]  /*4260*/  STS [R148+0x14000], R47 ;  /* 0x0140002f94007388 */ /* 0x0007e20000000800 */
[----:B------:R-:W-:Y:S02]  /*4270*/  F2FP.RELU.BF16.F32.PACK_AB R48, R216, R215 ;  /* 0x000000d7d830723e */ /* 0x000fe400000018ff */
[----:B------:R-:W-:Y:S01]  /*4280*/  F2FP.RELU.BF16.F32.PACK_AB R49, R226, R225 ;  /* 0x000000e1e231723e */ /* 0x000fe200000018ff */
[----:B------:R3:W-:Y:S01]  /*4290*/  STS [R148+0x14400], R45 ;  /* 0x0144002d94007388 */ /* 0x0007e20000000800 */
[----:B-1----:R-:W-:Y:S03]  /*42a0*/  F2FP.RELU.BF16.F32.PACK_AB R43, R197, R196 ;  /* 0x000000c4c52b723e */ /* 0x002fe600000018ff */
[----:B------:R-:W1:Y:S01]  /*42b0*/  MUFU.EX2 R231, R54 ;  /* 0x0000003600e77308 */ /* 0x000e620000000800 */
[----:B----4-:R-:W-:Y:S01]  /*42c0*/  @!P1 FADD.FTZ R234, -R234, -RZ ;  /* 0x800000ffeaea9221 */ /* 0x010fe20000010100 */
[----:B------:R4:W-:Y:S01]  /*42d0*/  STS [R151+0x14000], R46 ;  /* 0x0140002e97007388 */ /* 0x0009e20000000800 */
[----:B------:R-:W-:Y:S02]  /*42e0*/  ISETP.LE.U32.AND P1, PT, R241, UR46, PT ;  /* 0x0000002ef1007c0c */ /* 0x000fe4000bf23070 */
[----:B------:R-:W-:Y:S01]  /*42f0*/  ISETP.LE.U32.AND P2, PT, R239, UR46, PT ;  /* 0x0000002eef007c0c */ /* 0x000fe2000bf43070 */
[----:B------:R4:W-:Y:S01]  /*4300*/  STS [R151+0x14400], R44 ;  /* 0x0144002c97007388 */ /* 0x0009e20000000800 */
[----:B--2---:R-:W-:Y:S03]  /*4310*/  F2FP.RELU.BF16.F32.PACK_AB R41, R199, R200 ;  /* 0x000000c8c729723e */ /* 0x004fe600000018ff */
[----:B------:R-:W2:Y:S01]  /*4320*/  MUFU.EX2 R230, R53 ;  /* 0x0000003500e67308 */ /* 0x000ea20000000800 */
[----:B------:R2:W-:Y:S01]  /*4330*/  STS [R150+0x12000], R43 ;  /* 0x0120002b96007388 */ /* 0x0005e20000000800 */
[----:B------:R-:W-:Y:S03]  /*4340*/  F2FP.RELU.BF16.F32.PACK_AB R42, R210, R209 ;  /* 0x000000d1d22a723e */ /* 0x000fe600000018ff */
[----:B------:R2:W-:Y:S01]  /*4350*/  STS [R150+0x12400], R41 ;  /* 0x0124002996007388 */ /* 0x0005e20000000800 */
[----:B---3--:R-:W-:Y:S04]  /*4360*/  F2FP.RELU.BF16.F32.PACK_AB R40, R212, R211 ;  /* 0x000000d3d428723e */ /* 0x008fe800000018ff */
[----:B------:R-:W3:Y:S01]  /*4370*/  MUFU.EX2 R238, R57 ;  /* 0x0000003900ee7308 */ /* 0x000ee20000000800 */
[----:B-1----:R-:W-:Y:S01]  /*4380*/  @!P0 FADD.FTZ R231, -R231, -RZ ;  /* 0x800000ffe7e78221 */ /* 0x002fe20000010100 */
[----:B------:R1:W-:Y:S01]  /*4390*/  STS [R157+0x12000], R42 ;  /* 0x0120002a9d007388 */ /* 0x0003e20000000800 */
[----:B------:R-:W-:Y:S01]  /*43a0*/  F2FP.RELU.BF16.F32.PACK_AB R47, R204, R203 ;  /* 0x000000cbcc2f723e */ /* 0x000fe200000018ff */
[----:B------:R-:W-:Y:S01]  /*43b0*/  @!P2 FADD.FTZ R236, -R236, -RZ ;  /* 0x800000ffececa221 */ /* 0x000fe20000010100 */
[----:B------:R-:W-:Y:S01]  /*43c0*/  ISETP.LE.U32.AND P2, PT, R240, UR46, PT ;  /* 0x0000002ef0007c0c */ /* 0x000fe2000bf43070 */
[----:B------:R1:W-:Y:S01]  /*43d0*/  STS [R157+0x12400], R40 ;  /* 0x012400289d007388 */ /* 0x0003e20000000800 */
[----:B------:R-:W-:Y:S03]  /*43e0*/  F2FP.RELU.BF16.F32.PACK_AB R45, R202, R201 ;  /* 0x000000c9ca2d723e */ /* 0x000fe600000018ff */
[----:B------:R-:W1:Y:S01]  /*43f0*/  MUFU.EX2 R239, R58 ;  /* 0x0000003a00ef7308 */ /* 0x000e620000000800 */
[----:B------:R-:W-:Y:S01]  /*4400*/  ISETP.LE.U32.AND P0, PT, R244, UR46, PT ;  /* 0x0000002ef4007c0c */ /* 0x000fe2000bf03070 */
[----:B------:R1:W-:Y:S01]  /*4410*/  STS [R150+0x14400], R47 ;  /* 0x0144002f96007388 */ /* 0x0003e20000000800 */
[----:B----4-:R-:W-:Y:S01]  /*4420*/  F2FP.RELU.BF16.F32.PACK_AB R46, R218, R217 ;  /* 0x000000d9da2e723e */ /* 0x010fe200000018ff */
[----:B--2---:R-:W-:Y:S01]  /*4430*/  @!P3 FADD.FTZ R230, -R230, -RZ ;  /* 0x800000ffe6e6b221 */ /* 0x004fe20000010100 */
[----:B------:R-:W-:Y:S01]  /*4440*/  ISETP.LE.U32.AND P3, PT, R245, UR46, PT ;  /* 0x0000002ef5007c0c */ /* 0x000fe2000bf63070 */
[----:B------:R2:W-:Y:S01]  /*4450*/  STS [R150+0x14000], R45 ;  /* 0x0140002d96007388 */ /* 0x0005e20000000800 */
[----:B------:R-:W-:Y:S03]  /*4460*/  F2FP.RELU.BF16.F32.PACK_AB R44, R206, R205 ;  /* 0x000000cdce2c723e */ /* 0x000fe600000018ff */
[----:B------:R-:W4:Y:S01]  /*4470*/  MUFU.EX2 R240, R59 ;  /* 0x0000003b00f07308 */ /* 0x000f220000000800 */
[----:B---3--:R-:W-:Y:S01]  /*4480*/  @!P6 FADD.FTZ R238, -R238, -RZ ;  /* 0x800000ffeeeee221 */ /* 0x008fe20000010100 */
[----:B------:R-:W-:Y:S01]  /*4490*/  STS [R157+0x14400], R50 ;  /* 0x014400329d007388 */ /* 0x000fe20000000800 */
[----:B------:R-:W-:Y:S01]  /*44a0*/  F2FP.RELU.BF16.F32.PACK_AB R43, R224, R223 ;  /* 0x000000dfe02b723e */ /* 0x000fe200000018ff */
[----:B------:R-:W-:Y:S01]  /*44b0*/  @!P1 FADD.FTZ R243, -R243, -RZ ;  /* 0x800000fff3f39221 */ /* 0x000fe20000010100 */
[----:B------:R-:W-:Y:S01]  /*44c0*/  LEA R53, R143, UR5, 0x1 ;  /* 0x000000058f357c11 */ /* 0x000fe2000f8e08ff */
[----:B------:R3:W-:Y:S01]  /*44d0*/  STS [R157+0x14000], R44 ;  /* 0x0140002c9d007388 */ /* 0x0007e20000000800 */
[----:B------:R-:W-:Y:S03]  /*44e0*/  F2FP.RELU.BF16.F32.PACK_AB R41, R235, R234 ;  /* 0x000000eaeb29723e */ /* 0x000fe600000018ff */
[----:B------:R-:W3:Y:S01]  /*44f0*/  MUFU.EX2 R241, R60 ;  /* 0x0000003c00f17308 */ /* 0x000ee20000000800 */
[----:B-1----:R-:W-:Y:S01]  /*4500*/  @!P5 FADD.FTZ R239, -R239, -RZ ;  /* 0x800000ffefefd221 */ /* 0x002fe20000010100 */
[----:B------:R-:W-:Y:S01]  /*4510*/  STS [R149+0x12400], R48 ;  /* 0x0124003095007388 */ /* 0x000fe20000000800 */
[----:B------:R-:W-:Y:S01]  /*4520*/  F2FP.RELU.BF16.F32.PACK_AB R42, R214, R213 ;  /* 0x000000d5d62a723e */ /* 0x000fe200000018ff */
[----:B------:R-:W-:Y:S01]  /*4530*/  IMAD.IADD R52, R53, 0x1, R142 ;  /* 0x0000000135347824 */ /* 0x000fe200078e028e */
[----:B------:R-:W-:Y:S02]  /*4540*/  F2FP.RELU.BF16.F32.PACK_AB R56, R238, R233 ;  /* 0x000000e9ee38723e */ /* 0x000fe400000018ff */
[----:B------:R-:W-:Y:S01]  /*4550*/  F2FP.RELU.BF16.F32.PACK_AB R40, R232, R231 ;  /* 0x000000e7e828723e */ /* 0x000fe200000018ff */
[----:B------:R1:W-:Y:S02]  /*4560*/  STS [R149+0x12000], R42 ;  /* 0x0120002a95007388 */ /* 0x0003e40000000800 */
[----:B------:R-:W1:Y:S01]  /*4570*/  MUFU.EX2 R244, R63 ;  /* 0x0000003f00f47308 */ /* 0x000e620000000800 */
[----:B----4-:R-:W-:Y:S01]  /*4580*/  @!P4 FADD.FTZ R240, -R240, -RZ ;  /* 0x800000fff0f0c221 */ /* 0x010fe20000010100 */
[----:B------:R-:W-:Y:S01]  /*4590*/  F2FP.RELU.BF16.F32.PACK_AB R47, R228, R227 ;  /* 0x000000e3e42f723e */ /* 0x000fe200000018ff */
[----:B------:R-:W-:Y:S01]  /*45a0*/  STS [R154+0x12000], R49 ;  /* 0x012000319a007388 */ /* 0x000fe20000000800 */
[----:B------:R-:W-:Y:S02]  /*45b0*/  FSETP.GE.FTZ.AND P4, PT, R186, RZ, PT ;  /* 0x000000ffba00720b */ /* 0x000fe40003f96000 */
[----:B--2---:R-:W-:Y:S01]  /*45c0*/  F2FP.RELU.BF16.F32.PACK_AB R45, R222, R221 ;  /* 0x000000ddde2d723e */ /* 0x004fe200000018ff */
[----:B------:R2:W-:Y:S03]  /*45d0*/  STS [R154+0x12400], R47 ;  /* 0x0124002f9a007388 */ /* 0x0005e60000000800 */
[----:B------:R-:W4:Y:S01]  /*45e0*/  MUFU.EX2 R242, R242 ;  /* 0x000000f200f27308 */ /* 0x000f220000000800 */
[----:B---3--:R-:W-:Y:S01]  /*45f0*/  @!P3 FADD.FTZ R241, -R241, -RZ ;  /* 0x800000fff1f1b221 */ /* 0x008fe20000010100 */
[----:B------:R-:W-:Y:S01]  /*4600*/  F2FP.RELU.BF16.F32.PACK_AB R54, R240, R239 ;  /* 0x000000eff036723e */ /* 0x000fe200000018ff */
[----:B------:R-:W-:Y:S01]  /*4610*/  STS [R149+0x14000], R46 ;  /* 0x0140002e95007388 */ /* 0x000fe20000000800 */
[----:B------:R-:W-:Y:S02]  /*4620*/  FSETP.GE.FTZ.AND P3, PT, R193, RZ, PT ;  /* 0x000000ffc100720b */ /* 0x000fe40003f76000 */
[----:B------:R-:W-:Y:S02]  /*4630*/  F2FP.RELU.BF16.F32.PACK_AB R44, R220, R219 ;  /* 0x000000dbdc2c723e */ /* 0x000fe400000018ff */
[----:B------:R-:W-:Y:S01]  /*4640*/  FSETP.GE.FTZ.AND P1, PT, R196, RZ, PT ;  /* 0x000000ffc400720b */ /* 0x000fe20003f36000 */
[----:B-1----:R-:W-:Y:S01]  /*4650*/  @!P0 FADD.FTZ R244, -R244, -RZ ;  /* 0x800000fff4f48221 */ /* 0x002fe20000010100 */
[----:B------:R-:W-:Y:S01]  /*4660*/  FSETP.GE.FTZ.AND P0, PT, R181, RZ, PT ;  /* 0x000000ffb500720b */ /* 0x000fe20003f16000 */
[----:B------:R-:W-:Y:S03]  /*4670*/  STS [R149+0x14400], R44 ;  /* 0x0144002c95007388 */ /* 0x000fe60000000800 */
[----:B------:R-:W-:Y:S01]  /*4680*/  F2FP.RELU.BF16.F32.PACK_AB R55, R244, R243 ;  /* 0x000000f3f437723e */ /* 0x000fe200000018ff */
[----:B------:R-:W-:Y:S01]  /*4690*/  STS [R154+0x14000], R45 ;  /* 0x0140002d9a007388 */ /* 0x000fe20000000800 */
[----:B------:R-:W-:Y:S01]  /*46a0*/  F2FP.RELU.BF16.F32.PACK_AB R42, R230, R229 ;  /* 0x000000e5e62a723e */ /* 0x000fe200000018ff */
[----:B----4-:R-:W-:Y:S01]  /*46b0*/  @!P2 FADD.FTZ R242, -R242, -RZ ;  /* 0x800000fff2f2a221 */ /* 0x010fe20000010100 */
[----:B------:R-:W-:Y:S01]  /*46c0*/  FSETP.GE.FTZ.AND P2, PT, R198, RZ, PT ;  /* 0x000000ffc600720b */ /* 0x000fe20003f56000 */
[----:B------:R-:W-:Y:S03]  /*46d0*/  STS [R154+0x14400], R43 ;  /* 0x0144002b9a007388 */ /* 0x000fe60000000800 */
[----:B------:R-:W-:Y:S01]  /*46e0*/  F2FP.RELU.BF16.F32.PACK_AB R57, R242, R241 ;  /* 0x000000f1f239723e */ /* 0x000fe200000018ff */
[----:B------:R-:W-:Y:S01]  /*46f0*/  STS [R153+0x12000], R42 ;  /* 0x0120002a99007388 */ /* 0x000fe20000000800 */
[----:B--2---:R-:W-:Y:S03]  /*4700*/  F2FP.RELU.BF16.F32.PACK_AB R47, R237, R236 ;  /* 0x000000eced2f723e */ /* 0x004fe600000018ff */
[----:B------:R-:W-:Y:S04]  /*4710*/  STS [R153+0x12400], R40 ;  /* 0x0124002899007388 */ /* 0x000fe80000000800 */
[----:B------:R-:W-:Y:S04]  /*4720*/  STS [R152+0x12000], R41 ;  /* 0x0120002998007388 */ /* 0x000fe80000000800 */
[----:B------:R-:W-:Y:S04]  /*4730*/  STS [R152+0x12400], R47 ;  /* 0x0124002f98007388 */ /* 0x000fe80000000800 */
[----:B------:R-:W-:Y:S04]  /*4740*/  STS [R153+0x14000], R56 ;  /* 0x0140003899007388 */ /* 0x000fe80000000800 */
[----:B------:R-:W-:Y:S04]  /*4750*/  STS [R153+0x14400], R54 ;  /* 0x0144003699007388 */ /* 0x000fe80000000800 */
[----:B------:R-:W-:Y:S04]  /*4760*/  STS [R152+0x14000], R57 ;  /* 0x0140003998007388 */ /* 0x000fe80000000800 */
[----:B------:R-:W-:Y:S04]  /*4770*/  STS [R152+0x14400], R55 ;  /* 0x0144003798007388 */ /* 0x000fe80000000800 */
[----:B------:R-:W-:Y:S08]  /*4780*/  LDSM.16.M88.4 R64, [R53+0x4000] ;  /* 0x004000003540783b */ /* 0x000ff00000000200 */
[----:B------:R-:W1:Y:S08]  /*4790*/  LDSM.16.M88.4 R40, [R134+0x8000] ;  /* 0x008000008628783b */ /* 0x000e700000000200 */
[----:B------:R-:W2:Y:S08]  /*47a0*/  LDSM.16.M88.4 R60, [R53+0x5000] ;  /* 0x00500000353c783b */ /* 0x000eb00000000200 */
[----:B------:R-:W3:Y:S08]  /*47b0*/  LDSM.16.M88.4 R44, [R134+0x8400] ;  /* 0x00840000862c783b */ /* 0x000ef00000000200 */
[----:B------:R-:W4:Y:S08]  /*47c0*/  LDSM.16.M88.4 R48, [R134+0x8800] ;  /* 0x008800008630783b */ /* 0x000f300000000200 */
[----:B------:R-:W4:Y:S01]  /*47d0*/  LDSM.16.M88.4 R100, [R134+0x8c00] ;  /* 0x008c00008664783b */ /* 0x000f220000000200 */
[-C--:B-1----:R-:W-:Y:S07]  /*47e0*/  HMMA.16816.F32.BF16 R4, R64, R40.reuse, RZ ;  /* 0x000000284004723c */ /* 0x082fee00000418ff */
[----:B------:R-:W-:Y:S01]  /*47f0*/  LDSM.16.M88.4 R104, [R52+0x4000] ;  /* 0x004000003468783b */ /* 0x000fe20000000200 */
        /* <DEDUP_REMOVED lines=25> */
[C---:B------:R-:W-:Y:S01]  /*4990*/  FADD.FTZ R245, -R180.reuse, R4 ;  /* 0x00000004b4f57221 */ /* 0x040fe20000010100 */
[C---:B------:R-:W-:Y:S05]  /*49a0*/  HMMA.16816.F32.BF16 R24, R112.reuse, R116, R24 ;  /* 0x000000747018723c */ /* 0x040fea0000041818 */
[----:B------:R-:W-:Y:S01]  /*49b0*/  FSEL R246, R245, R180, P0 ;  /* 0x000000b4f5f67208 */ /* 0x000fe20000000000 */
[-C--:B------:R-:W-:Y:S03]  /*49c0*/  HMMA.16816.F32.BF16 R28, R112, R118.reuse, R28 ;  /* 0x00000076701c723c */ /* 0x080fe6000004181c */
[----:B------:R-:W-:Y:S02]  /*49d0*/  FSETP.GE.FTZ.AND P0, PT, R197, RZ, PT ;  /* 0x000000ffc500720b */ /* 0x000fe40003f16000 */
[----:B------:R-:W-:Y:S01]  /*49e0*/  FMUL.FTZ R246, R181, R246 ;  /* 0x000000f6b5f67220 */ /* 0x000fe20000410000 */
[C---:B------:R-:W-:Y:S05]  /*49f0*/  HMMA.16816.F32.BF16 R32, R104.reuse, R118, R32 ;  /* 0x000000766820723c */ /* 0x040fea0000041820 */
[C---:B------:R-:W-:Y:S01]  /*4a00*/  FADD.FTZ R245, -R180.reuse, R16 ;  /* 0x00000010b4f57221 */ /* 0x040fe20000010100 */
[-C--:B---3--:R-:W-:Y:S05]  /*4a10*/  HMMA.16816.F32.BF16 R36, R104, R120.reuse, R36 ;  /* 0x000000786824723c */ /* 0x088fea0000041824 */
[-C--:B------:R-:W-:Y:S01]  /*4a20*/  FSEL R248, R245, R180.reuse, P3 ;  /* 0x000000b4f5f87208 */ /* 0x080fe20001800000 */
[C---:B------:R-:W-:Y:S04]  /*4a30*/  HMMA.16816.F32.BF16 R40, R112.reuse, R120, R40 ;  /* 0x000000787028723c */ /* 0x040fe80000041828 */
[----:B------:R-:W-:Y:S01]  /*4a40*/  FSETP.GE.FTZ.AND P3, PT, R209, RZ, PT ;  /* 0x000000ffd100720b */ /* 0x000fe20003f76000 */
[----:B------:R-:W-:Y:S01]  /*4a50*/  FADD.FTZ R247, -R180, R17 ;  /* 0x00000011b4f77221 */ /* 0x000fe20000010100 */
[-C--:B------:R-:W-:Y:S05]  /*4a60*/  HMMA.16816.F32.BF16 R44, R112, R122.reuse, R44 ;  /* 0x0000007a702c723c */ /* 0x080fea000004182c */
[-C--:B------:R-:W-:Y:S01]  /*4a70*/  FSEL R247, R247, R180.reuse, P2 ;  /* 0x000000b4f7f77208 */ /* 0x080fe20001000000 */
[C---:B------:R-:W-:Y:S04]  /*4a80*/  HMMA.16816.F32.BF16 R48, R104.reuse, R122, R48 ;  /* 0x0000007a6830723c */ /* 0x040fe80000041830 */
[----:B------:R-:W-:Y:S01]  /*4a90*/  FSETP.GE.FTZ.AND P2, PT, R210, RZ, PT ;  /* 0x000000ffd200720b */ /* 0x000fe20003f56000 */
[C---:B------:R-:W-:Y:S01]  /*4aa0*/  FADD.FTZ R181, -R180.reuse, R5 ;  /* 0x00000005b4b57221 */ /* 0x040fe20000010100 */
[-C--:B------:R-:W-:Y:S05]  /*4ab0*/  HMMA.16816.F32.BF16 R52, R104, R124.reuse, R52 ;  /* 0x0000007c6834723c */ /* 0x080fea0000041834 */
[-C--:B------:R-:W-:Y:S01]  /*4ac0*/  FSEL R181, R181, R180.reuse, P4 ;  /* 0x000000b4b5b57208 */ /* 0x080fe20002000000 */
[C---:B------:R-:W-:Y:S04]  /*4ad0*/  HMMA.16816.F32.BF16 R56, R112.reuse, R124, R56 ;  /* 0x0000007c7038723c */ /* 0x040fe80000041838 */
[----:B------:R-:W-:Y:S01]  /*4ae0*/  FSETP.GE.FTZ.AND P4, PT, R225, RZ, PT ;  /* 0x000000ffe100720b */ /* 0x000fe20003f96000 */
[C---:B------:R-:W-:Y:S01]  /*4af0*/  FADD.FTZ R249, -R180.reuse, R21 ;  /* 0x00000015b4f97221 */ /* 0x040fe20000010100 */
[-C--:B------:R-:W-:Y:S05]  /*4b00*/  HMMA.16816.F32.BF16 R60, R112, R126.reuse, R60 ;  /* 0x0000007e703c723c */ /* 0x080fea000004183c */
[----:B------:R-:W-:Y:S01]  /*4b10*/  FADD.FTZ R245, -R180, R20 ;  /* 0x00000014b4f57221 */ /* 0x000fe20000010100 */
[----:B------:R-:W-:Y:S05]  /*4b20*/  HMMA.16816.F32.BF16 R64, R104, R126, R64 ;  /* 0x0000007e6840723c */ /* 0x000fea0000041840 */
[----:B------:R-:W-:Y:S01]  /*4b30*/  FSEL R245, R245, R180, P1 ;  /* 0x000000b4f5f57208 */ /* 0x000fe20000800000 */
[----:B------:R-:W-:Y:S01]  /*4b40*/  FMUL.FTZ R193, R193, R248 ;  /* 0x000000f8c1c17220 */ /* 0x000fe20000410000 */
[----:B------:R-:W-:Y:S01]  /*4b50*/  FSETP.GE.FTZ.AND P1, PT, R213, RZ, PT ;  /* 0x000000ffd500720b */ /* 0x000fe20003f36000 */
[----:B------:R-:W-:Y:S03]  /*4b60*/  FMUL.FTZ R198, R198, R247 ;  /* 0x000000f7c6c67220 */ /* 0x000fe60000410000 */
[----:B------:R-:W-:Y:S01]  /*4b70*/  FMUL.FTZ R181, R186, R181 ;  /* 0x000000b5bab57220 */ /* 0x000fe20000410000 */
[----:B------:R-:W-:Y:S01]  /*4b80*/  FSEL R186, R249, R180, P0 ;  /* 0x000000b4f9ba7208 */ /* 0x000fe20000000000 */
[----:B------:R-:W-:Y:S01]  /*4b90*/  FADD.FTZ R249, -R180, R37 ;  /* 0x00000025b4f97221 */ /* 0x000fe20000010100 */
[----:B------:R-:W-:Y:S01]  /*4ba0*/  F2FP.BF16.F32.PACK_AB R198, R198, R193 ;  /* 0x000000c1c6c6723e */ /* 0x000fe200000010ff */
[----:B------:R-:W-:Y:S01]  /*4bb0*/  FADD.FTZ R193, -R180, R32 ;  /* 0x00000020b4c17221 */ /* 0x000fe20000010100 */
[----:B------:R-:W-:Y:S01]  /*4bc0*/  FSETP.GE.FTZ.AND P0, PT, R214, RZ, PT ;  /* 0x000000ffd600720b */ /* 0x000fe20003f16000 */
[----:B------:R-:W-:Y:S01]  /*4bd0*/  FADD.FTZ R247, -R180, R36 ;  /* 0x00000024b4f77221 */ /* 0x000fe20000010100 */
[----:B------:R-:W-:Y:S01]  /*4be0*/  F2FP.BF16.F32.PACK_AB R181, R181, R246 ;  /* 0x000000f6b5b5723e */ /* 0x000fe200000010ff */
[----:B------:R-:W-:Y:S01]  /*4bf0*/  FMUL.FTZ R245, R196, R245 ;  /* 0x000000f5c4f57220 */ /* 0x000fe20000410000 */
[----:B------:R-:W-:Y:S01]  /*4c00*/  FSEL R249, R249, R180, P0 ;  /* 0x000000b4f9f97208 */ /* 0x000fe20000000000 */
[----:B------:R-:W-:Y:S01]  /*4c10*/  FMUL.FTZ R186, R197, R186 ;  /* 0x000000bac5ba7220 */ /* 0x000fe20000410000 */
[-C--:B------:R-:W-:Y:S01]  /*4c20*/  FSEL R196, R193, R180.reuse, P3 ;  /* 0x000000b4c1c47208 */ /* 0x080fe20001800000 */
[C---:B------:R-:W-:Y:S01]  /*4c30*/  FADD.FTZ R193, -R180.reuse, R48 ;  /* 0x00000030b4c17221 */ /* 0x040fe20000010100 */
[----:B------:R-:W-:Y:S01]  /*4c40*/  FSETP.GE.FTZ.AND P0, PT, R235, RZ, PT ;  /* 0x000000ffeb00720b */ /* 0x000fe20003f16000 */
[C---:B------:R-:W-:Y:S01]  /*4c50*/  FADD.FTZ R197, -R180.reuse, R33 ;  /* 0x00000021b4c57221 */ /* 0x040fe20000010100 */
[----:B------:R-:W-:Y:S01]  /*4c60*/  FSEL R246, R247, R180, P1 ;  /* 0x000000b4f7f67208 */ /* 0x000fe20000800000 */
[----:B------:R-:W-:Y:S01]  /*4c70*/  FADD.FTZ R53, -R180, R53 ;  /* 0x00000035b4357221 */ /* 0x000fe20000010100 */
[----:B------:R-:W-:Y:S01]  /*4c80*/  FSETP.GE.FTZ.AND P1, PT, R230, RZ, PT ;  /* 0x000000ffe600720b */ /* 0x000fe20003f36000 */
[----:B------:R-:W-:Y:S01]  /*4c90*/  FMUL.FTZ R196, R209, R196 ;  /* 0x000000c4d1c47220 */ /* 0x000fe20000410000 */
[-C--:B------:R-:W-:Y:S01]  /*4ca0*/  FSEL R48, R193, R180.reuse, P4 ;  /* 0x000000b4c1307208 */ /* 0x080fe20002000000 */
[C---:B------:R-:W-:Y:S01]  /*4cb0*/  FADD.FTZ R49, -R180.reuse, R49 ;  /* 0x00000031b4317221 */ /* 0x040fe20000010100 */
[-C--:B------:R-:W-:Y:S01]  /*4cc0*/  FSEL R197, R197, R180.reuse, P2 ;  /* 0x000000b4c5c57208 */ /* 0x080fe20001000000 */
        /* <DEDUP_REMOVED lines=22> */
[----:B------:R-:W-:Y:S01]  /*4e30*/  FMUL.FTZ R193, R234, R193 ;  /* 0x000000c1eac17220 */ /* 0x000fe20000410000 */
[----:B------:R-:W-:Y:S01]  /*4e40*/  F2FP.BF16.F32.PACK_AB R48, R53, R52 ;  /* 0x000000343530723e */ /* 0x000fe200000010ff */
[----:B------:R-:W-:Y:S01]  /*4e50*/  FADD.FTZ R52, -R179, R6 ;  /* 0x00000006b3347221 */ /* 0x000fe20000010100 */
        /* <DEDUP_REMOVED lines=25> */
.L_x_1053:
[----:B------:R-:W-:Y:S01]  /*4ff0*/  STS [R148+0xa000], R181 ;  /* 0x00a000b594007388 */ /* 0x000fe20000000800 */
[C---:B------:R-:W-:Y:S01]  /*5000*/  FADD.FTZ R22, -R179.reuse, R22 ;  /* 0x00000016b3167221 */ /* 0x040fe20000010100 */
[C---:B------:R-:W-:Y:S01]  /*5010*/  FADD.FTZ R18, -R179.reuse, R18 ;  /* 0x00000012b3127221 */ /* 0x040fe20000010100 */
[----:B------:R-:W-:Y:S01]  /*5020*/  FSETP.GE.FTZ.AND P1, PT, R200, RZ, PT ;  /* 0x000000ffc800720b */ /* 0x000fe20003f36000 */
[----:B-1----:R-:W-:Y:S01]  /*5030*/  FADD.FTZ R4, -R179, R19 ;  /* 0x00000013b3047221 */ /* 0x002fe20000010100 */
[----:B------:R-:W-:Y:S01]  /*5040*/  FSETP.GE.FTZ.AND P3, PT, R195, RZ, PT ;  /* 0x000000ffc300720b */ /* 0x000fe20003f76000 */
[C---:B------:R-:W-:Y:S01]  /*5050*/  FADD.FTZ R34, -R179.reuse, R34 ;  /* 0x00000022b3227221 */ /* 0x040fe20000010100 */
[----:B------:R-:W-:Y:S01]  /*5060*/  FSETP.GE.FTZ.AND P2, PT, R194, RZ, PT ;  /* 0x000000ffc200720b */ /* 0x000fe20003f56000 */
        /* <DEDUP_REMOVED lines=8> */
[C---:B------:R-:W-:Y:S01]  /*50f0*/  FADD.FTZ R38, -R179.reuse, R38 ;  /* 0x00000026b3267221 */ /* 0x040fe20000010100 */
[-C--:B------:R-:W-:Y:S01]  /*5100*/  FSEL R5, R4, R179.reuse, P2 ;  /* 0x000000b304057208 */ /* 0x080fe20001000000 */
[----:B------:R-:W-:Y:S01]  /*5110*/  FADD.FTZ R4, -R179, R23 ;  /* 0x00000017b3047221 */ /* 0x000fe20000010100 */
[-C--:B------:R-:W-:Y:S01]  /*5120*/  FSEL R34, R34, R179.reuse, P1 ;  /* 0x000000b322227208 */ /* 0x080fe20000800000 */
[----:B------:R-:W-:Y:S01]  /*5130*/  FMUL.FTZ R18, R195, R18 ;  /* 0x00000012c3127220 */ /* 0x000fe20000410000 */
        /* <DEDUP_REMOVED lines=13> */
[----:B------:R-:W-:Y:S01]  /*5210*/  FADD.FTZ R66, -R179, R66 ;  /* 0x00000042b3427221 */ /* 0x000fe20000010100 */
[----:B------:R-:W-:Y:S01]  /*5220*/  FSETP.GE.FTZ.AND P1, PT, R237, RZ, PT ;  /* 0x000000ffed00720b */ /* 0x000fe20003f36000 */
[----:B------:R-:W-:Y:S01]  /*5230*/  FMUL.FTZ R52, R183, R52 ;  /* 0x00000034b7347220 */ /* 0x000fe20000410000 */
[----:B------:R-:W-:Y:S01]  /*5240*/  F2FP.BF16.F32.PACK_AB R34, R17, R34 ;  /* 0x000000221122723e */ /* 0x000fe200000010ff */
[----:B------:R-:W-:Y:S01]  /*5250*/  FMUL.FTZ R53, R182, R53 ;  /* 0x00000035b6357220 */ /* 0x000fe20000410000 */
[----:B------:R-:W-:Y:S01]  /*5260*/  FSEL R54, R54, R179, P4 ;  /* 0x000000b336367208 */ /* 0x000fe20002000000 */
[----:B------:R-:W-:Y:S01]  /*5270*/  FMUL.FTZ R19, R216, R19 ;  /* 0x00000013d8137220 */ /* 0x000fe20000410000 */
[----:B------:R-:W-:Y:S01]  /*5280*/  FSEL R17, R6, R179, P3 ;  /* 0x000000b306117208 */ /* 0x000fe20001800000 */
[----:B-----5:R-:W-:Y:S01]  /*5290*/  FADD.FTZ R9, -R178, R9 ;  /* 0x00000009b2097221 */ /* 0x020fe20000010100 */
[----:B------:R-:W-:Y:S01]  /*52a0*/  FSETP.GE.FTZ.AND P2, PT, R215, RZ, PT ;  /* 0x000000ffd700720b */ /* 0x000fe20003f56000 */
[----:B------:R-:W-:Y:S01]  /*52b0*/  FMUL.FTZ R54, R231, R54 ;  /* 0x00000036e7367220 */ /* 0x000fe20000410000 */
[----:B------:R-:W-:Y:S01]  /*52c0*/  F2FP.BF16.F32.PACK_AB R7, R4, R7 ;  /* 0x000000070407723e */ /* 0x000fe200000010ff */
[----:B------:R-:W-:Y:S01]  /*52d0*/  FADD.FTZ R4, -R179, R51 ;  /* 0x00000033b3047221 */ /* 0x000fe20000010100 */
[----:B------:R-:W-:Y:S01]  /*52e0*/  FSEL R38, R38, R179, P2 ;  /* 0x000000b326267208 */ /* 0x000fe20001000000 */
[----:B------:R-:W-:Y:S01]  /*52f0*/  FMUL.FTZ R17, R232, R17 ;  /* 0x00000011e8117220 */ /* 0x000fe20000410000 */
[----:B------:R-:W-:Y:S01]  /*5300*/  FSETP.GE.FTZ.AND P6, PT, R227, RZ, PT ;  /* 0x000000ffe300720b */ /* 0x000fe20003fd6000 */
[----:B------:R-:W-:Y:S01]  /*5310*/  FADD.FTZ R13, -R178, R13 ;  /* 0x0000000db20d7221 */ /* 0x000fe20000010100 */
[----:B------:R-:W-:Y:S01]  /*5320*/  FSETP.GE.FTZ.AND P5, PT, R228, RZ, PT ;  /* 0x000000ffe400720b */ /* 0x000fe20003fb6000 */
[----:B------:R-:W-:Y:S01]  /*5330*/  FMUL.FTZ R38, R215, R38 ;  /* 0x00000026d7267220 */ /* 0x000fe20000410000 */
[----:B------:R-:W-:Y:S01]  /*5340*/  FSETP.GE.FTZ.AND P2, PT, R236, RZ, PT ;  /* 0x000000ffec00720b */ /* 0x000fe20003f56000 */
[C---:B------:R-:W-:Y:S01]  /*5350*/  FADD.FTZ R25, -R178.reuse, R25 ;  /* 0x00000019b2197221 */ /* 0x040fe20000010100 */
[----:B------:R-:W-:Y:S01]  /*5360*/  F2FP.BF16.F32.PACK_AB R18, R5, R18 ;  /* 0x000000120512723e */ /* 0x000fe200000010ff */
        /* <DEDUP_REMOVED lines=9> */
[----:B------:R-:W-:Y:S01]  /*5400*/  F2FP.BF16.F32.PACK_AB R53, R53, R52 ;  /* 0x000000343535723e */ /* 0x000fe200000010ff */
[----:B------:R-:W-:Y:S01]  /*5410*/  FMUL.FTZ R21, R236, R21 ;  /* 0x00000015ec157220 */ /* 0x000fe20000410000 */
[----:B------:R-:W-:Y:S01]  /*5420*/  FSETP.GE.FTZ.AND P1, PT, R184, RZ, PT ;  /* 0x000000ffb800720b */ /* 0x000fe20003f36000 */
[----:B------:R-:W-:Y:S01]  /*5430*/  FMUL.FTZ R4, R237, R179 ;  /* 0x000000b3ed047220 */ /* 0x000fe20000410000 */
[----:B------:R-:W-:Y:S01]  /*5440*/  FSETP.GE.FTZ.AND P3, PT, R185, RZ, PT ;  /* 0x000000ffb900720b */ /* 0x000fe20003f76000 */
[----:B------:R-:W-:Y:S01]  /*5450*/  STS [R148+0xa400], R53 ;  /* 0x00a4003594007388 */ /* 0x000fe20000000800 */
[----:B------:R-:W-:Y:S01]  /*5460*/  FSEL R17, R17, R178, P1 ;  /* 0x000000b211117208 */ /* 0x000fe20000800000 */
[----:B------:R-:W-:Y:S01]  /*5470*/  FMUL.FTZ R50, R227, R50 ;  /* 0x00000032e3327220 */ /* 0x000fe20000410000 */
[----:B------:R-:W-:Y:S01]  /*5480*/  FSETP.GE.FTZ.AND P1, PT, R190, RZ, PT ;  /* 0x000000ffbe00720b */ /* 0x000fe20003f36000 */
[----:B------:R1:W-:Y:S01]  /*5490*/  STS [R151+0xa400], R18 ;  /* 0x00a4001297007388 */ /* 0x0003e20000000800 */
[----:B------:R-:W-:Y:S01]  /*54a0*/  F2FP.BF16.F32.PACK_AB R38, R19, R38 ;  /* 0x000000261326723e */ /* 0x000fe200000010ff */
[----:B------:R-:W-:Y:S01]  /*54b0*/  FADD.FTZ R19, -R178, R12 ;  /* 0x0000000cb2137221 */ /* 0x000fe20000010100 */
[----:B------:R-:W-:Y:S01]  /*54c0*/  F2FP.BF16.F32.PACK_AB R21, R4, R21 ;  /* 0x000000150415723e */ /* 0x000fe200000010ff */
[----:B------:R-:W-:Y:S01]  /*54d0*/  STS [R151+0xa000], R198 ;  /* 0x00a000c697007388 */ /* 0x000fe20000000800 */
[----:B------:R-:W-:Y:S01]  /*54e0*/  FSETP.GE.FTZ.AND P2, PT, R189, RZ, PT ;  /* 0x000000ffbd00720b */ /* 0x000fe20003f56000 */
[----:B------:R-:W-:Y:S01]  /*54f0*/  FMUL.FTZ R17, R184, R17 ;  /* 0x00000011b8117220 */ /* 0x000fe20000410000 */
        /* <DEDUP_REMOVED lines=20> */
[-C--:B------:R-:W-:Y:S01]  /*5640*/  FSEL R4, R9, R178.reuse, P4 ;  /* 0x000000b209047208 */ /* 0x080fe20002000000 */
[C---:B------:R-:W-:Y:S01]  /*5650*/  FADD.FTZ R9, -R178.reuse, R44 ;  /* 0x0000002cb2097221 */ /* 0x040fe20000010100 */
[----:B------:R-:W-:Y:S01]  /*5660*/  FSEL R41, R41, R178, P1 ;  /* 0x000000b229297208 */ /* 0x000fe20000800000 */
[----:B------:R2:W-:Y:S01]  /*5670*/  STS [R148+0xc000], R17 ;  /* 0x00c0001194007388 */ /* 0x0005e20000000800 */
[----:B------:R-:W-:Y:S01]  /*5680*/  F2FP.BF16.F32.PACK_AB R6, R13, R6 ;  /* 0x000000060d06723e */ /* 0x000fe200000010ff */
[----:B------:R-:W-:Y:S01]  /*5690*/  FADD.FTZ R13, -R178, R40 ;  /* 0x00000028b20d7221 */ /* 0x000fe20000010100 */
[----:B------:R-:W-:Y:S01]  /*56a0*/  FSETP.GE.FTZ.AND P1, PT, R242, RZ, PT ;  /* 0x000000fff200720b */ /* 0x000fe20003f36000 */
[----:B------:R-:W-:Y:S01]  /*56b0*/  FMUL.FTZ R4, R205, R4 ;  /* 0x00000004cd047220 */ /* 0x000fe20000410000 */
[----:B------:R-:W-:Y:S01]  /*56c0*/  FSETP.GE.FTZ.AND P6, PT, R221, RZ, PT ;  /* 0x000000ffdd00720b */ /* 0x000fe20003fd6000 */
[C---:B------:R-:W-:Y:S01]  /*56d0*/  FADD.FTZ R26, -R167.reuse, R26 ;  /* 0x0000001aa71a7221 */ /* 0x040fe20000010100 */
[----:B------:R-:W-:Y:S01]  /*56e0*/  FSETP.GE.FTZ.AND P3, PT, R206, RZ, PT ;  /* 0x000000ffce00720b */ /* 0x000fe20003f76000 */
[----:B------:R-:W-:Y:S01]  /*56f0*/  FADD.FTZ R30, -R167, R30 ;  /* 0x0000001ea71e7221 */ /* 0x000fe20000010100 */
[----:B------:R-:W-:Y:S01]  /*5700*/  FSETP.GE.FTZ.AND P2, PT, R217, RZ, PT ;  /* 0x000000ffd900720b */ /* 0x000fe20003f56000 */
[----:B------:R-:W-:Y:S01]  /*5710*/  FADD.FTZ R42, -R167, R42 ;  /* 0x0000002aa72a7221 */ /* 0x000fe20000010100 */
[----:B------:R-:W-:Y:S01]  /*5720*/  F2FP.BF16.F32.PACK_AB R25, R25, R8 ;  /* 0x000000081919723e */ /* 0x000fe200000010ff */
[----:B------:R-:W-:Y:S01]  /*5730*/  FADD.FTZ R46, -R167, R46 ;  /* 0x0000002ea72e7221 */ /* 0x000fe20000010100 */
[----:B------:R-:W-:Y:S01]  /*5740*/  FSETP.GE.FTZ.AND P5, PT, R222, RZ, PT ;  /* 0x000000ffde00720b */ /* 0x000fe20003fb6000 */
[----:B------:R-:W-:Y:S01]  /*5750*/  FMUL.FTZ R5, R228, R5 ;  /* 0x00000005e4057220 */ /* 0x000fe20000410000 */
        /* <DEDUP_REMOVED lines=13> */
[----:B------:R-:W-:Y:S01]  /*5830*/  FADD.FTZ R58, -R167, R58 ;  /* 0x0000003aa73a7221 */ /* 0x000fe20000010100 */
[-C--:B------:R-:W-:Y:S01]  /*5840*/  FSEL R16, R9, R178.reuse, P4 ;  /* 0x000000b209107208 */ /* 0x080fe20002000000 */
[----:B------:R-:W-:Y:S01]  /*5850*/  FMUL.FTZ R45, R222, R45 ;  /* 0x0000002dde2d7220 */ /* 0x000fe20000410000 */
[-C--:B------:R-:W-:Y:S01]  /*5860*/  FSEL R57, R57, R178.reuse, P3 ;  /* 0x000000b239397208 */ /* 0x080fe20001800000 */
[----:B------:R-:W-:Y:S01]  /*5870*/  FADD.FTZ R62, -R167, R62 ;  /* 0x0000003ea73e7221 */ /* 0x000fe20000010100 */
[----:B-1----:R-:W-:Y:S01]  /*5880*/  FSEL R18, R13, R178, P2 ;  /* 0x000000b20d127208 */ /* 0x002fe20001000000 */
[----:B------:R-:W-:Y:S01]  /*5890*/  @P1 FADD.FTZ R178, -R178, R61 ;  /* 0x0000003db2b21221 */ /* 0x000fe20000010100 */
[----:B------:R-:W-:Y:S01]  /*58a0*/  FMUL.FTZ R16, R233, R16 ;  /* 0x00000010e9107220 */ /* 0x000fe20000410000 */
[----:B------:R-:W-:Y:S01]  /*58b0*/  FMUL.FTZ R57, R238, R57 ;  /* 0x00000039ee397220 */ /* 0x000fe20000410000 */
[----:B------:R-:W-:Y:S01]  /*58c0*/  F2FP.BF16.F32.PACK_AB R45, R45, R8 ;  /* 0x000000082d2d723e */ /* 0x000fe200000010ff */
[----:B------:R-:W-:Y:S01]  /*58d0*/  FMUL.FTZ R18, R241, R18 ;  /* 0x00000012f1127220 */ /* 0x000fe20000410000 */
[----:B------:R-:W-:Y:S01]  /*58e0*/  FMUL.FTZ R9, R242, R178 ;  /* 0x000000b2f2097220 */ /* 0x000fe20000410000 */
[----:B------:R-:W-:Y:S01]  /*58f0*/  FADD.FTZ R8, -R167, R11 ;  /* 0x0000000ba7087221 */ /* 0x000fe20000010100 */
[----:B------:R-:W-:Y:S02]  /*5900*/  FSETP.GE.FTZ.AND P3, PT, R188, RZ, PT ;  /* 0x000000ffbc00720b */ /* 0x000fe40003f76000 */
[----:B------:R-:W-:Y:S02]  /*5910*/  FSETP.GE.FTZ.AND P4, PT, R187, RZ, PT ;  /* 0x000000ffbb00720b */ /* 0x000fe40003f96000 */
[----:B------:R-:W-:Y:S01]  /*5920*/  F2FP.BF16.F32.PACK_AB R24, R57, R16 ;  /* 0x000000103918723e */ /* 0x000fe200000010ff */
[----:B------:R-:W-:Y:S01]  /*5930*/  FADD.FTZ R16, -R167, R15 ;  /* 0x0000000fa7107221 */ /* 0x000fe20000010100 */
[----:B------:R-:W-:Y:S02]  /*5940*/  F2FP.BF16.F32.PACK_AB R4, R29, R4 ;  /* 0x000000041d04723e */ /* 0x000fe400000010ff */
[----:B------:R-:W-:Y:S02]  /*5950*/  F2FP.BF16.F32.PACK_AB R29, R9, R18 ;  /* 0x00000012091d723e */ /* 0x000fe400000010ff */
[----:B------:R-:W-:Y:S02]  /*5960*/  FSETP.GE.FTZ.AND P1, PT, R192, RZ, PT ;  /* 0x000000ffc000720b */ /* 0x000fe40003f36000 */
[----:B------:R-:W-:Y:S02]  /*5970*/  FSETP.GE.FTZ.AND P2, PT, R191, RZ, PT ;  /* 0x000000ffbf00720b */ /* 0x000fe40003f56000 */
[-C--:B------:R-:W-:Y:S01]  /*5980*/  FSEL R9, R8, R167.reuse, P3 ;  /* 0x000000a708097208 */ /* 0x080fe20001800000 */
[----:B------:R-:W-:Y:S01]  /*5990*/  FADD.FTZ R8, -R167, R27 ;  /* 0x0000001ba7087221 */ /* 0x000fe20000010100 */
[-C--:B------:R-:W-:Y:S02]  /*59a0*/  FSEL R10, R10, R167.reuse, P4 ;  /* 0x000000a70a0a7208 */ /* 0x080fe40002000000 */
        /* <DEDUP_REMOVED lines=10> */
[----:B------:R-:W-:Y:S02]  /*5a50*/  F2FP.BF16.F32.PACK_AB R5, R5, R50 ;  /* 0x000000320505723e */ /* 0x000fe400000010ff */
        /* <DEDUP_REMOVED lines=10> */
[-C--:B------:R-:W-:Y:S01]  /*5b00*/  FSEL R13, R8, R167.reuse, P1 ;  /* 0x000000a7080d7208 */ /* 0x080fe20000800000 */
[----:B------:R-:W-:Y:S01]  /*5b10*/  FMUL.FTZ R26, R203, R26 ;  /* 0x0000001acb1a7220 */ /* 0x000fe20000410000 */
[----:B------:R-:W-:Y:S01]  /*5b20*/  FSEL R30, R30, R167, P2 ;  /* 0x000000a71e1e7208 */ /* 0x000fe20001000000 */
[----:B------:R-:W-:Y:S01]  /*5b30*/  STS [R150+0xa000], R245 ;  /* 0x00a000f596007388 */ /* 0x000fe20000000800 */
[----:B------:R-:W-:Y:S01]  /*5b40*/  F2FP.BF16.F32.PACK_AB R12, R41, R12 ;  /* 0x0000000c290c723e */ /* 0x000fe200000010ff */
[----:B------:R-:W-:Y:S01]  /*5b50*/  FMUL.FTZ R13, R208, R13 ;  /* 0x0000000dd00d7220 */ /* 0x000fe20000410000 */
[----:B------:R-:W-:Y:S01]  /*5b60*/  F2FP.BF16.F32.PACK_AB R11, R11, R26 ;  /* 0x0000001a0b0b723e */ /* 0x000fe200000010ff */
[----:B------:R-:W-:Y:S01]  /*5b70*/  STS [R150+0xa400], R7 ;  /* 0x00a4000796007388 */ /* 0x000fe20000000800 */
[----:B------:R-:W-:Y:S01]  /*5b80*/  FADD.FTZ R8, -R167, R43 ;  /* 0x0000002ba7087221 */ /* 0x000fe20000010100 */
[----:B------:R-:W-:Y:S01]  /*5b90*/  FMUL.FTZ R30, R207, R30 ;  /* 0x0000001ecf1e7220 */ /* 0x000fe20000410000 */
[----:B------:R-:W-:Y:S01]  /*5ba0*/  FSETP.GE.FTZ.AND P1, PT, R220, RZ, PT ;  /* 0x000000ffdc00720b */ /* 0x000fe20003f36000 */
[----:B------:R-:W-:Y:S01]  /*5bb0*/  STS [R157+0xa000], R196 ;  /* 0x00a000c49d007388 */ /* 0x000fe20000000800 */
[----:B------:R-:W-:Y:S02]  /*5bc0*/  LEA R52, R141, UR5, 0x1 ;  /* 0x000000058d347c11 */ /* 0x000fe4000f8e08ff */
[----:B------:R-:W-:Y:S01]  /*5bd0*/  F2FP.BF16.F32.PACK_AB R30, R13, R30 ;  /* 0x0000001e0d1e723e */ /* 0x000fe200000010ff */
[----:B------:R-:W-:Y:S01]  /*5be0*/  STS [R157+0xa400], R34 ;  /* 0x00a400229d007388 */ /* 0x000fe20000000800 */
[----:B------:R-:W-:Y:S02]  /*5bf0*/  FSETP.GE.FTZ.AND P2, PT, R219, RZ, PT ;  /* 0x000000ffdb00720b */ /* 0x000fe40003f56000 */
[-C--:B------:R-:W-:Y:S01]  /*5c00*/  FSEL R15, R8, R167.reuse, P1 ;  /* 0x000000a7080f7208 */ /* 0x080fe20000800000 */
[----:B------:R-:W-:Y:S01]  /*5c10*/  STS [R150+0xc000], R25 ;  /* 0x00c0001996007388 */ /* 0x000fe20000000800 */
[----:B------:R-:W-:Y:S01]  /*5c20*/  FADD.FTZ R8, -R167, R47 ;  /* 0x0000002fa7087221 */ /* 0x000fe20000010100 */
[----:B------:R-:W-:Y:S02]  /*5c30*/  FSEL R42, R42, R167, P2 ;  /* 0x000000a72a2a7208 */ /* 0x000fe40001000000 */
[----:B------:R-:W-:Y:S01]  /*5c40*/  STS [R150+0xc400], R11 ;  /* 0x00c4000b96007388 */ /* 0x000fe20000000800 */
[----:B------:R-:W-:Y:S01]  /*5c50*/  FSETP.GE.FTZ.AND P5, PT, R224, RZ, PT ;  /* 0x000000ffe000720b */ /* 0x000fe20003fb6000 */
[----:B------:R-:W-:Y:S01]  /*5c60*/  FMUL.FTZ R15, R220, R15 ;  /* 0x0000000fdc0f7220 */ /* 0x000fe20000410000 */
[----:B------:R-:W-:Y:S01]  /*5c70*/  FSETP.GE.FTZ.AND P2, PT, R223, RZ, PT ;  /* 0x000000ffdf00720b */ /* 0x000fe20003f56000 */
[----:B------:R-:W-:Y:S01]  /*5c80*/  STS [R157+0xc000], R4 ;  /* 0x00c000049d007388 */ /* 0x000fe20000000800 */
[-C--:B--2---:R-:W-:Y:S01]  /*5c90*/  FSEL R17, R8, R167.reuse, P5 ;  /* 0x000000a708117208 */ /* 0x084fe20002800000 */
        /* <DEDUP_REMOVED lines=23> */
[----:B------:R-:W-:Y:S02]  /*5e10*/  STS [R149+0xc400], R42 ;  /* 0x00c4002a95007388 */ /* 0x000fe40000000800 */
[----:B------:R-:W-:Y:S01]  /*5e20*/  FMUL.FTZ R62, R243, R62 ;  /* 0x0000003ef33e7220 */ /* 0x000fe20000410000 */
[----:B------:R-:W-:Y:S01]  /*5e30*/  FMUL.FTZ R167, R244, R167 ;  /* 0x000000a7f4a77220 */ /* 0x000fe20000410000 */
[----:B------:R-:W-:Y:S01]  /*5e40*/  STS [R154+0xc000], R45 ;  /* 0x00c0002d9a007388 */ /* 0x000fe20000000800 */
[----:B------:R-:W-:Y:S03]  /*5e50*/  F2FP.BF16.F32.PACK_AB R58, R19, R58 ;  /* 0x0000003a133a723e */ /* 0x000fe600000010ff */
        /* <DEDUP_REMOVED lines=88> */
.L_x_1054:
        /* <DEDUP_REMOVED lines=212> */
.L_x_1052:
[----:B------:R-:W2:Y:S01]  /*7120*/  S2R R4, SR_TID.X ;  /* 0x0000000000047919 */ /* 0x000ea20000002100 */
[----:B------:R-:W-:Y:S01]  /*7130*/  ULDC UR6, c[0x0][0x38c] ;  /* 0x0000e30000067ab9 */ /* 0x000fe20000000800 */
[----:B-1----:R-:W1:Y:S01]  /*7140*/  LDC.64 R6, c[0x0][0x438] ;  /* 0x00010e00ff067b82 */ /* 0x002e620000000a00 */
        /* <DEDUP_REMOVED lines=33> */
[----:B------:R-:W-:Y:S01]  /*7360*/  LEA.HI R14, R5, R4, RZ, 0x2 ;  /* 0x00000004050e7211 */ /* 0x000fe200078f10ff */
[----:B------:R-:W-:Y:S01]  /*7370*/  FMUL.FTZ R94, R94, UR6 ;  /* 0x000000065e5e7c20 */ /* 0x000fe20008410000 */
[----:B------:R-:W-:Y:S01]  /*7380*/  FMUL.FTZ R95, R95, UR6 ;  /* 0x000000065f5f7c20 */ /* 0x000fe20008410000 */
[----:B------:R-:W-:Y:S01]  /*7390*/  F2FP.BF16.F32.PACK_AB R85, R85, R84 ;  /* 0x000000545555723e */ /* 0x000fe200000010ff */
[----:B------:R-:W-:Y:S01]  /*73a0*/  BAR.SYNC.DEFER_BLOCKING 0x0 ;  /* 0x0000000000007b1d */ /* 0x000fe20000010000 */
[----:B------:R-:W-:Y:S01]  /*73b0*/  F2FP.BF16.F32.PACK_AB R87, R87, R86 ;  /* 0x000000565757723e */ /* 0x000fe200000010ff */
[----:B-1----:R-:W-:Y:S01]  /*73c0*/  IMAD R18, R6, UR22, RZ ;  /* 0x0000001606127c24 */ /* 0x002fe2000f8e02ff */
[----:B------:R-:W-:-:S02]  /*73d0*/  LOP3.LUT R5, R14, 0xfffffffc, RZ, 0xc0, !PT ;  /* 0xfffffffc0e057812 */ /* 0x000fc400078ec0ff */
[----:B------:R-:W-:-:S03]  /*73e0*/  F2FP.BF16.F32.PACK_AB R96, R97, R96 ;  /* 0x000000606160723e */ /* 0x000fc600000010ff */
[----:B------:R-:W1:Y:S01]  /*73f0*/  LDC.64 R8, c[0x0][0x450] ;  /* 0x00011400ff087b82 */ /* 0x000e620000000a00 */
[----:B------:R-:W-:Y:S01]  /*7400*/  F2FP.BF16.F32.PACK_AB R98, R99, R98 ;  /* 0x000000626362723e */ /* 0x000fe200000010ff */
[----:B------:R-:W-:Y:S01]  /*7410*/  IMAD R7, R7, UR14, R18 ;  /* 0x0000000e07077c24 */ /* 0x000fe2000f8e0212 */
[----:B------:R-:W-:Y:S01]  /*7420*/  F2FP.BF16.F32.PACK_AB R89, R89, R88 ;  /* 0x000000585959723e */ /* 0x000fe200000010ff */
[----:B------:R-:W-:Y:S01]  /*7430*/  ULDC.64 UR8, c[0x0][0x3f0] ;  /* 0x0000fc0000087ab9 */ /* 0x000fe20000000a00 */
[----:B------:R-:W-:Y:S01]  /*7440*/  F2FP.BF16.F32.PACK_AB R91, R91, R90 ;  /* 0x0000005a5b5b723e */ /* 0x000fe200000010ff */
[----:B------:R-:W-:Y:S01]  /*7450*/  ULDC.64 UR6, c[0x0][0x3f8] ;  /* 0x0000fe0000067ab9 */ /* 0x000fe20000000a00 */
[----:B------:R-:W-:Y:S01]  /*7460*/  F2FP.BF16.F32.PACK_AB R92, R93, R92 ;  /* 0x0000005c5d5c723e */ /* 0x000fe200000010ff */
[----:B------:R-:W2:Y:S01]  /*7470*/  LDC.64 R12, c[0x0][0x468] ;  /* 0x00011a00ff0c7b82 */ /* 0x000ea20000000a00 */
[----:B------:R-:W-:Y:S02]  /*7480*/  F2FP.BF16.F32.PACK_AB R94, R95, R94 ;  /* 0x0000005e5f5e723e */ /* 0x000fe400000010ff */
[----:B------:R-:W-:-:S02]  /*7490*/  F2FP.BF16.F32.PACK_AB R71, R71, R70 ;  /* 0x000000464747723e */ /* 0x000fc400000010ff */
[----:B------:R-:W-:Y:S02]  /*74a0*/  IADD3 R4, -R5, R4, RZ ;  /* 0x0000000405047210 */ /* 0x000fe40007ffe1ff */
[----:B------:R-:W-:Y:S01]  /*74b0*/  F2FP.BF16.F32.PACK_AB R80, R81, R80 ;  /* 0x000000505150723e */ /* 0x000fe200000010ff */
[----:B------:R-:W3:Y:S01]  /*74c0*/  LDC.64 R10, c[0x0][0x440] ;  /* 0x00011000ff0a7b82 */ /* 0x000ee20000000a00 */
        /* <DEDUP_REMOVED lines=9> */
[----:B------:R-:W4:Y:S01]  /*7560*/  LDC.64 R4, c[0x0][0x458] ;  /* 0x00011600ff047b82 */ /* 0x000f220000000a00 */
[----:B------:R-:W-:Y:S01]  /*7570*/  STS [R155+0x200], R98 ;  /* 0x000200629b007388 */ /* 0x000fe20000000800 */
[----:B------:R-:W-:Y:S01]  /*7580*/  SHF.R.S32.HI R17, RZ, 0x1f, R16 ;  /* 0x0000001fff117819 */ /* 0x000fe20000011410 */
[----:B--2---:R-:W-:Y:S01]  /*7590*/  IMAD R28, R12, UR23, RZ ;  /* 0x000000170c1c7c24 */ /* 0x004fe2000f8e02ff */
[----:B------:R-:W-:Y:S01]  /*75a0*/  SHF.R.S32.HI R14, RZ, 0x2, R14 ;  /* 0x00000002ff0e7819 */ /* 0x000fe2000001140e */
[----:B------:R-:W-:Y:S01]  /*75b0*/  STS [R156+0x1000], R89 ;  /* 0x001000599c007388 */ /* 0x000fe20000000800 */
[----:B------:R-:W-:Y:S01]  /*75c0*/  LEA R30, R146, UR5, 0x1 ;  /* 0x00000005921e7c11 */ /* 0x000fe2000f8e08ff */
[----:B------:R-:W-:Y:S01]  /*75d0*/  IMAD.WIDE.U32 R36, R6, UR14, R16 ;  /* 0x0000000e06247c25 */ /* 0x000fe2000f8e0010 */
[----:B------:R-:W-:Y:S01]  /*75e0*/  SHF.R.S32.HI R15, RZ, 0x1f, R14 ;  /* 0x0000001fff0f7819 */ /* 0x000fe2000001140e */
[----:B------:R-:W-:Y:S02]  /*75f0*/  STS [R156+0x1200], R91 ;  /* 0x0012005b9c007388 */ /* 0x000fe40000000800 */
[-C--:B-1----:R-:W-:Y:S01]  /*7600*/  IMAD.WIDE.U32 R32, R14, R8.reuse, RZ ;  /* 0x000000080e207225 */ /* 0x082fe200078e00ff */
[----:B------:R-:W-:Y:S01]  /*7610*/  IADD3 R37, R37, R7, RZ ;  /* 0x0000000725257210 */ /* 0x000fe20007ffe0ff */
[----:B------:R-:W-:Y:S01]  /*7620*/  STS [R155+0x1000], R92 ;  /* 0x0010005c9b007388 */ /* 0x000fe20000000800 */
[----:B------:R-:W1:Y:S01]  /*7630*/  LDC.64 R6, c[0x0][0x470] ;  /* 0x00011c00ff067b82 */ /* 0x000e620000000a00 */
[----:B------:R-:W-:-:S02]  /*7640*/  IMAD R19, R15, R8, RZ ;  /* 0x000000080f137224 */ /* 0x000fc400078e02ff */
[----:B------:R-:W-:Y:S01]  /*7650*/  STS [R155+0x1200], R94 ;  /* 0x0012005e9b007388 */ /* 0x000fe20000000800 */
[----:B------:R-:W-:-:S03]  /*7660*/  IMAD.WIDE.U32 R36, R12, UR15, R36 ;  /* 0x0000000f0c247c25 */ /* 0x000fc6000f8e0024 */
[----:B------:R-:W-:Y:S01]  /*7670*/  STS [R156+0x2000], R69 ;  /* 0x002000459c007388 */ /* 0x000fe20000000800 */
[----:B------:R-:W-:Y:S02]  /*7680*/  IMAD R19, R14, R9, R19 ;  /* 0x000000090e137224 */ /* 0x000fe400078e0213 */
[C---:B---3--:R-:W-:Y:S01]  /*7690*/  IMAD R12, R10.reuse, UR22, RZ ;  /* 0x000000160a0c7c24 */ /* 0x048fe2000f8e02ff */
[----:B------:R-:W-:Y:S01]  /*76a0*/  STS [R156+0x2200], R71 ;  /* 0x002200479c007388 */ /* 0x000fe20000000800 */
[----:B----4-:R-:W-:Y:S01]  /*76b0*/  IMAD R15, R15, R4, RZ ;  /* 0x000000040f0f7224 */ /* 0x010fe200078e02ff */
        /* <DEDUP_REMOVED lines=18> */
[C---:B-1----:R-:W-:Y:S02]  /*77e0*/  IMAD R10, R6.reuse, UR23, RZ ;  /* 0x00000017060a7c24 */ /* 0x042fe4000f8e02ff */
        /* <DEDUP_REMOVED lines=9> */
[----:B------:R-:W-:-:S04]  /*7880*/  IADD3 R10, P0, R38, R34, RZ ;  /* 0x00000022260a7210 */ /* 0x000fc80007f1e0ff */
        /* <DEDUP_REMOVED lines=17> */
.L_x_1049:
        /* <DEDUP_REMOVED lines=11> */
.L_x_1056:
[----:B------:R-:W-:Y:S05]  /*7a50*/  EXIT ;  /* 0x000000000000794d */ /* 0x000fea0003800000 */
.L_x_1058:
        /* <DEDUP_REMOVED lines=10> */
.L_x_1359:


//--------------------- .text._ZN5flash44flash_bwd_dq_dk_dv_loop_seqk_parallel_kernelI23Flash_bwd_kernel_traitsILi32ELi128ELi128ELi8ELi4ELi4ELi4ELb0ELb0EN7cutlass10bfloat16_tE19Flash_kernel_traitsILi32ELi128ELi128ELi8ES3_EELb0ELb0ELb0ELb0ELb1ELb1ELb1EEEvNS_16Flash_bwd_paramsE --------------------------
	.section	.text._ZN5flash44flash_bwd_dq_dk_dv_loop_seqk_parallel_kernelI23Flash_bwd_kernel_traitsILi32ELi128ELi128ELi8ELi4ELi4ELi4ELb0ELb0EN7cutlass10bfloat16_tE19Flash_kernel_traitsILi32ELi128ELi128ELi8ES3_EELb0ELb0ELb0ELb0ELb1ELb1ELb1EEEvNS_16Flash_bwd_paramsE,"ax",@progbits
	.align	128
        .global         _ZN5flash44flash_bwd_dq_dk_dv_loop_seqk_parallel_kernelI23Flash_bwd_kernel_traitsILi32ELi128ELi128ELi8ELi4ELi4ELi4ELb0ELb0EN7cutlass10bfloat16_tE19Flash_kernel_traitsILi32ELi128ELi128ELi8ES3_EELb0ELb0ELb0ELb0ELb1ELb1ELb1EEEvNS_16Flash_bwd_paramsE
        .type           _ZN5flash44flash_bwd_dq_dk_dv_loop_seqk_parallel_kernelI23Flash_bwd_kernel_traitsILi32ELi128ELi128ELi8ELi4ELi4ELi4ELb0ELb0EN7cutlass10bfloat16_tE19Flash_kernel_traitsILi32ELi128ELi128ELi8ES3_EELb0ELb0ELb0ELb0ELb1ELb1ELb1EEEvNS_16Flash_bwd_paramsE,@function
        .size           _ZN5flash44flash_bwd_dq_dk_dv_loop_seqk_parallel_kernelI23Flash_bwd_kernel_traitsILi32ELi128ELi128ELi8ELi4ELi4ELi4ELb0ELb0EN7cutlass10bfloat16_tE19Flash_kernel_traitsILi32ELi128ELi128ELi8ES3_EELb0ELb0ELb0ELb0ELb1ELb1ELb1EEEvNS_16Flash_bwd_paramsE,(.L_x_1360 - _ZN5flash44flash_bwd_dq_dk_dv_loop_seqk_parallel_kernelI23Flash_bwd_kernel_traitsILi32ELi128ELi128ELi8ELi4ELi4ELi4ELb0ELb0EN7cutlass10bfloat16_tE19Flash_kernel_traitsILi32ELi128ELi128ELi8ES3_EELb0ELb0ELb0ELb0ELb1ELb1ELb1EEEvNS_16Flash_bwd_paramsE)
        .other          _ZN5flash44flash_bwd_dq_dk_dv_loop_seqk_parallel_kernelI23Flash_bwd_kernel_traitsILi32ELi128ELi128ELi8ELi4ELi4ELi4ELb0ELb0EN7cutlass10bfloat16_tE19Flash_kernel_traitsILi32ELi128ELi128ELi8ES3_EELb0ELb0ELb0ELb0ELb1ELb1ELb1EEEvNS_16Flash_bwd_paramsE,@"STO_CUDA_ENTRY STV_DEFAULT"
_ZN5flash44flash_bwd_dq_dk_dv_loop_seqk_parallel_kernelI23Flash_bwd_kernel_traitsILi32ELi128ELi128ELi8ELi4ELi4ELi4ELb0ELb0EN7cutlass10bfloat16_tE19Flash_kernel_traitsILi32ELi128ELi128ELi8ES3_EELb0ELb0ELb0ELb0ELb1ELb1ELb1EEEvNS_16Flash_bwd_paramsE:
.text._ZN5flash44flash_bwd_dq_dk_dv_loop_seqk_parallel_kernelI23Flash_bwd_kernel_traitsILi32ELi128ELi128ELi8ELi4ELi4ELi4ELb0ELb0EN7cutlass10bfloat16_tE19Flash_kernel_traitsILi32ELi128ELi128ELi8ES3_EELb0ELb0ELb0ELb0ELb1ELb1ELb1EEEvNS_16Flash_bwd_paramsE:
        /* <DEDUP_REMOVED lines=190> */
.L_x_1067:
        /* <DEDUP_REMOVED lines=30> */
[----:B------:R-:W-:Y:S01]  /*0dc0*/  ULDC.U8 UR4, c[0x0][0x3d8] ;  /* 0x0000f60000047ab9 */ /* 0x000fe20000000000 */
[----:B------:R-:W-:Y:S01]  /*0dd0*/  UIADD3 UR6, UR31, 0x7f, URZ ;  /* 0x0000007f1f067890 */ /* 0x000fe2000fffe03f */
[----:B------:R-:W3:Y:S01]  /*0de0*/  LDC.64 R6, c[0x0][0x488] ;  /* 0x00012200ff067b82 */ /* 0x000ee20000000a00 */
[----:B------:R-:W-:Y:S02]  /*0df0*/  UISETP.NE.AND UP0, UPT, UR4, URZ, UPT ;  /* 0x0000003f0400728c */ /* 0x000fe4000bf05270 */
[----:B------:R-:W-:Y:S01]  /*0e00*/  USHF.R.S32.HI UR30, URZ, 0x1f, UR6 ;  /* 0x0000001f3f1e7899 */ /* 0x000fe20008011406 */
[----:B------:R-:W-:Y:S01]  /*0e10*/  ULDC UR40, c[0x0][0x270] ;  /* 0x00009c0000287ab9 */ /* 0x000fe20000000800 */
[----:B------:R-:W-:-:S02]  /*0e20*/  ULDC UR39, c[0x0][0x2dc] ;  /* 0x0000b70000277ab9 */ /* 0x000fc40000000800 */
[----:B------:R-:W-:Y:S02]  /*0e30*/  ULEA.HI UR30, UR30, UR6, URZ, 0x7 ;  /* 0x000000061e1e7291 */ /* 0x000fe4000f8f383f */
[----:B------:R-:W-:Y:S02]  /*0e40*/  UISETP.NE.AND.EX UP1, UPT, UR7, URZ, UPT, UP1 ;  /* 0x0000003f0700728c */ /* 0x000fe4000bf25310 */
[----:B------:R-:W-:Y:S02]  /*0e50*/  ULOP3.LUT UR34, UR30, 0xffffff80, URZ, 0xc0, !UPT ;  /* 0xffffff801e227892 */ /* 0x000fe4000f8ec03f */
[----:B------:R-:W-:Y:S02]  /*0e60*/  @UP0 UIMAD UR32, UR16, UR31, URZ ;  /* 0x0000001f102002a4 */ /* 0x000fe4000f8e023f */
[----:B------:R-:W-:Y:S01]  /*0e70*/  UIMAD UR9, UR18, UR39, URZ ;  /* 0x00000027120972a4 */ /* 0x000fe2000f8e023f */
        /* <DEDUP_REMOVED lines=53> */
.L_x_1060:
[----:B------:R-:W-:Y:S01]  /*11d0*/  UIMAD UR32, UR16, UR40, UR18 ;  /* 0x00000028102072a4 */ /* 0x000fe2000f8e0212 */
[----:B------:R-:W-:-:S03]  /*11e0*/  ULDC UR46, c[0x0][0x2d4] ;  /* 0x0000b500002e7ab9 */ /* 0x000fc60000000800 */
[----:B------:R-:W-:-:S12]  /*11f0*/  UIMAD UR32, UR32, UR46, URZ ;  /* 0x0000002e202072a4 */ /* 0x000fd8000f8e023f */
.L_x_1061:
[----:B------:R-:W2:Y:S01]  /*1200*/  LDL R33, [R1+0x24] ;  /* 0x0000240001217983 */ /* 0x000ea20000100800 */
[----:B------:R-:W1:Y:S03]  /*1210*/  LDC.64 R8, c[0x0][0x418] ;  /* 0x00010600ff087b82 */ /* 0x000e660000000a00 */
[----:B------:R-:W3:Y:S01]  /*1220*/  LDL R32, [R1+0x30] ;  /* 0x0000300001207983 */ /* 0x000ee20000100800 */
[----:B------:R-:W-:Y:S01]  /*1230*/  UIMAD UR4, UR40, UR39, URZ ;  /* 0x00000027280472a4 */ /* 0x000fe2000f8e023f */
[----:B------:R-:W-:Y:S01]  /*1240*/  IMAD.U32 R10, RZ, RZ, UR9 ;  /* 0x00000009ff0a7e24 */ /* 0x000fe2000f8e00ff */
[----:B------:R-:W-:Y:S01]  /*1250*/  UIMAD.WIDE.U32 UR44, UR39, UR40, URZ ;  /* 0x00000028272c72a5 */ /* 0x000fe2000f8e003f */
[----:B------:R-:W4:Y:S01]  /*1260*/  S2R R7, SR_TID.X ;  /* 0x0000000000077919 */ /* 0x000f220000002100 */
[----:B------:R-:W-:Y:S01]  /*1270*/  USHF.L.U32 UR8, UR4, 0x7, URZ ;  /* 0x0000000704087899 */ /* 0x000fe2000800063f */
[----:B------:R-:W5:Y:S01]  /*1280*/  LDC.64 R18, c[0x0][0x420] ;  /* 0x00010800ff127b82 */ /* 0x000f620000000a00 */
[----:B------:R-:W-:Y:S01]  /*1290*/  IMAD.U32 R11, RZ, RZ, UR7 ;  /* 0x00000007ff0b7e24 */ /* 0x000fe2000f8e00ff */
[----:B------:R-:W-:Y:S01]  /*12a0*/  UIMAD.WIDE UR46, UR16, UR46, UR34 ;  /* 0x0000002e102e72a5 */ /* 0x000fe2000f8e0222 */
[----:B------:R-:W-:Y:S01]  /*12b0*/  IMAD.U32 R20, RZ, RZ, UR44 ;  /* 0x0000002cff147e24 */ /* 0x000fe2000f8e00ff */
[----:B------:R-:W-:Y:S01]  /*12c0*/  USHF.R.S32.HI UR7, URZ, 0x1f, UR8 ;  /* 0x0000001f3f077899 */ /* 0x000fe20008011408 */
[----:B------:R-:W-:Y:S01]  /*12d0*/  IMAD.U32 R21, RZ, RZ, UR45 ;  /* 0x0000002dff157e24 */ /* 0x000fe2000f8e00ff */
[----:B------:R-:W-:Y:S01]  /*12e0*/  ULEA.HI.SX32 UR30, UR30, 0xffffffff, 0x19 ;  /* 0xffffffff1e1e7891 */ /* 0x000fe2000f8fca3f */
[----:B------:R-:W-:Y:S01]  /*12f0*/  CS2R R94, SRZ ;  /* 0x00000000005e7805 */ /* 0x000fe2000001ff00 */
[----:B------:R-:W5:Y:S01]  /*1300*/  LDC.64 R26, c[0x0][0x240] ;  /* 0x00009000ff1a7b82 */ /* 0x000f620000000a00 */
[----:B------:R-:W-:Y:S01]  /*1310*/  UIADD3 UR33, UR34, UR33, URZ ;  /* 0x0000002122217290 */ /* 0x000fe2000fffe03f */
[----:B------:R-:W-:Y:S01]  /*1320*/  CS2R R92, SRZ ;  /* 0x00000000005c7805 */ /* 0x000fe2000001ff00 */
[----:B------:R-:W-:Y:S01]  /*1330*/  UIADD3 UR32, UR34, UR32, URZ ;  /* 0x0000002022207290 */ /* 0x000fe2000fffe03f */
[----:B------:R-:W-:-:S02]  /*1340*/  CS2R R98, SRZ ;  /* 0x0000000000627805 */ /* 0x000fc4000001ff00 */
[----:B------:R-:W-:Y:S02]  /*1350*/  CS2R R96, SRZ ;  /* 0x0000000000607805 */ /* 0x000fe4000001ff00 */
[----:B------:R-:W-:Y:S02]  /*1360*/  CS2R R90, SRZ ;  /* 0x00000000005a7805 */ /* 0x000fe4000001ff00 */
[----:B------:R-:W-:Y:S01]  /*1370*/  CS2R R88, SRZ ;  /* 0x0000000000587805 */ /* 0x000fe2000001ff00 */
[----:B------:R-:W5:Y:S01]  /*1380*/  LDC.64 R16, c[0x0][0x248] ;  /* 0x00009200ff107b82 */ /* 0x000f620000000a00 */
[----:B------:R-:W-:Y:S02]  /*1390*/  CS2R R86, SRZ ;  /* 0x0000000000567805 */ /* 0x000fe4000001ff00 */
[----:B------:R-:W-:Y:S02]  /*13a0*/  CS2R R84, SRZ ;  /* 0x0000000000547805 */ /* 0x000fe4000001ff00 */
[----:B------:R-:W-:-:S02]  /*13b0*/  CS2R R78, SRZ ;  /* 0x00000000004e7805 */ /* 0x000fc4000001ff00 */
[----:B------:R-:W-:Y:S02]  /*13c0*/  CS2R R76, SRZ ;  /* 0x00000000004c7805 */ /* 0x000fe4000001ff00 */
[----:B------:R-:W-:Y:S02]  /*13d0*/  CS2R R82, SRZ ;  /* 0x0000000000527805 */ /* 0x000fe4000001ff00 */
[----:B------:R-:W-:Y:S02]  /*13e0*/  CS2R R80, SRZ ;  /* 0x0000000000507805 */ /* 0x000fe4000001ff00 */
[----:B------:R-:W-:Y:S01]  /*13f0*/  CS2R R74, SRZ ;  /* 0x00000000004a7805 */ /* 0x000fe2000001ff00 */
[----:B------:R-:W5:Y:S01]  /*1400*/  LDC.64 R24, c[0x0][0x238] ;  /* 0x00008e00ff187b82 */ /* 0x000f620000000a00 */
[----:B------:R-:W-:Y:S02]  /*1410*/  CS2R R72, SRZ ;  /* 0x0000000000487805 */ /* 0x000fe4000001ff00 */
[----:B------:R-:W-:-:S02]  /*1420*/  CS2R R70, SRZ ;  /* 0x0000000000467805 */ /* 0x000fc4000001ff00 */
[----:B------:R-:W-:Y:S02]  /*1430*/  CS2R R68, SRZ ;  /* 0x0000000000447805 */ /* 0x000fe4000001ff00 */
[----:B----4-:R-:W-:Y:S01]  /*1440*/  SHF.R.S32.HI R6, RZ, 0x1f, R7 ;  /* 0x0000001fff067819 */ /* 0x010fe20000011407 */
[----:B------:R-:W4:Y:S03]  /*1450*/  LDC.64 R22, c[0x0][0x228] ;  /* 0x00008a00ff167b82 */ /* 0x000f260000000a00 */
[CC--:B------:R-:W-:Y:S02]  /*1460*/  LEA.HI R4, R6.reuse, R7.reuse, RZ, 0x5 ;  /* 0x0000000706047211 */ /* 0x0c0fe400078f28ff */
[----:B------:R-:W-:Y:S02]  /*1470*/  LEA.HI R6, R6, R7, RZ, 0x2 ;  /* 0x0000000706067211 */ /* 0x000fe400078f10ff */
[----:B------:R-:W-:-:S02]  /*1480*/  LOP3.LUT R3, R4, 0xffffffe0, RZ, 0xc0, !PT ;  /* 0xffffffe004037812 */ /* 0x000fc400078ec0ff */
[----:B------:R-:W-:Y:S02]  /*1490*/  SHF.R.S32.HI R4, RZ, 0x5, R4 ;  /* 0x00000005ff047819 */ /* 0x000fe40000011404 */
[----:B------:R-:W-:Y:S01]  /*14a0*/  LOP3.LUT R5, R6, 0xfffffffc, RZ, 0xc0, !PT ;  /* 0xfffffffc06057812 */ /* 0x000fe200078ec0ff */
[----:B------:R-:W-:-:S04]  /*14b0*/  IMAD.IADD R3, R7, 0x1, -R3 ;  /* 0x0000000107037824 */ /* 0x000fc800078e0a03 */
[----:B------:R-:W-:Y:S02]  /*14c0*/  IMAD R3, R4, UR4, R3 ;  /* 0x0000000404037c24 */ /* 0x000fe4000f8e0203 */
[----:B------:R-:W-:Y:S02]  /*14d0*/  IMAD.IADD R5, R7, 0x1, -R5 ;  /* 0x0000000107057824 */ /* 0x000fe400078e0a05 */
[----:B-1----:R-:W-:Y:S01]  /*14e0*/  IMAD R7, R8, UR25, RZ ;  /* 0x0000001908077c24 */ /* 0x002fe2000f8e02ff */
[----:B------:R-:W-:Y:S01]  /*14f0*/  @P1 BAR.SYNC.DEFER_BLOCKING 0x0 ;  /* 0x0000000000001b1d */ /* 0x000fe20000010000 */
[----:B------:R-:W-:Y:S01]  /*1500*/  IMAD.SHL.U32 R4, R5, 0x8, RZ ;  /* 0x0000000805047824 */ /* 0x000fe200078e00ff */
[----:B------:R-:W-:Y:S01]  /*1510*/  IADD3 R10, P2, P0, R3, UR8, R10 ;  /* 0x00000008030a7c10 */ /* 0x000fe2000f85e00a */
[----:B------:R-:W-:Y:S01]  /*1520*/  IMAD R7, R9, UR16, R7 ;  /* 0x0000001009077c24 */ /* 0x000fe2000f8e0207 */
[----:B------:R-:W-:Y:S01]  /*1530*/  SHF.R.S32.HI R3, RZ, 0x1f, R3 ;  /* 0x0000001fff037819 */ /* 0x000fe20000011403 */
[----:B------:R-:W-:Y:S01]  /*1540*/  USHF.R.S32.HI UR8, URZ, 0x1f, UR39 ;  /* 0x0000001f3f087899 */ /* 0x000fe20008011427 */
[----:B------:R-:W-:-:S02]  /*1550*/  SHF.R.S32.HI R5, RZ, 0x1f, R4 ;  /* 0x0000001fff057819 */ /* 0x000fc40000011404 */
[----:B------:R-:W-:Y:S01]  /*1560*/  IADD3.X R11, R3, UR7, R11, P2, P0 ;  /* 0x00000007030b7c10 */ /* 0x000fe200097e040b */
[----:B------:R-:W-:Y:S01]  /*1570*/  UIMAD UR40, UR8, UR40, URZ ;  /* 0x00000028082872a4 */ /* 0x000fe2000f8e023f */
[----:B------:R-:W-:Y:S01]  /*1580*/  IADD3 R10, P0, R10, R12, RZ ;  /* 0x0000000c0a0a7210 */ /* 0x000fe20007f1e0ff */
[----:B------:R-:W-:Y:S01]  /*1590*/  IMAD.WIDE.U32 R8, R8, UR16, R4 ;  /* 0x0000001008087c25 */ /* 0x000fe2000f8e0004 */
[----:B------:R-:W-:Y:S01]  /*15a0*/  SHF.R.S32.HI R3, RZ, 0x2, R6 ;  /* 0x00000002ff037819 */ /* 0x000fe20000011406 */
[----:B------:R-:W-:Y:S02]  /*15b0*/  UIMAD UR40, UR42, UR39, UR40 ;  /* 0x000000272a2872a4 */ /* 0x000fe4000f8e0228 */
[----:B------:R-:W-:Y:S01]  /*15c0*/  IMAD.X R11, R11, 0x1, R13, P0 ;  /* 0x000000010b0b7824 */ /* 0x000fe200000e060d */
[----:B------:R-:W-:Y:S01]  /*15d0*/  SHF.R.S32.HI R29, RZ, 0x1f, R3 ;  /* 0x0000001fff1d7819 */ /* 0x000fe20000011403 */
[----:B------:R-:W1:Y:S01]  /*15e0*/  LDC.64 R12, c[0x0][0x230] ;  /* 0x00008c00ff0c7b82 */ /* 0x000e620000000a00 */
[----:B------:R-:W-:Y:S01]  /*15f0*/  IADD3 R6, P0, R3, UR34, RZ ;  /* 0x0000002203067c10 */ /* 0x000fe2000ff1e0ff */
[----:B------:R-:W-:Y:S01]  /*1600*/  UIADD3 UR40, UR45, UR40, URZ ;  /* 0x000000282d287290 */ /* 0x000fe2000fffe03f */
[----:B------:R-:W-:Y:S01]  /*1610*/  IADD3 R9, R9, R7, RZ ;  /* 0x0000000709097210 */ /* 0x000fe20007ffe0ff */
[----:B------:R-:W-:Y:S01]  /*1620*/  ULDC.64 UR8, c[0x0][0x3e0] ;  /* 0x0000f80000087ab9 */ /* 0x000fe20000000a00 */
[----:B------:R-:W-:Y:S01]  /*1630*/  IADD3.X R7, R29, UR35, RZ, P0, !PT ;  /* 0x000000231d077c10 */ /* 0x000fe200087fe4ff */
[----:B------:R-:W-:Y:S01]  /*1640*/  UIADD3 UR35, UP0, UR46, UR6, URZ ;  /* 0x000000062e237290 */ /* 0x000fe2000ff1e03f */
[----:B-----5:R-:W-:-:S02]  /*1650*/  IMAD.WIDE.U32 R30, R3, R16, RZ ;  /* 0x00000010031e7225 */ /* 0x020fc400078e00ff */
[----:B------:R-:W-:Y:S01]  /*1660*/  ULDC.64 UR6, c[0x0][0x428] ;  /* 0x00010a0000067ab9 */ /* 0x000fe20000000a00 */
[----:B------:R-:W-:Y:S01]  /*1670*/  UIADD3.X UR38, UR47, UR38, URZ, UP0, !UPT ;  /* 0x000000262f267290 */ /* 0x000fe200087fe43f */
[-C--:B------:R-:W-:Y:S01]  /*1680*/  IMAD R14, R7, R18.reuse, RZ ;  /* 0x00000012070e7224 */ /* 0x080fe200078e02ff */
[----:B------:R-:W-:Y:S01]  /*1690*/  UIMAD UR40, UR40, UR35, URZ ;  /* 0x00000023282872a4 */ /* 0x000fe2000f8e023f */
[C---:B------:R-:W-:Y:S01]  /*16a0*/  IMAD.WIDE.U32 R8, R6.reuse, R18, R8 ;  /* 0x0000001206087225 */ /* 0x040fe200078e0008 */
[----:B------:R-:W-:Y:S02]  /*16b0*/  UIMAD UR41, UR24, UR6, URZ ;  /* 0x00000006182972a4 */ /* 0x000fe4000f8e023f */
[----:B------:R-:W-:Y:S01]  /*16c0*/  UIMAD UR38, UR38, UR44, UR40 ;  /* 0x0000002c262672a4 */ /* 0x000fe2000f8e0228 */
[----:B------:R-:W-:Y:S01]  /*16d0*/  IMAD R14, R6, R19, R14 ;  /* 0x00000013060e7224 */ /* 0x000fe200078e020e */
[----:B------:R-:W-:Y:S01]  /*16e0*/  UIMAD UR41, UR18, UR7, UR41 ;  /* 0x00000007122972a4 */ /* 0x000fe2000f8e0229 */
[----:B------:R-:W-:Y:S01]  /*16f0*/  IMAD.WIDE.U32 R10, R20, UR35, R10 ;  /* 0x00000023140a7c25 */ /* 0x000fe2000f8e000a */
[----:B------:R-:W-:-:S03]  /*1700*/  UIADD3 UR29, UP0, UR29, UR37, URZ ;  /* 0x000000251d1d7290 */ /* 0x000fc6000ff1e03f */
[----:B------:R-:W-:Y:S01]  /*1710*/  IMAD.IADD R9, R9, 0x1, R14 ;  /* 0x0000000109097824 */ /* 0x000fe200078e020e */
[----:B------:R-:W-:Y:S01]  /*1720*/  IADD3 R15, R11, UR38, RZ ;  /* 0x000000260b0f7c10 */ /* 0x000fe2000fffe0ff */
[----:B------:R-:W-:Y:S01]  /*1730*/  IMAD.U32 R14, RZ, RZ, UR6 ;  /* 0x00000006ff0e7e24 */ /* 0x000fe2000f8e00ff */
[----:B------:R-:W-:Y:S01]  /*1740*/  ULDC.64 UR6, c[0x0][0x400] ;  /* 0x0001000000067ab9 */ /* 0x000fe20000000a00 */
[-C--:B------:R-:W-:Y:S01]  /*1750*/  IMAD R7, R7, R26.reuse, RZ ;  /* 0x0000001a07077224 */ /* 0x080fe200078e02ff */
[----:B------:R-:W-:Y:S01]  /*1760*/  LEA R130, P0, R10, UR6, 0x2 ;  /* 0x000000060a827c11 */ /* 0x000fe2000f8010ff */
[----:B------:R-:W-:Y:S01]  /*1770*/  IMAD.WIDE.U32 R8, R14, UR18, R8 ;  /* 0x000000120e087c25 */ /* 0x000fe2000f8e0008 */
[----:B------:R-:W-:Y:S02]  /*1780*/  UIADD3.X UR28, UR36, UR28, URZ, UP0, !UPT ;  /* 0x0000001c241c7290 */ /* 0x000fe400087fe43f */
[----:B------:R-:W-:Y:S01]  /*1790*/  LEA.HI.X R131, R10, UR7, R15, 0x2, P0 ;  /* 0x000000070a837c11 */ /* 0x000fe200080f140f */
[----:B------:R-:W-:Y:S01]  /*17a0*/  IMAD R14, R6, R27, R7 ;  /* 0x0000001b060e7224 */ /* 0x000fe200078e0207 */
[----:B------:R-:W-:Y:S01]  /*17b0*/  LEA R242, P2, R8, UR8, 0x1 ;  /* 0x0000000808f27c11 */ /* 0x000fe2000f8408ff */
[----:B------:R-:W-:Y:S01]  /*17c0*/  IMAD.WIDE.U32 R6, R6, R26, R4 ;  /* 0x0000001a06067225 */ /* 0x000fe200078e0004 */
[----:B------:R-:W-:-:S03]  /*17d0*/  ULDC.64 UR6, c[0x0][0x260] ;  /* 0x0000980000067ab9 */ /* 0x000fc60000000a00 */
[----:B------:R-:W-:Y:S02]  /*17e0*/  IMAD R20, R29, R16, RZ ;  /* 0x000000101d147224 */ /* 0x000fe400078e02ff */
[----:B-1----:R-:W-:Y:S02]  /*17f0*/  IMAD R21, R12, UR25, RZ ;  /* 0x000000190c157c24 */ /* 0x002fe4000f8e02ff */
[----:B------:R-:W-:Y:S02]  /*1800*/  IMAD.IADD R11, R7, 0x1, R14 ;  /* 0x00000001070b7824 */ /* 0x000fe400078e020e */
[----:B------:R-:W1:Y:S01]  /*1810*/  LDC.64 R14, c[0x0][0x250] ;  /* 0x00009400ff0e7b82 */ /* 0x000e620000000a00 */
[----:B------:R-:W-:Y:S02]  /*1820*/  VIADD R7, R9, UR41 ;  /* 0x0000002909077c36 */ /* 0x000fe40008000000 */
[----:B------:R-:W-:Y:S02]  /*1830*/  IMAD R20, R3, R17, R20 ;  /* 0x0000001103147224 */ /* 0x000fe400078e0214 */
[----:B------:R-:W-:Y:S01]  /*1840*/  IMAD R21, R13, UR16, R21 ;  /* 0x000000100d157c24 */ /* 0x000fe2000f8e0215 */
[----:B------:R-:W-:Y:S01]  /*1850*/  LEA.HI.X R243, R8, UR9, R7, 0x1, P2 ;  /* 0x0000000908f37c11 */ /* 0x000fe200090f0c07 */
[----:B------:R-:W-:Y:S01]  /*1860*/  IMAD.WIDE.U32 R12, R12, UR16, R4 ;  /* 0x000000100c0c7c25 */ /* 0x000fe2000f8e0004 */
[----:B------:R-:W-:Y:S01]  /*1870*/  IADD3 R7, R31, R20, RZ ;  /* 0x000000141f077210 */ /* 0x000fe20007ffe0ff */
[----:B------:R-:W-:-:S02]  /*1880*/  ULDC.64 UR8, c[0x0][0x258] ;  /* 0x0000960000087ab9 */ /* 0x000fc40000000a00 */
[----:B------:R-:W-:Y:S01]  /*1890*/  IMAD.MOV.U32 R10, RZ, RZ, R6 ;  /* 0x000000ffff0a7224 */ /* 0x000fe200078e0006 */
[----:B------:R-:W-:Y:S01]  /*18a0*/  UIMAD UR35, UR24, UR8, URZ ;  /* 0x00000008182372a4 */ /* 0x000fe2000f8e023f */
[----:B------:R-:W-:Y:S02]  /*18b0*/  IMAD.IADD R9, R13, 0x1, R21 ;  /* 0x000000010d097824 */ /* 0x000fe400078e0215 */
[----:B------:R-:W-:Y:S01]  /*18c0*/  IMAD.MOV.U32 R8, RZ, RZ, R12 ;  /* 0x000000ffff087224 */ /* 0x000fe200078e000c */
[----:B------:R-:W-:Y:S01]  /*18d0*/  LEA R12, P0, R18, R242, 0x7 ;  /* 0x000000f2120c7211 */ /* 0x000fe200078038ff */
[----:B------:R-:W-:Y:S01]  /*18e0*/  IMAD.MOV.U32 R6, RZ, RZ, R30 ;  /* 0x000000ffff067224 */ /* 0x000fe200078e001e */
[----:B------:R-:W-:Y:S01]  /*18f0*/  UIMAD UR35, UR18, UR9, UR35 ;  /* 0x00000009122372a4 */ /* 0x000fe2000f8e0223 */
[----:B------:R-:W-:Y:S02]  /*1900*/  IMAD R13, R28, UR6, RZ ;  /* 0x000000061c0d7c24 */ /* 0x000fe4000f8e02ff */
[----:B------:R-:W-:-:S04]  /*1910*/  IMAD.WIDE.U32 R8, R0, UR6, R8 ;  /* 0x0000000600087c25 */ /* 0x000fc8000f8e0008 */
[----:B------:R-:W-:-:S04]  /*1920*/  IMAD.WIDE.U32 R6, R16, UR29, R6 ;  /* 0x0000001d10067c25 */ /* 0x000fc8000f8e0006 */
[----:B------:R-:W-:Y:S01]  /*1930*/  IMAD R20, R0, UR7, R13 ;  /* 0x0000000700147c24 */ /* 0x000fe2000f8e020d */
[----:B------:R-:W-:Y:S01]  /*1940*/  LEA.HI.X R13, R18, R243, R19, 0x7, P0 ;  /* 0x000000f3120d7211 */ /* 0x000fe200000f3c13 */
[----:B------:R-:W-:Y:S01]  /*1950*/  IMAD R18, R16, UR28, RZ ;  /* 0x0000001c10127c24 */ /* 0x000fe2000f8e02ff */
[----:B------:R-:W-:Y:S01]  /*1960*/  IADD3 R21, P0, R8, R6, RZ ;  /* 0x0000000608157210 */ /* 0x000fe20007f1e0ff */
[----:B------:R-:W-:Y:S01]  /*1970*/  IMAD R6, R24, UR25, RZ ;  /* 0x0000001918067c24 */ /* 0x000fe2000f8e02ff */
[----:B------:R-:W-:Y:S01]  /*1980*/  ULDC.64 UR6, c[0x0][0x268] ;  /* 0x00009a0000067ab9 */ /* 0x000fe20000000a00 */
[----:B------:R-:W-:Y:S02]  /*1990*/  IMAD.IADD R20, R9, 0x1, R20 ;  /* 0x0000000109147824 */ /* 0x000fe400078e0214 */
[----:B------:R-:W-:Y:S02]  /*19a0*/  IMAD R18, R17, UR29, R18 ;  /* 0x0000001d11127c24 */ /* 0x000fe4000f8e0212 */
[----:B----4-:R-:W-:-:S03]  /*19b0*/  IMAD.WIDE.U32 R8, R22, UR16, R10 ;  /* 0x0000001016087c25 */ /* 0x010fc6000f8e000a */
[----:B------:R-:W-:Y:S01]  /*19c0*/  IADD3.X R18, R20, R7, R18, P0, !PT ;  /* 0x0000000714127210 */ /* 0x000fe200007fe412 */
[----:B------:R-:W-:Y:S02]  /*19d0*/  IMAD R10, R25, UR16, R6 ;  /* 0x00000010190a7c24 */ /* 0x000fe4000f8e0206 */
[----:B------:R-:W-:-:S04]  /*19e0*/  IMAD.WIDE.U32 R4, R24, UR16, R4 ;  /* 0x0000001018047c25 */ /* 0x000fc8000f8e0004 */
[----:B-1----:R-:W-:Y:S01]  /*19f0*/  IMAD R6, R29, R14, RZ ;  /* 0x0000000e1d067224 */ /* 0x002fe200078e02ff */
[----:B------:R-:W-:Y:S01]  /*1a00*/  IADD3 R7, R5, R10, RZ ;  /* 0x0000000a05077210 */ /* 0x000fe20007ffe0ff */
[----:B------:R-:W-:-:S04]  /*1a10*/  IMAD.WIDE.U32 R10, R3, R14, RZ ;  /* 0x0000000e030a7225 */ /* 0x000fc800078e00ff */
[----:B------:R-:W-:Y:S02]  /*1a20*/  IMAD R5, R3, R15, R6 ;  /* 0x0000000f03057224 */ /* 0x000fe400078e0206 */
[----:B------:R-:W-:Y:S02]  /*1a30*/  IMAD.MOV.U32 R6, RZ, RZ, R4 ;  /* 0x000000ffff067224 */ /* 0x000fe400078e0004 */
[----:B------:R-:W-:Y:S02]  /*1a40*/  IMAD R3, R28, UR6, RZ ;  /* 0x000000061c037c24 */ /* 0x000fe4000f8e02ff */
[----:B------:R-:W-:Y:S02]  /*1a50*/  IMAD.IADD R5, R11, 0x1, R5 ;  /* 0x000000010b057824 */ /* 0x000fe400078e0205 */
[----:B------:R-:W-:Y:S02]  /*1a60*/  IMAD.MOV.U32 R4, RZ, RZ, R10 ;  /* 0x000000ffff047224 */ /* 0x000fe400078e000a */
[----:B------:R-:W-:Y:S01]  /*1a70*/  IMAD.WIDE.U32 R6, R0, UR6, R6 ;  /* 0x0000000600067c25 */ /* 0x000fe2000f8e0006 */
[----:B------:R-:W-:-:S03]  /*1a80*/  ULEA.HI UR6, UR30, UR30, URZ, 0x1 ;  /* 0x0000001e1e067291 */ /* 0x000fc6000f8f083f */
[----:B------:R-:W-:Y:S01]  /*1a90*/  IMAD R3, R0, UR7, R3 ;  /* 0x0000000700037c24 */ /* 0x000fe2000f8e0203 */
[----:B------:R-:W-:Y:S01]  /*1aa0*/  ULOP3.LUT UR6, UR6, 0xfffffffe, URZ, 0xc0, !UPT ;  /* 0xfffffffe06067892 */ /* 0x000fe2000f8ec03f */
[----:B------:R-:W-:-:S03]  /*1ab0*/  IMAD.WIDE.U32 R4, R14, UR29, R4 ;  /* 0x0000001d0e047c25 */ /* 0x000fc6000f8e0004 */
[----:B------:R-:W-:Y:S01]  /*1ac0*/  IADD3 R10, R7, R3, RZ ;  /* 0x00000003070a7210 */ /* 0x000fe20007ffe0ff */
[----:B------:R-:W-:Y:S01]  /*1ad0*/  IMAD R19, R22, UR25, RZ ;  /* 0x0000001916137c24 */ /* 0x000fe2000f8e02ff */
[----:B------:R-:W-:Y:S01]  /*1ae0*/  IADD3 R3, P0, R6, R4, RZ ;  /* 0x0000000406037210 */ /* 0x000fe20007f1e0ff */
[----:B------:R-:W-:Y:S01]  /*1af0*/  IMAD R4, R14, UR28, RZ ;  /* 0x0000001c0e047c24 */ /* 0x000fe2000f8e02ff */
[----:B------:R-:W-:Y:S01]  /*1b00*/  UIADD3 UR36, UR30, -UR6, URZ ;  /* 0x800000061e247290 */ /* 0x000fe2000fffe03f */
[----:B------:R-:W-:Y:S02]  /*1b10*/  IMAD R19, R23, UR16, R19 ;  /* 0x0000001017137c24 */ /* 0x000fe4000f8e0213 */
[----:B------:R-:W-:Y:S01]  /*1b20*/  IMAD.U32 R0, RZ, RZ, UR8 ;  /* 0x00000008ff007e24 */ /* 0x000fe2000f8e00ff */
[----:B------:R-:W-:Y:S01]  /*1b30*/  UISETP.NE.AND UP0, UPT, UR36, 0x1, UPT ;  /* 0x000000012400788c */ /* 0x000fe2000bf05270 */
[----:B------:R-:W-:Y:S01]  /*1b40*/  IMAD.IADD R9, R9, 0x1, R19 ;  /* 0x0000000109097824 */ /* 0x000fe200078e0213 */
[----:B------:R-:W-:Y:S01]  /*1b50*/  ULDC.64 UR6, c[0x0][0x218] ;  /* 0x0000860000067ab9 */ /* 0x000fe20000000a00 */
[----:B------:R-:W-:Y:S01]  /*1b60*/  IMAD R4, R15, UR29, R4 ;  /* 0x0000001d0f047c24 */ /* 0x000fe2000f8e0204 */
[----:B------:R-:W-:Y:S01]  /*1b70*/  LEA R6, P1, R21, UR6, 0x1 ;  /* 0x0000000615067c11 */ /* 0x000fe2000f8208ff */
[----:B------:R-:W-:Y:S01]  /*1b80*/  IMAD.WIDE.U32 R8, R0, UR18, R8 ;  /* 0x0000001200087c25 */ /* 0x000fe2000f8e0008 */
[----:B------:R-:W-:-:S02]  /*1b90*/  ULDC.64 UR8, c[0x0][0x210] ;  /* 0x0000840000087ab9 */ /* 0x000fc40000000a00 */
[----:B------:R-:W-:Y:S01]  /*1ba0*/  IADD3.X R5, R10, R5, R4, P0, !PT ;  /* 0x000000050a057210 */ /* 0x000fe200007fe404 */
[----:B------:R-:W-:Y:S01]  /*1bb0*/  VIADD R9, R9, UR35 ;  /* 0x0000002309097c36 */ /* 0x000fe20008000000 */
[----:B------:R-:W-:Y:S01]  /*1bc0*/  PLOP3.LUT P0, PT, PT, PT, UP0, 0x80, 0x0 ;  /* 0x000000000000781c */ /* 0x000fe20003f0f008 */
[----:B------:R-:W-:Y:S01]  /*1bd0*/  UISETP.GE.AND UP0, UPT, UR31, 0x1, UPT ;  /* 0x000000011f00788c */ /* 0x000fe2000bf06270 */
[C---:B------:R-:W-:Y:S02]  /*1be0*/  LEA R238, P2, R8.reuse, UR8, 0x1 ;  /* 0x0000000808ee7c11 */ /* 0x040fe4000f8408ff */
[----:B------:R-:W-:Y:S01]  /*1bf0*/  LEA.HI.X R7, R21, UR7, R18, 0x1, P1 ;  /* 0x0000000715077c11 */ /* 0x000fe200088f0c12 */
[----:B------:R-:W-:Y:S01]  /*1c00*/  ULDC.64 UR6, c[0x0][0x220] ;  /* 0x0000880000067ab9 */ /* 0x000fe20000000a00 */
[----:B------:R-:W-:Y:S01]  /*1c10*/  LEA.HI.X R239, R8, UR9, R9, 0x1, P2 ;  /* 0x0000000908ef7c11 */ /* 0x000fe200090f0c09 */
[----:B------:R-:W-:Y:S01]  /*1c20*/  ULDC.64 UR8, c[0x0][0x478] ;  /* 0x00011e0000087ab9 */ /* 0x000fe20000000a00 */
[----:B------:R-:W-:Y:S01]  /*1c30*/  LEA R10, P2, R16, R6, 0x7 ;  /* 0x00000006100a7211 */ /* 0x000fe200078438ff */
[----:B------:R-:W-:-:S03]  /*1c40*/  UIMAD.WIDE UR8, UR32, 0x4, UR8 ;  /* 0x00000004200878a5 */ /* 0x000fc6000f8e0208 */
[----:B------:R-:W-:Y:S02]  /*1c50*/  LEA.HI.X R11, R16, R7, R17, 0x7, P2 ;  /* 0x00000007100b7211 */ /* 0x000fe400010f3c11 */
[C---:B--2---:R-:W-:Y:S01]  /*1c60*/  LEA R0, R33.reuse, UR5, 0x1 ;  /* 0x0000000521007c11 */ /* 0x044fe2000f8e08ff */
[----:B------:R-:W-:-:S04]  /*1c70*/  VIADD R4, R33, 0x1000 ;  /* 0x0000100021047836 */ /* 0x000fc80000000000 */
[----:B------:R-:W-:Y:S01]  /*1c80*/  @!PT LDS RZ, [RZ] ;  /* 0x00000000fffff984 */ /* 0x000fe20000000800 */
[----:B------:R-:W-:Y:S01]  /*1c90*/  @!PT LDS RZ, [RZ] ;  /* 0x00000000fffff984 */ /* 0x000fe20000000800 */
[----:B------:R-:W-:Y:S01]  /*1ca0*/  @!PT LDS RZ, [RZ] ;  /* 0x00000000fffff984 */ /* 0x000fe20000000800 */
[----:B------:R-:W-:Y:S01]  /*1cb0*/  LDGSTS.E.BYPASS.LTC128B.128 [R0+0x4000], desc[UR20][R242.64] ;  /* 0x04000000f2007fae */ /* 0x000fe2000b901d54 */
[----:B------:R-:W-:Y:S02]  /*1cc0*/  SEL R18, R4, R33, !P0 ;  /* 0x0000002104127207 */ /* 0x000fe40004000000 */
[C---:B------:R-:W-:Y:S01]  /*1cd0*/  LEA R4, P1, R3.reuse, UR6, 0x1 ;  /* 0x0000000603047c11 */ /* 0x040fe2000f8208ff */
[----:B------:R1:W-:Y:S01]  /*1ce0*/  LDGSTS.E.BYPASS.LTC128B.128 [R0+0x5000], desc[UR20][R12.64] ;  /* 0x050000000c007fae */ /* 0x0003e2000b901d54 */
[----:B------:R-:W-:Y:S02]  /*1cf0*/  LEA R18, R18, UR5, 0x1 ;  /* 0x0000000512127c11 */ /* 0x000fe4000f8e08ff */
[----:B------:R-:W-:Y:S01]  /*1d00*/  LEA.HI.X R5, R3, UR7, R5, 0x1, P1 ;  /* 0x0000000703057c11 */ /* 0x000fe200088f0c05 */
[----:B------:R-:W-:Y:S01]  /*1d10*/  ULDC.64 UR6, c[0x0][0x2b0] ;  /* 0x0000ac0000067ab9 */ /* 0x000fe20000000a00 */
[----:B------:R-:W-:Y:S01]  /*1d20*/  LEA R8, P1, R14, R4, 0x7 ;  /* 0x000000040e087211 */ /* 0x000fe200078238ff */
[----:B------:R-:W-:Y:S01]  /*1d30*/  LDGSTS.E.BYPASS.LTC128B.128 [R18], desc[UR20][R238.64] ;  /* 0x00000000ee127fae */ /* 0x000fe2000b901d54 */
[----:B------:R-:W-:-:S02]  /*1d40*/  UIMAD.WIDE UR6, UR33, 0x4, UR6 ;  /* 0x00000004210678a5 */ /* 0x000fc4000f8e0206 */
[----:B------:R-:W-:Y:S02]  /*1d50*/  LEA.HI.X R9, R14, R5, R15, 0x7, P1 ;  /* 0x000000050e097211 */ /* 0x000fe400008f3c0f */
[----:B------:R-:W-:Y:S02]  /*1d60*/  PLOP3.LUT P1, PT, PT, PT, UP0, 0x80, 0x0 ;  /* 0x000000000000781c */ /* 0x000fe40003f2f008 */
[----:B-1----:R-:W-:-:S04]  /*1d70*/  LEA R12, P3, R26, R238, 0x7 ;  /* 0x000000ee1a0c7211 */ /* 0x002fc800078638ff */
[----:B------:R-:W-:-:S05]  /*1d80*/  LEA.HI.X R13, R26, R239, R27, 0x7, P3 ;  /* 0x000000ef1a0d7211 */ /* 0x000fca00018f3c1b */
[----:B------:R-:W-:Y:S04]  /*1d90*/  LDGSTS.E.BYPASS.LTC128B.128 [R18+0x1000], desc[UR20][R12.64] ;  /* 0x010000000c127fae */ /* 0x000fe8000b901d54 */
[----:B------:R-:W-:Y:S04]  /*1da0*/  LDGSTS.E.BYPASS.LTC128B.128 [R0+0x6000], desc[UR20][R6.64] ;  /* 0x0600000006007fae */ /* 0x000fe8000b901d54 */
[----:B------:R-:W-:Y:S04]  /*1db0*/  LDGSTS.E.BYPASS.LTC128B.128 [R0+0x7000], desc[UR20][R10.64] ;  /* 0x070000000a007fae */ /* 0x000fe8000b901d54 */
[----:B------:R3:W-:Y:S04]  /*1dc0*/  LDGSTS.E.BYPASS.LTC128B.128 [R0+0x8000], desc[UR20][R4.64] ;  /* 0x0800000004007fae */ /* 0x0007e8000b901d54 */
[----:B------:R1:W-:Y:S04]  /*1dd0*/  LDGSTS.E.BYPASS.LTC128B.128 [R0+0x9000], desc[UR20][R8.64] ;  /* 0x0900000008007fae */ /* 0x0003e8000b901d54 */
[----:B------:R-:W0:Y:S01]  /*1de0*/  LDGDEPBAR ;  /* 0x00000000000079af */ /* 0x000e220000000000 */
[----:B---3--:R-:W-:Y:S01]  /*1df0*/  IMAD.SHL.U32 R4, R32, 0x4, RZ ;  /* 0x0000000420047824 */ /* 0x008fe200078e00ff */
[----:B-1----:R-:W-:-:S04]  /*1e00*/  SHF.R.S32.HI R0, RZ, 0x1f, R32 ;  /* 0x0000001fff007819 */ /* 0x002fc80000011420 */
[----:B------:R-:W-:Y:S02]  /*1e10*/  IADD3 R4, P2, R4, UR6, RZ ;  /* 0x0000000604047c10 */ /* 0x000fe4000ff5e0ff */
[----:B------:R-:W-:-:S04]  /*1e20*/  SHF.L.U64.HI R3, R32, 0x2, R0 ;  /* 0x0000000220037819 */ /* 0x000fc80000010200 */
[----:B------:R-:W-:Y:S01]  /*1e30*/  IADD3.X R5, R3, UR7, RZ, P2, !PT ;  /* 0x0000000703057c10 */ /* 0x000fe200097fe4ff */
[----:B------:R-:W-:Y:S06]  /*1e40*/  @!P1 BRA `(.L_x_1062) ;  /* 0x0000004c00589947 */ /* 0x000fec0003800000 */
[----:B------:R-:W2:Y:S04]  /*1e50*/  LDG.E R10, desc[UR20][R4.64] ;  /* 0x00000014040a7981 */ /* 0x000ea8000c1e1900 */
[----:B------:R-:W3:Y:S04]  /*1e60*/  LDG.E R9, desc[UR20][R4.64+0x20] ;  /* 0x0000201404097981 */ /* 0x000ee8000c1e1900 */
[----:B------:R-:W4:Y:S04]  /*1e70*/  LDG.E R8, desc[UR20][R4.64+0x100] ;  /* 0x0001001404087981 */ /* 0x000f28000c1e1900 */
[----:B------:R1:W5:Y:S01]  /*1e80*/  LDG.E R7, desc[UR20][R4.64+0x120] ;  /* 0x0001201404077981 */ /* 0x000362000c1e1900 */
[C---:B------:R-:W-:Y:S01]  /*1e90*/  SHF.L.U64.HI R3, R32.reuse, 0x2, R0 ;  /* 0x0000000220037819 */ /* 0x040fe20000010200 */
[C---:B------:R-:W-:Y:S01]  /*1ea0*/  IMAD.SHL.U32 R6, R32.reuse, 0x4, RZ ;  /* 0x0000000420067824 */ /* 0x040fe200078e00ff */
[----:B------:R-:W-:Y:S01]  /*1eb0*/  MOV R95, RZ ;  /* 0x000000ff005f7202 */ /* 0x000fe20000000f00 */
[----:B------:R-:W-:Y:S01]  /*1ec0*/  STL [R1], R18 ;  /* 0x0000001201007387 */ /* 0x000fe20000100800 */
[----:B------:R-:W-:Y:S01]  /*1ed0*/  VIADD R0, R32, 0xffffff80 ;  /* 0xffffff8020007836 */ /* 0x000fe20000000000 */
[----:B------:R-:W-:-:S02]  /*1ee0*/  USHF.L.U32 UR44, UR4, 0x3, URZ ;  /* 0x00000003042c7899 */ /* 0x000fc4000800063f */
[----:B------:R1:W-:Y:S01]  /*1ef0*/  STL [R1+0x1c], R3 ;  /* 0x00001c0301007387 */ /* 0x0003e20000100800 */
[----:B------:R-:W-:Y:S02]  /*1f00*/  USHF.L.U32 UR43, UR4, 0x4, URZ ;  /* 0x00000004042b7899 */ /* 0x000fe4000800063f */
[----:B------:R-:W-:Y:S02]  /*1f10*/  UIMAD UR42, UR4, 0x18, URZ ;  /* 0x00000018042a78a4 */ /* 0x000fe4000f8e023f */
[----:B------:R-:W-:Y:S02]  /*1f20*/  USHF.L.U32 UR41, UR4, 0x5, URZ ;  /* 0x0000000504297899 */ /* 0x000fe4000800063f */
[----:B------:R-:W-:Y:S02]  /*1f30*/  UIMAD UR40, UR4, 0x28, URZ ;  /* 0x00000028042878a4 */ /* 0x000fe4000f8e023f */
[----:B------:R-:W-:Y:S02]  /*1f40*/  UIMAD UR39, UR4, 0x30, URZ ;  /* 0x00000030042778a4 */ /* 0x000fe4000f8e023f */
[----:B------:R-:W-:-:S02]  /*1f50*/  UIMAD UR38, UR4, 0x38, URZ ;  /* 0x00000038042678a4 */ /* 0x000fc4000f8e023f */
[----:B------:R-:W-:Y:S02]  /*1f60*/  USHF.L.U32 UR37, UR4, 0x6, URZ ;  /* 0x0000000604257899 */ /* 0x000fe4000800063f */
[----:B------:R-:W-:Y:S01]  /*1f70*/  UIMAD UR36, UR4, 0x48, URZ ;  /* 0x00000048042478a4 */ /* 0x000fe2000f8e023f */
[----:B-1----:R-:W-:Y:S01]  /*1f80*/  VIADD R4, R123, 0x1000 ;  /* 0x000010007b047836 */ /* 0x002fe20000000000 */
[----:B------:R-:W-:Y:S01]  /*1f90*/  SHF.R.S32.HI R5, RZ, 0x1f, R0 ;  /* 0x0000001fff057819 */ /* 0x000fe20000011400 */
[----:B------:R-:W-:Y:S02]  /*1fa0*/  UIMAD UR35, UR4, 0x50, URZ ;  /* 0x00000050042378a4 */ /* 0x000fe4000f8e023f */
[----:B------:R-:W-:Y:S01]  /*1fb0*/  UIMAD UR34, UR4, 0x58, URZ ;  /* 0x00000058042278a4 */ /* 0x000fe2000f8e023f */
[----:B------:R-:W-:Y:S01]  /*1fc0*/  SEL R4, R4, R123, !P0 ;  /* 0x0000007b04047207 */ /* 0x000fe20004000000 */
[----:B------:R-:W-:Y:S01]  /*1fd0*/  UIMAD UR33, UR4, 0x60, URZ ;  /* 0x00000060042178a4 */ /* 0x000fe2000f8e023f */
[----:B------:R-:W-:Y:S01]  /*1fe0*/  IADD3 R3, R124, 0x1000, RZ ;  /* 0x000010007c037810 */ /* 0x000fe20007ffe0ff */
[----:B------:R-:W-:-:S02]  /*1ff0*/  UIMAD UR32, UR4, 0x68, URZ ;  /* 0x00000068042078a4 */ /* 0x000fc4000f8e023f */
[----:B------:R-:W-:Y:S01]  /*2000*/  UIMAD UR31, UR4, 0x70, URZ ;  /* 0x00000070041f78a4 */ /* 0x000fe2000f8e023f */
[----:B------:R-:W-:Y:S01]  /*2010*/  SEL R118, R3, R124, !P0 ;  /* 0x0000007c03767207 */ /* 0x000fe20004000000 */
[----:B------:R-:W-:Y:S01]  /*2020*/  UIMAD UR48, UR4, 0x78, URZ ;  /* 0x00000078043078a4 */ /* 0x000fe2000f8e023f */
[----:B------:R-:W-:Y:S01]  /*2030*/  ULDC UR45, c[0x0][0x270] ;  /* 0x00009c00002d7ab9 */ /* 0x000fe20000000800 */
[----:B--2---:R1:W-:Y:S04]  /*2040*/  STL [R1+0x10], R10 ;  /* 0x0000100a01007387 */ /* 0x0043e80000100800 */
[----:B---3--:R1:W-:Y:S04]  /*2050*/  STL [R1+0xc], R9 ;  /* 0x00000c0901007387 */ /* 0x0083e80000100800 */
[----:B----4-:R1:W-:Y:S04]  /*2060*/  STL [R1+0x8], R8 ;  /* 0x0000080801007387 */ /* 0x0103e80000100800 */
[----:B------:R1:W-:Y:S04]  /*2070*/  STL [R1+0x20], R6 ;  /* 0x0000200601007387 */ /* 0x0003e80000100800 */
[----:B-----5:R1:W-:Y:S01]  /*2080*/  STL [R1+0x4], R7 ;  /* 0x0000040701007387 */ /* 0x0203e20000100800 */
[C---:B------:R-:W-:Y:S01]  /*2090*/  SHF.L.U64.HI R5, R0.reuse, 0x2, R5 ;  /* 0x0000000200057819 */ /* 0x040fe20000010205 */
[----:B------:R-:W-:Y:S01]  /*20a0*/  IMAD.SHL.U32 R0, R0, 0x4, RZ ;  /* 0x0000000400007824 */ /* 0x000fe200078e00ff */
[----:B------:R-:W-:Y:S01]  /*20b0*/  LEA R3, R4, UR5, 0x1 ;  /* 0x0000000504037c11 */ /* 0x000fe2000f8e08ff */
[----:B------:R-:W-:Y:S01]  /*20c0*/  ULDC UR47, c[0x0][0x39c] ;  /* 0x0000e700002f7ab9 */ /* 0x000fe20000000800 */
[----:B------:R-:W-:Y:S01]  /*20d0*/  LEA R118, R118, UR5, 0x1 ;  /* 0x0000000576767c11 */ /* 0x000fe2000f8e08ff */
[----:B------:R1:W-:Y:S01]  /*20e0*/  STL [R1+0x18], R5 ;  /* 0x0000180501007387 */ /* 0x0003e20000100800 */
[----:B------:R-:W-:-:S03]  /*20f0*/  ULDC UR46, c[0x0][0x2ec] ;  /* 0x0000bb00002e7ab9 */ /* 0x000fc60000000800 */
[----:B------:R1:W-:Y:S02]  /*2100*/  STL [R1+0x14], R0 ;  /* 0x0000140001007387 */ /* 0x0003e40000100800 */
.L_x_1065:
[----:B-1----:R-:W2:Y:S01]  /*2110*/  LDL R0, [R1+0x10] ;  /* 0x0000100001007983 */ /* 0x002ea20000100800 */
[----:B------:R-:W-:Y:S01]  /*2120*/  IADD3 R112, R122, R118, RZ ;  /* 0x000000767a707210 */ /* 0x000fe20007ffe0ff */
[----:B------:R-:W-:Y:S02]  /*2130*/  UISETP.GE.AND UP2, UPT, UR30, 0x1, UPT ;  /* 0x000000011e00788c */ /* 0x000fe4000bf46270 */
[----:B------:R-:W3:Y:S04]  /*2140*/  LDL R133, [R1+0xc] ;  /* 0x00000c0001857983 */ /* 0x000ee80000100800 */
[----:B------:R-:W4:Y:S01]  /*2150*/  LDL R132, [R1+0x8] ;  /* 0x0000080001847983 */ /* 0x000f220000100800 */
[----:B------:R-:W-:Y:S03]  /*2160*/  PLOP3.LUT P2, PT, PT, PT, UP2, 0x80, 0x0 ;  /* 0x000000000000781c */ /* 0x000fe60003f4f028 */
[----:B------:R-:W0:Y:S08]  /*2170*/  LDGDEPBAR ;  /* 0x00000000000079af */ /* 0x000e300000000000 */
[----:B------:R-:W3:Y:S04]  /*2180*/  LDL R129, [R1+0x4] ;  /* 0x0000040001817983 */ /* 0x000ee80000100800 */
        /* <DEDUP_REMOVED lines=61> */
[----:B--2---:R-:W-:Y:S01]  /*2560*/  FSETP.NEU.FTZ.AND P0, PT, R0, -INF , PT ;  /* 0xff8000000000780b */ /* 0x004fe20003f1d000 */
[----:B------:R-:W-:Y:S01]  /*2570*/  FMUL.FTZ R14, R14, UR47 ;  /* 0x0000002f0e0e7c20 */ /* 0x000fe20008410000 */
[----:B------:R-:W-:Y:S01]  /*2580*/  FMUL.FTZ R15, R15, UR47 ;  /* 0x0000002f0f0f7c20 */ /* 0x000fe20008410000 */
[----:B------:R-:W-:Y:S01]  /*2590*/  FMUL.FTZ R16, R16, UR47 ;  /* 0x0000002f10107c20 */ /* 0x000fe20008410000 */
[----:B------:R-:W-:Y:S03]  /*25a0*/  FMUL.FTZ R17, R17, UR47 ;  /* 0x0000002f11117c20 */ /* 0x000fe60008410000 */
[----:B------:R2:W-:Y:S01]  /*25b0*/  MUFU.TANH R252, R10 ;  /* 0x0000000a00fc7308 */ /* 0x0005e20000002400 */
[----:B------:R-:W-:Y:S01]  /*25c0*/  FMUL.FTZ R18, R18, UR47 ;  /* 0x0000002f12127c20 */ /* 0x000fe20008410000 */
[----:B------:R-:W-:Y:S08]  /*25d0*/  FMUL.FTZ R19, R19, UR47 ;  /* 0x0000002f13137c20 */ /* 0x000ff00008410000 */
[----:B------:R1:W-:Y:S01]  /*25e0*/  MUFU.TANH R229, R12 ;  /* 0x0000000c00e57308 */ /* 0x0003e20000002400 */
[----:B----4-:R-:W-:Y:S09]  /*25f0*/  FMUL.FTZ R8, R132, 1.4426950216293334961 ;  /* 0x3fb8aa3b84087820 */ /* 0x010ff20000410000 */
[----:B------:R-:W4:Y:S01]  /*2600*/  MUFU.TANH R82, R5 ;  /* 0x0000000500527308 */ /* 0x000f220000002400 */
[----:B--2---:R-:W-:Y:S05]  /*2610*/  FMUL.FTZ R10, R0, 1.4426950216293334961 ;  /* 0x3fb8aa3b000a7820 */ /* 0x004fea0000410000 */
[----:B------:R-:W-:Y:S04]  /*2620*/  FSEL R10, R10, RZ, P0 ;  /* 0x000000ff0a0a7208 */ /* 0x000fe80000000000 */
[----:B------:R2:W-:Y:S01]  /*2630*/  MUFU.TANH R228, R13 ;  /* 0x0000000d00e47308 */ /* 0x0005e20000002400 */
[----:B-1----:R-:W4:Y:S01]  /*2640*/  LDL R12, [R1+0x1c] ;  /* 0x00001c00010c7983 */ /* 0x002f220000100800 */
[----:B---3--:R-:W-:Y:S01]  /*2650*/  FSETP.NEU.FTZ.AND P0, PT, R133, -INF , PT ;  /* 0xff8000008500780b */ /* 0x008fe20003f1d000 */
[--C-:B------:R-:W-:Y:S07]  /*2660*/  FFMA.FTZ R0, R83, UR46, -R10.reuse ;  /* 0x0000002e53007c23 */ /* 0x100fee000801080a */
[----:B------:R-:W1:Y:S10]  /*2670*/  MUFU.TANH R3, R6 ;  /* 0x0000000600037308 */ /* 0x000e740000002400 */
[----:B------:R3:W1:Y:S01]  /*2680*/  MUFU.TANH R2, R7 ;  /* 0x0000000700027308 */ /* 0x0006620000002400 */
[----:B--2---:R-:W2:Y:S09]  /*2690*/  LDL R13, [R1+0x20] ;  /* 0x00002000010d7983 */ /* 0x004eb20000100800 */
[----:B------:R4:W-:Y:S10]  /*26a0*/  MUFU.EX2 R160, R0 ;  /* 0x0000000000a07308 */ /* 0x0009f40000000800 */
[----:B------:R1:W-:Y:S01]  /*26b0*/  MUFU.TANH R233, R9 ;  /* 0x0000000900e97308 */ /* 0x0003e20000002400 */
[----:B---3--:R-:W3:Y:S09]  /*26c0*/  LDSM.16.M88.4 R4, [R117+0x6400] ;  /* 0x006400007504783b */ /* 0x008ef20000000200 */
[----:B------:R-:W3:Y:S01]  /*26d0*/  MUFU.TANH R250, R14 ;  /* 0x0000000e00fa7308 */ /* 0x000ee20000002400 */
[----:B----4-:R-:W-:Y:S09]  /*26e0*/  FFMA.FTZ R0, R82, UR46, -R10 ;  /* 0x0000002e52007c23 */ /* 0x010ff2000801080a */
[----:B------:R4:W-:Y:S01]  /*26f0*/  MUFU.EX2 R159, R0 ;  /* 0x00000000009f7308 */ /* 0x0009e20000000800 */
[----:B-1----:R-:W-:Y:S05]  /*2700*/  FMUL.FTZ R9, R133, 1.4426950216293334961 ;  /* 0x3fb8aa3b85097820 */ /* 0x002fea0000410000 */
[----:B------:R-:W-:Y:S04]  /*2710*/  FSEL R9, R9, RZ, P0 ;  /* 0x000000ff09097208 */ /* 0x000fe80000000000 */
[----:B------:R-:W1:Y:S01]  /*2720*/  MUFU.TANH R249, R15 ;  /* 0x0000000f00f97308 */ /* 0x000e620000002400 */
[----:B------:R-:W-:Y:S04]  /*2730*/  FSETP.NEU.FTZ.AND P0, PT, R132, -INF , PT ;  /* 0xff8000008400780b */ /* 0x000fe80003f1d000 */
[----:B------:R-:W-:Y:S02]  /*2740*/  FSEL R8, R8, RZ, P0 ;  /* 0x000000ff08087208 */ /* 0x000fe40000000000 */
[----:B------:R-:W-:Y:S03]  /*2750*/  FSETP.NEU.FTZ.AND P0, PT, R129, -INF , PT ;  /* 0xff8000008100780b */ /* 0x000fe60003f1d000 */
[----:B------:R-:W1:Y:S01]  /*2760*/  MUFU.TANH R81, R16 ;  /* 0x0000001000517308 */ /* 0x000e620000002400 */
[--C-:B----4-:R-:W-:Y:S09]  /*2770*/  FFMA.FTZ R0, R3, UR46, -R9.reuse ;  /* 0x0000002e03007c23 */ /* 0x110ff20008010809 */
[----:B------:R4:W-:Y:S01]  /*2780*/  MUFU.EX2 R190, R0 ;  /* 0x0000000000be7308 */ /* 0x0009e20000000800 */
[-C--:B---3--:R-:W-:Y:S06]  /*2790*/  HMMA.16816.F32.BF16 R20, R104, R4.reuse, R20 ;  /* 0x000000046814723c */ /* 0x088fec0000041814 */
[C---:B------:R-:W-:Y:S03]  /*27a0*/  HMMA.16816.F32.BF16 R24, R112.reuse, R4, R24 ;  /* 0x000000047018723c */ /* 0x040fe60000041818 */
[----:B------:R-:W3:Y:S03]  /*27b0*/  MUFU.TANH R80, R17 ;  /* 0x0000001100507308 */ /* 0x000ee60000002400 */
[-C--:B------:R-:W-:Y:S07]  /*27c0*/  HMMA.16816.F32.BF16 R28, R112, R6.reuse, R28 ;  /* 0x00000006701c723c */ /* 0x080fee000004181c */
[----:B------:R-:W3:Y:S01]  /*27d0*/  MUFU.TANH R188, R18 ;  /* 0x0000001200bc7308 */ /* 0x000ee20000002400 */
[--C-:B------:R-:W-:Y:S03]  /*27e0*/  FFMA.FTZ R4, R229, UR46, -R8.reuse ;  /* 0x0000002ee5047c23 */ /* 0x100fe60008010808 */
[--C-:B----4-:R-:W-:Y:S01]  /*27f0*/  FFMA.FTZ R0, R2, UR46, -R9.reuse ;  /* 0x0000002e02007c23 */ /* 0x110fe20008010809 */
[C---:B------:R-:W-:Y:S05]  /*2800*/  HMMA.16816.F32.BF16 R32, R104.reuse, R6, R32 ;  /* 0x000000066820723c */ /* 0x040fea0000041820 */
[----:B------:R4:W-:Y:S01]  /*2810*/  MUFU.EX2 R219, R4 ;  /* 0x0000000400db7308 */ /* 0x0009e20000000800 */
[----:B------:R-:W-:Y:S01]  /*2820*/  FMUL.FTZ R20, R20, UR47 ;  /* 0x0000002f14147c20 */ /* 0x000fe20008410000 */
[----:B------:R-:W-:Y:S01]  /*2830*/  FMUL.FTZ R21, R21, UR47 ;  /* 0x0000002f15157c20 */ /* 0x000fe20008410000 */
[----:B------:R-:W-:Y:S03]  /*2840*/  FMUL.FTZ R22, R22, UR47 ;  /* 0x0000002f16167c20 */ /* 0x000fe60008410000 */
[----:B------:R-:W-:Y:S01]  /*2850*/  FMUL.FTZ R23, R23, UR47 ;  /* 0x0000002f17177c20 */ /* 0x000fe20008410000 */
[----:B------:R-:W-:Y:S03]  /*2860*/  FMUL.FTZ R24, R24, UR47 ;  /* 0x0000002f18187c20 */ /* 0x000fe60008410000 */
        /* <DEDUP_REMOVED lines=8> */
[----:B----4-:R-:W-:Y:S01]  /*28f0*/  FFMA.FTZ R4, R228, UR46, -R8 ;  /* 0x0000002ee4047c23 */ /* 0x010fe20008010808 */
[----:B------:R-:W-:Y:S01]  /*2900*/  FMUL.FTZ R31, R31, UR47 ;  /* 0x0000002f1f1f7c20 */ /* 0x000fe20008410000 */
[----:B------:R-:W-:Y:S01]  /*2910*/  FMUL.FTZ R32, R32, UR47 ;  /* 0x0000002f20207c20 */ /* 0x000fe20008410000 */
[----:B------:R-:W-:Y:S01]  /*2920*/  FMUL.FTZ R33, R33, UR47 ;  /* 0x0000002f21217c20 */ /* 0x000fe20008410000 */
[----:B------:R-:W-:Y:S01]  /*2930*/  FMUL.FTZ R34, R34, UR47 ;  /* 0x0000002f22227c20 */ /* 0x000fe20008410000 */
[----:B------:R-:W-:Y:S04]  /*2940*/  FMUL.FTZ R35, R35, UR47 ;  /* 0x0000002f23237c20 */ /* 0x000fe80008410000 */
[----:B------:R4:W-:Y:S01]  /*2950*/  MUFU.EX2 R218, R4 ;  /* 0x0000000400da7308 */ /* 0x0009e20000000800 */
[----:B-1----:R-:W-:Y:S05]  /*2960*/  FMUL.FTZ R0, R129, 1.4426950216293334961 ;  /* 0x3fb8aa3b81007820 */ /* 0x002fea0000410000 */
[----:B------:R-:W-:Y:S04]  /*2970*/  FSEL R0, R0, RZ, P0 ;  /* 0x000000ff00007208 */ /* 0x000fe80000000000 */
[----:B------:R-:W-:Y:S10]  /*2980*/  MUFU.TANH R213, R28 ;  /* 0x0000001c00d57308 */ /* 0x000ff40000002400 */
[----:B------:R-:W-:Y:S01]  /*2990*/  MUFU.TANH R212, R29 ;  /* 0x0000001d00d47308 */ /* 0x000fe20000002400 */
[--C-:B----4-:R-:W-:Y:S09]  /*29a0*/  FFMA.FTZ R4, R250, UR46, -R0.reuse ;  /* 0x0000002efa047c23 */ /* 0x110ff20008010800 */
[----:B------:R1:W-:Y:S10]  /*29b0*/  MUFU.EX2 R246, R4 ;  /* 0x0000000400f67308 */ /* 0x0003f40000000800 */
[----:B------:R-:W-:Y:S10]  /*29c0*/  MUFU.TANH R240, R30 ;  /* 0x0000001e00f07308 */ /* 0x000ff40000002400 */
[----:B------:R-:W-:Y:S01]  /*29d0*/  MUFU.TANH R237, R31 ;  /* 0x0000001f00ed7308 */ /* 0x000fe20000002400 */
[----:B-1----:R-:W-:Y:S09]  /*29e0*/  FFMA.FTZ R4, R249, UR46, -R0 ;  /* 0x0000002ef9047c23 */ /* 0x002ff20008010800 */
[----:B------:R1:W-:Y:S10]  /*29f0*/  MUFU.EX2 R245, R4 ;  /* 0x0000000400f57308 */ /* 0x0003f40000000800 */
[----:B------:R-:W-:Y:S10]  /*2a00*/  MUFU.TANH R77, R32 ;  /* 0x00000020004d7308 */ /* 0x000ff40000002400 */
[----:B------:R-:W-:Y:S01]  /*2a10*/  MUFU.TANH R76, R33 ;  /* 0x00000021004c7308 */ /* 0x000fe20000002400 */
[--C-:B-1----:R-:W-:Y:S09]  /*2a20*/  FFMA.FTZ R4, R81, UR46, -R10.reuse ;  /* 0x0000002e51047c23 */ /* 0x102ff2000801080a */
[----:B------:R3:W-:Y:S10]  /*2a30*/  MUFU.EX2 R152, R4 ;  /* 0x0000000400987308 */ /* 0x0007f40000000800 */
[----:B------:R-:W-:Y:S10]  /*2a40*/  MUFU.TANH R172, R34 ;  /* 0x0000002200ac7308 */ /* 0x000ff40000002400 */
[----:B------:R-:W-:Y:S01]  /*2a50*/  MUFU.TANH R169, R35 ;  /* 0x0000002300a97308 */ /* 0x000fe20000002400 */
[----:B---3--:R-:W-:Y:S09]  /*2a60*/  FFMA.FTZ R4, R80, UR46, -R10 ;  /* 0x0000002e50047c23 */ /* 0x008ff2000801080a */
[----:B------:R1:W-:Y:S10]  /*2a70*/  MUFU.EX2 R151, R4 ;  /* 0x0000000400977308 */ /* 0x0003f40000000800 */
[----:B------:R3:W4:Y:S10]  /*2a80*/  MUFU.TANH R251, R11 ;  /* 0x0000000b00fb7308 */ /* 0x0007340000002400 */
[----:B------:R-:W2:Y:S01]  /*2a90*/  MUFU.TANH R79, R20 ;  /* 0x00000014004f7308 */ /* 0x000ea20000002400 */
[--C-:B-1----:R-:W-:Y:S09]  /*2aa0*/  FFMA.FTZ R4, R188, UR46, -R9.reuse ;  /* 0x0000002ebc047c23 */ /* 0x102ff20008010809 */
[----:B------:R1:W-:Y:S01]  /*2ab0*/  MUFU.EX2 R175, R4 ;  /* 0x0000000400af7308 */ /* 0x0003e20000000800 */
[--C-:B---3--:R-:W-:Y:S09]  /*2ac0*/  FFMA.FTZ R11, R234, UR46, -R8.reuse ;  /* 0x0000002eea0b7c23 */ /* 0x108ff20008010808 */
[----:B------:R3:W-:Y:S10]  /*2ad0*/  MUFU.EX2 R224, R11 ;  /* 0x0000000b00e07308 */ /* 0x0007f40000000800 */
[----:B------:R-:W2:Y:S01]  /*2ae0*/  MUFU.TANH R78, R21 ;  /* 0x00000015004e7308 */ /* 0x000ea20000002400 */
[--C-:B-1----:R-:W-:Y:S09]  /*2af0*/  FFMA.FTZ R4, R187, UR46, -R9.reuse ;  /* 0x0000002ebb047c23 */ /* 0x102ff20008010809 */
[----:B------:R1:W-:Y:S01]  /*2b00*/  MUFU.EX2 R174, R4 ;  /* 0x0000000400ae7308 */ /* 0x0003e20000000800 */
[----:B---3--:R-:W-:Y:S09]  /*2b10*/  FFMA.FTZ R11, R233, UR46, -R8 ;  /* 0x0000002ee90b7c23 */ /* 0x008ff20008010808 */
[----:B------:R3:W-:Y:S10]  /*2b20*/  MUFU.EX2 R223, R11 ;  /* 0x0000000b00df7308 */ /* 0x0007f40000000800 */
[----:B------:R-:W2:Y:S01]  /*2b30*/  MUFU.TANH R182, R22 ;  /* 0x0000001600b67308 */ /* 0x000ea20000002400 */
[----:B-1----:R-:W1:Y:S09]  /*2b40*/  LDSM.16.M88.4 R4, [R117+0x6800] ;  /* 0x006800007504783b */ /* 0x002e720000000200 */
[----:B------:R-:W2:Y:S01]  /*2b50*/  MUFU.TANH R181, R23 ;  /* 0x0000001700b57308 */ /* 0x000ea20000002400 */
[--C-:B---3--:R-:W-:Y:S09]  /*2b60*/  FFMA.FTZ R11, R252, UR46, -R0.reuse ;  /* 0x0000002efc0b7c23 */ /* 0x108ff20008010800 */
[----:B------:R4:W-:Y:S10]  /*2b70*/  MUFU.EX2 R248, R11 ;  /* 0x0000000b00f87308 */ /* 0x0009f40000000800 */
[----:B------:R-:W3:Y:S10]  /*2b80*/  MUFU.TANH R220, R24 ;  /* 0x0000001800dc7308 */ /* 0x000ef40000002400 */
[----:B------:R-:W3:Y:S01]  /*2b90*/  MUFU.TANH R217, R25 ;  /* 0x0000001900d97308 */ /* 0x000ee20000002400 */
[----:B----4-:R-:W-:Y:S09]  /*2ba0*/  FFMA.FTZ R11, R251, UR46, -R0 ;  /* 0x0000002efb0b7c23 */ /* 0x010ff20008010800 */
[----:B------:R2:W-:Y:S01]  /*2bb0*/  MUFU.EX2 R247, R11 ;  /* 0x0000000b00f77308 */ /* 0x0005e20000000800 */
[-C--:B-1----:R-:W-:Y:S06]  /*2bc0*/  HMMA.16816.F32.BF16 R36, R104, R4.reuse, R36 ;  /* 0x000000046824723c */ /* 0x082fec0000041824 */
[C---:B------:R-:W-:Y:S03]  /*2bd0*/  HMMA.16816.F32.BF16 R40, R112.reuse, R4, R40 ;  /* 0x000000047028723c */ /* 0x040fe60000041828 */
[----:B------:R-:W-:Y:S03]  /*2be0*/  MUFU.TANH R244, R26 ;  /* 0x0000001a00f47308 */ /* 0x000fe60000002400 */
[-C--:B------:R-:W-:Y:S07]  /*2bf0*/  HMMA.16816.F32.BF16 R44, R112, R6.reuse, R44 ;  /* 0x00000006702c723c */ /* 0x080fee000004182c */
[----:B------:R-:W-:Y:S01]  /*2c00*/  MUFU.TANH R241, R27 ;  /* 0x0000001b00f17308 */ /* 0x000fe20000002400 */
[----:B------:R-:W-:Y:S01]  /*2c10*/  FFMA.FTZ R4, R213, UR46, -R8 ;  /* 0x0000002ed5047c23 */ /* 0x000fe20008010808 */
[C---:B------:R-:W-:Y:S08]  /*2c20*/  HMMA.16816.F32.BF16 R48, R104.reuse, R6, R48 ;  /* 0x000000066830723c */ /* 0x040ff00000041830 */
[----:B------:R1:W-:Y:S03]  /*2c30*/  MUFU.EX2 R194, R4 ;  /* 0x0000000400c27308 */ /* 0x0003e60000000800 */
[----:B--2---:R-:W-:Y:S01]  /*2c40*/  FFMA.FTZ R11, R79, UR46, -R10 ;  /* 0x0000002e4f0b7c23 */ /* 0x004fe2000801080a */
[----:B------:R-:W-:Y:S01]  /*2c50*/  FMUL.FTZ R36, R36, UR47 ;  /* 0x0000002f24247c20 */ /* 0x000fe20008410000 */
[----:B------:R-:W-:Y:S01]  /*2c60*/  FMUL.FTZ R37, R37, UR47 ;  /* 0x0000002f25257c20 */ /* 0x000fe20008410000 */
[----:B------:R-:W-:Y:S01]  /*2c70*/  FMUL.FTZ R38, R38, UR47 ;  /* 0x0000002f26267c20 */ /* 0x000fe20008410000 */
[----:B------:R-:W-:Y:S03]  /*2c80*/  FMUL.FTZ R39, R39, UR47 ;  /* 0x0000002f27277c20 */ /* 0x000fe60008410000 */
[----:B------:R2:W-:Y:S01]  /*2c90*/  MUFU.TANH R75, R36 ;  /* 0x00000024004b7308 */ /* 0x0005e20000002400 */
[----:B------:R-:W-:Y:S01]  /*2ca0*/  FMUL.FTZ R40, R40, UR47 ;  /* 0x0000002f28287c20 */ /* 0x000fe20008410000 */
[----:B------:R-:W-:Y:S01]  /*2cb0*/  FMUL.FTZ R41, R41, UR47 ;  /* 0x0000002f29297c20 */ /* 0x000fe20008410000 */
[----:B------:R-:W-:Y:S01]  /*2cc0*/  FMUL.FTZ R42, R42, UR47 ;  /* 0x0000002f2a2a7c20 */ /* 0x000fe20008410000 */
[----:B------:R-:W-:Y:S01]  /*2cd0*/  FMUL.FTZ R43, R43, UR47 ;  /* 0x0000002f2b2b7c20 */ /* 0x000fe20008410000 */
[----:B------:R-:W-:Y:S01]  /*2ce0*/  FMUL.FTZ R44, R44, UR47 ;  /* 0x0000002f2c2c7c20 */ /* 0x000fe20008410000 */
[----:B------:R-:W-:Y:S01]  /*2cf0*/  FMUL.FTZ R45, R45, UR47 ;  /* 0x0000002f2d2d7c20 */ /* 0x000fe20008410000 */
[----:B------:R-:W-:Y:S03]  /*2d00*/  FMUL.FTZ R46, R46, UR47 ;  /* 0x0000002f2e2e7c20 */ /* 0x000fe60008410000 */
[----:B------:R4:W-:Y:S01]  /*2d10*/  MUFU.EX2 R148, R11 ;  /* 0x0000000b00947308 */ /* 0x0009e20000000800 */
[----:B-1----:R-:W-:Y:S01]  /*2d20*/  FFMA.FTZ R4, R212, UR46, -R8 ;  /* 0x0000002ed4047c23 */ /* 0x002fe20008010808 */
[----:B------:R-:W-:Y:S01]  /*2d30*/  FMUL.FTZ R47, R47, UR47 ;  /* 0x0000002f2f2f7c20 */ /* 0x000fe20008410000 */
[----:B------:R-:W-:Y:S01]  /*2d40*/  FMUL.FTZ R48, R48, UR47 ;  /* 0x0000002f30307c20 */ /* 0x000fe20008410000 */
[----:B------:R-:W-:Y:S01]  /*2d50*/  FMUL.FTZ R49, R49, UR47 ;  /* 0x0000002f31317c20 */ /* 0x000fe20008410000 */
[----:B------:R-:W-:Y:S01]  /*2d60*/  FMUL.FTZ R50, R50, UR47 ;  /* 0x0000002f32327c20 */ /* 0x000fe20008410000 */
[----:B------:R-:W-:Y:S04]  /*2d70*/  FMUL.FTZ R51, R51, UR47 ;  /* 0x0000002f33337c20 */ /* 0x000fe80008410000 */
[----:B------:R1:W-:Y:S01]  /*2d80*/  MUFU.TANH R74, R37 ;  /* 0x00000025004a7308 */ /* 0x0003e20000002400 */
[----:B--2---:R-:W-:Y:S09]  /*2d90*/  IADD3 R36, P0, R13, UR8, RZ ;  /* 0x000000080d247c10 */ /* 0x004ff2000ff1e0ff */
[----:B------:R2:W-:Y:S01]  /*2da0*/  MUFU.EX2 R193, R4 ;  /* 0x0000000400c17308 */ /* 0x0005e20000000800 */
[----:B----4-:R-:W-:Y:S09]  /*2db0*/  FFMA.FTZ R11, R78, UR46, -R10 ;  /* 0x0000002e4e0b7c23 */ /* 0x010ff2000801080a */
[----:B------:R-:W4:Y:S01]  /*2dc0*/  MUFU.TANH R192, R44 ;  /* 0x0000002c00c07308 */ /* 0x000f220000002400 */
[----:B-1----:R-:W-:Y:S09]  /*2dd0*/  IADD3.X R37, R12, UR9, RZ, P0, !PT ;  /* 0x000000090c257c10 */ /* 0x002ff200087fe4ff */
[----:B------:R-:W1:Y:S01]  /*2de0*/  MUFU.TANH R191, R45 ;  /* 0x0000002d00bf7308 */ /* 0x000e620000002400 */
[--C-:B--2---:R-:W-:Y:S09]  /*2df0*/  FFMA.FTZ R4, R240, UR46, -R0.reuse ;  /* 0x0000002ef0047c23 */ /* 0x104ff20008010800 */
[----:B------:R2:W-:Y:S10]  /*2e00*/  MUFU.EX2 R232, R4 ;  /* 0x0000000400e87308 */ /* 0x0005f40000000800 */
[----:B------:R-:W1:Y:S10]  /*2e10*/  MUFU.TANH R226, R46 ;  /* 0x0000002e00e27308 */ /* 0x000e740000002400 */
[----:B------:R-:W1:Y:S01]  /*2e20*/  MUFU.TANH R225, R47 ;  /* 0x0000002f00e17308 */ /* 0x000e620000002400 */
[----:B--2---:R-:W-:Y:S09]  /*2e30*/  FFMA.FTZ R4, R237, UR46, -R0 ;  /* 0x0000002eed047c23 */ /* 0x004ff20008010800 */
[----:B------:R2:W-:Y:S10]  /*2e40*/  MUFU.EX2 R231, R4 ;  /* 0x0000000400e77308 */ /* 0x0005f40000000800 */
[----:B------:R-:W1:Y:S10]  /*2e50*/  MUFU.TANH R73, R48 ;  /* 0x0000003000497308 */ /* 0x000e740000002400 */
[----:B------:R-:W1:Y:S01]  /*2e60*/  MUFU.TANH R72, R49 ;  /* 0x0000003100487308 */ /* 0x000e620000002400 */
[--C-:B--2---:R-:W-:Y:S09]  /*2e70*/  FFMA.FTZ R4, R77, UR46, -R10.reuse ;  /* 0x0000002e4d047c23 */ /* 0x104ff2000801080a */
[----:B------:R2:W-:Y:S10]  /*2e80*/  MUFU.EX2 R142, R4 ;  /* 0x00000004008e7308 */ /* 0x0005f40000000800 */
[----:B------:R-:W1:Y:S10]  /*2e90*/  MUFU.TANH R156, R50 ;  /* 0x00000032009c7308 */ /* 0x000e740000002400 */
[----:B------:R-:W1:Y:S01]  /*2ea0*/  MUFU.TANH R154, R51 ;  /* 0x00000033009a7308 */ /* 0x000e620000002400 */
[----:B--2---:R-:W-:Y:S09]  /*2eb0*/  FFMA.FTZ R4, R76, UR46, -R10 ;  /* 0x0000002e4c047c23 */ /* 0x004ff2000801080a */
[----:B------:R2:W-:Y:S10]  /*2ec0*/  MUFU.EX2 R141, R4 ;  /* 0x00000004008d7308 */ /* 0x0005f40000000800 */
[----:B------:R3:W-:Y:S10]  /*2ed0*/  MUFU.EX2 R147, R11 ;  /* 0x0000000b00937308 */ /* 0x0007f40000000800 */
[----:B------:R-:W1:Y:S01]  /*2ee0*/  MUFU.TANH R168, R38 ;  /* 0x0000002600a87308 */ /* 0x000e620000002400 */
[--C-:B--2---:R-:W-:Y:S09]  /*2ef0*/  FFMA.FTZ R4, R172, UR46, -R9.reuse ;  /* 0x0000002eac047c23 */ /* 0x104ff20008010809 */
[----:B------:R2:W-:Y:S01]  /*2f00*/  MUFU.EX2 R162, R4 ;  /* 0x0000000400a27308 */ /* 0x0005e20000000800 */
[--C-:B---3--:R-:W-:Y:S09]  /*2f10*/  FFMA.FTZ R11, R182, UR46, -R9.reuse ;  /* 0x0000002eb60b7c23 */ /* 0x108ff20008010809 */
[----:B------:R3:W-:Y:S10]  /*2f20*/  MUFU.EX2 R171, R11 ;  /* 0x0000000b00ab7308 */ /* 0x0007f40000000800 */
[----:B------:R-:W-:Y:S01]  /*2f30*/  MUFU.TANH R167, R39 ;  /* 0x0000002700a77308 */ /* 0x000fe20000002400 */
[--C-:B--2---:R-:W-:Y:S09]  /*2f40*/  FFMA.FTZ R4, R169, UR46, -R9.reuse ;  /* 0x0000002ea9047c23 */ /* 0x104ff20008010809 */
[----:B------:R2:W-:Y:S01]  /*2f50*/  MUFU.EX2 R161, R4 ;  /* 0x0000000400a17308 */ /* 0x0005e20000000800 */
[--C-:B---3--:R-:W-:Y:S09]  /*2f60*/  FFMA.FTZ R11, R181, UR46, -R9.reuse ;  /* 0x0000002eb50b7c23 */ /* 0x108ff20008010809 */
[----:B------:R3:W-:Y:S10]  /*2f70*/  MUFU.EX2 R170, R11 ;  /* 0x0000000b00aa7308 */ /* 0x0007f40000000800 */
[----:B------:R-:W-:Y:S01]  /*2f80*/  MUFU.TANH R198, R40 ;  /* 0x0000002800c67308 */ /* 0x000fe20000002400 */
[----:B--2---:R-:W2:Y:S09]  /*2f90*/  LDSM.16.M88.4 R4, [R117+0x6c00] ;  /* 0x006c00007504783b */ /* 0x004eb20000000200 */
[----:B------:R-:W-:Y:S01]  /*2fa0*/  MUFU.TANH R195, R41 ;  /* 0x0000002900c37308 */ /* 0x000fe20000002400 */
[--C-:B---3--:R-:W-:Y:S09]  /*2fb0*/  FFMA.FTZ R11, R220, UR46, -R8.reuse ;  /* 0x0000002edc0b7c23 */ /* 0x108ff20008010808 */
[----:B------:R3:W-:Y:S10]  /*2fc0*/  MUFU.EX2 R200, R11 ;  /* 0x0000000b00c87308 */ /* 0x0007f40000000800 */
[----:B------:R-:W-:Y:S10]  /*2fd0*/  MUFU.TANH R230, R42 ;  /* 0x0000002a00e67308 */ /* 0x000ff40000002400 */
[----:B------:R-:W-:Y:S01]  /*2fe0*/  MUFU.TANH R227, R43 ;  /* 0x0000002b00e37308 */ /* 0x000fe20000002400 */
[--C-:B---3--:R-:W-:Y:S09]  /*2ff0*/  FFMA.FTZ R11, R217, UR46, -R8.reuse ;  /* 0x0000002ed90b7c23 */ /* 0x108ff20008010808 */
[----:B------:R3:W-:Y:S01]  /*3000*/  MUFU.EX2 R199, R11 ;  /* 0x0000000b00c77308 */ /* 0x0007e20000000800 */
[-C--:B--2---:R-:W-:Y:S06]  /*3010*/  HMMA.16816.F32.BF16 R52, R104, R4.reuse, R52 ;  /* 0x000000046834723c */ /* 0x084fec0000041834 */
[C---:B------:R-:W-:Y:S06]  /*3020*/  HMMA.16816.F32.BF16 R56, R112.reuse, R4, R56 ;  /* 0x000000047038723c */ /* 0x040fec0000041838 */
[-C--:B------:R-:W-:Y:S01]  /*3030*/  HMMA.16816.F32.BF16 R60, R112, R6.reuse, R60 ;  /* 0x00000006703c723c */ /* 0x080fe2000004183c */
[----:B------:R-:W2:Y:S04]  /*3040*/  LDG.E R115, desc[UR20][R36.64] ;  /* 0x0000001424737981 */ /* 0x000ea8000c1e1900 */
[----:B----4-:R-:W-:Y:S01]  /*3050*/  FFMA.FTZ R4, R192, UR46, -R8 ;  /* 0x0000002ec0047c23 */ /* 0x010fe20008010808 */
[----:B------:R-:W4:Y:S01]  /*3060*/  LDG.E R114, desc[UR20][R36.64+0x20] ;  /* 0x0000201424727981 */ /* 0x000f22000c1e1900 */
[----:B------:R-:W-:Y:S02]  /*3070*/  HMMA.16816.F32.BF16 R64, R104, R6, R64 ;  /* 0x000000066840723c */ /* 0x000fe40000041840 */
[----:B------:R1:W-:Y:S01]  /*3080*/  MUFU.EX2 R178, R4 ;  /* 0x0000000400b27308 */ /* 0x0003e20000000800 */
[----:B------:R-:W5:Y:S01]  /*3090*/  LDG.E R113, desc[UR20][R36.64+0x100] ;  /* 0x0001001424717981 */ /* 0x000f62000c1e1900 */
[----:B---3--:R-:W-:Y:S01]  /*30a0*/  FFMA.FTZ R11, R244, UR46, -R0 ;  /* 0x0000002ef40b7c23 */ /* 0x008fe20008010800 */
[----:B------:R-:W-:Y:S01]  /*30b0*/  FMUL.FTZ R52, R52, UR47 ;  /* 0x0000002f34347c20 */ /* 0x000fe20008410000 */
[----:B------:R-:W-:Y:S01]  /*30c0*/  F2FP.BF16.F32.PACK_AB R5, R151, R152 ;  /* 0x000000989705723e */ /* 0x000fe200000010ff */
[----:B------:R3:W5:Y:S01]  /*30d0*/  LDG.E R112, desc[UR20][R36.64+0x120] ;  /* 0x0001201424707981 */ /* 0x000762000c1e1900 */
[----:B------:R-:W-:Y:S04]  /*30e0*/  F2FP.BF16.F32.PACK_AB R6, R189, R190 ;  /* 0x000000bebd06723e */ /* 0x000fe800000010ff */
[----:B------:R-:W3:Y:S01]  /*30f0*/  MUFU.TANH R71, R52 ;  /* 0x0000003400477308 */ /* 0x000ee20000002400 */
[----:B------:R-:W-:Y:S01]  /*3100*/  FMUL.FTZ R53, R53, UR47 ;  /* 0x0000002f35357c20 */ /* 0x000fe20008410000 */
[----:B------:R-:W-:Y:S01]  /*3110*/  F2FP.BF16.F32.PACK_AB R7, R159, R160 ;  /* 0x000000a09f07723e */ /* 0x000fe200000010ff */
[----:B------:R3:W-:Y:S01]  /*3120*/  STS [R207+0x12400], R6 ;  /* 0x01240006cf007388 */ /* 0x0007e20000000800 */
[----:B------:R-:W-:Y:S01]  /*3130*/  FMUL.FTZ R54, R54, UR47 ;  /* 0x0000002f36367c20 */ /* 0x000fe20008410000 */
[----:B------:R-:W-:Y:S01]  /*3140*/  FMUL.FTZ R55, R55, UR47 ;  /* 0x0000002f37377c20 */ /* 0x000fe20008410000 */
[----:B------:R-:W-:Y:S01]  /*3150*/  FMUL.FTZ R56, R56, UR47 ;  /* 0x0000002f38387c20 */ /* 0x000fe20008410000 */
[----:B------:R3:W-:Y:S03]  /*3160*/  STS [R207+0x12000], R7 ;  /* 0x01200007cf007388 */ /* 0x0007e60000000800 */
[----:B------:R-:W3:Y:S01]  /*3170*/  MUFU.TANH R70, R53 ;  /* 0x0000003500467308 */ /* 0x000ee20000002400 */
[----:B-1----:R-:W-:Y:S01]  /*3180*/  FFMA.FTZ R4, R191, UR46, -R8 ;  /* 0x0000002ebf047c23 */ /* 0x002fe20008010808 */
[----:B------:R-:W-:Y:S01]  /*3190*/  FMUL.FTZ R60, R60, UR47 ;  /* 0x0000002f3c3c7c20 */ /* 0x000fe20008410000 */
[----:B------:R1:W-:Y:S01]  /*31a0*/  STS [R206+0x12000], R5 ;  /* 0x01200005ce007388 */ /* 0x0003e20000000800 */
[----:B------:R-:W-:Y:S01]  /*31b0*/  FMUL.FTZ R61, R61, UR47 ;  /* 0x0000002f3d3d7c20 */ /* 0x000fe20008410000 */
[----:B------:R-:W-:Y:S01]  /*31c0*/  FMUL.FTZ R62, R62, UR47 ;  /* 0x0000002f3e3e7c20 */ /* 0x000fe20008410000 */
        /* <DEDUP_REMOVED lines=9> */
[----:B------:R-:W2:Y:S01]  /*3260*/  MUFU.TANH R155, R54 ;  /* 0x00000036009b7308 */ /* 0x000ea20000002400 */
[----:B---3--:R-:W-:Y:S09]  /*3270*/  F2FP.BF16.F32.PACK_AB R6, R223, R224 ;  /* 0x000000e0df06723e */ /* 0x008ff200000010ff */
[----:B------:R-:W3:Y:S01]  /*3280*/  MUFU.TANH R153, R55 ;  /* 0x0000003700997308 */ /* 0x000ee20000002400 */
[--C-:B-1----:R-:W-:Y:S01]  /*3290*/  FFMA.FTZ R4, R226, UR46, -R0.reuse ;  /* 0x0000002ee2047c23 */ /* 0x102fe20008010800 */
[----:B------:R-:W-:Y:S02]  /*32a0*/  F2FP.BF16.F32.PACK_AB R7, R245, R246 ;  /* 0x000000f6f507723e */ /* 0x000fe400000010ff */
[----:B------:R-:W-:Y:S06]  /*32b0*/  F2FP.BF16.F32.PACK_AB R5, R247, R248 ;  /* 0x000000f8f705723e */ /* 0x000fec00000010ff */
[----:B------:R1:W-:Y:S10]  /*32c0*/  MUFU.EX2 R216, R4 ;  /* 0x0000000400d87308 */ /* 0x0003f40000000800 */
[----:B------:R-:W3:Y:S10]  /*32d0*/  MUFU.TANH R179, R56 ;  /* 0x0000003800b37308 */ /* 0x000ef40000002400 */
[----:B------:R-:W3:Y:S01]  /*32e0*/  MUFU.TANH R180, R57 ;  /* 0x0000003900b47308 */ /* 0x000ee20000002400 */
[----:B-1----:R-:W-:Y:S09]  /*32f0*/  FFMA.FTZ R4, R225, UR46, -R0 ;  /* 0x0000002ee1047c23 */ /* 0x002ff20008010800 */
[----:B------:R1:W-:Y:S10]  /*3300*/  MUFU.EX2 R215, R4 ;  /* 0x0000000400d77308 */ /* 0x0003f40000000800 */
[----:B------:R-:W-:Y:S10]  /*3310*/  MUFU.TANH R214, R58 ;  /* 0x0000003a00d67308 */ /* 0x000ff40000002400 */
[----:B------:R3:W-:Y:S01]  /*3320*/  MUFU.EX2 R236, R11 ;  /* 0x0000000b00ec7308 */ /* 0x0007e20000000800 */
[----:B-1----:R-:W-:Y:S09]  /*3330*/  FFMA.FTZ R4, R73, UR46, -R10 ;  /* 0x0000002e49047c23 */ /* 0x002ff2000801080a */
[----:B------:R1:W-:Y:S10]  /*3340*/  MUFU.EX2 R136, R4 ;  /* 0x0000000400887308 */ /* 0x0003f40000000800 */
[----:B------:R-:W-:Y:S01]  /*3350*/  MUFU.TANH R211, R59 ;  /* 0x0000003b00d37308 */ /* 0x000fe20000002400 */
[----:B---3--:R-:W-:Y:S09]  /*3360*/  FFMA.FTZ R11, R241, UR46, -R0 ;  /* 0x0000002ef10b7c23 */ /* 0x008ff20008010800 */
[----:B------:R3:W-:Y:S01]  /*3370*/  MUFU.EX2 R235, R11 ;  /* 0x0000000b00eb7308 */ /* 0x0007e20000000800 */
[--C-:B-1----:R-:W-:Y:S09]  /*3380*/  FFMA.FTZ R4, R72, UR46, -R10.reuse ;  /* 0x0000002e48047c23 */ /* 0x102ff2000801080a */
[----:B------:R1:W-:Y:S10]  /*3390*/  MUFU.EX2 R135, R4 ;  /* 0x0000000400877308 */ /* 0x0003f40000000800 */
[----:B------:R-:W-:Y:S01]  /*33a0*/  MUFU.TANH R69, R64 ;  /* 0x0000004000457308 */ /* 0x000fe20000002400 */
[--C-:B---3--:R-:W-:Y:S09]  /*33b0*/  FFMA.FTZ R11, R75, UR46, -R10.reuse ;  /* 0x0000002e4b0b7c23 */ /* 0x108ff2000801080a */
        /* <DEDUP_REMOVED lines=8> */
[----:B------:R-:W4:Y:S01]  /*3440*/  MUFU.TANH R173, R60 ;  /* 0x0000003c00ad7308 */ /* 0x000f220000002400 */
[--C-:B---3--:R-:W-:Y:S09]  /*3450*/  FFMA.FTZ R11, R168, UR46, -R9.reuse ;  /* 0x0000002ea80b7c23 */ /* 0x108ff20008010809 */
[----:B------:R3:W-:Y:S01]  /*3460*/  MUFU.EX2 R158, R11 ;  /* 0x0000000b009e7308 */ /* 0x0007e20000000800 */
[--C-:B-1----:R-:W-:Y:S09]  /*3470*/  FFMA.FTZ R4, R71, UR46, -R10.reuse ;  /* 0x0000002e47047c23 */ /* 0x102ff2000801080a */
[----:B------:R1:W-:Y:S10]  /*3480*/  MUFU.EX2 R134, R4 ;  /* 0x0000000400867308 */ /* 0x0003f40000000800 */
[----:B------:R-:W4:Y:S01]  /*3490*/  MUFU.TANH R176, R61 ;  /* 0x0000003d00b07308 */ /* 0x000f220000002400 */
[--C-:B---3--:R-:W-:Y:S09]  /*34a0*/  FFMA.FTZ R11, R167, UR46, -R9.reuse ;  /* 0x0000002ea70b7c23 */ /* 0x108ff20008010809 */
[----:B------:R3:W-:Y:S01]  /*34b0*/  MUFU.EX2 R157, R11 ;  /* 0x0000000b009d7308 */ /* 0x0007e20000000800 */
[----:B-1----:R-:W-:Y:S09]  /*34c0*/  FFMA.FTZ R4, R70, UR46, -R10 ;  /* 0x0000002e46047c23 */ /* 0x002ff2000801080a */
[----:B------:R2:W-:Y:S10]  /*34d0*/  MUFU.EX2 R133, R4 ;  /* 0x0000000400857308 */ /* 0x0005f40000000800 */
[----:B------:R-:W-:Y:S01]  /*34e0*/  MUFU.TANH R68, R65 ;  /* 0x0000004100447308 */ /* 0x000fe20000002400 */
[--C-:B---3--:R-:W-:Y:S09]  /*34f0*/  FFMA.FTZ R11, R198, UR46, -R8.reuse ;  /* 0x0000002ec60b7c23 */ /* 0x108ff20008010808 */
[----:B------:R1:W-:Y:S01]  /*3500*/  MUFU.EX2 R184, R11 ;  /* 0x0000000b00b87308 */ /* 0x0003e20000000800 */
[--C-:B--2---:R-:W-:Y:S09]  /*3510*/  FFMA.FTZ R4, R155, UR46, -R9.reuse ;  /* 0x0000002e9b047c23 */ /* 0x104ff20008010809 */
[----:B------:R2:W-:Y:S10]  /*3520*/  MUFU.EX2 R145, R4 ;  /* 0x0000000400917308 */ /* 0x0005f40000000800 */
[----:B------:R-:W3:Y:S01]  /*3530*/  MUFU.TANH R209, R62 ;  /* 0x0000003e00d17308 */ /* 0x000ee20000002400 */
[----:B-1----:R-:W-:Y:S09]  /*3540*/  FFMA.FTZ R11, R195, UR46, -R8 ;  /* 0x0000002ec30b7c23 */ /* 0x002ff20008010808 */
[----:B------:R1:W-:Y:S01]  /*3550*/  MUFU.EX2 R183, R11 ;  /* 0x0000000b00b77308 */ /* 0x0003e20000000800 */
[--C-:B--2---:R-:W-:Y:S09]  /*3560*/  FFMA.FTZ R4, R153, UR46, -R9.reuse ;  /* 0x0000002e99047c23 */ /* 0x104ff20008010809 */
[----:B------:R2:W-:Y:S10]  /*3570*/  MUFU.EX2 R144, R4 ;  /* 0x0000000400907308 */ /* 0x0005f40000000800 */
[----:B------:R-:W3:Y:S01]  /*3580*/  MUFU.TANH R210, R63 ;  /* 0x0000003f00d27308 */ /* 0x000ee20000002400 */
[----:B-1----:R-:W-:Y:S09]  /*3590*/  FFMA.FTZ R11, R230, UR46, -R0 ;  /* 0x0000002ee60b7c23 */ /* 0x002ff20008010800 */
[----:B------:R1:W-:Y:S01]  /*35a0*/  MUFU.EX2 R222, R11 ;  /* 0x0000000b00de7308 */ /* 0x0003e20000000800 */
[----:B--2---:R-:W-:Y:S09]  /*35b0*/  FFMA.FTZ R4, R179, UR46, -R8 ;  /* 0x0000002eb3047c23 */ /* 0x004ff20008010808 */
[----:B------:R2:W-:Y:S10]  /*35c0*/  MUFU.EX2 R166, R4 ;  /* 0x0000000400a67308 */ /* 0x0005f40000000800 */
[----:B------:R-:W3:Y:S01]  /*35d0*/  MUFU.TANH R146, R67 ;  /* 0x0000004300927308 */ /* 0x000ee20000002400 */
[----:B-1----:R-:W-:Y:S09]  /*35e0*/  FFMA.FTZ R11, R227, UR46, -R0 ;  /* 0x0000002ee30b7c23 */ /* 0x002ff20008010800 */
[----:B------:R4:W-:Y:S01]  /*35f0*/  MUFU.EX2 R221, R11 ;  /* 0x0000000b00dd7308 */ /* 0x0009e20000000800 */
[--C-:B--2---:R-:W-:Y:S09]  /*3600*/  FFMA.FTZ R4, R180, UR46, -R8.reuse ;  /* 0x0000002eb4047c23 */ /* 0x104ff20008010808 */
[----:B------:R1:W-:Y:S01]  /*3610*/  MUFU.EX2 R165, R4 ;  /* 0x0000000400a57308 */ /* 0x0003e20000000800 */
[--C-:B----4-:R-:W-:Y:S01]  /*3620*/  FFMA.FTZ R11, R173, UR46, -R8.reuse ;  /* 0x0000002ead0b7c23 */ /* 0x110fe20008010808 */
[----:B------:R-:W-:Y:S08]  /*3630*/  FFMA.FTZ R8, R176, UR46, -R8 ;  /* 0x0000002eb0087c23 */ /* 0x000ff00008010808 */
[----:B------:R-:W-:Y:S01]  /*3640*/  MUFU.EX2 R164, R11 ;  /* 0x0000000b00a47308 */ /* 0x000fe20000000800 */
[--C-:B-1----:R-:W-:Y:S09]  /*3650*/  FFMA.FTZ R4, R214, UR46, -R0.reuse ;  /* 0x0000002ed6047c23 */ /* 0x102ff20008010800 */
[----:B------:R1:W-:Y:S10]  /*3660*/  MUFU.EX2 R197, R4 ;  /* 0x0000000400c57308 */ /* 0x0003f40000000800 */
[----:B------:R3:W-:Y:S01]  /*3670*/  MUFU.EX2 R163, R8 ;  /* 0x0000000800a37308 */ /* 0x0007e20000000800 */
[--C-:B-1----:R-:W-:Y:S09]  /*3680*/  FFMA.FTZ R4, R211, UR46, -R0.reuse ;  /* 0x0000002ed3047c23 */ /* 0x102ff20008010800 */
[----:B------:R1:W-:Y:S01]  /*3690*/  MUFU.EX2 R196, R4 ;  /* 0x0000000400c47308 */ /* 0x0003e20000000800 */
[--C-:B---3--:R-:W-:Y:S01]  /*36a0*/  FFMA.FTZ R8, R209, UR46, -R0.reuse ;  /* 0x0000002ed1087c23 */ /* 0x108fe20008010800 */
[----:B------:R-:W-:Y:S08]  /*36b0*/  FFMA.FTZ R0, R210, UR46, -R0 ;  /* 0x0000002ed2007c23 */ /* 0x000ff00008010800 */
[----:B------:R-:W-:Y:S10]  /*36c0*/  MUFU.EX2 R186, R8 ;  /* 0x0000000800ba7308 */ /* 0x000ff40000000800 */
[----:B------:R-:W-:Y:S01]  /*36d0*/  MUFU.EX2 R185, R0 ;  /* 0x0000000000b97308 */ /* 0x000fe20000000800 */
[----:B-1----:R-:W-:Y:S05]  /*36e0*/  F2FP.BF16.F32.PACK_AB R4, R174, R175 ;  /* 0x000000afae04723e */ /* 0x002fea00000010ff */
[----:B------:R1:W-:Y:S04]  /*36f0*/  STS [R206+0x12400], R4 ;  /* 0x01240004ce007388 */ /* 0x0003e80000000800 */
[----:B------:R2:W-:Y:S04]  /*3700*/  STS [R207+0x14000], R6 ;  /* 0x01400006cf007388 */ /* 0x0005e80000000800 */
[----:B------:R3:W-:Y:S04]  /*3710*/  STS [R207+0x14400], R5 ;  /* 0x01440005cf007388 */ /* 0x0007e80000000800 */
[----:B------:R4:W-:Y:S01]  /*3720*/  STS [R206+0x14400], R7 ;  /* 0x01440007ce007388 */ /* 0x0009e20000000800 */
[----:B-1----:R-:W-:Y:S01]  /*3730*/  F2FP.BF16.F32.PACK_AB R4, R218, R219 ;  /* 0x000000dbda04723e */ /* 0x002fe200000010ff */
[--C-:B--2---:R-:W-:Y:S04]  /*3740*/  FFMA.FTZ R6, R69, UR46, -R10.reuse ;  /* 0x0000002e45067c23 */ /* 0x104fe8000801080a */
[----:B------:R1:W-:Y:S01]  /*3750*/  STS [R206+0x14000], R4 ;  /* 0x01400004ce007388 */ /* 0x0003e20000000800 */
[----:B------:R-:W-:Y:S01]  /*3760*/  FFMA.FTZ R10, R68, UR46, -R10 ;  /* 0x0000002e440a7c23 */ /* 0x000fe2000801080a */
[----:B------:R2:W-:Y:S01]  /*3770*/  MUFU.EX2 R132, R6 ;  /* 0x0000000600847308 */ /* 0x0005e20000000800 */
[----:B---3--:R-:W-:Y:S02]  /*3780*/  F2FP.BF16.F32.PACK_AB R5, R170, R171 ;  /* 0x000000abaa05723e */ /* 0x008fe400000010ff */
[----:B----4-:R-:W-:Y:S03]  /*3790*/  F2FP.BF16.F32.PACK_AB R7, R199, R200 ;  /* 0x000000c8c707723e */ /* 0x010fe600000010ff */
[----:B------:R3:W-:Y:S04]  /*37a0*/  STS [R208+0x12400], R5 ;  /* 0x01240005d0007388 */ /* 0x0007e80000000800 */
[----:B------:R-:W-:Y:S01]  /*37b0*/  MUFU.EX2 R129, R10 ;  /* 0x0000000a00817308 */ /* 0x000fe20000000800 */
[----:B--2---:R-:W-:Y:S05]  /*37c0*/  F2FP.BF16.F32.PACK_AB R6, R147, R148 ;  /* 0x000000949306723e */ /* 0x004fea00000010ff */
[----:B------:R2:W-:Y:S01]  /*37d0*/  STS [R208+0x12000], R6 ;  /* 0x01200006d0007388 */ /* 0x0005e20000000800 */
[----:B-1----:R-:W-:Y:S05]  /*37e0*/  F2FP.BF16.F32.PACK_AB R4, R141, R142 ;  /* 0x0000008e8d04723e */ /* 0x002fea00000010ff */
[----:B------:R1:W-:Y:S01]  /*37f0*/  STS [R205+0x12000], R4 ;  /* 0x01200004cd007388 */ /* 0x0003e20000000800 */
[----:B---3--:R-:W-:Y:S05]  /*3800*/  F2FP.BF16.F32.PACK_AB R5, R161, R162 ;  /* 0x000000a2a105723e */ /* 0x008fea00000010ff */
[----:B------:R3:W-:Y:S04]  /*3810*/  STS [R205+0x12400], R5 ;  /* 0x01240005cd007388 */ /* 0x0007e80000000800 */
[----:B------:R4:W-:Y:S01]  /*3820*/  STS [R208+0x14000], R7 ;  /* 0x01400007d0007388 */ /* 0x0009e20000000800 */
[----:B--2---:R-:W-:Y:S05]  /*3830*/  F2FP.BF16.F32.PACK_AB R6, R235, R236 ;  /* 0x000000eceb06723e */ /* 0x004fea00000010ff */
[----:B------:R2:W-:Y:S01]  /*3840*/  STS [R208+0x14400], R6 ;  /* 0x01440006d0007388 */ /* 0x0005e20000000800 */
[--C-:B-1----:R-:W-:Y:S01]  /*3850*/  FFMA.FTZ R4, R143, UR46, -R9.reuse ;  /* 0x0000002e8f047c23 */ /* 0x102fe20008010809 */
[----:B------:R-:W-:Y:S03]  /*3860*/  FFMA.FTZ R9, R146, UR46, -R9 ;  /* 0x0000002e92097c23 */ /* 0x000fe60008010809 */
[----:B------:R1:W-:Y:S01]  /*3870*/  MUFU.EX2 R140, R4 ;  /* 0x00000004008c7308 */ /* 0x0003e20000000800 */
[----:B---3--:R-:W-:Y:S02]  /*3880*/  F2FP.BF16.F32.PACK_AB R5, R157, R158 ;  /* 0x0000009e9d05723e */ /* 0x008fe400000010ff */
[----:B----4-:R-:W-:Y:S07]  /*3890*/  F2FP.BF16.F32.PACK_AB R7, R231, R232 ;  /* 0x000000e8e707723e */ /* 0x010fee00000010ff */
[----:B------:R-:W3:Y:S01]  /*38a0*/  MUFU.EX2 R139, R9 ;  /* 0x00000009008b7308 */ /* 0x000ee20000000800 */
[----:B------:R4:W-:Y:S01]  /*38b0*/  STS [R205+0x14400], R7 ;  /* 0x01440007cd007388 */ /* 0x0009e20000000800 */
[----:B-1----:R-:W-:Y:S02]  /*38c0*/  F2FP.BF16.F32.PACK_AB R4, R193, R194 ;  /* 0x000000c2c104723e */ /* 0x002fe400000010ff */
[----:B--2---:R-:W-:Y:S03]  /*38d0*/  F2FP.BF16.F32.PACK_AB R6, R137, R138 ;  /* 0x0000008a8906723e */ /* 0x004fe600000010ff */
[----:B------:R1:W-:Y:S04]  /*38e0*/  STS [R205+0x14000], R4 ;  /* 0x01400004cd007388 */ /* 0x0003e80000000800 */
[----:B------:R2:W-:Y:S01]  /*38f0*/  STS [R202+0x12000], R6 ;  /* 0x01200006ca007388 */ /* 0x0005e20000000800 */
[----:B---3--:R-:W-:Y:S03]  /*3900*/  F2FP.BF16.F32.PACK_AB R0, R139, R140 ;  /* 0x0000008c8b00723e */ /* 0x008fe600000010ff */
[----:B------:R3:W-:Y:S01]  /*3910*/  STS [R202+0x12400], R5 ;  /* 0x01240005ca007388 */ /* 0x0007e20000000800 */
[----:B----4-:R-:W-:Y:S02]  /*3920*/  F2FP.BF16.F32.PACK_AB R7, R183, R184 ;  /* 0x000000b8b707723e */ /* 0x010fe400000010ff */
        /* <DEDUP_REMOVED lines=27> */
[----:B------:R-:W-:Y:S08]  /*3ae0*/  LDSM.16.M88.4 R64, [R0+0x4000] ;  /* 0x004000000040783b */ /* 0x000ff00000000200 */
[----:B------:R-:W1:Y:S08]  /*3af0*/  LDSM.16.M88.4 R16, [R116+0x8000] ;  /* 0x008000007410783b */ /* 0x000e700000000200 */
[----:B------:R2:W3:Y:S08]  /*3b00*/  LDSM.16.M88.4 R60, [R0+0x5000] ;  /* 0x00500000003c783b */ /* 0x0004f00000000200 */
[----:B------:R-:W4:Y:S08]  /*3b10*/  LDSM.16.M88.4 R32, [R116+0x8400] ;  /* 0x008400007420783b */ /* 0x000f300000000200 */
[----:B------:R-:W4:Y:S01]  /*3b20*/  LDSM.16.M88.4 R48, [R116+0x8800] ;  /* 0x008800007430783b */ /* 0x000f220000000200 */
[----:B--2---:R-:W-:Y:S07]  /*3b30*/  IADD3 R0, R0, R122, RZ ;  /* 0x0000007a00007210 */ /* 0x004fee0007ffe0ff */
[----:B------:R-:W2:Y:S01]  /*3b40*/  LDSM.16.M88.4 R100, [R116+0x8c00] ;  /* 0x008c00007464783b */ /* 0x000ea20000000200 */
[-C--:B-1----:R-:W-:Y:S07]  /*3b50*/  HMMA.16816.F32.BF16 R4, R64, R16.reuse, RZ ;  /* 0x000000104004723c */ /* 0x082fee00000418ff */
[----:B------:R-:W-:Y:S01]  /*3b60*/  LDSM.16.M88.4 R104, [R117+0x8000] ;  /* 0x008000007568783b */ /* 0x000fe20000000200 */
[C---:B---3--:R-:W-:Y:S07]  /*3b70*/  HMMA.16816.F32.BF16 R8, R60.reuse, R16, RZ ;  /* 0x000000103c08723c */ /* 0x048fee00000418ff */
[----:B------:R-:W-:Y:S01]  /*3b80*/  LDSM.16.M88.4 R108, [R0+0x5000] ;  /* 0x00500000006c783b */ /* 0x000fe20000000200 */
        /* <DEDUP_REMOVED lines=11> */
[C---:B------:R-:W-:Y:S06]  /*3c40*/  HMMA.16816.F32.BF16 R56, R60.reuse, R100, RZ ;  /* 0x000000643c38723c */ /* 0x040fec00000418ff */
[-C--:B------:R-:W-:Y:S06]  /*3c50*/  HMMA.16816.F32.BF16 R60, R60, R102.reuse, RZ ;  /* 0x000000663c3c723c */ /* 0x080fec00000418ff */
[----:B------:R-:W-:Y:S01]  /*3c60*/  HMMA.16816.F32.BF16 R64, R64, R102, RZ ;  /* 0x000000664040723c */ /* 0x000fe200000418ff */
[----:B------:R1:W2:Y:S04]  /*3c70*/  LDSM.16.M88.4 R100, [R0+0x4000] ;  /* 0x004000000064783b */ /* 0x0002a80000000200 */
[----:B-1----:R-:W-:Y:S04]  /*3c80*/  MOV R0, R83 ;  /* 0x0000005300007202 */ /* 0x002fe80000000f00 */
[----:B------:R1:W5:Y:S01]  /*3c90*/  LDL.LU R83, [R1+0x78] ;  /* 0x0000780001537983 */ /* 0x0003620000300800 */
[-C--:B--2---:R-:W-:Y:S06]  /*3ca0*/  HMMA.16816.F32.BF16 R4, R100, R104.reuse, R4 ;  /* 0x000000686404723c */ /* 0x084fec0000041804 */
[C---:B------:R-:W-:Y:S06]  /*3cb0*/  HMMA.16816.F32.BF16 R8, R108.reuse, R104, R8 ;  /* 0x000000686c08723c */ /* 0x040fec0000041808 */
[-C--:B------:R-:W-:Y:S06]  /*3cc0*/  HMMA.16816.F32.BF16 R12, R108, R106.reuse, R12 ;  /* 0x0000006a6c0c723c */ /* 0x080fec000004180c */
[C---:B------:R-:W-:Y:S01]  /*3cd0*/  HMMA.16816.F32.BF16 R16, R100.reuse, R106, R16 ;  /* 0x0000006a6410723c */ /* 0x040fe20000041810 */
[----:B------:R-:W2:Y:S05]  /*3ce0*/  LDSM.16.M88.4 R104, [R117+0x8400] ;  /* 0x008400007568783b */ /* 0x000eaa0000000200 */
[C---:B------:R-:W-:Y:S01]  /*3cf0*/  FADD.FTZ R6, -R114.reuse, R6 ;  /* 0x0000000672067221 */ /* 0x040fe20000010100 */
[----:B------:R-:W-:Y:S04]  /*3d00*/  FADD.FTZ R7, -R114, R7 ;  /* 0x0000000772077221 */ /* 0x000fe80000010100 */
[----:B------:R-:W-:Y:S01]  /*3d10*/  FMUL.FTZ R7, R189, R7 ;  /* 0x00000007bd077220 */ /* 0x000fe20000410000 */
[-C--:B--2---:R-:W-:Y:S06]  /*3d20*/  HMMA.16816.F32.BF16 R20, R100, R104.reuse, R20 ;  /* 0x000000686414723c */ /* 0x084fec0000041814 */
[C---:B------:R-:W-:Y:S06]  /*3d30*/  HMMA.16816.F32.BF16 R24, R108.reuse, R104, R24 ;  /* 0x000000686c18723c */ /* 0x040fec0000041818 */
[-C--:B------:R-:W-:Y:S06]  /*3d40*/  HMMA.16816.F32.BF16 R28, R108, R106.reuse, R28 ;  /* 0x0000006a6c1c723c */ /* 0x080fec000004181c */
[C---:B------:R-:W-:Y:S01]  /*3d50*/  HMMA.16816.F32.BF16 R32, R100.reuse, R106, R32 ;  /* 0x0000006a6420723c */ /* 0x040fe20000041820 */
[----:B------:R-:W2:Y:S11]  /*3d60*/  LDSM.16.M88.4 R104, [R117+0x8800] ;  /* 0x008800007568783b */ /* 0x000eb60000000200 */
[----:B------:R-:W-:Y:S11]  /*3d70*/  @!UPT UIADD3 URZ, URZ, URZ, URZ ;  /* 0x0000003f3f3ff290 */ /* 0x000ff6000fffe03f */
[----:B------:R-:W-:Y:S01]  /*3d80*/  @!UPT UIADD3 URZ, URZ, URZ, URZ ;  /* 0x0000003f3f3ff290 */ /* 0x000fe2000fffe03f */
[C---:B------:R-:W-:Y:S01]  /*3d90*/  FADD.FTZ R33, -R115.reuse, R33 ;  /* 0x0000002173217221 */ /* 0x040fe20000010100 */
        /* <DEDUP_REMOVED lines=8> */
[C---:B------:R-:W-:Y:S01]  /*3e20*/  FADD.FTZ R49, -R115.reuse, R49 ;  /* 0x0000003173317221 */ /* 0x040fe20000010100 */
[-C--:B--2---:R-:W-:Y:S06]  /*3e30*/  HMMA.16816.F32.BF16 R52, R100, R104.reuse, R52 ;  /* 0x000000686434723c */ /* 0x084fec0000041834 */
[C---:B------:R-:W-:Y:S06]  /*3e40*/  HMMA.16816.F32.BF16 R56, R108.reuse, R104, R56 ;  /* 0x000000686c38723c */ /* 0x040fec0000041838 */
[-C--:B------:R-:W-:Y:S05]  /*3e50*/  HMMA.16816.F32.BF16 R60, R108, R106.reuse, R60 ;  /* 0x0000006a6c3c723c */ /* 0x080fea000004183c */
[----:B------:R-:W-:Y:S01]  /*3e60*/  MOV R105, R0 ;  /* 0x0000000000697202 */ /* 0x000fe20000000f00 */
[----:B------:R-:W-:Y:S01]  /*3e70*/  FFMA.FTZ R104, -R82, R82, 1 ;  /* 0x3f80000052687423 */ /* 0x000fe20000010152 */
[----:B------:R-:W-:Y:S01]  /*3e80*/  HMMA.16816.F32.BF16 R64, R100, R106, R64 ;  /* 0x0000006a6440723c */ /* 0x000fe20000041840 */
[----:B------:R1:W5:Y:S03]  /*3e90*/  LDL.LU R82, [R1+0x74] ;  /* 0x0000740001527983 */ /* 0x0003660000300800 */
[C---:B------:R-:W-:Y:S01]  /*3ea0*/  FADD.FTZ R0, -R115.reuse, R4 ;  /* 0x0000000473007221 */ /* 0x040fe20000010100 */
[----:B------:R-:W-:Y:S01]  /*3eb0*/  FMUL.FTZ R104, R104, UR47 ;  /* 0x0000002f68687c20 */ /* 0x000fe20008410000 */
[----:B------:R-:W-:Y:S01]  /*3ec0*/  FADD.FTZ R4, -R115, R5 ;  /* 0x0000000573047221 */ /* 0x000fe20000010100 */
[----:B------:R-:W-:Y:S01]  /*3ed0*/  FFMA.FTZ R102, -R78, R78, 1 ;  /* 0x3f8000004e667423 */ /* 0x000fe2000001014e */
[----:B------:R-:W-:Y:S03]  /*3ee0*/  FMUL.FTZ R0, R160, R0 ;  /* 0x00000000a0007220 */ /* 0x000fe60000410000 */
[----:B------:R-:W-:Y:S01]  /*3ef0*/  FFMA.FTZ R5, -R105, R105, 1 ;  /* 0x3f80000069057423 */ /* 0x000fe20000010169 */
[----:B------:R-:W-:Y:S01]  /*3f00*/  FMUL.FTZ R4, R159, R4 ;  /* 0x000000049f047220 */ /* 0x000fe20000410000 */
[----:B------:R-:W-:Y:S02]  /*3f10*/  FMUL.FTZ R102, R102, UR47 ;  /* 0x0000002f66667c20 */ /* 0x000fe40008410000 */
[----:B------:R-:W-:Y:S01]  /*3f20*/  FMUL.FTZ R5, R5, UR47 ;  /* 0x0000002f05057c20 */ /* 0x000fe20008410000 */
[----:B------:R-:W-:Y:S01]  /*3f30*/  FMUL.FTZ R100, R104, R4 ;  /* 0x0000000468647220 */ /* 0x000fe20000410000 */
[C---:B------:R-:W-:Y:S01]  /*3f40*/  FADD.FTZ R4, -R115.reuse, R17 ;  /* 0x0000001173047221 */ /* 0x040fe20000010100 */
[----:B------:R-:W-:Y:S01]  /*3f50*/  FADD.FTZ R17, -R115, R21 ;  /* 0x0000001573117221 */ /* 0x000fe20000010100 */
[----:B------:R-:W-:Y:S01]  /*3f60*/  FFMA.FTZ R21, -R79, R79, 1 ;  /* 0x3f8000004f157423 */ /* 0x000fe2000001014f */
[----:B------:R-:W-:Y:S01]  /*3f70*/  FMUL.FTZ R101, R5, R0 ;  /* 0x0000000005657220 */ /* 0x000fe20000410000 */
        /* <DEDUP_REMOVED lines=13> */
[----:B------:R-:W-:Y:S01]  /*4050*/  FMUL.FTZ R5, R21, R0 ;  /* 0x0000000015057220 */ /* 0x000fe20000410000 */
[----:B------:R-:W-:Y:S01]  /*4060*/  FFMA.FTZ R21, -R72, R72, 1 ;  /* 0x3f80000048157423 */ /* 0x000fe20000010148 */
[----:B------:R1:W5:Y:S01]  /*4070*/  LDL.LU R78, [R1+0x64] ;  /* 0x00006400014e7983 */ /* 0x0003620000300800 */
[----:B------:R-:W-:Y:S01]  /*4080*/  F2FP.BF16.F32.PACK_AB R0, R100, R101 ;  /* 0x000000656400723e */ /* 0x000fe200000010ff */
[----:B------:R-:W-:Y:S01]  /*4090*/  FMUL.FTZ R4, R151, R4 ;  /* 0x0000000497047220 */ /* 0x000fe20000410000 */
[----:B------:R-:W-:Y:S01]  /*40a0*/  FMUL.FTZ R16, R16, UR47 ;  /* 0x0000002f10107c20 */ /* 0x000fe20008410000 */
[----:B------:R-:W-:Y:S01]  /*40b0*/  FMUL.FTZ R21, R21, UR47 ;  /* 0x0000002f15157c20 */ /* 0x000fe20008410000 */
[C---:B------:R-:W-:Y:S02]  /*40c0*/  FADD.FTZ R64, -R115.reuse, R64 ;  /* 0x0000004073407221 */ /* 0x040fe40000010100 */
[----:B------:R-:W-:Y:S01]  /*40d0*/  FMUL.FTZ R16, R16, R4 ;  /* 0x0000000410107220 */ /* 0x000fe20000410000 */
[----:B------:R-:W-:Y:S01]  /*40e0*/  FMUL.FTZ R4, R102, R17 ;  /* 0x0000001166047220 */ /* 0x000fe20000410000 */
[----:B------:R-:W-:Y:S01]  /*40f0*/  FADD.FTZ R17, -R115, R32 ;  /* 0x0000002073117221 */ /* 0x000fe20000010100 */
[----:B------:R-:W-:Y:S02]  /*4100*/  FFMA.FTZ R32, -R73, R73, 1 ;  /* 0x3f80000049207423 */ /* 0x000fe40000010149 */
[----:B------:R-:W-:Y:S01]  /*4110*/  F2FP.BF16.F32.PACK_AB R100, R16, R20 ;  /* 0x000000141064723e */ /* 0x000fe200000010ff */
[----:B------:R-:W-:Y:S01]  /*4120*/  FFMA.FTZ R20, -R77, R77, 1 ;  /* 0x3f8000004d147423 */ /* 0x000fe2000001014d */
[----:B------:R-:W-:Y:S01]  /*4130*/  FMUL.FTZ R16, R141, R33 ;  /* 0x000000218d107220 */ /* 0x000fe20000410000 */
[----:B------:R1:W5:Y:S01]  /*4140*/  LDL.LU R77, [R1+0x60] ;  /* 0x00006000014d7983 */ /* 0x0003620000300800 */
[----:B------:R-:W-:Y:S01]  /*4150*/  F2FP.BF16.F32.PACK_AB R102, R4, R5 ;  /* 0x000000050466723e */ /* 0x000fe200000010ff */
[----:B------:R-:W-:Y:S01]  /*4160*/  FFMA.FTZ R33, -R74, R74, 1 ;  /* 0x3f8000004a217423 */ /* 0x000fe2000001014a */
[C---:B------:R-:W-:Y:S01]  /*4170*/  FADD.FTZ R4, -R115.reuse, R37 ;  /* 0x0000002573047221 */ /* 0x040fe20000010100 */
        /* <DEDUP_REMOVED lines=12> */
[----:B------:R-:W-:Y:S01]  /*4240*/  FMUL.FTZ R33, R33, UR47 ;  /* 0x0000002f21217c20 */ /* 0x000fe20008410000 */
[----:B------:R-:W-:Y:S01]  /*4250*/  FMUL.FTZ R36, R36, R5 ;  /* 0x0000000524247220 */ /* 0x000fe20000410000 */
[----:B------:R1:W5:Y:S01]  /*4260*/  LDL.LU R73, [R1+0x50] ;  /* 0x0000500001497983 */ /* 0x0003620000300800 */
[----:B------:R-:W-:Y:S01]  /*4270*/  FMUL.FTZ R5, R136, R48 ;  /* 0x0000003088057220 */ /* 0x000fe20000410000 */
[----:B------:R-:W-:Y:S01]  /*4280*/  FFMA.FTZ R48, -R70, R70, 1 ;  /* 0x3f80000046307423 */ /* 0x000fe20000010146 */
[----:B------:R-:W-:Y:S01]  /*4290*/  FMUL.FTZ R101, R20, R17 ;  /* 0x0000001114657220 */ /* 0x000fe20000410000 */
[----:B------:R1:W5:Y:S01]  /*42a0*/  LDL.LU R72, [R1+0x4c] ;  /* 0x00004c0001487983 */ /* 0x0003620000300800 */
[----:B------:R-:W-:Y:S01]  /*42b0*/  FMUL.FTZ R32, R32, R5 ;  /* 0x0000000520207220 */ /* 0x000fe20000410000 */
[----:B------:R-:W-:Y:S01]  /*42c0*/  FFMA.FTZ R5, -R71, R71, 1 ;  /* 0x3f80000047057423 */ /* 0x000fe20000010147 */
[----:B------:R-:W-:Y:S01]  /*42d0*/  FADD.FTZ R20, -R115, R52 ;  /* 0x0000003473147221 */ /* 0x000fe20000010100 */
[----:B------:R1:W5:Y:S01]  /*42e0*/  LDL.LU R71, [R1+0x48] ;  /* 0x0000480001477983 */ /* 0x0003620000300800 */
[----:B------:R-:W-:Y:S01]  /*42f0*/  FFMA.FTZ R52, -R68, R68, 1 ;  /* 0x3f80000044347423 */ /* 0x000fe20000010144 */
[----:B------:R-:W-:Y:S01]  /*4300*/  FMUL.FTZ R33, R33, R4 ;  /* 0x0000000421217220 */ /* 0x000fe20000410000 */
[----:B------:R-:W-:Y:S01]  /*4310*/  FMUL.FTZ R4, R135, R49 ;  /* 0x0000003187047220 */ /* 0x000fe20000410000 */
        /* <DEDUP_REMOVED lines=9> */
[----:B------:R-:W-:Y:S01]  /*43b0*/  F2FP.BF16.F32.PACK_AB R36, R33, R36 ;  /* 0x000000242124723e */ /* 0x000fe200000010ff */
[----:B------:R-:W-:Y:S01]  /*43c0*/  FMUL.FTZ R37, R37, UR47 ;  /* 0x0000002f25257c20 */ /* 0x000fe20008410000 */
[----:B------:R-:W-:Y:S01]  /*43d0*/  F2FP.BF16.F32.PACK_AB R33, R21, R32 ;  /* 0x000000201521723e */ /* 0x000fe200000010ff */
[----:B------:R-:W-:Y:S01]  /*43e0*/  FMUL.FTZ R20, R134, R20 ;  /* 0x0000001486147220 */ /* 0x000fe20000410000 */
[----:B------:R-:W-:Y:S01]  /*43f0*/  FADD.FTZ R17, -R115, R53 ;  /* 0x0000003573117221 */ /* 0x000fe20000010100 */
[----:B------:R-:W-:Y:S01]  /*4400*/  FMUL.FTZ R37, R37, R16 ;  /* 0x0000001025257220 */ /* 0x000fe20000410000 */
[----:B------:R-:W-:Y:S01]  /*4410*/  FADD.FTZ R16, -R115, R65 ;  /* 0x0000004173107221 */ /* 0x000fe20000010100 */
[----:B------:R-:W-:Y:S01]  /*4420*/  FMUL.FTZ R20, R5, R20 ;  /* 0x0000001405147220 */ /* 0x000fe20000410000 */
[----:B------:R-:W-:Y:S01]  /*4430*/  FMUL.FTZ R5, R49, R4 ;  /* 0x0000000431057220 */ /* 0x000fe20000410000 */
[----:B------:R-:W-:Y:S01]  /*4440*/  FMUL.FTZ R17, R133, R17 ;  /* 0x0000001185117220 */ /* 0x000fe20000410000 */
[----:B------:R-:W-:Y:S01]  /*4450*/  FMUL.FTZ R16, R129, R16 ;  /* 0x0000001081107220 */ /* 0x000fe20000410000 */
[----:B------:R-:W-:Y:S01]  /*4460*/  FMUL.FTZ R48, R48, UR47 ;  /* 0x0000002f30307c20 */ /* 0x000fe20008410000 */
[----:B------:R-:W-:Y:S02]  /*4470*/  F2FP.BF16.F32.PACK_AB R37, R37, R101 ;  /* 0x000000652525723e */ /* 0x000fe400000010ff */
[----:B------:R-:W-:Y:S01]  /*4480*/  FMUL.FTZ R4, R52, R16 ;  /* 0x0000001034047220 */ /* 0x000fe20000410000 */
[----:B------:R-:W-:Y:S01]  /*4490*/  FFMA.FTZ R16, -R3, R3, 1 ;  /* 0x3f80000003107423 */ /* 0x000fe20000010103 */
[----:B------:R-:W-:Y:S01]  /*44a0*/  FMUL.FTZ R17, R48, R17 ;  /* 0x0000001130117220 */ /* 0x000fe20000410000 */
[----:B------:R1:W5:Y:S02]  /*44b0*/  LDL.LU R3, [R1+0x38] ;  /* 0x0000380001037983 */ /* 0x0003640000300800 */
[----:B------:R-:W-:Y:S01]  /*44c0*/  F2FP.BF16.F32.PACK_AB R21, R4, R5 ;  /* 0x000000050415723e */ /* 0x000fe200000010ff */
[----:B------:R-:W-:Y:S01]  /*44d0*/  FFMA.FTZ R4, -R2, R2, 1 ;  /* 0x3f80000002047423 */ /* 0x000fe20000010102 */
[----:B------:R-:W-:Y:S01]  /*44e0*/  F2FP.BF16.F32.PACK_AB R32, R17, R20 ;  /* 0x000000141120723e */ /* 0x000fe200000010ff */
[----:B------:R1:W5:Y:S01]  /*44f0*/  LDL.LU R2, [R1+0x34] ;  /* 0x0000340001027983 */ /* 0x0003620000300800 */
[----:B------:R-:W-:Y:S01]  /*4500*/  FMUL.FTZ R17, R190, R6 ;  /* 0x00000006be117220 */ /* 0x000fe20000410000 */
[----:B------:R-:W-:Y:S01]  /*4510*/  FMUL.FTZ R16, R16, UR47 ;  /* 0x0000002f10107c20 */ /* 0x000fe20008410000 */
[----:B------:R-:W-:Y:S01]  /*4520*/  FMUL.FTZ R6, R4, UR47 ;  /* 0x0000002f04067c20 */ /* 0x000fe20008410000 */
[----:B------:R-:W-:Y:S06]  /*4530*/  @!P2 BRA `(.L_x_1063) ;  /* 0x000000000058a947 */ /* 0x000fec0003800000 */
[----:B------:R-:W2:Y:S01]  /*4540*/  LDL.LU R53, [R1] ;  /* 0x0000000001357983 */ /* 0x000ea20000300800 */
[----:B------:R-:W3:Y:S01]  /*4550*/  LDC R20, c[0x0][0x240] ;  /* 0x00009000ff147b82 */ /* 0x000ee20000000800 */
[----:B------:R-:W-:Y:S04]  /*4560*/  ULOP3.LUT UR4, UR30, 0x1, URZ, 0xc0, !UPT ;  /* 0x000000011e047892 */ /* 0x000fe8000f8ec03f */
[----:B------:R-:W-:Y:S03]  /*4570*/  UISETP.NE.U32.AND UP0, UPT, UR4, 0x1, UPT ;  /* 0x000000010400788c */ /* 0x000fe6000bf05070 */
[----:B------:R-:W4:Y:S01]  /*4580*/  LDC R48, c[0x0][0x244] ;  /* 0x00009100ff307b82 */ /* 0x000f220000000800 */
[----:B------:R-:W-:Y:S06]  /*4590*/  USEL UR4, UR17, 0x2000, !UP0 ;  /* 0x0000200011047887 */ /* 0x000fec000c000000 */
[----:B------:R-:W-:Y:S01]  /*45a0*/  IADD3 R118, R118, UR4, RZ ;  /* 0x0000000476767c10 */ /* 0x000fe2000fffe0ff */
[----:B--2---:R-:W-:Y:S02]  /*45b0*/  VIADD R53, R53, UR4 ;  /* 0x0000000435357c36 */ /* 0x004fe40008000000 */
[----:B---3--:R-:W-:Y:S03]  /*45c0*/  IMAD.U32 R4, R20, -0x80, RZ ;  /* 0xffffff8014047824 */ /* 0x008fe600078e00ff */
[----:B------:R2:W-:Y:S02]  /*45d0*/  STL [R1], R53 ;  /* 0x0000003501007387 */ /* 0x0005e40000100800 */
        /* <DEDUP_REMOVED lines=12> */
.L_x_1063:
[----:B------:R3:W-:Y:S01]  /*46a0*/  STS [R207+0xa000], R0 ;  /* 0x00a00000cf007388 */ /* 0x0007e20000000800 */
[----:B------:R-:W-:Y:S01]  /*46b0*/  FADD.FTZ R22, -R114, R22 ;  /* 0x0000001672167221 */ /* 0x000fe20000010100 */
[----:B--2---:R-:W-:Y:S01]  /*46c0*/  FFMA.FTZ R5, -R182, R182, 1 ;  /* 0x3f800000b6057423 */ /* 0x004fe200000101b6 */
[----:B------:R-:W-:Y:S01]  /*46d0*/  FFMA.FTZ R4, -R181, R181, 1 ;  /* 0x3f800000b5047423 */ /* 0x000fe200000101b5 */
[----:B------:R-:W-:Y:S01]  /*46e0*/  FMUL.FTZ R17, R16, R17 ;  /* 0x0000001110117220 */ /* 0x000fe20000410000 */
[----:B------:R-:W-:Y:S01]  /*46f0*/  FMUL.FTZ R16, R6, R7 ;  /* 0x0000000706107220 */ /* 0x000fe20000410000 */
[----:B------:R-:W-:Y:S01]  /*4700*/  FMUL.FTZ R22, R171, R22 ;  /* 0x00000016ab167220 */ /* 0x000fe20000410000 */
[----:B------:R-:W-:Y:S01]  /*4710*/  FMUL.FTZ R5, R5, UR47 ;  /* 0x0000002f05057c20 */ /* 0x000fe20008410000 */
[----:B------:R-:W-:Y:S01]  /*4720*/  FMUL.FTZ R4, R4, UR47 ;  /* 0x0000002f04047c20 */ /* 0x000fe20008410000 */
[C---:B------:R-:W-:Y:S01]  /*4730*/  FADD.FTZ R19, -R114.reuse, R19 ;  /* 0x0000001372137221 */ /* 0x040fe20000010100 */
[----:B------:R-:W-:Y:S01]  /*4740*/  FFMA.FTZ R6, -R187, R187, 1 ;  /* 0x3f800000bb067423 */ /* 0x000fe200000101bb */
[----:B------:R-:W-:Y:S01]  /*4750*/  FMUL.FTZ R22, R5, R22 ;  /* 0x0000001605167220 */ /* 0x000fe20000410000 */
        /* <DEDUP_REMOVED lines=8> */
[----:B------:R-:W-:Y:S01]  /*47e0*/  FFMA.FTZ R6, -R172, R172, 1 ;  /* 0x3f800000ac067423 */ /* 0x000fe200000101ac */
[----:B------:R-:W-:Y:S01]  /*47f0*/  FADD.FTZ R39, -R114, R39 ;  /* 0x0000002772277221 */ /* 0x000fe20000010100 */
[----:B------:R-:W-:Y:S01]  /*4800*/  FMUL.FTZ R38, R158, R38 ;  /* 0x000000269e267220 */ /* 0x000fe20000410000 */
[----:B------:R-:W-:Y:S01]  /*4810*/  FMUL.FTZ R18, R7, R18 ;  /* 0x0000001207127220 */ /* 0x000fe20000410000 */
[C---:B------:R-:W-:Y:S01]  /*4820*/  FADD.FTZ R35, -R114.reuse, R35 ;  /* 0x0000002372237221 */ /* 0x040fe20000010100 */
[C---:B---3--:R-:W-:Y:S01]  /*4830*/  FADD.FTZ R0, -R114.reuse, R23 ;  /* 0x0000001772007221 */ /* 0x048fe20000010100 */
[----:B------:R-:W-:Y:S01]  /*4840*/  FMUL.FTZ R39, R157, R39 ;  /* 0x000000279d277220 */ /* 0x000fe20000410000 */
[----:B------:R-:W-:Y:S01]  /*4850*/  FADD.FTZ R50, -R114, R50 ;  /* 0x0000003272327221 */ /* 0x000fe20000010100 */
[----:B------:R-:W-:Y:S01]  /*4860*/  FMUL.FTZ R35, R161, R35 ;  /* 0x00000023a1237220 */ /* 0x000fe20000410000 */
[----:B------:R-:W-:Y:S01]  /*4870*/  FMUL.FTZ R0, R170, R0 ;  /* 0x00000000aa007220 */ /* 0x000fe20000410000 */
[----:B------:R-:W-:Y:S01]  /*4880*/  FADD.FTZ R51, -R114, R51 ;  /* 0x0000003372337221 */ /* 0x000fe20000010100 */
[----:B------:R-:W-:Y:S01]  /*4890*/  FMUL.FTZ R50, R150, R50 ;  /* 0x0000003296327220 */ /* 0x000fe20000410000 */
[----:B------:R-:W-:Y:S01]  /*48a0*/  FADD.FTZ R66, -R114, R66 ;  /* 0x0000004272427221 */ /* 0x000fe20000010100 */
[----:B------:R-:W-:Y:S01]  /*48b0*/  FMUL.FTZ R5, R4, R0 ;  /* 0x0000000004057220 */ /* 0x000fe20000410000 */
[----:B------:R-:W-:Y:S01]  /*48c0*/  F2FP.BF16.F32.PACK_AB R4, R16, R17 ;  /* 0x000000111004723e */ /* 0x000fe200000010ff */
[----:B------:R-:W-:Y:S01]  /*48d0*/  FMUL.FTZ R16, R6, UR47 ;  /* 0x0000002f06107c20 */ /* 0x000fe20008410000 */
[----:B------:R-:W-:Y:S01]  /*48e0*/  FFMA.FTZ R6, -R168, R168, 1 ;  /* 0x3f800000a8067423 */ /* 0x000fe200000101a8 */
[----:B------:R-:W2:Y:S01]  /*48f0*/  LDC R48, c[0x0][0x2dc] ;  /* 0x0000b700ff307b82 */ /* 0x000ea20000000800 */
[----:B------:R-:W-:Y:S01]  /*4900*/  F2FP.BF16.F32.PACK_AB R22, R5, R22 ;  /* 0x000000160516723e */ /* 0x000fe200000010ff */
[----:B------:R3:W-:Y:S01]  /*4910*/  STS [R207+0xa400], R4 ;  /* 0x00a40004cf007388 */ /* 0x0007e20000000800 */
[----:B------:R-:W-:Y:S01]  /*4920*/  FFMA.FTZ R5, -R169, R169, 1 ;  /* 0x3f800000a9057423 */ /* 0x000fe200000101a9 */
[----:B------:R-:W-:Y:S01]  /*4930*/  FMUL.FTZ R6, R6, UR47 ;  /* 0x0000002f06067c20 */ /* 0x000fe20008410000 */
[----:B------:R-:W-:Y:S01]  /*4940*/  F2FP.BF16.F32.PACK_AB R0, R19, R18 ;  /* 0x000000121300723e */ /* 0x000fe200000010ff */
[----:B------:R-:W-:Y:S01]  /*4950*/  STS [R206+0xa000], R100 ;  /* 0x00a00064ce007388 */ /* 0x000fe20000000800 */
[----:B------:R-:W-:Y:S01]  /*4960*/  FMUL.FTZ R7, R5, UR47 ;  /* 0x0000002f05077c20 */ /* 0x000fe20008410000 */
[----:B------:R-:W-:Y:S01]  /*4970*/  FFMA.FTZ R5, -R167, R167, 1 ;  /* 0x3f800000a7057423 */ /* 0x000fe200000101a7 */
[----:B------:R-:W-:Y:S01]  /*4980*/  FMUL.FTZ R38, R6, R38 ;  /* 0x0000002606267220 */ /* 0x000fe20000410000 */
[----:B------:R4:W-:Y:S01]  /*4990*/  STS [R206+0xa400], R0 ;  /* 0x00a40000ce007388 */ /* 0x0009e20000000800 */
[----:B------:R-:W-:Y:S01]  /*49a0*/  FFMA.FTZ R6, -R156, R156, 1 ;  /* 0x3f8000009c067423 */ /* 0x000fe2000001019c */
[----:B------:R-:W-:Y:S01]  /*49b0*/  FMUL.FTZ R5, R5, UR47 ;  /* 0x0000002f05057c20 */ /* 0x000fe20008410000 */
        /* <DEDUP_REMOVED lines=8> */
[----:B------:R-:W-:Y:S01]  /*4a40*/  FMUL.FTZ R6, R5, UR47 ;  /* 0x0000002f05067c20 */ /* 0x000fe20008410000 */
[----:B------:R-:W-:Y:S01]  /*4a50*/  FADD.FTZ R5, -R114, R67 ;  /* 0x0000004372057221 */ /* 0x000fe20000010100 */
[----:B-----5:R-:W-:Y:S01]  /*4a60*/  FADD.FTZ R12, -R113, R12 ;  /* 0x0000000c710c7221 */ /* 0x020fe20000010100 */
[----:B------:R-:W-:Y:S01]  /*4a70*/  FMUL.FTZ R7, R7, UR47 ;  /* 0x0000002f07077c20 */ /* 0x000fe20008410000 */
[----:B------:R-:W-:Y:S01]  /*4a80*/  FMUL.FTZ R51, R6, R51 ;  /* 0x0000003306337220 */ /* 0x000fe20000410000 */
[----:B------:R-:W-:Y:S01]  /*4a90*/  FFMA.FTZ R6, -R146, R146, 1 ;  /* 0x3f80000092067423 */ /* 0x000fe20000010192 */
[----:B------:R-:W-:Y:S01]  /*4aa0*/  FMUL.FTZ R5, R139, R5 ;  /* 0x000000058b057220 */ /* 0x000fe20000410000 */
[----:B------:R-:W-:Y:S01]  /*4ab0*/  FMUL.FTZ R66, R7, R66 ;  /* 0x0000004207427220 */ /* 0x000fe20000410000 */
[C---:B---3--:R-:W-:Y:S01]  /*4ac0*/  FADD.FTZ R4, -R113.reuse, R13 ;  /* 0x0000000d71047221 */ /* 0x048fe20000010100 */
[----:B------:R-:W-:Y:S01]  /*4ad0*/  FMUL.FTZ R6, R6, UR47 ;  /* 0x0000002f06067c20 */ /* 0x000fe20008410000 */
[----:B------:R-:W-:Y:S01]  /*4ae0*/  FADD.FTZ R8, -R113, R8 ;  /* 0x0000000871087221 */ /* 0x000fe20000010100 */
[----:B------:R-:W-:Y:S01]  /*4af0*/  FMUL.FTZ R12, R219, R12 ;  /* 0x0000000cdb0c7220 */ /* 0x000fe20000410000 */
[----:B------:R-:W-:Y:S01]  /*4b00*/  FMUL.FTZ R4, R218, R4 ;  /* 0x00000004da047220 */ /* 0x000fe20000410000 */
[----:B------:R-:W-:Y:S01]  /*4b10*/  FMUL.FTZ R5, R6, R5 ;  /* 0x0000000506057220 */ /* 0x000fe20000410000 */
[----:B------:R-:W-:Y:S01]  /*4b20*/  FFMA.FTZ R6, -R229, R229, 1 ;  /* 0x3f800000e5067423 */ /* 0x000fe200000101e5 */
[----:B------:R-:W-:Y:S01]  /*4b30*/  FMUL.FTZ R13, R224, R8 ;  /* 0x00000008e00d7220 */ /* 0x000fe20000410000 */
[----:B------:R-:W-:Y:S01]  /*4b40*/  FADD.FTZ R9, -R113, R9 ;  /* 0x0000000971097221 */ /* 0x000fe20000010100 */
[----:B------:R-:W-:Y:S01]  /*4b50*/  FFMA.FTZ R8, -R234, R234, 1 ;  /* 0x3f800000ea087423 */ /* 0x000fe200000101ea */
[----:B------:R-:W-:Y:S01]  /*4b60*/  F2FP.BF16.F32.PACK_AB R66, R5, R66 ;  /* 0x000000420542723e */ /* 0x000fe200000010ff */
[----:B------:R-:W-:Y:S01]  /*4b70*/  FFMA.FTZ R5, -R228, R228, 1 ;  /* 0x3f800000e4057423 */ /* 0x000fe200000101e4 */
[----:B------:R-:W-:Y:S01]  /*4b80*/  FMUL.FTZ R6, R6, UR47 ;  /* 0x0000002f06067c20 */ /* 0x000fe20008410000 */
[----:B------:R-:W-:Y:S01]  /*4b90*/  FFMA.FTZ R7, -R233, R233, 1 ;  /* 0x3f800000e9077423 */ /* 0x000fe200000101e9 */
[----:B------:R-:W-:Y:S01]  /*4ba0*/  FADD.FTZ R28, -R113, R28 ;  /* 0x0000001c711c7221 */ /* 0x000fe20000010100 */
[----:B------:R-:W-:Y:S01]  /*4bb0*/  FMUL.FTZ R5, R5, UR47 ;  /* 0x0000002f05057c20 */ /* 0x000fe20008410000 */
[----:B------:R-:W-:Y:S01]  /*4bc0*/  FMUL.FTZ R12, R6, R12 ;  /* 0x0000000c060c7220 */ /* 0x000fe20000410000 */
[----:B------:R-:W-:Y:S01]  /*4bd0*/  FFMA.FTZ R6, -R213, R213, 1 ;  /* 0x3f800000d5067423 */ /* 0x000fe200000101d5 */
[----:B------:R-:W-:Y:S01]  /*4be0*/  FMUL.FTZ R9, R223, R9 ;  /* 0x00000009df097220 */ /* 0x000fe20000410000 */
[----:B------:R-:W-:Y:S01]  /*4bf0*/  FMUL.FTZ R18, R5, R4 ;  /* 0x0000000405127220 */ /* 0x000fe20000410000 */
[----:B------:R-:W-:Y:S01]  /*4c00*/  FADD.FTZ R4, -R113, R29 ;  /* 0x0000001d71047221 */ /* 0x000fe20000010100 */
[----:B------:R-:W-:Y:S01]  /*4c10*/  FFMA.FTZ R5, -R212, R212, 1 ;  /* 0x3f800000d4057423 */ /* 0x000fe200000101d4 */
[----:B------:R-:W-:Y:S01]  /*4c20*/  FMUL.FTZ R8, R8, UR47 ;  /* 0x0000002f08087c20 */ /* 0x000fe20008410000 */
[----:B------:R-:W-:Y:S01]  /*4c30*/  FMUL.FTZ R7, R7, UR47 ;  /* 0x0000002f07077c20 */ /* 0x000fe20008410000 */
[----:B------:R-:W-:Y:S01]  /*4c40*/  FMUL.FTZ R28, R194, R28 ;  /* 0x0000001cc21c7220 */ /* 0x000fe20000410000 */
[----:B------:R-:W-:Y:S01]  /*4c50*/  FMUL.FTZ R4, R193, R4 ;  /* 0x00000004c1047220 */ /* 0x000fe20000410000 */
[----:B------:R-:W-:Y:S01]  /*4c60*/  FMUL.FTZ R6, R6, UR47 ;  /* 0x0000002f06067c20 */ /* 0x000fe20008410000 */
[----:B------:R-:W-:Y:S01]  /*4c70*/  FMUL.FTZ R5, R5, UR47 ;  /* 0x0000002f05057c20 */ /* 0x000fe20008410000 */
[----:B------:R-:W-:Y:S01]  /*4c80*/  FADD.FTZ R34, -R114, R34 ;  /* 0x0000002272227221 */ /* 0x000fe20000010100 */
[----:B------:R-:W-:Y:S01]  /*4c90*/  FMUL.FTZ R13, R8, R13 ;  /* 0x0000000d080d7220 */ /* 0x000fe20000410000 */
[----:B------:R-:W-:Y:S01]  /*4ca0*/  FMUL.FTZ R9, R7, R9 ;  /* 0x0000000907097220 */ /* 0x000fe20000410000 */
[----:B------:R-:W-:Y:S01]  /*4cb0*/  FMUL.FTZ R28, R6, R28 ;  /* 0x0000001c061c7220 */ /* 0x000fe20000410000 */
[----:B------:R-:W-:Y:S01]  /*4cc0*/  FMUL.FTZ R4, R5, R4 ;  /* 0x0000000405047220 */ /* 0x000fe20000410000 */
[----:B------:R-:W-:Y:S01]  /*4cd0*/  FMUL.FTZ R34, R162, R34 ;  /* 0x00000022a2227220 */ /* 0x000fe20000410000 */
[----:B------:R-:W-:Y:S01]  /*4ce0*/  FADD.FTZ R24, -R113, R24 ;  /* 0x0000001871187221 */ /* 0x000fe20000010100 */
[----:B------:R-:W-:Y:S01]  /*4cf0*/  FFMA.FTZ R8, -R220, R220, 1 ;  /* 0x3f800000dc087423 */ /* 0x000fe200000101dc */
[----:B----4-:R-:W-:Y:S01]  /*4d00*/  F2FP.BF16.F32.PACK_AB R0, R9, R13 ;  /* 0x0000000d0900723e */ /* 0x010fe200000010ff */
[----:B------:R-:W-:Y:S01]  /*4d10*/  FMUL.FTZ R34, R16, R34 ;  /* 0x0000002210227220 */ /* 0x000fe20000410000 */
[----:B------:R-:W-:Y:S01]  /*4d20*/  F2FP.BF16.F32.PACK_AB R28, R4, R28 ;  /* 0x0000001c041c723e */ /* 0x000fe200000010ff */
[----:B------:R-:W-:Y:S01]  /*4d30*/  FMUL.FTZ R24, R200, R24 ;  /* 0x00000018c8187220 */ /* 0x000fe20000410000 */
[----:B------:R-:W-:Y:S01]  /*4d40*/  FMUL.FTZ R8, R8, UR47 ;  /* 0x0000002f08087c20 */ /* 0x000fe20008410000 */
[----:B------:R3:W-:Y:S01]  /*4d50*/  STS [R207+0xc000], R0 ;  /* 0x00c00000cf007388 */ /* 0x0007e20000000800 */
[----:B------:R-:W-:Y:S01]  /*4d60*/  FADD.FTZ R55, -R114, R55 ;  /* 0x0000003772377221 */ /* 0x000fe20000010100 */
[----:B------:R-:W-:Y:S01]  /*4d70*/  FFMA.FTZ R16, -R153, R153, 1 ;  /* 0x3f80000099107423 */ /* 0x000fe20000010199 */
[----:B------:R-:W-:Y:S01]  /*4d80*/  FADD.FTZ R4, -R113, R45 ;  /* 0x0000002d71047221 */ /* 0x000fe20000010100 */
[----:B------:R-:W-:Y:S01]  /*4d90*/  FFMA.FTZ R5, -R191, R191, 1 ;  /* 0x3f800000bf057423 */ /* 0x000fe200000101bf */
[----:B------:R-:W-:Y:S01]  /*4da0*/  FMUL.FTZ R24, R8, R24 ;  /* 0x0000001808187220 */ /* 0x000fe20000410000 */
[----:B------:R-:W-:Y:S01]  /*4db0*/  FMUL.FTZ R55, R144, R55 ;  /* 0x0000003790377220 */ /* 0x000fe20000410000 */
[----:B------:R-:W-:Y:S01]  /*4dc0*/  FMUL.FTZ R16, R16, UR47 ;  /* 0x0000002f10107c20 */ /* 0x000fe20008410000 */
[----:B------:R-:W-:Y:S01]  /*4dd0*/  FMUL.FTZ R4, R177, R4 ;  /* 0x00000004b1047220 */ /* 0x000fe20000410000 */
[----:B------:R-:W-:Y:S01]  /*4de0*/  FMUL.FTZ R5, R5, UR47 ;  /* 0x0000002f05057c20 */ /* 0x000fe20008410000 */
[C---:B------:R-:W-:Y:S01]  /*4df0*/  FADD.FTZ R40, -R113.reuse, R40 ;  /* 0x0000002871287221 */ /* 0x040fe20000010100 */
[----:B------:R-:W-:Y:S01]  /*4e00*/  FFMA.FTZ R8, -R198, R198, 1 ;  /* 0x3f800000c6087423 */ /* 0x000fe200000101c6 */
[----:B------:R-:W-:Y:S01]  /*4e10*/  FADD.FTZ R44, -R113, R44 ;  /* 0x0000002c712c7221 */ /* 0x000fe20000010100 */
[----:B------:R-:W-:Y:S01]  /*4e20*/  FFMA.FTZ R6, -R192, R192, 1 ;  /* 0x3f800000c0067423 */ /* 0x000fe200000101c0 */
[----:B------:R-:W-:Y:S01]  /*4e30*/  FMUL.FTZ R55, R16, R55 ;  /* 0x0000003710377220 */ /* 0x000fe20000410000 */
[----:B------:R-:W-:Y:S01]  /*4e40*/  FMUL.FTZ R16, R5, R4 ;  /* 0x0000000405107220 */ /* 0x000fe20000410000 */
[----:B------:R-:W-:Y:S01]  /*4e50*/  FMUL.FTZ R40, R184, R40 ;  /* 0x00000028b8287220 */ /* 0x000fe20000410000 */
[----:B------:R-:W-:Y:S01]  /*4e60*/  FMUL.FTZ R8, R8, UR47 ;  /* 0x0000002f08087c20 */ /* 0x000fe20008410000 */
        /* <DEDUP_REMOVED lines=8> */
[----:B------:R-:W-:Y:S01]  /*4ef0*/  FFMA.FTZ R6, -R173, R173, 1 ;  /* 0x3f800000ad067423 */ /* 0x000fe200000101ad */
[----:B------:R-:W-:Y:S01]  /*4f00*/  FFMA.FTZ R5, -R176, R176, 1 ;  /* 0x3f800000b0057423 */ /* 0x000fe200000101b0 */
[----:B------:R-:W-:Y:S01]  /*4f10*/  FMUL.FTZ R60, R164, R60 ;  /* 0x0000003ca43c7220 */ /* 0x000fe20000410000 */
[----:B------:R-:W-:Y:S01]  /*4f20*/  FMUL.FTZ R4, R163, R4 ;  /* 0x00000004a3047220 */ /* 0x000fe20000410000 */
[----:B------:R-:W-:Y:S01]  /*4f30*/  FMUL.FTZ R6, R6, UR47 ;  /* 0x0000002f06067c20 */ /* 0x000fe20008410000 */
[----:B------:R-:W-:Y:S01]  /*4f40*/  FMUL.FTZ R5, R5, UR47 ;  /* 0x0000002f05057c20 */ /* 0x000fe20008410000 */
[----:B------:R-:W-:Y:S01]  /*4f50*/  F2FP.BF16.F32.PACK_AB R18, R18, R12 ;  /* 0x0000000c1212723e */ /* 0x000fe200000010ff */
[----:B------:R-:W-:Y:S01]  /*4f60*/  FADD.FTZ R10, -R112, R10 ;  /* 0x0000000a700a7221 */ /* 0x000fe20000010100 */
[----:B------:R-:W-:Y:S01]  /*4f70*/  FMUL.FTZ R12, R6, R60 ;  /* 0x0000003c060c7220 */ /* 0x000fe20000410000 */
[----:B------:R-:W-:Y:S01]  /*4f80*/  FMUL.FTZ R4, R5, R4 ;  /* 0x0000000405047220 */ /* 0x000fe20000410000 */
[----:B---3--:R-:W-:Y:S01]  /*4f90*/  FFMA.FTZ R0, -R251, R251, 1 ;  /* 0x3f800000fb007423 */ /* 0x008fe200000101fb */
[----:B------:R-:W-:Y:S01]  /*4fa0*/  FADD.FTZ R11, -R112, R11 ;  /* 0x0000000b700b7221 */ /* 0x000fe20000010100 */
[----:B------:R-:W-:Y:S01]  /*4fb0*/  FADD.FTZ R25, -R113, R25 ;  /* 0x0000001971197221 */ /* 0x000fe20000010100 */
[----:B------:R-:W-:Y:S01]  /*4fc0*/  FFMA.FTZ R7, -R217, R217, 1 ;  /* 0x3f800000d9077423 */ /* 0x000fe200000101d9 */
[----:B------:R-:W-:Y:S01]  /*4fd0*/  F2FP.BF16.F32.PACK_AB R12, R4, R12 ;  /* 0x0000000c040c723e */ /* 0x000fe200000010ff */
[----:B------:R-:W-:Y:S01]  /*4fe0*/  FFMA.FTZ R4, -R252, R252, 1 ;  /* 0x3f800000fc047423 */ /* 0x000fe200000101fc */
[----:B------:R-:W-:Y:S01]  /*4ff0*/  FMUL.FTZ R10, R248, R10 ;  /* 0x0000000af80a7220 */ /* 0x000fe20000410000 */
[----:B------:R-:W-:Y:S01]  /*5000*/  FMUL.FTZ R5, R0, UR47 ;  /* 0x0000002f00057c20 */ /* 0x000fe20008410000 */
[----:B------:R-:W-:Y:S01]  /*5010*/  FMUL.FTZ R11, R247, R11 ;  /* 0x0000000bf70b7220 */ /* 0x000fe20000410000 */
[----:B------:R-:W-:Y:S01]  /*5020*/  FMUL.FTZ R6, R4, UR47 ;  /* 0x0000002f04067c20 */ /* 0x000fe20008410000 */
[C---:B------:R-:W-:Y:S01]  /*5030*/  FADD.FTZ R15, -R112.reuse, R15 ;  /* 0x0000000f700f7221 */ /* 0x040fe20000010100 */
[----:B------:R-:W-:Y:S01]  /*5040*/  FADD.FTZ R14, -R112, R14 ;  /* 0x0000000e700e7221 */ /* 0x000fe20000010100 */
[----:B------:R-:W-:Y:S01]  /*5050*/  FFMA.FTZ R4, -R250, R250, 1 ;  /* 0x3f800000fa047423 */ /* 0x000fe200000101fa */
[----:B------:R-:W-:Y:S01]  /*5060*/  FFMA.FTZ R0, -R249, R249, 1 ;  /* 0x3f800000f9007423 */ /* 0x000fe200000101f9 */
[----:B------:R-:W-:Y:S01]  /*5070*/  FMUL.FTZ R25, R199, R25 ;  /* 0x00000019c7197220 */ /* 0x000fe20000410000 */
[----:B------:R-:W-:Y:S01]  /*5080*/  FMUL.FTZ R7, R7, UR47 ;  /* 0x0000002f07077c20 */ /* 0x000fe20008410000 */
[----:B------:R-:W-:Y:S01]  /*5090*/  FMUL.FTZ R6, R6, R10 ;  /* 0x0000000a06067220 */ /* 0x000fe20000410000 */
[----:B------:R-:W-:Y:S01]  /*50a0*/  FMUL.FTZ R15, R245, R15 ;  /* 0x0000000ff50f7220 */ /* 0x000fe20000410000 */
[----:B------:R-:W-:Y:S01]  /*50b0*/  FMUL.FTZ R14, R246, R14 ;  /* 0x0000000ef60e7220 */ /* 0x000fe20000410000 */
[----:B------:R-:W-:Y:S01]  /*50c0*/  FMUL.FTZ R10, R5, R11 ;  /* 0x0000000b050a7220 */ /* 0x000fe20000410000 */
[----:B------:R-:W-:Y:S01]  /*50d0*/  FMUL.FTZ R4, R4, UR47 ;  /* 0x0000002f04047c20 */ /* 0x000fe20008410000 */
[----:B------:R-:W-:Y:S01]  /*50e0*/  FMUL.FTZ R0, R0, UR47 ;  /* 0x0000002f00007c20 */ /* 0x000fe20008410000 */
[----:B------:R-:W-:Y:S01]  /*50f0*/  FADD.FTZ R56, -R113, R56 ;  /* 0x0000003871387221 */ /* 0x000fe20000010100 */
[----:B------:R-:W-:Y:S01]  /*5100*/  FMUL.FTZ R25, R7, R25 ;  /* 0x0000001907197220 */ /* 0x000fe20000410000 */
[----:B------:R-:W-:Y:S01]  /*5110*/  FADD.FTZ R54, -R114, R54 ;  /* 0x0000003672367221 */ /* 0x000fe20000010100 */
[----:B------:R-:W-:Y:S01]  /*5120*/  FFMA.FTZ R17, -R155, R155, 1 ;  /* 0x3f8000009b117423 */ /* 0x000fe2000001019b */
[----:B------:R-:W-:Y:S01]  /*5130*/  FMUL.FTZ R14, R4, R14 ;  /* 0x0000000e040e7220 */ /* 0x000fe20000410000 */
[----:B------:R-:W-:Y:S01]  /*5140*/  FMUL.FTZ R9, R0, R15 ;  /* 0x0000000f00097220 */ /* 0x000fe20000410000 */
[----:B------:R-:W-:Y:S01]  /*5150*/  FADD.FTZ R41, -R113, R41 ;  /* 0x0000002971297221 */ /* 0x000fe20000010100 */
[----:B------:R-:W-:Y:S01]  /*5160*/  FFMA.FTZ R7, -R195, R195, 1 ;  /* 0x3f800000c3077423 */ /* 0x000fe200000101c3 */
[----:B------:R-:W-:Y:S01]  /*5170*/  F2FP.BF16.F32.PACK_AB R10, R10, R6 ;  /* 0x000000060a0a723e */ /* 0x000fe200000010ff */
[----:B------:R-:W-:Y:S01]  /*5180*/  FMUL.FTZ R56, R166, R56 ;  /* 0x00000038a6387220 */ /* 0x000fe20000410000 */
[----:B------:R-:W-:Y:S01]  /*5190*/  FMUL.FTZ R54, R145, R54 ;  /* 0x0000003691367220 */ /* 0x000fe20000410000 */
[----:B------:R-:W-:Y:S01]  /*51a0*/  FMUL.FTZ R17, R17, UR47 ;  /* 0x0000002f11117c20 */ /* 0x000fe20008410000 */
[----:B------:R-:W-:Y:S01]  /*51b0*/  FFMA.FTZ R4, -R244, R244, 1 ;  /* 0x3f800000f4047423 */ /* 0x000fe200000101f4 */
[----:B------:R-:W-:Y:S01]  /*51c0*/  STS [R207+0xc400], R10 ;  /* 0x00c4000acf007388 */ /* 0x000fe20000000800 */
[----:B------:R-:W-:Y:S01]  /*51d0*/  FFMA.FTZ R0, -R241, R241, 1 ;  /* 0x3f800000f1007423 */ /* 0x000fe200000101f1 */
[C---:B------:R-:W-:Y:S01]  /*51e0*/  FADD.FTZ R43, -R112.reuse, R43 ;  /* 0x0000002b702b7221 */ /* 0x040fe20000010100 */
[----:B------:R-:W-:Y:S01]  /*51f0*/  FFMA.FTZ R6, -R227, R227, 1 ;  /* 0x3f800000e3067423 */ /* 0x000fe200000101e3 */
[----:B------:R-:W-:Y:S01]  /*5200*/  STS [R206+0xc000], R18 ;  /* 0x00c00012ce007388 */ /* 0x000fe20000000800 */
[C---:B------:R-:W-:Y:S01]  /*5210*/  FADD.FTZ R27, -R112.reuse, R27 ;  /* 0x0000001b701b7221 */ /* 0x040fe20000010100 */
[----:B------:R-:W-:Y:S01]  /*5220*/  FMUL.FTZ R41, R183, R41 ;  /* 0x00000029b7297220 */ /* 0x000fe20000410000 */
[----:B------:R-:W-:Y:S01]  /*5230*/  FMUL.FTZ R7, R7, UR47 ;  /* 0x0000002f07077c20 */ /* 0x000fe20008410000 */
[----:B------:R-:W-:Y:S01]  /*5240*/  FADD.FTZ R26, -R112, R26 ;  /* 0x0000001a701a7221 */ /* 0x000fe20000010100 */
[----:B------:R-:W-:Y:S01]  /*5250*/  F2FP.BF16.F32.PACK_AB R9, R9, R14 ;  /* 0x0000000e0909723e */ /* 0x000fe200000010ff */
[----:B------:R-:W-:Y:S01]  /*5260*/  FMUL.FTZ R56, R8, R56 ;  /* 0x0000003808387220 */ /* 0x000fe20000410000 */
[----:B------:R-:W-:Y:S01]  /*5270*/  FMUL.FTZ R54, R17, R54 ;  /* 0x0000003611367220 */ /* 0x000fe20000410000 */
[----:B------:R-:W-:Y:S01]  /*5280*/  FMUL.FTZ R5, R4, UR47 ;  /* 0x0000002f04057c20 */ /* 0x000fe20008410000 */
[----:B------:R-:W-:Y:S01]  /*5290*/  FMUL.FTZ R8, R0, UR47 ;  /* 0x0000002f00087c20 */ /* 0x000fe20008410000 */
[----:B------:R-:W-:Y:S01]  /*52a0*/  STS [R206+0xc400], R9 ;  /* 0x00c40009ce007388 */ /* 0x000fe20000000800 */
[----:B------:R-:W-:Y:S01]  /*52b0*/  FMUL.FTZ R43, R221, R43 ;  /* 0x0000002bdd2b7220 */ /* 0x000fe20000410000 */
[----:B------:R-:W-:Y:S01]  /*52c0*/  FMUL.FTZ R6, R6, UR47 ;  /* 0x0000002f06067c20 */ /* 0x000fe20008410000 */
[----:B------:R-:W-:Y:S01]  /*52d0*/  FMUL.FTZ R27, R235, R27 ;  /* 0x0000001beb1b7220 */ /* 0x000fe20000410000 */
[----:B------:R-:W-:Y:S01]  /*52e0*/  STS [R208+0xa000], R102 ;  /* 0x00a00066d0007388 */ /* 0x000fe20000000800 */
[----:B------:R-:W-:Y:S01]  /*52f0*/  FMUL.FTZ R17, R7, R41 ;  /* 0x0000002907117220 */ /* 0x000fe20000410000 */
[----:B------:R-:W-:Y:S01]  /*5300*/  FMUL.FTZ R26, R236, R26 ;  /* 0x0000001aec1a7220 */ /* 0x000fe20000410000 */
[C---:B------:R-:W-:Y:S01]  /*5310*/  FADD.FTZ R30, -R112.reuse, R30 ;  /* 0x0000001e701e7221 */ /* 0x040fe20000010100 */
[----:B------:R-:W-:Y:S01]  /*5320*/  STS [R208+0xa400], R22 ;  /* 0x00a40016d0007388 */ /* 0x000fe20000000800 */
[----:B------:R-:W-:Y:S01]  /*5330*/  FADD.FTZ R31, -R112, R31 ;  /* 0x0000001f701f7221 */ /* 0x000fe20000010100 */
[----:B------:R-:W-:Y:S01]  /*5340*/  FFMA.FTZ R4, -R240, R240, 1 ;  /* 0x3f800000f0047423 */ /* 0x000fe200000101f0 */
[----:B------:R-:W-:Y:S01]  /*5350*/  FFMA.FTZ R0, -R237, R237, 1 ;  /* 0x3f800000ed007423 */ /* 0x000fe200000101ed */
[----:B------:R-:W-:Y:S01]  /*5360*/  STS [R205+0xa000], R37 ;  /* 0x00a00025cd007388 */ /* 0x000fe20000000800 */
        /* <DEDUP_REMOVED lines=8> */
[----:B------:R-:W-:Y:S01]  /*53f0*/  FMUL.FTZ R0, R0, UR47 ;  /* 0x0000002f00007c20 */ /* 0x000fe20008410000 */
[----:B------:R-:W-:Y:S01]  /*5400*/  FFMA.FTZ R6, -R211, R211, 1 ;  /* 0x3f800000d3067423 */ /* 0x000fe200000101d3 */
[----:B------:R-:W-:Y:S01]  /*5410*/  FADD.FTZ R59, -R112, R59 ;  /* 0x0000003b703b7221 */ /* 0x000fe20000010100 */
        /* <DEDUP_REMOVED lines=9> */
[----:B------:R-:W-:Y:S01]  /*54b0*/  FMUL.FTZ R59, R196, R59 ;  /* 0x0000003bc43b7220 */ /* 0x000fe20000410000 */
[----:B------:R-:W-:Y:S01]  /*54c0*/  F2FP.BF16.F32.PACK_AB R24, R25, R24 ;  /* 0x000000181918723e */ /* 0x000fe200000010ff */
[----:B------:R-:W-:Y:S01]  /*54d0*/  FMUL.FTZ R13, R7, R57 ;  /* 0x00000039070d7220 */ /* 0x000fe20000410000 */
[----:B------:R-:W-:Y:S01]  /*54e0*/  F2FP.BF16.F32.PACK_AB R8, R8, R26 ;  /* 0x0000001a0808723e */ /* 0x000fe200000010ff */
[----:B------:R-:W-:Y:S01]  /*54f0*/  FADD.FTZ R42, -R112, R42 ;  /* 0x0000002a702a7221 */ /* 0x000fe20000010100 */
[----:B------:R-:W-:Y:S01]  /*5500*/  FFMA.FTZ R7, -R230, R230, 1 ;  /* 0x3f800000e6077423 */ /* 0x000fe200000101e6 */
[----:B------:R-:W-:Y:S01]  /*5510*/  FADD.FTZ R0, -R112, R47 ;  /* 0x0000002f70007221 */ /* 0x000fe20000010100 */
[----:B------:R-:W-:Y:S01]  /*5520*/  FMUL.FTZ R46, R216, R46 ;  /* 0x0000002ed82e7220 */ /* 0x000fe20000410000 */
[----:B------:R-:W-:Y:S01]  /*5530*/  FFMA.FTZ R4, -R225, R225, 1 ;  /* 0x3f800000e1047423 */ /* 0x000fe200000101e1 */
        /* <DEDUP_REMOVED lines=8> */
[----:B------:R-:W-:Y:S01]  /*55c0*/  FMUL.FTZ R4, R4, UR47 ;  /* 0x0000002f04047c20 */ /* 0x000fe20008410000 */
[----:B------:R-:W-:Y:S01]  /*55d0*/  FMUL.FTZ R46, R5, R46 ;  /* 0x0000002e052e7220 */ /* 0x000fe20000410000 */
[----:B------:R-:W-:Y:S01]  /*55e0*/  FFMA.FTZ R5, -R209, R209, 1 ;  /* 0x3f800000d1057423 */ /* 0x000fe200000101d1 */
[----:B------:R-:W-:Y:S01]  /*55f0*/  FADD.FTZ R62, -R112, R62 ;  /* 0x0000003e703e7221 */ /* 0x000fe20000010100 */
[----:B------:R-:W-:Y:S01]  /*5600*/  F2FP.BF16.F32.PACK_AB R19, R19, R38 ;  /* 0x000000261313723e */ /* 0x000fe200000010ff */
[----:B------:R-:W-:Y:S01]  /*5610*/  STS [R205+0xc000], R28 ;  /* 0x00c0001ccd007388 */ /* 0x000fe20000000800 */
[----:B------:R-:W-:Y:S01]  /*5620*/  FMUL.FTZ R42, R7, R42 ;  /* 0x0000002a072a7220 */ /* 0x000fe20000410000 */
[----:B------:R-:W-:Y:S01]  /*5630*/  FMUL.FTZ R11, R4, R0 ;  /* 0x00000000040b7220 */ /* 0x000fe20000410000 */
[----:B------:R-:W-:Y:S01]  /*5640*/  FADD.FTZ R58, -R112, R58 ;  /* 0x0000003a703a7221 */ /* 0x000fe20000010100 */
[----:B------:R-:W-:Y:S01]  /*5650*/  STS [R205+0xc400], R6 ;  /* 0x00c40006cd007388 */ /* 0x000fe20000000800 */
[----:B------:R-:W-:Y:S01]  /*5660*/  FFMA.FTZ R7, -R214, R214, 1 ;  /* 0x3f800000d6077423 */ /* 0x000fe200000101d6 */
[----:B------:R-:W-:Y:S01]  /*5670*/  FMUL.FTZ R5, R5, UR47 ;  /* 0x0000002f05057c20 */ /* 0x000fe20008410000 */
[----:B------:R-:W-:Y:S01]  /*5680*/  FADD.FTZ R0, -R112, R63 ;  /* 0x0000003f70007221 */ /* 0x000fe20000010100 */
[----:B------:R-:W-:Y:S01]  /*5690*/  FMUL.FTZ R62, R186, R62 ;  /* 0x0000003eba3e7220 */ /* 0x000fe20000410000 */
[----:B------:R-:W-:Y:S01]  /*56a0*/  FFMA.FTZ R4, -R210, R210, 1 ;  /* 0x3f800000d2047423 */ /* 0x000fe200000101d2 */
        /* <DEDUP_REMOVED lines=8> */
[----:B------:R-:W-:Y:S01]  /*5730*/  F2FP.BF16.F32.PACK_AB R17, R17, R40 ;  /* 0x000000281111723e */ /* 0x000fe200000010ff */
        /* <DEDUP_REMOVED lines=24> */
[----:B---3--:R-:W-:Y:S05]  /*58c0*/  LEA R0, R123, UR5, 0x1 ;  /* 0x000000057b007c11 */ /* 0x008fea000f8e08ff */
[----:B------:R-:W-:Y:S04]  /*58d0*/  LDSM.16.MT88.4 R4, [R2+0x12000] ;  /* 0x012000000204783b */ /* 0x000fe80000004200 */
[----:B------:R-:W3:Y:S04]  /*58e0*/  LDSM.16.MT88.4 R8, [R0+0x4000] ;  /* 0x004000000008783b */ /* 0x000ee80000004200 */
[----:B------:R-:W4:Y:S04]  /*58f0*/  LDSM.16.MT88.4 R12, [R2+0x16000] ;  /* 0x01600000020c783b */ /* 0x000f280000004200 */
[----:B------:R-:W-:Y:S04]  /*5900*/  LDSM.16.MT88.4 R16, [R2+0x12800] ;  /* 0x012800000210783b */ /* 0x000fe80000004200 */
[----:B------:R-:W1:Y:S04]  /*5910*/  LDSM.16.MT88.4 R20, [R0+0x4400] ;  /* 0x004400000014783b */ /* 0x000e680000004200 */
[----:B------:R-:W2:Y:S01]  /*5920*/  LDSM.16.MT88.4 R24, [R2+0x16800] ;  /* 0x016800000218783b */ /* 0x000ea20000004200 */
[-C--:B---3--:R-:W-:Y:S06]  /*5930*/  HMMA.16816.F32.BF16 R68, R4, R8.reuse, R68 ;  /* 0x000000080444723c */ /* 0x088fec0000041844 */
[C---:B----4-:R-:W-:Y:S06]  /*5940*/  HMMA.16816.F32.BF16 R72, R12.reuse, R8, R72 ;  /* 0x000000080c48723c */ /* 0x050fec0000041848 */
[-C--:B------:R-:W-:Y:S01]  /*5950*/  HMMA.16816.F32.BF16 R76, R12, R10.reuse, R76 ;  /* 0x0000000a0c4c723c */ /* 0x080fe2000004184c */
[----:B------:R-:W-:Y:S05]  /*5960*/  LDSM.16.MT88.4 R12, [R2+0x17000] ;  /* 0x01700000020c783b */ /* 0x000fea0000004200 */
[----:B------:R-:W-:Y:S01]  /*5970*/  HMMA.16816.F32.BF16 R80, R4, R10, R80 ;  /* 0x0000000a0450723c */ /* 0x000fe20000041850 */
[----:B------:R-:W-:Y:S04]  /*5980*/  LDSM.16.MT88.4 R4, [R2+0x13000] ;  /* 0x013000000204783b */ /* 0x000fe80000004200 */
[----:B------:R-:W3:Y:S01]  /*5990*/  LDSM.16.MT88.4 R8, [R0+0x4800] ;  /* 0x004800000008783b */ /* 0x000ee20000004200 */
        /* <DEDUP_REMOVED lines=40> */
[-C--:B-1----:R-:W-:Y:S05]  /*5c20*/  HMMA.16816.F32.BF16 R68, R16, R20.reuse, R68 ;  /* 0x000000141044723c */ /* 0x082fea0000041844 */
[----:B------:R-:W-:Y:S01]  /*5c30*/  IMAD R4, R48, UR45, RZ ;  /* 0x0000002d30047c24 */ /* 0x000fe2000f8e02ff */
[C---:B------:R-:W-:Y:S05]  /*5c40*/  HMMA.16816.F32.BF16 R72, R24.reuse, R20, R72 ;  /* 0x000000141848723c */ /* 0x040fea0000041848 */
[----:B------:R-:W-:Y:S01]  /*5c50*/  LEA R4, -R4, RZ, 0x7 ;  /* 0x000000ff04047211 */ /* 0x000fe200078e39ff */
[-C--:B------:R-:W-:Y:S05]  /*5c60*/  HMMA.16816.F32.BF16 R76, R24, R22.reuse, R76 ;  /* 0x00000016184c723c */ /* 0x080fea000004184c */
[C---:B------:R-:W-:Y:S01]  /*5c70*/  LEA R5, P0, R4.reuse, R130, 0x2 ;  /* 0x0000008204057211 */ /* 0x040fe200078010ff */
[----:B------:R-:W-:Y:S05]  /*5c80*/  HMMA.16816.F32.BF16 R80, R16, R22, R80 ;  /* 0x000000161050723c */ /* 0x000fea0000041850 */
[----:B------:R-:W-:Y:S02]  /*5c90*/  LEA.HI.X.SX32 R4, R4, R131, 0x2, P0 ;  /* 0x0000008304047211 */ /* 0x000fe400000f16ff */
[----:B------:R-:W-:Y:S04]  /*5ca0*/  MOV R130, R5 ;  /* 0x0000000500827202 */ /* 0x000fe80000000f00 */
[----:B------:R-:W-:Y:S01]  /*5cb0*/  MOV R131, R4 ;  /* 0x0000000400837202 */ /* 0x000fe20000000f00 */
[----:B------:R-:W-:Y:S01]  /*5cc0*/  @!UPT UIADD3 URZ, URZ, URZ, URZ ;  /* 0x0000003f3f3ff290 */ /* 0x000fe2000fffe03f */
[----:B------:R-:W-:Y:S11]  /*5cd0*/  @!P2 BRA `(.L_x_1064) ;  /* 0x000000000044a947 */ /* 0x000ff60003800000 */
[----:B------:R-:W1:Y:S01]  /*5ce0*/  LDC R7, c[0x0][0x420] ;  /* 0x00010800ff077b82 */ /* 0x000e620000000800 */
[----:B------:R-:W2:Y:S07]  /*5cf0*/  LDL R48, [R1+0x24] ;  /* 0x0000240001307983 */ /* 0x000eae0000100800 */
[----:B------:R-:W3:Y:S01]  /*5d00*/  LDC R8, c[0x0][0x424] ;  /* 0x00010900ff087b82 */ /* 0x000ee20000000800 */
[----:B--2---:R-:W-:Y:S01]  /*5d10*/  LEA R6, R48, UR5, 0x1 ;  /* 0x0000000530067c11 */ /* 0x004fe2000f8e08ff */
[C---:B-1----:R-:W-:Y:S05]  /*5d20*/  IMAD.U32 R4, R7.reuse, -0x80, RZ ;  /* 0xffffff8007047824 */ /* 0x042fea00078e00ff */
        /* <DEDUP_REMOVED lines=9> */
[----:B---3--:R-:W-:Y:S05]  /*5dc0*/  LEA.HI.X R5, R7, R243, R8, 0x7, P0 ;  /* 0x000000f307057211 */ /* 0x008fea00000f3c08 */
[----:B------:R1:W-:Y:S04]  /*5dd0*/  LDGSTS.E.BYPASS.LTC128B.128 [R6+0x5000], desc[UR20][R4.64] ;  /* 0x0500000004067fae */ /* 0x0003e8000b901d54 */
[----:B------:R-:W0:Y:S02]  /*5de0*/  LDGDEPBAR ;  /* 0x00000000000079af */ /* 0x000e240000000000 */
.L_x_1064:
        /* <DEDUP_REMOVED lines=220> */
.L_x_1062:
[----:B------:R-:W-:Y:S01]  /*6bb0*/  @!UPT UIADD3 URZ, URZ, URZ, URZ ;  /* 0x0000003f3f3ff290 */ /* 0x000fe2000fffe03f */
[----:B------:R-:W2:Y:S01]  /*6bc0*/  LDL R22, [R1+0x28] ;  /* 0x0000280001167983 */ /* 0x000ea20000100800 */
[----:B------:R-:W-:Y:S01]  /*6bd0*/  ULDC UR4, c[0x0][0x390] ;  /* 0x0000e40000047ab9 */ /* 0x000fe20000000800 */
[----:B------:R-:W1:Y:S02]  /*6be0*/  LDC.64 R10, c[0x0][0x438] ;  /* 0x00010e00ff0a7b82 */ /* 0x000e640000000a00 */
[----:B------:R-:W3:Y:S04]  /*6bf0*/  LDL R19, [R1+0x2c] ;  /* 0x00002c0001137983 */ /* 0x000ee80000100800 */
[----:B------:R-:W4:Y:S01]  /*6c00*/  LDL R24, [R1+0x24] ;  /* 0x0000240001187983 */ /* 0x000f220000100800 */
[----:B------:R-:W5:Y:S01]  /*6c10*/  S2R R14, SR_TID.X ;  /* 0x00000000000e7919 */ /* 0x000f620000002100 */
        /* <DEDUP_REMOVED lines=28> */
[----:B-----5:R-:W-:Y:S02]  /*6de0*/  SHF.R.S32.HI R18, RZ, 0x1f, R14 ;  /* 0x0000001fff127819 */ /* 0x020fe4000001140e */
[----:B------:R-:W-:-:S02]  /*6df0*/  F2FP.BF16.F32.PACK_AB R0, R0, R94 ;  /* 0x0000005e0000723e */ /* 0x000fc400000010ff */
[----:B------:R-:W-:-:S03]  /*6e00*/  LEA.HI R18, R18, R14, RZ, 0x2 ;  /* 0x0000000e12127211 */ /* 0x000fc600078f10ff */
[----:B------:R-:W5:Y:S01]  /*6e10*/  LDC.64 R20, c[0x0][0x440] ;  /* 0x00011000ff147b82 */ /* 0x000f620000000a00 */
        /* <DEDUP_REMOVED lines=8> */
[----:B-1----:R-:W-:-:S04]  /*6ea0*/  IMAD R40, R12, UR23, RZ ;  /* 0x000000170c287c24 */ /* 0x002fc8000f8e02ff */
[----:B------:R-:W-:Y:S01]  /*6eb0*/  IMAD R40, R13, UR15, R40 ;  /* 0x0000000f0d287c24 */ /* 0x000fe2000f8e0228 */
[----:B--2---:R-:W-:Y:S04]  /*6ec0*/  STS [R22], R9 ;  /* 0x0000000916007388 */ /* 0x004fe80000000800 */
[----:B------:R-:W-:Y:S04]  /*6ed0*/  STS [R22+0x200], R8 ;  /* 0x0002000816007388 */ /* 0x000fe80000000800 */
[----:B---3--:R1:W-:Y:S04]  /*6ee0*/  STS [R19], R5 ;  /* 0x0000000513007388 */ /* 0x0083e80000000800 */
[----:B------:R2:W-:Y:S04]  /*6ef0*/  STS [R19+0x200], R4 ;  /* 0x0002000413007388 */ /* 0x0005e80000000800 */
[----:B------:R-:W-:Y:S04]  /*6f00*/  STS [R22+0x1000], R7 ;  /* 0x0010000716007388 */ /* 0x000fe80000000800 */
[----:B------:R-:W-:Y:S04]  /*6f10*/  STS [R22+0x1200], R6 ;  /* 0x0012000616007388 */ /* 0x000fe80000000800 */
[----:B------:R3:W-:Y:S04]  /*6f20*/  STS [R19+0x1000], R3 ;  /* 0x0010000313007388 */ /* 0x0007e80000000800 */
[----:B------:R5:W-:Y:S01]  /*6f30*/  STS [R19+0x1200], R0 ;  /* 0x0012000013007388 */ /* 0x000be20000000800 */
[----:B-1----:R-:W-:-:S03]  /*6f40*/  LOP3.LUT R5, R18, 0xfffffffc, RZ, 0xc0, !PT ;  /* 0xfffffffc12057812 */ /* 0x002fc600078ec0ff */
[----:B------:R-:W-:Y:S01]  /*6f50*/  STS [R22+0x2000], R68 ;  /* 0x0020004416007388 */ /* 0x000fe20000000800 */
[----:B--2---:R-:W-:-:S03]  /*6f60*/  IADD3 R4, -R5, R14, RZ ;  /* 0x0000000e05047210 */ /* 0x004fc60007ffe1ff */
[----:B------:R-:W-:Y:S01]  /*6f70*/  STS [R22+0x2200], R70 ;  /* 0x0022004616007388 */ /* 0x000fe20000000800 */
[----:B------:R-:W1:Y:S03]  /*6f80*/  LDC.64 R14, c[0x0][0x458] ;  /* 0x00011600ff0e7b82 */ /* 0x000e660000000a00 */
        /* <DEDUP_REMOVED lines=9> */
[----:B-----5:R-:W-:Y:S01]  /*7020*/  SHF.R.S32.HI R0, RZ, 0x2, R18 ;  /* 0x00000002ff007819 */ /* 0x020fe20000011412 */
[----:B------:R-:W-:-:S04]  /*7030*/  IMAD.WIDE.U32 R6, R10, UR14, R4 ;  /* 0x0000000e0a067c25 */ /* 0x000fc8000f8e0004 */
[----:B------:R-:W-:Y:S01]  /*7040*/  IMAD R11, R11, UR14, R3 ;  /* 0x0000000e0b0b7c24 */ /* 0x000fe2000f8e0203 */
[----:B------:R-:W-:-:S04]  /*7050*/  SHF.R.S32.HI R3, RZ, 0x1f, R0 ;  /* 0x0000001fff037819 */ /* 0x000fc80000011400 */
[----:B------:R-:W-:Y:S01]  /*7060*/  IADD3 R7, R7, R11, RZ ;  /* 0x0000000b07077210 */ /* 0x000fe20007ffe0ff */
[----:B------:R-:W-:Y:S01]  /*7070*/  IMAD R8, R3, R16, RZ ;  /* 0x0000001003087224 */ /* 0x000fe200078e02ff */
[----:B--2---:R-:W2:Y:S01]  /*7080*/  LDC.64 R22, c[0x0][0x470] ;  /* 0x00011c00ff167b82 */ /* 0x004ea20000000a00 */
[----:B------:R-:W-:-:S04]  /*7090*/  IMAD.WIDE.U32 R12, R12, UR15, R6 ;  /* 0x0000000f0c0c7c25 */ /* 0x000fc8000f8e0006 */
[----:B-1----:R-:W-:Y:S01]  /*70a0*/  IMAD R6, R3, R14, RZ ;  /* 0x0000000e03067224 */ /* 0x002fe200078e02ff */
[----:B----4-:R-:W-:Y:S02]  /*70b0*/  LEA R3, R24, UR5, 0x1 ;  /* 0x0000000518037c11 */ /* 0x010fe4000f8e08ff */
[----:B------:R-:W-:Y:S01]  /*70c0*/  BAR.SYNC.DEFER_BLOCKING 0x0 ;  /* 0x0000000000007b1d */ /* 0x000fe20000010000 */
[----:B------:R-:W-:-:S04]  /*70d0*/  IMAD.WIDE.U32 R10, R0, R16, RZ ;  /* 0x00000010000a7225 */ /* 0x000fc800078e00ff */
[----:B------:R-:W-:-:S05]  /*70e0*/  IMAD R8, R0, R17, R8 ;  /* 0x0000001100087224 */ /* 0x000fca00078e0208 */
[----:B------:R-:W-:Y:S01]  /*70f0*/  IADD3 R9, R11, R8, RZ ;  /* 0x000000080b097210 */ /* 0x000fe20007ffe0ff */
[----:B------:R-:W-:Y:S02]  /*7100*/  IMAD.MOV.U32 R8, RZ, RZ, R10 ;  /* 0x000000ffff087224 */ /* 0x000fe400078e000a */
[----:B------:R-:W-:Y:S02]  /*7110*/  IMAD R19, R20, UR22, RZ ;  /* 0x0000001614137c24 */ /* 0x000fe4000f8e02ff */
[----:B------:R-:W-:Y:S01]  /*7120*/  IMAD.WIDE.U32 R8, R16, UR29, R8 ;  /* 0x0000001d10087c25 */ /* 0x000fe2000f8e0008 */
[----:B------:R-:W1:Y:S04]  /*7130*/  LDS.128 R36, [R3+0x6000] ;  /* 0x0060000003247984 */ /* 0x000e680000000c00 */
        /* <DEDUP_REMOVED lines=12> */
[----:B-----5:R-:W-:Y:S01]  /*7200*/  IADD3 R3, P0, R12, R8, RZ ;  /* 0x000000080c037210 */ /* 0x020fe20007f1e0ff */
[----:B--2---:R-:W-:-:S04]  /*7210*/  IMAD R8, R22, UR23, RZ ;  /* 0x0000001716087c24 */ /* 0x004fc8000f8e02ff */
        /* <DEDUP_REMOVED lines=18> */
[----:B-1----:R1:W-:Y:S04]  /*7340*/  STG.E.128 desc[UR20][R6.64], R36 ;  /* 0x0000002406007986 */ /* 0x0023e8000c101d14 */
[----:B---3--:R1:W-:Y:S04]  /*7350*/  STG.E.128 desc[UR20][R10.64], R32 ;  /* 0x000000200a007986 */ /* 0x0083e8000c101d14 */
[----:B----4-:R1:W-:Y:S04]  /*7360*/  STG.E.128 desc[UR20][R4.64], R28 ;  /* 0x0000001c04007986 */ /* 0x0103e8000c101d14 */
[----:B------:R1:W-:Y:S02]  /*7370*/  STG.E.128 desc[UR20][R8.64], R24 ;  /* 0x0000001808007986 */ /* 0x0003e4000c101d14 */
.L_x_1059:
        /* <DEDUP_REMOVED lines=11> */
.L_x_1066:
[----:B------:R-:W-:Y:S05]  /*7430*/  EXIT ;  /* 0x000000000000794d */ /* 0x000fea0003800000 */
.L_x_1068:
        /* <DEDUP_REMOVED lines=12> */
.L_x_1360:


//--------------------- .text._ZN5flash44flash_bwd_dq_dk_dv_loop_seqk_parallel_kernelI23Flash_bwd_kernel_traitsILi32ELi128ELi128ELi8ELi4ELi4ELi4ELb0ELb0EN7cutlass10bfloat16_tE19Flash_kernel_traitsILi32ELi128ELi128ELi8ES3_EELb1ELb0ELb0ELb1ELb0ELb0ELb0EEEvNS_16Flash_bwd_paramsE --------------------------
	.section	.text._ZN5flash44flash_bwd_dq_dk_dv_loop_seqk_parallel_kernelI23Flash_bwd_kernel_traitsILi32ELi128ELi128ELi8ELi4ELi4ELi4ELb0ELb0EN7cutlass10bfloat16_tE19Flash_kernel_traitsILi32ELi128ELi128ELi8ES3_EELb1ELb0ELb0ELb1ELb0ELb0ELb0EEEvNS_16Flash_bwd_paramsE,"ax",@progbits
	.align	128
        .global         _ZN5flash44flash_bwd_dq_dk_dv_loop_seqk_parallel_kernelI23Flash_bwd_kernel_traitsILi32ELi128ELi128ELi8ELi4ELi4ELi4ELb0ELb0EN7cutlass10bfloat16_tE19Flash_kernel_traitsILi32ELi128ELi128ELi8ES3_EELb1ELb0ELb0ELb1ELb0ELb0ELb0EEEvNS_16Flash_bwd_paramsE
        .type           _ZN5flash44flash_bwd_dq_dk_dv_loop_seqk_parallel_kernelI23Flash_bwd_kernel_traitsILi32ELi128ELi128ELi8ELi4ELi4ELi4ELb0ELb0EN7cutlass10bfloat16_tE19Flash_kernel_traitsILi32ELi128ELi128ELi8ES3_EELb1ELb0ELb0ELb1ELb0ELb0ELb0EEEvNS_16Flash_bwd_paramsE,@function
        .size           _ZN5flash44flash_bwd_dq_dk_dv_loop_seqk_parallel_kernelI23Flash_bwd_kernel_traitsILi32ELi128ELi128ELi8ELi4ELi4ELi4ELb0ELb0EN7cutlass10bfloat16_tE19Flash_kernel_traitsILi32ELi128ELi128ELi8ES3_EELb1ELb0ELb0ELb1ELb0ELb0ELb0EEEvNS_16Flash_bwd_paramsE,(.L_x_1361 - _ZN5flash44flash_bwd_dq_dk_dv_loop_seqk_parallel_kernelI23Flash_bwd_kernel_traitsILi32ELi128ELi128ELi8ELi4ELi4ELi4ELb0ELb0EN7cutlass10bfloat16_tE19Flash_kernel_traitsILi32ELi128ELi128ELi8ES3_EELb1ELb0ELb0ELb1ELb0ELb0ELb0EEEvNS_16Flash_bwd_paramsE)
        .other          _ZN5flash44flash_bwd_dq_dk_dv_loop_seqk_parallel_kernelI23Flash_bwd_kernel_traitsILi32ELi128ELi128ELi8ELi4ELi4ELi4ELb0ELb0EN7cutlass10bfloat16_tE19Flash_kernel_traitsILi32ELi128ELi128ELi8ES3_EELb1ELb0ELb0ELb1ELb0ELb0ELb0EEEvNS_16Flash_bwd_paramsE,@"STO_CUDA_ENTRY STV_DEFAULT"
_ZN5flash44flash_bwd_dq_dk_dv_loop_seqk_parallel_kernelI23Flash_bwd_kernel_traitsILi32ELi128ELi128ELi8ELi4ELi4ELi4ELb0ELb0EN7cutlass10bfloat16_tE19Flash_kernel_traitsILi32ELi128ELi128ELi8ES3_EELb1ELb0ELb0ELb1ELb0ELb0ELb0EEEvNS_16Flash_bwd_paramsE:
.text._ZN5flash44flash_bwd_dq_dk_dv_loop_seqk_parallel_kernelI23Flash_bwd_kernel_traitsILi32ELi128ELi128ELi8ELi4ELi4ELi4ELb0ELb0EN7cutlass10bfloat16_tE19Flash_kernel_traitsILi32ELi128ELi128ELi8ES3_EELb1ELb0ELb0ELb1ELb0ELb0ELb0EEEvNS_16Flash_bwd_paramsE:
        /* <DEDUP_REMOVED lines=30> */
[----:B------:R-:W-:Y:S02]  /*01e0*/  LOP3.LUT R7, R6, 0xfffffff8, RZ, 0xc0, !PT ;  /* 0xfffffff806077812 */ /* 0x000fe400078ec0ff */
[----:B------:R-:W-:Y:S01]  /*01f0*/  LEA.HI R143, R143, R154, RZ, 0x5 ;  /* 0x0000009a8f8f7211 */ /* 0x000fe200078f28ff */
[----:B------:R-:W-:Y:S01]  /*0200*/  IMAD.U32 R148, RZ, RZ, UR5 ;  /* 0x00000005ff947e24 */ /* 0x000fe2000f8e00ff */
[----:B------:R-:W-:Y:S01]  /*0210*/  LOP3.LUT R11, R139, 0xfffffff0, RZ, 0xc0, !PT ;  /* 0xfffffff08b0b7812 */ /* 0x000fe200078ec0ff */
[C---:B------:R-:W-:Y:S01]  /*0220*/  IMAD.IADD R2, R154.reuse, 0x1, -R7 ;  /* 0x000000019a027824 */ /* 0x040fe200078e0a07 */
[----:B------:R-:W-:Y:S01]  /*0230*/  LOP3.LUT R5, R143, 0xffffffe0, RZ, 0xc0, !PT ;  /* 0xffffffe08f057812 */ /* 0x000fe200078ec0ff */
[----:B------:R-:W-:Y:S01]  /*0240*/  USHF.R.S32.HI UR5, URZ, 0x1f, UR53 ;  /* 0x0000001f3f057899 */ /* 0x000fe20008011435 */
[----:B------:R-:W-:Y:S01]  /*0250*/  SHF.R.S32.HI R144, RZ, 0x5, R143 ;  /* 0x00000005ff907819 */ /* 0x000fe2000001148f */
[C---:B------:R-:W-:Y:S01]  /*0260*/  IMAD.IADD R11, R154.reuse, 0x1, -R11 ;  /* 0x000000019a0b7824 */ /* 0x040fe200078e0a0b */
[----:B------:R-:W-:Y:S01]  /*0270*/  SHF.R.S32.HI R143, RZ, 0x1f, R143 ;  /* 0x0000001fff8f7819 */ /* 0x000fe2000001148f */
[----:B------:R-:W-:Y:S01]  /*0280*/  IMAD.IADD R5, R154, 0x1, -R5 ;  /* 0x000000019a057824 */ /* 0x000fe200078e0a05 */
[----:B------:R-:W-:Y:S01]  /*0290*/  LOP3.LUT R3, R8, 0xfffffffc, RZ, 0xc0, !PT ;  /* 0xfffffffc08037812 */ /* 0x000fe200078ec0ff */
[----:B------:R-:W-:Y:S01]  /*02a0*/  IMAD.U32 R152, RZ, RZ, UR6 ;  /* 0x00000006ff987e24 */ /* 0x000fe2000f8e00ff */
[----:B------:R-:W-:Y:S01]  /*02b0*/  LEA.HI R7, R2, R2, RZ, 0x1 ;  /* 0x0000000202077211 */ /* 0x000fe200078f08ff */
[----:B------:R-:W-:Y:S01]  /*02c0*/  IMAD.U32 R150, RZ, RZ, UR6 ;  /* 0x00000006ff967e24 */ /* 0x000fe2000f8e00ff */
[----:B------:R-:W-:Y:S01]  /*02d0*/  LEA.HI R143, R143, R144, RZ, 0x2 ;  /* 0x000000908f8f7211 */ /* 0x000fe200078f10ff */
[----:B------:R-:W-:Y:S01]  /*02e0*/  IMAD.IADD R154, R154, 0x1, -R3 ;  /* 0x000000019a9a7824 */ /* 0x000fe200078e0a03 */
[----:B------:R-:W-:Y:S01]  /*02f0*/  LOP3.LUT R3, R7, 0x7fffffe, RZ, 0xc0, !PT ;  /* 0x07fffffe07037812 */ /* 0x000fe200078ec0ff */
[----:B------:R-:W-:Y:S01]  /*0300*/  UIADD3 UR6, UR4, 0xa000, URZ ;  /* 0x0000a00004067890 */ /* 0x000fe2000fffe03f */
[--C-:B------:R-:W-:Y:S01]  /*0310*/  SHF.R.S32.HI R145, RZ, 0x2, R8.reuse ;  /* 0x00000002ff917819 */ /* 0x100fe20000011408 */
[----:B------:R-:W-:Y:S01]  /*0320*/  IMAD.SHL.U32 R162, R154, 0x2, RZ ;  /* 0x000000029aa27824 */ /* 0x000fe200078e00ff */
[----:B------:R-:W-:Y:S01]  /*0330*/  LOP3.LUT R143, R143, 0xfffffffc, RZ, 0xc0, !PT ;  /* 0xfffffffc8f8f7812 */ /* 0x000fe200078ec0ff */
[C---:B------:R-:W-:Y:S01]  /*0340*/  IMAD.IADD R3, R2.reuse, 0x1, -R3 ;  /* 0x0000000102037824 */ /* 0x040fe200078e0a03 */
[----:B------:R-:W-:Y:S01]  /*0350*/  SHF.R.S32.HI R0, RZ, 0x4, R139 ;  /* 0x00000004ff007819 */ /* 0x000fe2000001148b */
[----:B------:R-:W-:Y:S01]  /*0360*/  IMAD.SHL.U32 R2, R2, 0x40, RZ ;  /* 0x0000004002027824 */ /* 0x000fe200078e00ff */
[----:B------:R-:W-:Y:S01]  /*0370*/  SHF.R.S32.HI R8, RZ, 0x1f, R8 ;  /* 0x0000001fff087819 */ /* 0x000fe20000011408 */
[----:B------:R-:W-:Y:S01]  /*0380*/  IMAD.IADD R143, R144, 0x1, -R143 ;  /* 0x00000001908f7824 */ /* 0x000fe200078e0a8f */
[----:B------:R-:W-:Y:S01]  /*0390*/  LEA.HI R139, R139, R0, RZ, 0x1 ;  /* 0x000000008b8b7211 */ /* 0x000fe200078f08ff */
[----:B------:R-:W-:Y:S01]  /*03a0*/  IMAD.U32 R146, RZ, RZ, UR5 ;  /* 0x00000005ff927e24 */ /* 0x000fe2000f8e00ff */
[----:B------:R-:W-:Y:S01]  /*03b0*/  LEA.HI R8, R8, R145, RZ, 0x3 ;  /* 0x0000009108087211 */ /* 0x000fe200078f18ff */
[----:B------:R-:W-:Y:S01]  /*03c0*/  IMAD.SHL.U32 R13, R143, 0x10, RZ ;  /* 0x000000108f0d7824 */ /* 0x000fe200078e00ff */
[----:B------:R-:W-:Y:S01]  /*03d0*/  SHF.R.S32.HI R4, RZ, 0x1f, R5 ;  /* 0x0000001fff047819 */ /* 0x000fe20000011405 */
[----:B------:R-:W-:Y:S01]  /*03e0*/  IMAD.U32 R151, RZ, RZ, UR5 ;  /* 0x00000005ff977e24 */ /* 0x000fe2000f8e00ff */
[----:B------:R-:W-:Y:S01]  /*03f0*/  SHF.R.S32.HI R7, RZ, 0x1, R7 ;  /* 0x00000001ff077819 */ /* 0x000fe20000011407 */
[----:B------:R-:W-:Y:S01]  /*0400*/  UIADD3 UR5, UR4, 0x6000, URZ ;  /* 0x0000600004057890 */ /* 0x000fe2000fffe03f */
[----:B------:R-:W-:Y:S01]  /*0410*/  LOP3.LUT R139, R139, 0xfffffffe, RZ, 0xc0, !PT ;  /* 0xfffffffe8b8b7812 */ /* 0x000fe200078ec0ff */
[----:B------:R-:W-:Y:S01]  /*0420*/  IMAD.SHL.U32 R154, R154, 0x8, RZ ;  /* 0x000000089a9a7824 */ /* 0x000fe200078e00ff */
[----:B------:R-:W-:-:S02]  /*0430*/  LOP3.LUT R8, R8, 0xfffffff8, RZ, 0xc0, !PT ;  /* 0xfffffff808087812 */ /* 0x000fc400078ec0ff */
[----:B------:R-:W-:Y:S01]  /*0440*/  LEA.HI R4, R4, R5, RZ, 0x2 ;  /* 0x0000000504047211 */ /* 0x000fe200078f10ff */
[----:B------:R-:W-:Y:S01]  /*0450*/  IMAD.IADD R139, R0, 0x1, -R139 ;  /* 0x00000001008b7824 */ /* 0x000fe200078e0a8b */
[C---:B------:R-:W-:Y:S01]  /*0460*/  LOP3.LUT P0, RZ, R7.reuse, 0x2, RZ, 0xc0, !PT ;  /* 0x0000000207ff7812 */ /* 0x040fe2000780c0ff */
[----:B------:R-:W-:Y:S01]  /*0470*/  IMAD.SHL.U32 R7, R7, 0x40, RZ ;  /* 0x0000004007077824 */ /* 0x000fe200078e00ff */
[----:B------:R-:W-:Y:S01]  /*0480*/  LOP3.LUT R2, R2, 0x1c0, RZ, 0xc0, !PT ;  /* 0x000001c002027812 */ /* 0x000fe200078ec0ff */
[----:B------:R-:W-:Y:S01]  /*0490*/  IMAD.IADD R8, R145, 0x1, -R8 ;  /* 0x0000000191087824 */ /* 0x000fe200078e0a08 */
[----:B------:R-:W-:Y:S01]  /*04a0*/  SHF.R.S32.HI R142, RZ, 0x7, R142 ;  /* 0x00000007ff8e7819 */ /* 0x000fe2000001148e */
[----:B------:R-:W-:Y:S01]  /*04b0*/  IMAD.SHL.U32 R140, R139, 0x8, RZ ;  /* 0x000000088b8c7824 */ /* 0x000fe200078e00ff */
[----:B------:R-:W-:Y:S01]  /*04c0*/  LEA.HI.SX32 R141, R4, R13, 0x1e ;  /* 0x0000000d048d7211 */ /* 0x000fe200078ff2ff */
[----:B------:R-:W-:Y:S01]  /*04d0*/  IMAD.SHL.U32 R4, R8, 0x40, RZ ;  /* 0x0000004008047824 */ /* 0x000fe200078e00ff */
[----:B------:R-:W-:Y:S01]  /*04e0*/  LOP3.LUT R13, R2, 0x30, R13, 0xf8, !PT ;  /* 0x00000030020d7812 */ /* 0x000fe200078ef80d */
[C---:B------:R-:W-:Y:S01]  /*04f0*/  IMAD R138, R142.reuse, 0x8, R139 ;  /* 0x000000088e8a7824 */ /* 0x040fe200078e028b */
[----:B------:R-:W-:Y:S01]  /*0500*/  LOP3.LUT R7, R7, 0xc0, RZ, 0xc0, !PT ;  /* 0x000000c007077812 */ /* 0x000fe200078ec0ff */
[----:B------:R-:W-:Y:S01]  /*0510*/  IMAD R149, R142, 0x2000, R162 ;  /* 0x000020008e957824 */ /* 0x000fe200078e02a2 */
[--C-:B------:R-:W-:Y:S01]  /*0520*/  LOP3.LUT R13, R13, 0x8, R6.reuse, 0xf8, !PT ;  /* 0x000000080d0d7812 */ /* 0x100fe200078ef806 */
[----:B------:R-:W-:Y:S01]  /*0530*/  IMAD R138, R138, 0x8, R3 ;  /* 0x000000088a8a7824 */ /* 0x000fe200078e0203 */
[----:B------:R-:W-:Y:S01]  /*0540*/  LOP3.LUT R6, R7, 0x8, R6, 0xf8, !PT ;  /* 0x0000000807067812 */ /* 0x000fe200078ef806 */
[----:B------:R-:W-:Y:S01]  /*0550*/  IMAD R162, R143, 0x200, R162 ;  /* 0x000002008fa27824 */ /* 0x000fe200078e02a2 */
[----:B------:R-:W-:-:S02]  /*0560*/  SHF.R.U32.HI R7, RZ, 0x3, R7 ;  /* 0x00000003ff077819 */ /* 0x000fc40000011607 */
[----:B------:R-:W-:Y:S02]  /*0570*/  SHF.R.S32.HI R12, RZ, 0x1f, R11 ;  /* 0x0000001fff0c7819 */ /* 0x000fe4000001140b */
[----:B------:R-:W-:Y:S02]  /*0580*/  LOP3.LUT R3, R8, 0x1, RZ, 0xc0, !PT ;  /* 0x0000000108037812 */ /* 0x000fe400078ec0ff */
[----:B------:R-:W-:Y:S02]  /*0590*/  LOP3.LUT R4, R4, 0x1c0, RZ, 0xc0, !PT ;  /* 0x000001c004047812 */ /* 0x000fe400078ec0ff */
[----:B------:R-:W-:Y:S01]  /*05a0*/  LOP3.LUT R7, R6, R7, RZ, 0x3c, !PT ;  /* 0x0000000706077212 */ /* 0x000fe200078e3cff */
[----:B------:R-:W-:Y:S01]  /*05b0*/  IMAD.SHL.U32 R6, R143, 0x400, RZ ;  /* 0x000004008f067824 */ /* 0x000fe200078e00ff */
[----:B------:R-:W-:Y:S02]  /*05c0*/  LEA.HI R5, R12, R11, RZ, 0x3 ;  /* 0x0000000b0c057211 */ /* 0x000fe400078f18ff */
[----:B------:R-:W-:Y:S01]  /*05d0*/  ISETP.NE.U32.AND P6, PT, R3, 0x1, PT ;  /* 0x000000010300780c */ /* 0x000fe20003fc5070 */
[----:B------:R-:W-:Y:S01]  /*05e0*/  IMAD.U32 R138, R138, 0x20, R7 ;  /* 0x000000208a8a7824 */ /* 0x000fe200078e0007 */
[----:B------:R-:W-:-:S02]  /*05f0*/  LEA.HI R4, R4, R4, RZ, 0x1d ;  /* 0x0000000404047211 */ /* 0x000fc400078fe8ff */
[----:B------:R-:W-:Y:S01]  /*0600*/  LEA.HI R3, R8, R8, RZ, 0x1 ;  /* 0x0000000808037211 */ /* 0x000fe200078f08ff */
[----:B------:R-:W-:Y:S01]  /*0610*/  IMAD.SHL.U32 R138, R138, 0x2, RZ ;  /* 0x000000028a8a7824 */ /* 0x000fe200078e00ff */
[----:B------:R-:W-:Y:S02]  /*0620*/  LEA.HI R0, R11, R11, RZ, 0x1 ;  /* 0x0000000b0b007211 */ /* 0x000fe400078f08ff */
[----:B------:R-:W-:Y:S02]  /*0630*/  LOP3.LUT R134, R5, 0xfffffff8, RZ, 0xc0, !PT ;  /* 0xfffffff805867812 */ /* 0x000fe400078ec0ff */
[----:B------:R-:W-:Y:S02]  /*0640*/  IADD3 R149, R4, R149, R6 ;  /* 0x0000009504957210 */ /* 0x000fe40007ffe006 */
[----:B------:R-:W-:Y:S01]  /*0650*/  SHF.R.S32.HI R4, RZ, 0x1, R3 ;  /* 0x00000001ff047819 */ /* 0x000fe20000011403 */
[----:B------:R-:W-:Y:S01]  /*0660*/  IMAD.IADD R134, R11, 0x1, -R134 ;  /* 0x000000010b867824 */ /* 0x000fe200078e0a86 */
[----:B------:R-:W-:-:S02]  /*0670*/  SHF.R.S32.HI R10, RZ, 0x1, R0 ;  /* 0x00000001ff0a7819 */ /* 0x000fc40000011400 */
[----:B------:R-:W-:Y:S02]  /*0680*/  SHF.R.S32.HI R9, RZ, 0x1f, R0 ;  /* 0x0000001fff097819 */ /* 0x000fe40000011400 */
[----:B------:R-:W-:Y:S02]  /*0690*/  LOP3.LUT R0, R0, 0x7fffffe, RZ, 0xc0, !PT ;  /* 0x07fffffe00007812 */ /* 0x000fe400078ec0ff */
[C---:B------:R-:W-:Y:S02]  /*06a0*/  LOP3.LUT P5, RZ, R8.reuse, 0x2, RZ, 0xc0, !PT ;  /* 0x0000000208ff7812 */ /* 0x040fe400078ac0ff */
[----:B------:R-:W-:Y:S01]  /*06b0*/  LOP3.LUT P4, RZ, R8, 0x4, RZ, 0xc0, !PT ;  /* 0x0000000408ff7812 */ /* 0x000fe2000788c0ff */
[----:B------:R-:W-:Y:S01]  /*06c0*/  IMAD.IADD R0, R11, 0x1, -R0 ;  /* 0x000000010b007824 */ /* 0x000fe200078e0a00 */
[C---:B------:R-:W-:Y:S01]  /*06d0*/  LOP3.LUT P3, RZ, R4.reuse, 0x2, RZ, 0xc0, !PT ;  /* 0x0000000204ff7812 */ /* 0x040fe2000786c0ff */
[----:B------:R-:W-:Y:S01]  /*06e0*/  IMAD.SHL.U32 R4, R4, 0x40, RZ ;  /* 0x0000004004047824 */ /* 0x000fe200078e00ff */
[----:B------:R-:W-:-:S02]  /*06f0*/  LOP3.LUT R11, R3, 0x3fffffe, RZ, 0xc0, !PT ;  /* 0x03fffffe030b7812 */ /* 0x000fc400078ec0ff */
[C---:B------:R-:W-:Y:S01]  /*0700*/  R2P PR, R134.reuse, 0x6 ;  /* 0x0000000686007804 */ /* 0x040fe20000000000 */
[----:B------:R-:W-:Y:S01]  /*0710*/  IMAD.SHL.U32 R134, R134, 0x40, RZ ;  /* 0x0000004086867824 */ /* 0x000fe200078e00ff */
[----:B------:R-:W-:Y:S01]  /*0720*/  LEA.HI R9, R9, R10, RZ, 0x2 ;  /* 0x0000000a09097211 */ /* 0x000fe200078f10ff */
[----:B------:R-:W-:Y:S01]  /*0730*/  IMAD.IADD R11, R8, 0x1, -R11 ;  /* 0x00000001080b7824 */ /* 0x000fe200078e0a0b */
[----:B------:R-:W-:Y:S02]  /*0740*/  SHF.R.S32.HI R5, RZ, 0x3, R5 ;  /* 0x00000003ff057819 */ /* 0x000fe40000011405 */
        /* <DEDUP_REMOVED lines=8> */
[----:B------:R-:W-:Y:S01]  /*07d0*/  LOP3.LUT R140, R140, 0x8, RZ, 0xc0, !PT ;  /* 0x000000088c8c7812 */ /* 0x000fe200078ec0ff */
[----:B------:R-:W-:Y:S01]  /*07e0*/  IMAD.IADD R9, R10, 0x1, -R9 ;  /* 0x000000010a097824 */ /* 0x000fe200078e0a09 */
[----:B------:R-:W-:Y:S01]  /*07f0*/  SHF.R.U32.HI R11, RZ, 0x3, R134 ;  /* 0x00000003ff0b7819 */ /* 0x000fe20000011686 */
[----:B------:R-:W-:Y:S01]  /*0800*/  IMAD.SHL.U32 R0, R0, 0x20, RZ ;  /* 0x0000002000007824 */ /* 0x000fe200078e00ff */
[----:B------:R-:W-:-:S02]  /*0810*/  LOP3.LUT R2, R13, R2, RZ, 0x3c, !PT ;  /* 0x000000020d027212 */ /* 0x000fc400078e3cff */
[----:B------:R-:W-:Y:S02]  /*0820*/  LOP3.LUT R6, R6, 0x8, RZ, 0xc0, !PT ;  /* 0x0000000806067812 */ /* 0x000fe400078ec0ff */
[----:B------:R-:W-:Y:S01]  /*0830*/  SEL R3, R137, 0xffffffe0, !P0 ;  /* 0xffffffe089037807 */ /* 0x000fe20004000000 */
[C---:B------:R-:W-:Y:S01]  /*0840*/  IMAD R135, R139.reuse, 0x200, R2 ;  /* 0x000002008b877824 */ /* 0x040fe200078e0202 */
[----:B------:R-:W-:Y:S01]  /*0850*/  SHF.R.U32.HI R7, RZ, 0x3, R4 ;  /* 0x00000003ff077819 */ /* 0x000fe20000011604 */
[----:B------:R-:W-:Y:S01]  /*0860*/  IMAD.SHL.U32 R139, R139, 0x10, RZ ;  /* 0x000000108b8b7824 */ /* 0x000fe200078e00ff */
[----:B------:R-:W-:Y:S02]  /*0870*/  LOP3.LUT R134, R11, R134, R140, 0x1e, !PT ;  /* 0x000000860b867212 */ /* 0x000fe400078e1e8c */
[C---:B------:R-:W-:Y:S01]  /*0880*/  LOP3.LUT P0, RZ, R9.reuse, 0x2, RZ, 0xc0, !PT ;  /* 0x0000000209ff7812 */ /* 0x040fe2000780c0ff */
[----:B------:R-:W-:Y:S01]  /*0890*/  IMAD.SHL.U32 R9, R9, 0x40, RZ ;  /* 0x0000004009097824 */ /* 0x000fe200078e00ff */
[----:B------:R-:W-:Y:S01]  /*08a0*/  LOP3.LUT R7, R7, R4, R6, 0x1e, !PT ;  /* 0x0000000407077212 */ /* 0x000fe200078e1e06 */
[----:B------:R-:W-:Y:S01]  /*08b0*/  IMAD.IADD R134, R5, 0x1, R134 ;  /* 0x0000000105867824 */ /* 0x000fe200078e0286 */
[----:B------:R-:W-:-:S02]  /*08c0*/  LEA R149, R149, UR4, 0x1 ;  /* 0x0000000495957c11 */ /* 0x000fc4000f8e08ff */
[----:B------:R-:W-:Y:S01]  /*08d0*/  LOP3.LUT R9, R9, 0xc0, RZ, 0xc0, !PT ;  /* 0x000000c009097812 */ /* 0x000fe200078ec0ff */
[----:B------:R-:W-:Y:S01]  /*08e0*/  IMAD.IADD R162, R7, 0x1, R162 ;  /* 0x0000000107a27824 */ /* 0x000fe200078e02a2 */
[----:B------:R-:W-:Y:S01]  /*08f0*/  SEL R160, R160, 0x10, !P6 ;  /* 0x00000010a0a07807 */ /* 0x000fe20007000000 */
[C---:B------:R-:W-:Y:S01]  /*0900*/  VIADD R153, R149.reuse, 0x40 ;  /* 0x0000004095997836 */ /* 0x040fe20000000000 */
[----:B------:R-:W-:Y:S01]  /*0910*/  LEA R134, R134, UR6, 0x1 ;  /* 0x0000000686867c11 */ /* 0x000fe2000f8e08ff */
[C---:B------:R-:W-:Y:S01]  /*0920*/  @P4 VIADD R153, R149.reuse, 0xffffffc0 ;  /* 0xffffffc095994836 */ /* 0x040fe20000000000 */
[----:B------:R-:W-:Y:S01]  /*0930*/  SHF.R.U32.HI R2, RZ, 0x3, R9 ;  /* 0x00000003ff027819 */ /* 0x000fe20000011609 */
[----:B------:R-:W-:Y:S01]  /*0940*/  IMAD.IADD R157, R149, 0x1, R160 ;  /* 0x00000001959d7824 */ /* 0x000fe200078e02a0 */
[----:B------:R-:W-:Y:S01]  /*0950*/  LOP3.LUT R139, R6, 0x10, R139, 0xf8, !PT ;  /* 0x00000010068b7812 */ /* 0x000fe200078ef88b */
[----:B------:R-:W-:Y:S01]  /*0960*/  VIADD R133, R134, 0x20 ;  /* 0x0000002086857836 */ /* 0x000fe20000000000 */
[----:B------:R-:W-:Y:S01]  /*0970*/  SEL R158, R137, 0xffffffe0, !P5 ;  /* 0xffffffe0899e7807 */ /* 0x000fe20006800000 */
[----:B------:R-:W-:Y:S01]  /*0980*/  IMAD R7, R143, 0x200, R0 ;  /* 0x000002008f077824 */ /* 0x000fe200078e0200 */
[----:B------:R-:W-:Y:S01]  /*0990*/  SEL R128, R128, 0xffffffc0, !P2 ;  /* 0xffffffc080807807 */ /* 0x000fe20005000000 */
[----:B------:R-:W-:Y:S01]  /*09a0*/  IMAD.IADD R160, R160, 0x1, R153 ;  /* 0x00000001a0a07824 */ /* 0x000fe200078e0299 */
[----:B------:R-:W-:Y:S01]  /*09b0*/  LEA R162, R162, UR5, 0x1 ;  /* 0x00000005a2a27c11 */ /* 0x000fe2000f8e08ff */
[----:B------:R-:W-:Y:S01]  /*09c0*/  @P1 VIADD R133, R134, 0xffffffe0 ;  /* 0xffffffe086851836 */ /* 0x000fe20000000000 */
[C---:B------:R-:W-:Y:S01]  /*09d0*/  LOP3.LUT R140, R2.reuse, R9, R140, 0x1e, !PT ;  /* 0x00000009028c7212 */ /* 0x040fe200078e1e8c */
[--C-:B------:R-:W-:Y:S01]  /*09e0*/  IMAD.IADD R156, R149, 0x1, R158.reuse ;  /* 0x00000001959c7824 */ /* 0x100fe200078e029e */
[----:B------:R-:W-:Y:S01]  /*09f0*/  LOP3.LUT R139, R2, R139, R9, 0x1e, !PT ;  /* 0x0000008b028b7212 */ /* 0x000fe200078e1e09 */
[----:B------:R-:W-:Y:S01]  /*0a00*/  IMAD.IADD R163, R157, 0x1, R158 ;  /* 0x000000019da37824 */ /* 0x000fe200078e029e */
[----:B------:R-:W-:Y:S01]  /*0a10*/  IADD3 R136, R3, UR5, R138 ;  /* 0x0000000503887c10 */ /* 0x000fe2000fffe08a */
[----:B------:R-:W-:Y:S01]  /*0a20*/  IMAD.IADD R159, R158, 0x1, R153 ;  /* 0x000000019e9f7824 */ /* 0x000fe200078e0299 */
[----:B------:R-:W-:Y:S01]  /*0a30*/  SEL R137, R137, 0xffffffe0, !P0 ;  /* 0xffffffe089897807 */ /* 0x000fe20004000000 */
[----:B------:R-:W-:Y:S01]  /*0a40*/  VIADD R161, R162, 0x20 ;  /* 0x00000020a2a17836 */ /* 0x000fe20000000000 */
[----:B------:R-:W-:Y:S01]  /*0a50*/  LEA R135, R135, UR4, 0x1 ;  /* 0x0000000487877c11 */ /* 0x000fe2000f8e08ff */
        /* <DEDUP_REMOVED lines=9> */
.L_x_1113:
        /* <DEDUP_REMOVED lines=15> */
[----:B------:R-:W-:Y:S01]  /*0be0*/  @UP4 UIADD3 UR12, UP1, UR17, UR6, URZ ;  /* 0x00000006110c4290 */ /* 0x000fe2000ff3e03f */
[----:B-1----:R-:W-:Y:S01]  /*0bf0*/  IMAD.U32 R12, RZ, RZ, UR8 ;  /* 0x00000008ff0c7e24 */ /* 0x002fe2000f8e00ff */
[----:B------:R-:W-:-:S02]  /*0c00*/  UISETP.NE.U32.AND UP0, UPT, UR14, URZ, UPT ;  /* 0x0000003f0e00728c */ /* 0x000fc4000bf05070 */
[----:B------:R-:W-:Y:S01]  /*0c10*/  UIADD3.X UR14, UR5, UR15, URZ, UP2, !UPT ;  /* 0x0000000f050e7290 */ /* 0x000fe200097fe43f */
[----:B------:R-:W-:Y:S01]  /*0c20*/  IMAD.U32 R13, RZ, RZ, UR9 ;  /* 0x00000009ff0d7e24 */ /* 0x000fe2000f8e00ff */
[----:B------:R-:W-:Y:S01]  /*0c30*/  @UP4 UIADD3.X UR13, UR5, UR7, URZ, UP1, !UPT ;  /* 0x00000007050d4290 */ /* 0x000fe20008ffe43f */
[----:B------:R-:W-:Y:S01]  /*0c40*/  IMAD.U32 R14, RZ, RZ, UR12 ;  /* 0x0000000cff0e7e24 */ /* 0x000fe2000f8e00ff */
[----:B------:R-:W-:Y:S01]  /*0c50*/  UISETP.NE.AND.EX UP2, UPT, UR15, URZ, UPT, UP0 ;  /* 0x0000003f0f00728c */ /* 0x000fe2000bf45300 */
[----:B------:R-:W-:Y:S02]  /*0c60*/  ULDC.64 UR6, c[0x0][0x2f8] ;  /* 0x0000be0000067ab9 */ /* 0x000fe40000000a00 */
[----:B------:R-:W-:Y:S01]  /*0c70*/  ULDC.U8 UR15, c[0x0][0x3c2] ;  /* 0x0000f080000f7ab9 */ /* 0x000fe20000000000 */
[----:B------:R-:W-:Y:S01]  /*0c80*/  UISETP.EQ.U32.AND UP4, UPT, UR6, URZ, UPT ;  /* 0x0000003f0600728c */ /* 0x000fe2000bf82070 */
[----:B------:R-:W-:Y:S01]  /*0c90*/  IMAD.U32 R15, RZ, RZ, UR13 ;  /* 0x0000000dff0f7e24 */ /* 0x000fe2000f8e00ff */
[----:B------:R-:W-:Y:S01]  /*0ca0*/  UISETP.NE.AND UP1, UPT, UR15, URZ, UPT ;  /* 0x0000003f0f00728c */ /* 0x000fe2000bf25270 */
[----:B--2---:R-:W2:Y:S01]  /*0cb0*/  @P0 LDG.E R0, desc[UR10][R12.64] ;  /* 0x0000000a0c000981 */ /* 0x004ea2000c1e1900 */
[----:B------:R-:W-:-:S02]  /*0cc0*/  PLOP3.LUT P3, PT, PT, PT, UP2, 0x80, 0x0 ;  /* 0x000000000000781c */ /* 0x000fc40003f6f028 */
[----:B------:R-:W-:Y:S01]  /*0cd0*/  UISETP.EQ.OR.EX UP4, UPT, UR7, URZ, !UP1, UP4 ;  /* 0x0000003f0700728c */ /* 0x000fe2000cf82740 */
[----:B---3--:R-:W3:Y:S01]  /*0ce0*/  @P1 LDG.E R5, desc[UR10][R14.64] ;  /* 0x0000000a0e051981 */ /* 0x008ee2000c1e1900 */
[----:B------:R-:W-:-:S04]  /*0cf0*/  UIADD3 UR8, UP0, UR17, UR6, URZ ;  /* 0x0000000611087290 */ /* 0x000fc8000ff1e03f */
[----:B------:R-:W-:Y:S01]  /*0d00*/  PLOP3.LUT P2, PT, PT, PT, UP4, 0x80, 0x0 ;  /* 0x000000000000781c */ /* 0x000fe20003f4f048 */
[----:B------:R-:W-:Y:S01]  /*0d10*/  UIADD3.X UR5, UR5, UR7, URZ, UP0, !UPT ;  /* 0x0000000705057290 */ /* 0x000fe200087fe43f */
[----:B----4-:R-:W-:Y:S02]  /*0d20*/  IMAD.U32 R10, RZ, RZ, UR16 ;  /* 0x00000010ff0a7e24 */ /* 0x010fe4000f8e00ff */
[----:B------:R-:W-:Y:S02]  /*0d30*/  IMAD.U32 R11, RZ, RZ, UR14 ;  /* 0x0000000eff0b7e24 */ /* 0x000fe4000f8e00ff */
[----:B------:R-:W-:Y:S01]  /*0d40*/  IMAD.U32 R8, RZ, RZ, UR8 ;  /* 0x00000008ff087e24 */ /* 0x000fe2000f8e00ff */
[----:B------:R-:W-:Y:S01]  /*0d50*/  UMOV UR49, URZ ;  /* 0x0000003f00317c82 */ /* 0x000fe20008000000 */
[----:B------:R-:W-:Y:S01]  /*0d60*/  IMAD.U32 R9, RZ, RZ, UR5 ;  /* 0x00000005ff097e24 */ /* 0x000fe2000f8e00ff */
[----:B------:R-:W4:Y:S01]  /*0d70*/  @P3 LDG.E R7, desc[UR10][R10.64] ;  /* 0x0000000a0a073981 */ /* 0x000f22000c1e1900 */
[----:B------:R-:W-:Y:S01]  /*0d80*/  @!UP3 ULDC.64 UR8, c[0x0][0x318] ;  /* 0x0000c6000008bab9 */ /* 0x000fe20000000a00 */
[----:B------:R-:W-:-:S02]  /*0d90*/  @!UP3 ULDC UR5, c[0x0][0x2cc] ;  /* 0x0000b3000005bab9 */ /* 0x000fc40000000800 */
        /* <DEDUP_REMOVED lines=8> */
[----:B------:R-:W-:Y:S02]  /*0e20*/  ISETP.NE.U32.AND P0, PT, RZ, UR6, PT ;  /* 0x00000006ff007c0c */ /* 0x000fe4000bf05070 */
        /* <DEDUP_REMOVED lines=15> */
.L_x_1069:
        /* <DEDUP_REMOVED lines=32> */
[----:B------:R-:W-:Y:S02]  /*1120*/  USEL UR54, UR16, UR18, !UP1 ;  /* 0x0000001210367287 */ /* 0x000fe4000c800000 */
[----:B------:R-:W-:Y:S02]  /*1130*/  UIMAD UR45, UR5, UR13, UR29 ;  /* 0x0000000d052d72a4 */ /* 0x000fe4000f8e021d */
[----:B------:R-:W-:Y:S01]  /*1140*/  @!UP1 UIMAD UR5, UR57, UR8, URZ ;  /* 0x00000008390592a4 */ /* 0x000fe2000f8e023f */
[----:B------:R-:W-:Y:S01]  /*1150*/  @UP1 ULDC.64 UR12, c[0x0][0x420] ;  /* 0x00010800000c1ab9 */ /* 0x000fe20000000a00 */
[----:B------:R-:W-:Y:S01]  /*1160*/  UIADD3 UR42, UR17, UR22, URZ ;  /* 0x00000016112a7290 */ /* 0x000fe2000fffe03f */
        /* <DEDUP_REMOVED lines=18> */
[----:B------:R-:W-:Y:S01]  /*1290*/  UIMAD UR7, UR9, UR14, URZ ;  /* 0x0000000e090772a4 */ /* 0x000fe2000f8e023f */
[----:B------:R-:W-:Y:S01]  /*12a0*/  ULDC UR37, c[0x0][0x2c4] ;  /* 0x0000b10000257ab9 */ /* 0x000fe20000000800 */
        /* <DEDUP_REMOVED lines=10> */
[----:B------:R-:W-:Y:S02]  /*1350*/  UIMAD UR27, UR14, UR31, URZ ;  /* 0x0000001f0e1b72a4 */ /* 0x000fe4000f8e023f */
[----:B------:R-:W-:Y:S01]  /*1360*/  @UP3 USEL UR5, UR5, UR14, !UP1 ;  /* 0x0000000e05053287 */ /* 0x000fe2000c800000 */
[----:B------:R-:W-:Y:S01]  /*1370*/  IMAD.HI.U32 R7, R5, R4, RZ ;  /* 0x0000000405077227 */ /* 0x000fe200078e00ff */
[----:B------:R-:W-:Y:S02]  /*1380*/  USEL UR55, UR16, UR12, !UP1 ;  /* 0x0000000c10377287 */ /* 0x000fe4000c800000 */
[----:B------:R-:W-:Y:S02]  /*1390*/  UIADD3 UR15, UR7, -0x80, URZ ;  /* 0xffffff80070f7890 */ /* 0x000fe4000fffe03f */
[----:B------:R-:W-:Y:S01]  /*13a0*/  IADD3 R5, -R7, RZ, RZ ;  /* 0x000000ff07057210 */ /* 0x000fe20007ffe1ff */
[----:B------:R-:W-:Y:S01]  /*13b0*/  @UP3 ULDC UR12, c[0x0][0x2e4] ;  /* 0x0000b900000c3ab9 */ /* 0x000fe20000000800 */
[----:B------:R-:W-:-:S02]  /*13c0*/  @UP1 UIADD3 UR42, UR19, UR27, URZ ;  /* 0x0000001b132a1290 */ /* 0x000fc4000fffe03f */
[----:B------:R-:W-:Y:S01]  /*13d0*/  @!UP3 UIMAD UR7, UR53, UR60, UR56 ;  /* 0x0000003c3507b2a4 */ /* 0x000fe2000f8e0238 */
[----:B------:R-:W-:Y:S01]  /*13e0*/  IMAD R5, R6, R5, R4 ;  /* 0x0000000506057224 */ /* 0x000fe200078e0204 */
[----:B------:R-:W-:Y:S01]  /*13f0*/  @UP3 UIMAD UR27, UR56, UR12, UR5 ;  /* 0x0000000c381b32a4 */ /* 0x000fe2000f8e0205 */
[----:B------:R-:W-:Y:S01]  /*1400*/  LOP3.LUT R4, R0, UR56, RZ, 0x3c, !PT ;  /* 0x0000003800047c12 */ /* 0x000fe2000f8e3cff */
[----:B------:R-:W-:Y:S02]  /*1410*/  USHF.R.S32.HI UR19, URZ, 0x1f, UR15 ;  /* 0x0000001f3f137899 */ /* 0x000fe4000801140f */
[----:B------:R-:W-:Y:S01]  /*1420*/  ISETP.GT.U32.AND P1, PT, R6, R5, PT ;  /* 0x000000050600720c */ /* 0x000fe20003f24070 */
[----:B------:R-:W-:Y:S01]  /*1430*/  UIADD3 UR5, UP2, UR15, UR33, URZ ;  /* 0x000000210f057290 */ /* 0x000fe2000ff5e03f */
[----:B------:R-:W-:Y:S01]  /*1440*/  ISETP.GE.AND P2, PT, R4, RZ, PT ;  /* 0x000000ff0400720c */ /* 0x000fe20003f46270 */
[----:B------:R-:W-:Y:S02]  /*1450*/  @!UP3 UIMAD UR27, UR7, UR37, URZ ;  /* 0x00000025071bb2a4 */ /* 0x000fe4000f8e023f */
[----:B------:R-:W-:-:S02]  /*1460*/  UIADD3.X UR12, UR19, UR36, URZ, UP2, !UPT ;  /* 0x00000024130c7290 */ /* 0x000fc400097fe43f */
[----:B------:R-:W-:Y:S02]  /*1470*/  UIMAD UR7, UR9, UR5, URZ ;  /* 0x00000005090772a4 */ /* 0x000fe4000f8e023f */
[----:B------:R-:W-:Y:S01]  /*1480*/  @UP0 UIADD3 UR29, UR49, UR51, URZ ;  /* 0x00000033311d0290 */ /* 0x000fe2000fffe03f */
[----:B------:R-:W-:Y:S01]  /*1490*/  ULDC.U8 UR21, c[0x0][0x480] ;  /* 0x0001200000157ab9 */ /* 0x000fe20000000000 */
[----:B------:R-:W-:Y:S02]  /*14a0*/  @UP0 ULDC.64 UR22, c[0x0][0x250] ;  /* 0x0000940000160ab9 */ /* 0x000fe40000000a00 */
[----:B------:R-:W-:Y:S01]  /*14b0*/  @!P1 IMAD.IADD R5, R5, 0x1, -R6 ;  /* 0x0000000105059824 */ /* 0x000fe200078e0a06 */
[----:B------:R-:W-:Y:S01]  /*14c0*/  UIMAD.WIDE.U32 UR36, UR8, UR5, URZ ;  /* 0x00000005082472a5 */ /* 0x000fe2000f8e003f */
[----:B------:R-:W-:Y:S01]  /*14d0*/  @!P1 VIADD R7, R7, 0x1 ;  /* 0x0000000107079836 */ /* 0x000fe20000000000 */
[----:B------:R-:W-:Y:S01]  /*14e0*/  PLOP3.LUT P1, PT, PT, PT, UP0, 0x80, 0x0 ;  /* 0x000000000000781c */ /* 0x000fe20003f2f008 */
[----:B------:R-:W-:Y:S01]  /*14f0*/  @UP0 UIADD3 UR24, UR49, UR51, URZ ;  /* 0x0000003331180290 */ /* 0x000fe2000fffe03f */
[----:B------:R-:W-:Y:S01]  /*1500*/  ISETP.GE.U32.AND P0, PT, R5, R6, PT ;  /* 0x000000060500720c */ /* 0x000fe20003f06070 */
[----:B------:R-:W-:-:S02]  /*1510*/  UIMAD UR5, UR8, UR12, UR7 ;  /* 0x0000000c080572a4 */ /* 0x000fc4000f8e0207 */
[----:B------:R-:W-:Y:S02]  /*1520*/  UISETP.NE.AND UP4, UPT, UR21, URZ, UPT ;  /* 0x0000003f1500728c */ /* 0x000fe4000bf85270 */
[----:B------:R-:W-:Y:S01]  /*1530*/  @UP0 UIMAD.WIDE.U32 UR8, UR29, UR22, URZ ;  /* 0x000000161d0802a5 */ /* 0x000fe2000f8e003f */
[----:B------:R-:W-:Y:S01]  /*1540*/  @UP0 ULDC.64 UR20, c[0x0][0x248] ;  /* 0x0000920000140ab9 */ /* 0x000fe20000000a00 */
[----:B------:R-:W-:Y:S02]  /*1550*/  UIMAD UR46, UR56, UR61, URZ ;  /* 0x0000003d382e72a4 */ /* 0x000fe4000f8e023f */
[----:B------:R-:W-:Y:S02]  /*1560*/  @UP0 UIMAD.WIDE.U32 UR16, UR24, UR20, URZ ;  /* 0x00000014181002a5 */ /* 0x000fe4000f8e003f */
[----:B------:R-:W-:Y:S02]  /*1570*/  @UP0 UIMAD UR13, UR24, UR21, URZ ;  /* 0x00000015180d02a4 */ /* 0x000fe4000f8e023f */
[----:B------:R-:W-:Y:S01]  /*1580*/  @P0 IADD3 R7, R7, 0x1, RZ ;  /* 0x0000000107070810 */ /* 0x000fe20007ffe0ff */
[----:B------:R-:W-:Y:S01]  /*1590*/  @UP0 UIMAD UR7, UR29, UR23, URZ ;  /* 0x000000171d0702a4 */ /* 0x000fe2000f8e023f */
[----:B------:R-:W-:Y:S01]  /*15a0*/  PLOP3.LUT P0, PT, PT, PT, UP3, 0x80, 0x0 ;  /* 0x000000000000781c */ /* 0x000fe20003f0f038 */
[----:B------:R-:W-:-:S02]  /*15b0*/  USEL UR47, UR45, URZ, UP4 ;  /* 0x0000003f2d2f7287 */ /* 0x000fc4000a000000 */
[----:B------:R-:W-:Y:S01]  /*15c0*/  IMAD.MOV.U32 R6, RZ, RZ, R7 ;  /* 0x000000ffff067224 */ /* 0x000fe200078e0007 */
[----:B------:R-:W-:Y:S02]  /*15d0*/  USHF.R.S32.HI UR40, URZ, 0x1f, UR25 ;  /* 0x0000001f3f287899 */ /* 0x000fe40008011419 */
[----:B------:R-:W-:Y:S02]  /*15e0*/  @!UP1 UIADD3 UR43, UR35, UR32, URZ ;  /* 0x00000020232b9290 */ /* 0x000fe4000fffe03f */
[----:B------:R-:W-:Y:S01]  /*15f0*/  USHF.R.S32.HI UR50, URZ, 0x1f, UR46 ;  /* 0x0000001f3f327899 */ /* 0x000fe2000801142e */
[----:B------:R-:W-:Y:S01]  /*1600*/  @!P2 IADD3 R6, -R6, RZ, RZ ;  /* 0x000000ff0606a210 */ /* 0x000fe20007ffe1ff */
[----:B------:R-:W-:Y:S01]  /*1610*/  USEL UR48, UR28, URZ, UP4 ;  /* 0x0000003f1c307287 */ /* 0x000fe2000a000000 */
[----:B------:R-:W-:Y:S01]  /*1620*/  @!P3 LOP3.LUT R6, RZ, R0, RZ, 0x33, !PT ;  /* 0x00000000ff06b212 */ /* 0x000fe200078e33ff */
[----:B------:R-:W-:Y:S02]  /*1630*/  @UP0 UIADD3 UR24, UR9, UR7, URZ ;  /* 0x0000000709180290 */ /* 0x000fe4000fffe03f */
[----:B------:R-:W-:-:S02]  /*1640*/  UIADD3 UR45, UR37, UR5, URZ ;  /* 0x00000005252d7290 */ /* 0x000fc4000fffe03f */
        /* <DEDUP_REMOVED lines=15> */
.L_x_1071:
        /* <DEDUP_REMOVED lines=12> */
[----:B------:R-:W-:Y:S02]  /*1800*/  UMOV UR18, UR8 ;  /* 0x0000000800127c82 */ /* 0x000fe40008000000 */
.L_x_1072:
        /* <DEDUP_REMOVED lines=11> */
.L_x_1073:
[----:B------:R-:W-:-:S04]  /*18c0*/  UIMAD UR5, UR53, UR60, UR56 ;  /* 0x0000003c350572a4 */ /* 0x000fc8000f8e0238 */
[----:B------:R-:W-:-:S12]  /*18d0*/  UIMAD UR5, UR5, UR58, URZ ;  /* 0x0000003a050572a4 */ /* 0x000fd8000f8e023f */
.L_x_1074:
[----:B------:R-:W1:Y:S01]  /*18e0*/  LDC.64 R4, c[0x0][0x420] ;  /* 0x00010800ff047b82 */ /* 0x000e620000000a00 */
[----:B------:R-:W2:Y:S01]  /*18f0*/  S2R R9, SR_TID.X ;  /* 0x0000000000097919 */ /* 0x000ea20000002100 */
[----:B------:R-:W-:Y:S01]  /*1900*/  SHF.R.S32.HI R13, RZ, 0x1f, R145 ;  /* 0x0000001fff0d7819 */ /* 0x000fe20000011491 */
[----:B------:R-:W-:Y:S01]  /*1910*/  USHF.R.S32.HI UR13, URZ, 0x1f, UR56 ;  /* 0x0000001f3f0d7899 */ /* 0x000fe20008011438 */
[----:B------:R-:W-:Y:S01]  /*1920*/  IADD3 R7, P0, R145, UR15, RZ ;  /* 0x0000000f91077c10 */ /* 0x000fe2000ff1e0ff */
[----:B------:R-:W-:Y:S01]  /*1930*/  ULDC.64 UR8, c[0x0][0x428] ;  /* 0x00010a0000087ab9 */ /* 0x000fe20000000a00 */
[--C-:B------:R-:W-:Y:S01]  /*1940*/  SHF.R.S32.HI R155, RZ, 0x1f, R154.reuse ;  /* 0x0000001fff9b7819 */ /* 0x100fe2000001149a */
[----:B------:R-:W-:Y:S01]  /*1950*/  UIADD3 UR32, UR15, UR5, URZ ;  /* 0x000000050f207290 */ /* 0x000fe2000fffe03f */
[----:B------:R-:W-:Y:S01]  /*1960*/  IADD3.X R8, R13, UR19, RZ, P0, !PT ;  /* 0x000000130d087c10 */ /* 0x000fe200087fe4ff */
[----:B------:R-:W-:Y:S01]  /*1970*/  UIMAD UR5, UR13, UR8, URZ ;  /* 0x000000080d0572a4 */ /* 0x000fe2000f8e023f */
[----:B------:R-:W-:Y:S01]  /*1980*/  IADD3 R10, P0, R154, UR7, RZ ;  /* 0x000000079a0a7c10 */ /* 0x000fe2000ff1e0ff */
[----:B------:R-:W-:Y:S01]  /*1990*/  IMAD.WIDE.U32 R14, R7, UR30, R154 ;  /* 0x0000001e070e7c25 */ /* 0x000fe2000f8e009a */
[----:B------:R-:W-:Y:S01]  /*19a0*/  UIMAD UR7, UR61, UR60, URZ ;  /* 0x0000003c3d0772a4 */ /* 0x000fe2000f8e023f */
[----:B------:R-:W-:Y:S01]  /*19b0*/  BSSY B1, `(.L_x_1070) ;  /* 0x0000996000017945 */ /* 0x000fe20003800000 */
[----:B------:R-:W-:Y:S01]  /*19c0*/  IADD3.X R11, R155, UR43, RZ, P0, !PT ;  /* 0x0000002b9b0b7c10 */ /* 0x000fe200087fe4ff */
[----:B------:R-:W-:Y:S01]  /*19d0*/  IMAD R8, R8, UR30, RZ ;  /* 0x0000001e08087c24 */ /* 0x000fe2000f8e02ff */
[----:B------:R-:W-:Y:S01]  /*19e0*/  IADD3 R18, P0, R14, UR54, RZ ;  /* 0x000000360e127c10 */ /* 0x000fe2000ff1e0ff */
[----:B------:R-:W-:Y:S01]  /*19f0*/  IMAD.U32 R14, RZ, RZ, UR8 ;  /* 0x00000008ff0e7e24 */ /* 0x000fe2000f8e00ff */
[----:B------:R-:W-:Y:S01]  /*1a00*/  UIMAD UR12, UR56, UR9, UR5 ;  /* 0x00000009380c72a4 */ /* 0x000fe2000f8e0205 */
[----:B------:R-:W-:Y:S01]  /*1a10*/  IMAD R8, R7, UR31, R8 ;  /* 0x0000001f07087c24 */ /* 0x000fe2000f8e0208 */
[----:B------:R-:W-:Y:S01]  /*1a20*/  USHF.L.U32 UR33, UR7, 0x7, URZ ;  /* 0x0000000707217899 */ /* 0x000fe2000800063f */
[----:B------:R-:W-:Y:S01]  /*1a30*/  ULDC.64 UR8, c[0x0][0x258] ;  /* 0x0000960000087ab9 */ /* 0x000fe20000000a00 */
[----:B------:R-:W-:Y:S01]  /*1a40*/  UIADD3 UR28, UR15, UR27, URZ ;  /* 0x0000001b0f1c7290 */ /* 0x000fe2000fffe03f */
[C---:B-1----:R-:W-:Y:S01]  /*1a50*/  IMAD R12, R4.reuse, UR19, RZ ;  /* 0x00000013040c7c24 */ /* 0x042fe2000f8e02ff */
[----:B------:R-:W-:Y:S01]  /*1a60*/  IADD3.X R19, R15, UR42, R8, P0, !PT ;  /* 0x0000002a0f137c10 */ /* 0x000fe200087fe408 */
[----:B------:R-:W-:Y:S01]  /*1a70*/  IMAD.WIDE.U32 R10, R4, UR15, R10 ;  /* 0x0000000f040a7c25 */ /* 0x000fe2000f8e000a */
[----:B------:R-:W-:-:S02]  /*1a80*/  UIMAD UR5, UR13, UR8, URZ ;  /* 0x000000080d0572a4 */ /* 0x000fc4000f8e023f */
[----:B------:R-:W-:Y:S01]  /*1a90*/  UISETP.GE.AND UP2, UPT, UR52, 0x1, UPT ;  /* 0x000000013400788c */ /* 0x000fe2000bf46270 */
[----:B------:R-:W-:Y:S01]  /*1aa0*/  IMAD R7, R5, UR15, R12 ;  /* 0x0000000f05077c24 */ /* 0x000fe2000f8e020c */
[----:B------:R-:W-:Y:S01]  /*1ab0*/  UIMAD UR9, UR56, UR9, UR5 ;  /* 0x00000009380972a4 */ /* 0x000fe2000f8e0205 */
[----:B------:R-:W-:Y:S01]  /*1ac0*/  IMAD.U32 R16, RZ, RZ, UR8 ;  /* 0x00000008ff107e24 */ /* 0x000fe2000f8e00ff */
[----:B--2---:R-:W-:Y:S01]  /*1ad0*/  SHF.R.S32.HI R8, RZ, 0x1f, R9 ;  /* 0x0000001fff087819 */ /* 0x004fe20000011409 */
[----:B------:R-:W-:Y:S01]  /*1ae0*/  IMAD.IADD R11, R11, 0x1, R7 ;  /* 0x000000010b0b7824 */ /* 0x000fe200078e0207 */
[----:B------:R-:W-:Y:S01]  /*1af0*/  ULDC.64 UR14, c[0x0][0x210] ;  /* 0x00008400000e7ab9 */ /* 0x000fe20000000a00 */
[----:B------:R-:W-:Y:S01]  /*1b00*/  IMAD.WIDE.U32 R16, R16, UR56, R18 ;  /* 0x0000003810107c25 */ /* 0x000fe2000f8e0012 */
[----:B------:R-:W-:Y:S02]  /*1b10*/  USHF.R.S32.HI UR5, URZ, 0x1f, UR33 ;  /* 0x0000001f3f057899 */ /* 0x000fe40008011421 */
[----:B------:R-:W-:Y:S01]  /*1b20*/  UIADD3 UR8, UP1, UP0, UR36, UR33, UR46 ;  /* 0x0000002124087290 */ /* 0x000fe2000f83e02e */
[----:B------:R-:W-:Y:S01]  /*1b30*/  IMAD.WIDE.U32 R14, R14, UR56, R10 ;  /* 0x000000380e0e7c25 */ /* 0x000fe2000f8e000a */
[----:B------:R-:W-:Y:S01]  /*1b40*/  LEA.HI R10, R8, R9, RZ, 0x5 ;  /* 0x00000009080a7211 */ /* 0x000fe200078f28ff */
[----:B------:R-:W-:Y:S01]  /*1b50*/  ULDC.64 UR34, c[0x0][0x3e0] ;  /* 0x0000f80000227ab9 */ /* 0x000fe20000000a00 */
[----:B------:R-:W-:Y:S01]  /*1b60*/  LEA R178, P0, R16, UR14, 0x1 ;  /* 0x0000000e10b27c11 */ /* 0x000fe2000f8008ff */
[----:B------:R-:W-:Y:S01]  /*1b70*/  UIADD3.X UR5, UR45, UR5, UR50, UP1, UP0 ;  /* 0x000000052d057290 */ /* 0x000fe20008fe0432 */
[----:B------:R-:W-:Y:S01]  /*1b80*/  LOP3.LUT R10, R10, 0xffffffe0, RZ, 0xc0, !PT ;  /* 0xffffffe00a0a7812 */ /* 0x000fe200078ec0ff */
[----:B------:R-:W-:Y:S01]  /*1b90*/  UIADD3 UR8, UP1, UP0, UR48, UR8, UR55 ;  /* 0x0000000830087290 */ /* 0x000fe2000f83e037 */
[----:B------:R-:W-:Y:S01]  /*1ba0*/  VIADD R15, R15, UR12 ;  /* 0x0000000c0f0f7c36 */ /* 0x000fe20008000000 */
[----:B------:R-:W-:Y:S01]  /*1bb0*/  ULDC.64 UR12, c[0x0][0x400] ;  /* 0x00010000000c7ab9 */ /* 0x000fe20000000a00 */
[-C--:B------:R-:W-:Y:S01]  /*1bc0*/  IMAD R12, R13, R4.reuse, RZ ;  /* 0x000000040d0c7224 */ /* 0x080fe200078e02ff */
[----:B------:R-:W-:Y:S01]  /*1bd0*/  UIADD3.X UR5, UR47, UR5, UR44, UP1, UP0 ;  /* 0x000000052f057290 */ /* 0x000fe20008fe042c */
[----:B------:R-:W-:Y:S01]  /*1be0*/  IMAD.IADD R7, R9, 0x1, -R10 ;  /* 0x0000000109077824 */ /* 0x000fe200078e0a0a */
[----:B------:R-:W-:Y:S01]  /*1bf0*/  ULDC.64 UR38, c[0x0][0x2b0] ;  /* 0x0000ac0000267ab9 */ /* 0x000fe20000000a00 */
[----:B------:R-:W-:Y:S01]  /*1c00*/  VIADD R10, R17, UR9 ;  /* 0x00000009110a7c36 */ /* 0x000fe20008000000 */
[----:B------:R-:W-:Y:S01]  /*1c10*/  ULDC.64 UR42, c[0x0][0x478] ;  /* 0x00011e00002a7ab9 */ /* 0x000fe20000000a00 */
[----:B------:R-:W-:Y:S01]  /*1c20*/  IMAD R181, R144, UR7, R7 ;  /* 0x0000000790b57c24 */ /* 0x000fe2000f8e0207 */
[----:B------:R-:W-:Y:S01]  /*1c30*/  ULEA.HI.SX32 UR19, UR41, 0xffffffff, 0x19 ;  /* 0xffffffff29137891 */ /* 0x000fe2000f8fca3f */
[C---:B------:R-:W-:Y:S01]  /*1c40*/  IMAD R11, R145.reuse, R5, R12 ;  /* 0x00000005910b7224 */ /* 0x040fe200078e020c */
[----:B------:R-:W-:Y:S01]  /*1c50*/  LEA.HI.X R179, R16, UR15, R10, 0x1, P0 ;  /* 0x0000000f10b37c11 */ /* 0x000fe200080f0c0a */
[----:B------:R-:W-:Y:S01]  /*1c60*/  IMAD.WIDE.U32 R14, R145, R4, R14 ;  /* 0x00000004910e7225 */ /* 0x000fe200078e000e */
[----:B------:R-:W-:Y:S01]  /*1c70*/  PLOP3.LUT P0, PT, PT, PT, UP2, 0x80, 0x0 ;  /* 0x000000000000781c */ /* 0x000fe20003f0f028 */
[----:B------:R-:W-:Y:S01]  /*1c80*/  UIMAD.WIDE UR28, UR28, 0x4, UR38 ;  /* 0x000000041c1c78a5 */ /* 0x000fe2000f8e0226 */
[----:B------:R-:W-:Y:S01]  /*1c90*/  IADD3 R12, P2, R181, UR8, RZ ;  /* 0x00000008b50c7c10 */ /* 0x000fe2000ff5e0ff */
[----:B------:R-:W-:Y:S01]  /*1ca0*/  IMAD.IADD R10, R15, 0x1, R11 ;  /* 0x000000010f0a7824 */ /* 0x000fe200078e020b */
[----:B------:R-:W-:Y:S01]  /*1cb0*/  LEA R176, P3, R14, UR34, 0x1 ;  /* 0x000000220eb07c11 */ /* 0x000fe2000f8608ff */
[----:B------:R-:W-:Y:S01]  /*1cc0*/  UIMAD.WIDE UR14, UR32, 0x4, UR42 ;  /* 0x00000004200e78a5 */ /* 0x000fe2000f8e022a */
[----:B------:R-:W-:-:S02]  /*1cd0*/  LEA R180, P1, R12, UR12, 0x2 ;  /* 0x0000000c0cb47c11 */ /* 0x000fc4000f8210ff */
[----:B------:R-:W-:Y:S02]  /*1ce0*/  LEA.HI.X.SX32 R181, R181, UR5, 0x1, P2 ;  /* 0x00000005b5b57c11 */ /* 0x000fe400090f0eff */
[----:B------:R-:W-:Y:S02]  /*1cf0*/  LEA.HI.X R177, R14, UR35, R10, 0x1, P3 ;  /* 0x000000230eb17c11 */ /* 0x000fe400098f0c0a */
[----:B------:R-:W-:Y:S01]  /*1d00*/  LEA.HI.X R181, R12, UR13, R181, 0x2, P1 ;  /* 0x0000000d0cb57c11 */ /* 0x000fe200088f14b5 */
[----:B------:R-:W-:Y:S06]  /*1d10*/  @!P0 BRA `(.L_x_1075) ;  /* 0x0000008c00708947 */ /* 0x000fec0003800000 */
[CC--:B------:R-:W-:Y:S01]  /*1d20*/  LEA.HI R10, R8.reuse, R9.reuse, RZ, 0x3 ;  /* 0x00000009080a7211 */ /* 0x0c0fe200078f18ff */
[----:B------:R-:W-:Y:S01]  /*1d30*/  UMOV UR9, UR19 ;  /* 0x0000001300097c82 */ /* 0x000fe20008000000 */
[----:B------:R-:W-:Y:S01]  /*1d40*/  PLOP3.LUT P1, PT, PT, PT, UP4, 0x80, 0x0 ;  /* 0x000000000000781c */ /* 0x000fe20003f2f048 */
[----:B------:R-:W-:Y:S01]  /*1d50*/  ULEA.HI UR5, UR9, UR9, URZ, 0x1 ;  /* 0x0000000909057291 */ /* 0x000fe2000f8f083f */
[----:B------:R-:W-:Y:S01]  /*1d60*/  SHF.R.S32.HI R10, RZ, 0x3, R10 ;  /* 0x00000003ff0a7819 */ /* 0x000fe2000001140a */
[----:B------:R-:W-:Y:S01]  /*1d70*/  UMOV UR12, UR28 ;  /* 0x0000001c000c7c82 */ /* 0x000fe20008000000 */
[----:B------:R-:W-:Y:S01]  /*1d80*/  LEA.HI R8, R8, R9, RZ, 0x2 ;  /* 0x0000000908087211 */ /* 0x000fe200078f10ff */
[----:B------:R-:W-:Y:S01]  /*1d90*/  ULOP3.LUT UR5, UR5, 0xfffffffe, URZ, 0xc0, !UPT ;  /* 0xfffffffe05057892 */ /* 0x000fe2000f8ec03f */
[----:B------:R-:W-:Y:S01]  /*1da0*/  BSSY B0, `(.L_x_1076) ;  /* 0x0000028000007945 */ /* 0x000fe20003800000 */
[----:B------:R-:W-:Y:S01]  /*1db0*/  IMAD.SHL.U32 R9, R10, 0x40, RZ ;  /* 0x000000400a097824 */ /* 0x000fe200078e00ff */
[----:B------:R-:W-:Y:S01]  /*1dc0*/  LEA.HI R10, R8, R145, RZ, 0x1 ;  /* 0x00000091080a7211 */ /* 0x000fe200078f08ff */
[----:B------:R-:W-:-:S02]  /*1dd0*/  UIADD3 UR8, UR9, -UR5, URZ ;  /* 0x8000000509087290 */ /* 0x000fc4000fffe03f */
[----:B------:R-:W-:Y:S01]  /*1de0*/  UIMAD UR5, UR9, -0x80, UR52 ;  /* 0xffffff80090578a4 */ /* 0x000fe2000f8e0234 */
[----:B------:R-:W-:Y:S01]  /*1df0*/  LOP3.LUT R9, R9, 0xc0, RZ, 0xc0, !PT ;  /* 0x000000c009097812 */ /* 0x000fe200078ec0ff */
[----:B------:R-:W-:Y:S01]  /*1e00*/  @P1 BAR.SYNC.DEFER_BLOCKING 0x0 ;  /* 0x0000000000001b1d */ /* 0x000fe20000010000 */
[----:B------:R-:W-:Y:S01]  /*1e10*/  LOP3.LUT R10, R10, 0x7fffffe, RZ, 0xc0, !PT ;  /* 0x07fffffe0a0a7812 */ /* 0x000fe200078ec0ff */
[----:B------:R-:W-:Y:S01]  /*1e20*/  UISETP.NE.AND UP0, UPT, UR8, 0x1, UPT ;  /* 0x000000010800788c */ /* 0x000fe2000bf05270 */
[----:B------:R-:W-:Y:S02]  /*1e30*/  LOP3.LUT R11, R9, 0x18, R154, 0xf8, !PT ;  /* 0x00000018090b7812 */ /* 0x000fe400078ef89a */
[----:B------:R-:W-:Y:S01]  /*1e40*/  SHF.R.U32.HI R8, RZ, 0x3, R9 ;  /* 0x00000003ff087819 */ /* 0x000fe20000011609 */
[C---:B------:R-:W-:Y:S01]  /*1e50*/  IMAD.IADD R9, R145.reuse, 0x1, -R10 ;  /* 0x0000000191097824 */ /* 0x040fe200078e0a0a */
[----:B------:R-:W-:Y:S01]  /*1e60*/  ISETP.GE.AND P3, PT, R145, UR5, PT ;  /* 0x0000000591007c0c */ /* 0x000fe2000bf66270 */
[----:B------:R-:W-:Y:S01]  /*1e70*/  UMOV UR13, UR29 ;  /* 0x0000001d000d7c82 */ /* 0x000fe20008000000 */
[----:B------:R-:W-:Y:S01]  /*1e80*/  LOP3.LUT R11, R11, R8, RZ, 0x3c, !PT ;  /* 0x000000080b0b7212 */ /* 0x000fe200078e3cff */
[----:B------:R-:W-:Y:S01]  /*1e90*/  IMAD R8, R144, 0x8, R9 ;  /* 0x0000000890087824 */ /* 0x000fe200078e0209 */
[----:B------:R-:W-:Y:S01]  /*1ea0*/  PLOP3.LUT P0, PT, PT, PT, UP0, 0x80, 0x0 ;  /* 0x000000000000781c */ /* 0x000fe20003f0f008 */
[----:B------:R-:W-:Y:S01]  /*1eb0*/  UMOV UR28, UR14 ;  /* 0x0000000e001c7c82 */ /* 0x000fe20008000000 */
[----:B------:R-:W-:Y:S01]  /*1ec0*/  UMOV UR27, UR15 ;  /* 0x0000000f001b7c82 */ /* 0x000fe20008000000 */
[----:B------:R-:W-:-:S02]  /*1ed0*/  IMAD.U32 R11, R8, 0x20, R11 ;  /* 0x00000020080b7824 */ /* 0x000fc400078e000b */
[----:B------:R-:W-:Y:S02]  /*1ee0*/  VIADD R8, R145, 0x40 ;  /* 0x0000004091087836 */ /* 0x000fe40000000000 */
[----:B------:R-:W-:-:S03]  /*1ef0*/  VIADD R172, R11, 0x1000 ;  /* 0x000010000bac7836 */ /* 0x000fc60000000000 */
[----:B------:R-:W-:Y:S02]  /*1f00*/  ISETP.GE.AND P2, PT, R8, UR5, PT ;  /* 0x0000000508007c0c */ /* 0x000fe4000bf46270 */
        /* <DEDUP_REMOVED lines=17> */
.L_x_1077:
[----:B------:R-:W-:Y:S05]  /*2020*/  BSYNC B0 ;  /* 0x0000000000007941 */ /* 0x000fea0003800000 */
.L_x_1076:
        /* <DEDUP_REMOVED lines=13> */
.L_x_1079:
[----:B------:R-:W-:Y:S05]  /*2100*/  BSYNC B0 ;  /* 0x0000000000007941 */ /* 0x000fea0003800000 */
.L_x_1078:
        /* <DEDUP_REMOVED lines=18> */
.L_x_1081:
[----:B------:R-:W-:Y:S05]  /*2230*/  BSYNC B0 ;  /* 0x0000000000007941 */ /* 0x000fea0003800000 */
.L_x_1080:
        /* <DEDUP_REMOVED lines=21> */
.L_x_1083:
[----:B------:R-:W-:Y:S05]  /*2390*/  BSYNC B0 ;  /* 0x0000000000007941 */ /* 0x000fea0003800000 */
.L_x_1082:
[----:B------:R-:W-:Y:S01]  /*23a0*/  UIMAD UR8, UR40, UR20, URZ ;  /* 0x00000014280872a4 */ /* 0x000fe2000f8e023f */
[----:B-1----:R-:W-:Y:S01]  /*23b0*/  IMAD.WIDE.U32 R14, R5, UR25, R154 ;  /* 0x00000019050e7c25 */ /* 0x002fe2000f8e009a */
[C---:B------:R-:W-:Y:S01]  /*23c0*/  IADD3 R4, R141.reuse, 0x40, RZ ;  /* 0x000000408d047810 */ /* 0x040fe20007ffe0ff */
[----:B------:R-:W-:Y:S01]  /*23d0*/  BSSY B0, `(.L_x_1084) ;  /* 0x000002a000007945 */ /* 0x000fe20003800000 */
[----:B------:R-:W-:Y:S01]  /*23e0*/  UIMAD UR14, UR25, UR21, UR8 ;  /* 0x00000015190e72a4 */ /* 0x000fe2000f8e0208 */
[----:B------:R-:W-:Y:S01]  /*23f0*/  VIADD R9, R141, 0x8 ;  /* 0x000000088d097836 */ /* 0x000fe20000000000 */
[----:B------:R-:W-:Y:S01]  /*2400*/  UIMAD UR8, UR26, -0x80, UR6 ;  /* 0xffffff801a0878a4 */ /* 0x000fe2000f8e0206 */
[----:B------:R-:W-:Y:S02]  /*2410*/  IADD3 R14, P1, R14, UR16, RZ ;  /* 0x000000100e0e7c10 */ /* 0x000fe4000ff3e0ff */
[----:B------:R-:W-:Y:S01]  /*2420*/  ISETP.GE.AND P5, PT, R4, UR5, PT ;  /* 0x0000000504007c0c */ /* 0x000fe2000bfa6270 */
[----:B------:R-:W-:Y:S01]  /*2430*/  IMAD.U32 R5, RZ, RZ, UR14 ;  /* 0x0000000eff057e24 */ /* 0x000fe2000f8e00ff */
[----:B------:R-:W-:Y:S01]  /*2440*/  ULDC.64 UR14, c[0x0][0x260] ;  /* 0x00009800000e7ab9 */ /* 0x000fe20000000a00 */
[----:B------:R-:W-:-:S02]  /*2450*/  ISETP.GE.AND P3, PT, R145, UR8, PT ;  /* 0x0000000891007c0c */ /* 0x000fc4000bf66270 */
[----:B------:R-:W-:Y:S01]  /*2460*/  ISETP.GE.AND P6, PT, R9, UR5, PT ;  /* 0x0000000509007c0c */ /* 0x000fe2000bfc6270 */
[----:B------:R-:W-:Y:S01]  /*2470*/  VIADD R9, R141, 0x48 ;  /* 0x000000488d097836 */ /* 0x000fe20000000000 */
[----:B------:R-:W-:Y:S01]  /*2480*/  IADD3.X R15, R15, UR17, R5, P1, !PT ;  /* 0x000000110f0f7c10 */ /* 0x000fe20008ffe405 */
[----:B------:R-:W-:Y:S01]  /*2490*/  IMAD R5, R0, UR14, RZ ;  /* 0x0000000e00057c24 */ /* 0x000fe2000f8e02ff */
[----:B------:R-:W-:Y:S02]  /*24a0*/  ISETP.GE.AND P1, PT, R141, UR5, PT ;  /* 0x000000058d007c0c */ /* 0x000fe4000bf26270 */
[----:B------:R-:W-:Y:S01]  /*24b0*/  ISETP.GE.AND P4, PT, R9, UR5, PT ;  /* 0x0000000509007c0c */ /* 0x000fe2000bf86270 */
[C---:B------:R-:W-:Y:S01]  /*24c0*/  IMAD R5, R6.reuse, UR15, R5 ;  /* 0x0000000f06057c24 */ /* 0x040fe2000f8e0205 */
[----:B------:R-:W-:Y:S01]  /*24d0*/  P2R R10, PR, RZ, 0x2 ;  /* 0x00000002ff0a7803 */ /* 0x000fe20000000000 */
[----:B------:R-:W-:Y:S02]  /*24e0*/  IMAD.WIDE.U32 R14, R6, UR14, R14 ;  /* 0x0000000e060e7c25 */ /* 0x000fe4000f8e000e */
[----:B------:R1:W-:Y:S03]  /*24f0*/  @P3 STS [R11+0x6000], RZ ;  /* 0x006000ff0b003388 */ /* 0x0003e60000000800 */
[----:B------:R-:W-:Y:S01]  /*2500*/  IADD3 R5, R15, R5, RZ ;  /* 0x000000050f057210 */ /* 0x000fe20007ffe0ff */
        /* <DEDUP_REMOVED lines=22> */
.L_x_1085:
[----:B------:R-:W-:Y:S05]  /*2670*/  BSYNC B0 ;  /* 0x0000000000007941 */ /* 0x000fea0003800000 */
.L_x_1084:
        /* <DEDUP_REMOVED lines=23> */
.L_x_1087:
[----:B------:R-:W-:Y:S05]  /*27f0*/  BSYNC B0 ;  /* 0x0000000000007941 */ /* 0x000fea0003800000 */
.L_x_1086:
[----:B------:R-:W-:Y:S01]  /*2800*/  UIMAD UR5, UR40, UR22, URZ ;  /* 0x00000016280572a4 */ /* 0x000fe2000f8e023f */
[----:B------:R-:W-:Y:S01]  /*2810*/  MOV R5, UR22 ;  /* 0x0000001600057c02 */ /* 0x000fe20008000f00 */
[----:B------:R2:W-:Y:S01]  /*2820*/  @P3 STS [R11+0x8000], RZ ;  /* 0x008000ff0b003388 */ /* 0x0005e20000000800 */
[----:B------:R-:W-:Y:S01]  /*2830*/  ULDC.64 UR14, c[0x0][0x268] ;  /* 0x00009a00000e7ab9 */ /* 0x000fe20000000a00 */
[----:B------:R-:W-:Y:S01]  /*2840*/  UIMAD UR5, UR25, UR23, UR5 ;  /* 0x00000017190572a4 */ /* 0x000fe2000f8e0205 */
[----:B------:R-:W-:Y:S01]  /*2850*/  BSSY B0, `(.L_x_1088) ;  /* 0x000001e000007945 */ /* 0x000fe20003800000 */
[----:B------:R2:W-:Y:S01]  /*2860*/  @P3 STS [R11+0x8004], RZ ;  /* 0x008004ff0b003388 */ /* 0x0005e20000000800 */
[----:B-1----:R-:W-:-:S03]  /*2870*/  IMAD.WIDE.U32 R14, R5, UR25, R154 ;  /* 0x00000019050e7c25 */ /* 0x002fc6000f8e009a */
[----:B------:R2:W-:Y:S01]  /*2880*/  @P3 STS.64 [R11+0x8008], RZ ;  /* 0x008008ff0b003388 */ /* 0x0005e20000000a00 */
[----:B------:R-:W-:Y:S01]  /*2890*/  MOV R4, UR5 ;  /* 0x0000000500047c02 */ /* 0x000fe20008000f00 */
[----:B------:R-:W-:Y:S01]  /*28a0*/  IMAD R5, R0, UR14, RZ ;  /* 0x0000000e00057c24 */ /* 0x000fe2000f8e02ff */
[----:B------:R-:W-:-:S03]  /*28b0*/  IADD3 R14, P1, R14, UR18, RZ ;  /* 0x000000120e0e7c10 */ /* 0x000fc6000ff3e0ff */
[----:B------:R-:W-:Y:S01]  /*28c0*/  IMAD R5, R6, UR15, R5 ;  /* 0x0000000f06057c24 */ /* 0x000fe2000f8e0205 */
[----:B------:R-:W-:-:S03]  /*28d0*/  IADD3.X R15, R15, UR24, R4, P1, !PT ;  /* 0x000000180f0f7c10 */ /* 0x000fc60008ffe404 */
        /* <DEDUP_REMOVED lines=21> */
.L_x_1089:
[----:B------:R-:W-:Y:S05]  /*2a30*/  BSYNC B0 ;  /* 0x0000000000007941 */ /* 0x000fea0003800000 */
.L_x_1088:
        /* <DEDUP_REMOVED lines=21> */
.L_x_1091:
[----:B------:R-:W-:Y:S05]  /*2b90*/  BSYNC B0 ;  /* 0x0000000000007941 */ /* 0x000fea0003800000 */
.L_x_1090:
[----:B------:R-:W-:Y:S01]  /*2ba0*/  ULDC.64 UR16, c[0x0][0x3c8] ;  /* 0x0000f20000107ab9 */ /* 0x000fe20000000a00 */
[----:B------:R-:W-:Y:S01]  /*2bb0*/  USHF.R.S32.HI UR8, URZ, 0x1f, UR56 ;  /* 0x0000001f3f087899 */ /* 0x000fe20008011438 */
[----:B-1----:R-:W1:Y:S01]  /*2bc0*/  LDC.64 R18, c[0x0][0x3b8] ;  /* 0x0000ee00ff127b82 */ /* 0x002e620000000a00 */
[----:B------:R-:W-:Y:S01]  /*2bd0*/  UISETP.NE.U32.AND UP1, UPT, UR16, URZ, UPT ;  /* 0x0000003f1000728c */ /* 0x000fe2000bf25070 */
[----:B------:R-:W-:Y:S01]  /*2be0*/  ISETP.NE.AND P2, PT, R10, RZ, PT ;  /* 0x000000ff0a00720c */ /* 0x000fe20003f45270 */
[----:B------:R-:W-:Y:S01]  /*2bf0*/  IMAD.MOV.U32 R6, RZ, RZ, 0x4 ;  /* 0x00000004ff067424 */ /* 0x000fe200078e00ff */
[----:B------:R-:W0:Y:S01]  /*2c00*/  LDGDEPBAR ;  /* 0x00000000000079af */ /* 0x000e220000000000 */
[----:B------:R-:W-:Y:S01]  /*2c10*/  UISETP.NE.AND.EX UP1, UPT, UR17, URZ, UPT, UP1 ;  /* 0x0000003f1100728c */ /* 0x000fe2000bf25310 */
[----:B------:R-:W-:Y:S02]  /*2c20*/  IMAD.MOV.U32 R0, RZ, RZ, 0x4 ;  /* 0x00000004ff007424 */ /* 0x000fe400078e00ff */
[----:B------:R-:W-:-:S02]  /*2c30*/  IMAD.MOV.U32 R169, RZ, RZ, 0x7f800000 ;  /* 0x7f800000ffa97424 */ /* 0x000fc400078e00ff */
[----:B------:R-:W-:Y:S01]  /*2c40*/  IMAD.MOV.U32 R171, RZ, RZ, 0x7f800000 ;  /* 0x7f800000ffab7424 */ /* 0x000fe200078e00ff */
[----:B------:R-:W-:Y:S01]  /*2c50*/  PLOP3.LUT P1, PT, PT, PT, UP1, 0x80, 0x0 ;  /* 0x000000000000781c */ /* 0x000fe20003f2f018 */
[----:B------:R-:W-:Y:S02]  /*2c60*/  IMAD.MOV.U32 R168, RZ, RZ, 0x7f800000 ;  /* 0x7f800000ffa87424 */ /* 0x000fe400078e00ff */
[----:B------:R-:W-:Y:S01]  /*2c70*/  IMAD.MOV.U32 R170, RZ, RZ, 0x7f800000 ;  /* 0x7f800000ffaa7424 */ /* 0x000fe200078e00ff */
[----:B------:R-:W-:Y:S01]  /*2c80*/  SHF.R.S32.HI R167, RZ, 0x1f, R7 ;  /* 0x0000001fffa77819 */ /* 0x000fe20000011407 */
[----:B------:R-:W-:Y:S01]  /*2c90*/  @UP1 ULDC.64 UR18, c[0x0][0x3d0] ;  /* 0x0000f40000121ab9 */ /* 0x000fe20000000a00 */
[----:B------:R-:W-:Y:S01]  /*2ca0*/  @UP1 UMOV UR14, UR56 ;  /* 0x00000038000e1c82 */ /* 0x000fe20008000000 */
[----:B------:R-:W-:Y:S01]  /*2cb0*/  @UP1 UIMAD UR5, UR57, UR18, URZ ;  /* 0x00000012390512a4 */ /* 0x000fe2000f8e023f */
[----:B------:R-:W-:Y:S01]  /*2cc0*/  @UP1 UMOV UR15, UR8 ;  /* 0x00000008000f1c82 */ /* 0x000fe20008000000 */
[----:B------:R-:W-:Y:S01]  /*2cd0*/  ULDC UR50, c[0x0][0x2d0] ;  /* 0x0000b40000327ab9 */ /* 0x000fe20000000800 */
[----:B------:R-:W-:-:S02]  /*2ce0*/  @UP1 UIMAD.WIDE.U32 UR14, UR53, UR18, UR14 ;  /* 0x00000012350e12a5 */ /* 0x000fc4000f8e000e */
[----:B------:R-:W-:Y:S01]  /*2cf0*/  @UP1 UIMAD UR5, UR53, UR19, UR5 ;  /* 0x00000013350512a4 */ /* 0x000fe2000f8e0205 */
[----:B-1----:R-:W2:Y:S01]  /*2d00*/  LDG.E.64 R4, desc[UR10][R18.64] ;  /* 0x0000000a12047981 */ /* 0x002ea2000c1e1b00 */
[----:B------:R-:W-:Y:S02]  /*2d10*/  @UP1 ULEA UR16, UP0, UR14, UR16, 0x2 ;  /* 0x000000100e101291 */ /* 0x000fe4000f80103f */
[----:B------:R-:W-:Y:S01]  /*2d20*/  @UP1 UIADD3 UR5, UR15, UR5, URZ ;  /* 0x000000050f051290 */ /* 0x000fe2000fffe03f */
[----:B------:R-:W2:Y:S03]  /*2d30*/  LDG.E.64 R12, desc[UR10][R18.64+0x8] ;  /* 0x0000080a120c7981 */ /* 0x000ea6000c1e1b00 */
[----:B------:R-:W-:Y:S01]  /*2d40*/  @UP1 ULEA.HI.X UR17, UR14, UR17, UR5, 0x2, UP0 ;  /* 0x000000110e111291 */ /* 0x000fe200080f1405 */
[----:B------:R-:W-:Y:S02]  /*2d50*/  IMAD.U32 R10, RZ, RZ, UR16 ;  /* 0x00000010ff0a7e24 */ /* 0x000fe4000f8e00ff */
[----:B------:R-:W-:Y:S01]  /*2d60*/  IMAD.WIDE R14, R141, R6, UR12 ;  /* 0x0000000c8d0e7e25 */ /* 0x000fe2000f8e0206 */
[----:B------:R-:W-:-:S03]  /*2d70*/  @UP1 ULDC UR5, c[0x0][0x2e8] ;  /* 0x0000ba0000051ab9 */ /* 0x000fc60000000800 */
[----:B--234-:R-:W-:Y:S01]  /*2d80*/  IMAD.U32 R11, RZ, RZ, UR17 ;  /* 0x00000011ff0b7e24 */ /* 0x01cfe2000f8e00ff */
[----:B------:R1:W5:Y:S01]  /*2d90*/  @!P6 LDG.E R171, desc[UR10][R14.64+0x20] ;  /* 0x0000200a0eabe981 */ /* 0x000362000c1e1900 */
[----:B------:R-:W-:-:S03]  /*2da0*/  @!P4 IMAD.WIDE R16, R9, R0, UR12 ;  /* 0x0000000c0910ce25 */ /* 0x000fc6000f8e0200 */
[----:B------:R1:W5:Y:S04]  /*2db0*/  @!P5 LDG.E R168, desc[UR10][R14.64+0x100] ;  /* 0x0001000a0ea8d981 */ /* 0x000368000c1e1900 */
[----:B------:R-:W2:Y:S04]  /*2dc0*/  @P1 LDG.E R11, desc[UR10][R10.64] ;  /* 0x0000000a0a0b1981 */ /* 0x000ea8000c1e1900 */
[----:B------:R1:W5:Y:S01]  /*2dd0*/  @!P4 LDG.E R169, desc[UR10][R16.64] ;  /* 0x0000000a10a9c981 */ /* 0x000362000c1e1900 */
[----:B------:R-:W3:Y:S01]  /*2de0*/  S2R R6, SR_TID.X ;  /* 0x0000000000067919 */ /* 0x000ee20000002100 */
[----:B------:R-:W2:Y:S01]  /*2df0*/  @P1 MUFU.RCP R0, UR5 ;  /* 0x0000000500001d08 */ /* 0x000ea20008001000 */
[----:B------:R-:W-:Y:S01]  /*2e00*/  UIMAD UR5, UR53, UR60, UR56 ;  /* 0x0000003c350572a4 */ /* 0x000fe2000f8e0238 */
[----:B------:R1:W5:Y:S03]  /*2e10*/  @!P2 LDG.E R170, desc[UR10][R14.64] ;  /* 0x0000000a0eaaa981 */ /* 0x000366000c1e1900 */
[----:B------:R-:W-:-:S04]  /*2e20*/  USHF.L.U32 UR5, UR5, 0x5, URZ ;  /* 0x0000000505057899 */ /* 0x000fc8000800063f */
[----:B------:R-:W-:Y:S01]  /*2e30*/  USHF.R.S32.HI UR14, URZ, 0x1f, UR5 ;  /* 0x0000001f3f0e7899 */ /* 0x000fe20008011405 */
[----:B---3--:R-:W-:-:S05]  /*2e40*/  IMAD.SHL.U32 R6, R6, 0x2, RZ ;  /* 0x0000000206067824 */ /* 0x008fca00078e00ff */
[----:B------:R-:W-:Y:S01]  /*2e50*/  LOP3.LUT R9, R6, 0x6, RZ, 0xc0, !PT ;  /* 0x0000000606097812 */ /* 0x000fe200078ec0ff */
[----:B------:R-:W-:-:S04]  /*2e60*/  IMAD.U32 R6, RZ, RZ, UR26 ;  /* 0x0000001aff067e24 */ /* 0x000fc8000f8e00ff */
[----:B------:R-:W-:-:S04]  /*2e70*/  IMAD R9, R142, 0x40, R9 ;  /* 0x000000408e097824 */ /* 0x000fc800078e0209 */
[----:B------:R-:W-:-:S05]  /*2e80*/  IMAD R6, R6, 0x80, R9 ;  /* 0x0000008006067824 */ /* 0x000fca00078e0209 */
[----:B------:R-:W-:Y:S01]  /*2e90*/  IADD3 R6, R141, -UR52, -R6 ;  /* 0x800000348d067c10 */ /* 0x000fe2000fffe806 */
[----:B------:R-:W-:Y:S01]  /*2ea0*/  IMAD.MOV.U32 R164, RZ, RZ, 0x4 ;  /* 0x00000004ffa47424 */ /* 0x000fe200078e00ff */
        /* <DEDUP_REMOVED lines=16> */
[----:B------:R-:W-:Y:S02]  /*2fb0*/  VIADD R165, R6, UR6 ;  /* 0x0000000606a57c36 */ /* 0x000fe40008000000 */
        /* <DEDUP_REMOVED lines=16> */
[----:B------:R-:W-:Y:S01]  /*30c0*/  UIADD3 UR33, -UR33, URZ, URZ ;  /* 0x0000003f21217290 */ /* 0x000fe2000fffe13f */
[----:B------:R-:W-:Y:S01]  /*30d0*/  ULDC UR7, c[0x0][0x2ec] ;  /* 0x0000bb0000077ab9 */ /* 0x000fe20000000800 */
[----:B------:R-:W-:Y:S01]  /*30e0*/  R2UR UR8, R4 ;  /* 0x00000000040872ca */ /* 0x000fe200000e0000 */
[----:B------:R-:W-:Y:S01]  /*30f0*/  VIADD R4, R139, 0x1000 ;  /* 0x000010008b047836 */ /* 0x000fe20000000000 */
[----:B------:R-:W-:Y:S01]  /*3100*/  R2UR UR31, R5 ;  /* 0x00000000051f72ca */ /* 0x000fe200000e0000 */
[----:B------:R-:W-:Y:S01]  /*3110*/  VIADD R5, R140, 0x1000 ;  /* 0x000010008c057836 */ /* 0x000fe20000000000 */
[----:B------:R-:W-:-:S02]  /*3120*/  IADD3 R174, P3, P2, R12, UR5, R7 ;  /* 0x000000050cae7c10 */ /* 0x000fc4000fa7e007 */
[----:B------:R-:W-:Y:S02]  /*3130*/  SEL R131, R4, R139, !P0 ;  /* 0x0000008b04837207 */ /* 0x000fe40004000000 */
[----:B------:R-:W-:Y:S02]  /*3140*/  SEL R130, R5, R140, !P0 ;  /* 0x0000008c05827207 */ /* 0x000fe40004000000 */
[----:B------:R-:W-:Y:S01]  /*3150*/  IADD3.X R167, R13, UR14, R167, P3, P2 ;  /* 0x0000000e0da77c10 */ /* 0x000fe20009fe44a7 */
[----:B--2---:R-:W-:-:S05]  /*3160*/  @P1 FMUL.FTZ R0, R11, R0 ;  /* 0x000000000b001220 */ /* 0x004fca0000410000 */
[----:B------:R-:W-:Y:S01]  /*3170*/  @P1 R2UR UR25, R0 ;  /* 0x00000000001912ca */ /* 0x000fe200000e0000 */
[----:B------:R-:W-:Y:S01]  /*3180*/  IMAD.SHL.U32 R0, R140, 0x2, RZ ;  /* 0x000000028c007824 */ /* 0x000fe200078e00ff */
[----:B------:R-:W-:Y:S01]  /*3190*/  LEA R131, R131, UR4, 0x1 ;  /* 0x0000000483837c11 */ /* 0x000fe2000f8e08ff */
[----:B------:R-:W-:Y:S01]  /*31a0*/  IMAD.WIDE.U32 R174, R174, -0x2daee0ad, RZ ;  /* 0xd2511f53aeae7825 */ /* 0x000fe200078e00ff */
[----:B------:R-:W-:Y:S01]  /*31b0*/  LEA R130, R130, UR4, 0x1 ;  /* 0x0000000482827c11 */ /* 0x000fe2000f8e08ff */
[----:B------:R-:W-:Y:S01]  /*31c0*/  UMOV UR5, URZ ;  /* 0x0000003f00057c82 */ /* 0x000fe20008000000 */
[----:B------:R-:W-:Y:S01]  /*31d0*/  UIADD3 UR24, UR8, -0x61c88647, URZ ;  /* 0x9e3779b908187890 */ /* 0x000fe2000fffe03f */
[----:B------:R-:W-:Y:S01]  /*31e0*/  LOP3.LUT R167, R167, UR8, RZ, 0x3c, !PT ;  /* 0x00000008a7a77c12 */ /* 0x000fe2000f8e3cff */
[----:B------:R-:W-:Y:S02]  /*31f0*/  UIADD3 UR23, UR8, 0x3c6ef372, URZ ;  /* 0x3c6ef37208177890 */ /* 0x000fe4000fffe03f */
[----:B------:R-:W-:-:S02]  /*3200*/  UIADD3 UR21, UR8, -0x255992d5, URZ ;  /* 0xdaa66d2b08157890 */ /* 0x000fc4000fffe03f */
[----:B------:R-:W-:Y:S02]  /*3210*/  UIADD3 UR19, UR8, 0x78dde6e4, URZ ;  /* 0x78dde6e408137890 */ /* 0x000fe4000fffe03f */
[----:B------:R-:W-:Y:S02]  /*3220*/  UIADD3 UR17, UR8, 0x1715609d, URZ ;  /* 0x1715609d08117890 */ /* 0x000fe4000fffe03f */
[----:B------:R-:W-:Y:S02]  /*3230*/  UIADD3 UR15, UR8, -0x4ab325aa, URZ ;  /* 0xb54cda56080f7890 */ /* 0x000fe4000fffe03f */
[----:B------:R-:W-:Y:S02]  /*3240*/  UIADD3 UR48, UR31, -0x4498517b, URZ ;  /* 0xbb67ae851f307890 */ /* 0x000fe4000fffe03f */
[----:B------:R-:W-:Y:S02]  /*3250*/  UIADD3 UR22, UR31, 0x76cf5d0a, URZ ;  /* 0x76cf5d0a1f167890 */ /* 0x000fe4000fffe03f */
[----:B------:R-:W-:-:S02]  /*3260*/  UIADD3 UR20, UR31, 0x32370b8f, URZ ;  /* 0x32370b8f1f147890 */ /* 0x000fc4000fffe03f */
[----:B------:R-:W-:Y:S02]  /*3270*/  UIADD3 UR18, UR31, -0x126145ec, URZ ;  /* 0xed9eba141f127890 */ /* 0x000fe4000fffe03f */
[----:B------:R-:W-:Y:S02]  /*3280*/  UIADD3 UR16, UR31, -0x56f99767, URZ ;  /* 0xa90668991f107890 */ /* 0x000fe4000fffe03f */
[----:B------:R-:W-:Y:S01]  /*3290*/  UIADD3 UR14, UR31, 0x646e171e, URZ ;  /* 0x646e171e1f0e7890 */ /* 0x000fe2000fffe03f */
[----:B------:R-:W-:Y:S01]  /*32a0*/  @UP1 UMOV UR5, UR25 ;  /* 0x0000001900051c82 */ /* 0x000fe20008000000 */
[----:B-1----:R-:W-:-:S10]  /*32b0*/  ULDC.U8 UR8, c[0x0][0x388] ;  /* 0x0000e20000087ab9 */ /* 0x002fd40000000000 */
.L_x_1094:
[----:B------:R-:W-:Y:S01]  /*32c0*/  LOP3.LUT R191, R174, UR48, RZ, 0x3c, !PT ;  /* 0x00000030aebf7c12 */ /* 0x000fe2000f8e3cff */
[----:B------:R-:W0:Y:S01]  /*32d0*/  LDGDEPBAR ;  /* 0x00000000000079af */ /* 0x000e220000000000 */
[----:B------:R-:W-:Y:S01]  /*32e0*/  IMAD.IADD R64, R137, 0x1, R130 ;  /* 0x0000000189407824 */ /* 0x000fe200078e0282 */
[----:B------:R-:W-:Y:S01]  /*32f0*/  USHF.L.U32 UR25, UR26, 0x7, URZ ;  /* 0x000000071a197899 */ /* 0x000fe2000800063f */
[----:B------:R-:W-:Y:S01]  /*3300*/  IMAD.U32 R56, RZ, RZ, UR28 ;  /* 0x0000001cff387e24 */ /* 0x000fe2000f8e00ff */
[----:B------:R-:W-:Y:S01]  /*3310*/  UISETP.GE.AND UP2, UPT, UR9, 0x1, UPT ;  /* 0x000000010900788c */ /* 0x000fe2000bf46270 */
[----:B------:R-:W-:Y:S01]  /*3320*/  IMAD.U32 R66, RZ, RZ, UR9 ;  /* 0x00000009ff427e24 */ /* 0x000fe2000f8e00ff */
[----:B------:R-:W-:Y:S01]  /*3330*/  UIADD3 UR25, UR25, 0x80, URZ ;  /* 0x0000008019197890 */ /* 0x000fe2000fffe03f */
[----:B------:R-:W-:Y:S01]  /*3340*/  IMAD.U32 R57, RZ, RZ, UR27 ;  /* 0x0000001bff397e24 */ /* 0x000fe2000f8e00ff */
[C---:B------:R-:W-:Y:S01]  /*3350*/  LEA R186, P1, R141.reuse, R56, 0x2 ;  /* 0x000000388dba7211 */ /* 0x040fe200078210ff */
[----:B------:R-:W-:Y:S01]  /*3360*/  IMAD R126, R66, 0x8, R143 ;  /* 0x00000008427e7824 */ /* 0x000fe200078e028f */
[----:B------:R-:W-:Y:S01]  /*3370*/  UISETP.GE.AND UP0, UPT, UR25, UR6, UPT ;  /* 0x000000061900728c */ /* 0x000fe2000bf06270 */
[----:B------:R-:W-:Y:S01]  /*3380*/  IMAD.U32 R65, RZ, RZ, UR26 ;  /* 0x0000001aff417e24 */ /* 0x000fe2000f8e00ff */
[----:B------:R-:W-:Y:S01]  /*3390*/  LEA.HI.X.SX32 R187, R141, R57, 0x2, P1 ;  /* 0x000000398dbb7211 */ /* 0x000fe200008f16ff */
[----:B------:R-:W-:Y:S02]  /*33a0*/  IMAD.U32 R190, RZ, RZ, UR9 ;  /* 0x00000009ffbe7e24 */ /* 0x000fe4000f8e00ff */
[----:B------:R-:W-:Y:S01]  /*33b0*/  IMAD R65, R65, 0x2, R142 ;  /* 0x0000000241417824 */ /* 0x000fe200078e028e */
[----:B------:R-:W-:Y:S01]  /*33c0*/  PLOP3.LUT P0, PT, PT, PT, UP0, 0x80, 0x0 ;  /* 0x000000000000781c */ /* 0x000fe20003f0f008 */
[----:B------:R-:W-:Y:S01]  /*33d0*/  IMAD R190, R190, 0x80, R165 ;  /* 0x00000080bebe7824 */ /* 0x000fe200078e02a5 */
[----:B------:R-:W-:Y:S01]  /*33e0*/  PLOP3.LUT P3, PT, PT, PT, UP0, 0x80, 0x0 ;  /* 0x000000000000781c */ /* 0x000fe20003f6f008 */
[----:B------:R-:W-:Y:S01]  /*33f0*/  IMAD.SHL.U32 R125, R65, 0x2, RZ ;  /* 0x00000002417d7824 */ /* 0x000fe200078e00ff */
[----:B------:R-:W-:Y:S01]  /*3400*/  PLOP3.LUT P2, PT, PT, PT, UP0, 0x80, 0x0 ;  /* 0x000000000000781c */ /* 0x000fe20003f4f008 */
[C---:B------:R-:W-:Y:S01]  /*3410*/  VIADD R197, R190.reuse, 0xffffffd7 ;  /* 0xffffffd7bec57836 */ /* 0x040fe20000000000 */
[----:B------:R-:W-:Y:S01]  /*3420*/  PLOP3.LUT P1, PT, PT, PT, UP0, 0x80, 0x0 ;  /* 0x000000000000781c */ /* 0x000fe20003f2f008 */
[C---:B------:R-:W-:Y:S01]  /*3430*/  VIADD R189, R190.reuse, 0xffffffd8 ;  /* 0xffffffd8bebd7836 */ /* 0x040fe20000000000 */
[----:B------:R-:W-:Y:S01]  /*3440*/  LOP3.LUT R214, R175, UR31, R125, 0x96, !PT ;  /* 0x0000001fafd67c12 */ /* 0x000fe2000f8e967d */
[----:B------:R-:W-:Y:S04]  /*3450*/  DEPBAR.LE SB0, 0x0 ;  /* 0x000080000000791a */ /* 0x000fe80000000000 */
[----:B------:R-:W-:Y:S01]  /*3460*/  BAR.SYNC.DEFER_BLOCKING 0x0 ;  /* 0x0000000000007b1d */ /* 0x000fe20000010000 */
[C---:B------:R-:W-:Y:S02]  /*3470*/  VIADD R201, R190.reuse, 0xffffffcf ;  /* 0xffffffcfbec97836 */ /* 0x040fe40000000000 */
[C---:B------:R-:W-:Y:S02]  /*3480*/  VIADD R198, R190.reuse, 0xffffffd0 ;  /* 0xffffffd0bec67836 */ /* 0x040fe40000000000 */
[----:B------:R-:W-:Y:S02]  /*3490*/  VIADD R203, R190, 0xf ;  /* 0x0000000fbecb7836 */ /* 0x000fe40000000000 */
[----:B------:R-:W-:Y:S04]  /*34a0*/  IMAD.WIDE.U32 R214, R214, -0x326172a9, RZ ;  /* 0xcd9e8d57d6d67825 */ /* 0x000fe800078e00ff */
[----:B------:R-:W-:Y:S02]  /*34b0*/  IMAD.U32 R185, RZ, RZ, UR26 ;  /* 0x0000001affb97e24 */ /* 0x000fe4000f8e00ff */
[C---:B------:R-:W-:Y:S02]  /*34c0*/  VIADD R230, R190.reuse, 0x3f ;  /* 0x0000003fbee67836 */ /* 0x040fe40000000000 */
[C---:B------:R-:W-:Y:S02]  /*34d0*/  VIADD R213, R190.reuse, 0x48 ;  /* 0x00000048bed57836 */ /* 0x040fe40000000000 */
[C---:B------:R-:W-:Y:S02]  /*34e0*/  VIADD R226, R190.reuse, 0xffffffff ;  /* 0xffffffffbee27836 */ /* 0x040fe40000000000 */
[C---:B------:R-:W-:Y:S02]  /*34f0*/  VIADD R225, R190.reuse, 0x37 ;  /* 0x00000037bee17836 */ /* 0x040fe40000000000 */
[----:B------:R-:W-:Y:S01]  /*3500*/  VIADD R222, R190, 0xffffffef ;  /* 0xffffffefbede7836 */ /* 0x000fe20000000000 */
[----:B------:R-:W-:Y:S01]  /*3510*/  ISETP.GE.AND P5, PT, R226, RZ, PT ;  /* 0x000000ffe200720c */ /* 0x000fe20003fa6270 */
[C---:B------:R-:W-:Y:S01]  /*3520*/  VIADD R229, R190.reuse, 0x47 ;  /* 0x00000047bee57836 */ /* 0x040fe20000000000 */
[----:B------:R-:W-:Y:S01]  /*3530*/  LDSM.16.M88.4 R100, [R130] ;  /* 0x000000008264783b */ /* 0x000fe20000000200 */
[C---:B------:R-:W-:Y:S02]  /*3540*/  VIADD R228, R190.reuse, 0x38 ;  /* 0x00000038bee47836 */ /* 0x040fe40000000000 */
[C---:B------:R-:W-:Y:S02]  /*3550*/  VIADD R227, R190.reuse, 0xfffffff8 ;  /* 0xfffffff8bee37836 */ /* 0x040fe40000000000 */
[C---:B------:R-:W-:Y:S02]  /*3560*/  VIADD R224, R190.reuse, 0xfffffff7 ;  /* 0xfffffff7bee07836 */ /* 0x040fe40000000000 */
[C---:B------:R-:W-:Y:S01]  /*3570*/  VIADD R223, R190.reuse, 0xfffffff0 ;  /* 0xfffffff0bedf7836 */ /* 0x040fe20000000000 */
[----:B------:R-:W2:Y:S01]  /*3580*/  LDG.E R173, desc[UR10][R186.64] ;  /* 0x0000000abaad7981 */ /* 0x000ea2000c1e1900 */
[C---:B------:R-:W-:Y:S02]  /*3590*/  VIADD R209, R190.reuse, 0x28 ;  /* 0x00000028bed17836 */ /* 0x040fe40000000000 */
[----:B------:R-:W-:Y:S01]  /*35a0*/  @!P5 IADD3 R226, -R190, 0x1, RZ ;  /* 0x00000001bee2d810 */ /* 0x000fe20007ffe1ff */
[----:B------:R-:W1:Y:S01]  /*35b0*/  LDSM.16.M88.4 R104, [R138+UR4+0x6000] ;  /* 0x006000048a68783b */ /* 0x000e620008000200 */
[----:B------:R-:W-:Y:S01]  /*35c0*/  ISETP.GE.AND P5, PT, R224, RZ, PT ;  /* 0x000000ffe000720c */ /* 0x000fe20003fa6270 */
[C---:B------:R-:W-:Y:S01]  /*35d0*/  VIADD R196, R190.reuse, 0xffffffe0 ;  /* 0xffffffe0bec47836 */ /* 0x040fe20000000000 */
[----:B------:R-:W-:Y:S01]  /*35e0*/  I2FP.F32.S32 R226, R226 ;  /* 0x000000e200e27245 */ /* 0x000fe20000201400 */
[C---:B------:R-:W-:Y:S02]  /*35f0*/  VIADD R221, R190.reuse, 0x30 ;  /* 0x00000030bedd7836 */ /* 0x040fe40000000000 */
[C---:B------:R-:W-:Y:S02]  /*3600*/  VIADD R220, R190.reuse, 0x2f ;  /* 0x0000002fbedc7836 */ /* 0x040fe40000000000 */
[----:B------:R-:W3:Y:S01]  /*3610*/  LDG.E R184, desc[UR10][R186.64+0x20] ;  /* 0x0000200abab87981 */ /* 0x000ee2000c1e1900 */
[C---:B------:R-:W-:Y:S02]  /*3620*/  VIADD R208, R190.reuse, 0xffffffe8 ;  /* 0xffffffe8bed07836 */ /* 0x040fe40000000000 */
[C---:B------:R-:W-:Y:S01]  /*3630*/  VIADD R202, R190.reuse, 0x27 ;  /* 0x00000027beca7836 */ /* 0x040fe20000000000 */
[----:B------:R-:W4:Y:S01]  /*3640*/  LDSM.16.M88.4 R108, [R130+0x1000] ;  /* 0x00100000826c783b */ /* 0x000f220000000200 */
[C---:B------:R-:W-:Y:S01]  /*3650*/  VIADD R200, R190.reuse, 0xffffffe7 ;  /* 0xffffffe7bec87836 */ /* 0x040fe20000000000 */
[C---:B------:R-:W-:Y:S01]  /*3660*/  @!P5 IADD3 R224, -R190.reuse, 0x9, RZ ;  /* 0x00000009bee0d810 */ /* 0x040fe20007ffe1ff */
[----:B------:R-:W-:Y:S01]  /*3670*/  VIADD R192, R190, 0x1f ;  /* 0x0000001fbec07836 */ /* 0x000fe20000000000 */
[----:B------:R-:W-:Y:S01]  /*3680*/  ISETP.GE.AND P5, PT, R202, RZ, PT ;  /* 0x000000ffca00720c */ /* 0x000fe20003fa6270 */
[C---:B------:R-:W-:Y:S01]  /*3690*/  VIADD R195, R190.reuse, 0xffffffdf ;  /* 0xffffffdfbec37836 */ /* 0x040fe20000000000 */
[----:B------:R-:W-:Y:S01]  /*36a0*/  I2FP.F32.S32 R224, R224 ;  /* 0x000000e000e07245 */ /* 0x000fe20000201400 */
[C---:B------:R-:W-:Y:S01]  /*36b0*/  VIADD R194, R190.reuse, 0x20 ;  /* 0x00000020bec27836 */ /* 0x040fe20000000000 */
[----:B------:R-:W4:Y:S01]  /*36c0*/  LDSM.16.M88.4 R112, [R138+UR4+0x6400] ;  /* 0x006400048a70783b */ /* 0x000f220008000200 */
[C---:B------:R-:W-:Y:S02]  /*36d0*/  VIADD R193, R190.reuse, 0x17 ;  /* 0x00000017bec17836 */ /* 0x040fe40000000000 */
[----:B------:R-:W-:Y:S02]  /*36e0*/  VIADD R199, R190, 0x10 ;  /* 0x00000010bec77836 */ /* 0x000fe40000000000 */
[----:B------:R-:W-:Y:S02]  /*36f0*/  VIADD R127, R125, 0x1 ;  /* 0x000000017d7f7836 */ /* 0x000fe40000000000 */
[----:B------:R-:W-:Y:S01]  /*3700*/  VIADD R210, R126, 0x4 ;  /* 0x000000047ed27836 */ /* 0x000fe20000000000 */
[----:B------:R-:W4:Y:S01]  /*3710*/  LDSM.16.M88.4 R116, [R138+UR4+0x6800] ;  /* 0x006800048a74783b */ /* 0x000f220008000200 */
[----:B------:R-:W-:Y:S02]  /*3720*/  @!P5 IADD3 R202, -R190, -0x27, RZ ;  /* 0xffffffd9becad810 */ /* 0x000fe40007ffe1ff */
[----:B------:R-:W-:Y:S01]  /*3730*/  LOP3.LUT R125, R175, UR31, R127, 0x96, !PT ;  /* 0x0000001faf7d7c12 */ /* 0x000fe2000f8e967f */
[----:B------:R-:W-:Y:S01]  /*3740*/  IMAD.WIDE.U32 R126, R126, -0x326172a9, RZ ;  /* 0xcd9e8d577e7e7825 */ /* 0x000fe200078e00ff */
[----:B------:R-:W-:Y:S03]  /*3750*/  ISETP.GE.AND P5, PT, R189, RZ, PT ;  /* 0x000000ffbd00720c */ /* 0x000fe60003fa6270 */
[----:B------:R-:W4:Y:S01]  /*3760*/  LDSM.16.M88.4 R120, [R138+UR4+0x6c00] ;  /* 0x006c00048a78783b */ /* 0x000f220008000200 */
[----:B------:R-:W-:Y:S01]  /*3770*/  LOP3.LUT R188, R127, R167, RZ, 0x3c, !PT ;  /* 0x000000a77fbc7212 */ /* 0x000fe200078e3cff */
[----:B------:R-:W-:Y:S01]  /*3780*/  VIADD R127, R190, 0x8 ;  /* 0x00000008be7f7836 */ /* 0x000fe20000000000 */
[----:B------:R-:W-:Y:S01]  /*3790*/  LOP3.LUT R218, R215, UR24, R126, 0x96, !PT ;  /* 0x00000018d7da7c12 */ /* 0x000fe2000f8e967e */
[-C--:B-1----:R-:W-:Y:S03]  /*37a0*/  HMMA.16816.F32.BF16 R4, R100, R104.reuse, RZ ;  /* 0x000000686404723c */ /* 0x082fe600000418ff */
[----:B------:R-:W-:Y:S01]  /*37b0*/  ISETP.GE.AND P6, PT, R127, RZ, PT ;  /* 0x000000ff7f00720c */ /* 0x000fe20003fc6270 */
[----:B-----5:R-:W5:Y:S01]  /*37c0*/  LDG.E R183, desc[UR10][R186.64+0x100] ;  /* 0x0001000abab77981 */ /* 0x020f62000c1e1900 */
[----:B------:R-:W-:Y:S01]  /*37d0*/  IMAD.WIDE.U32 R234, R188, -0x2daee0ad, RZ ;  /* 0xd2511f53bcea7825 */ /* 0x000fe200078e00ff */
[----:B------:R-:W-:Y:S02]  /*37e0*/  @!P5 IADD3 R189, -R190, 0x28, RZ ;  /* 0x00000028bebdd810 */ /* 0x000fe40007ffe1ff */
[----:B------:R1:W5:Y:S03]  /*37f0*/  LDG.E R182, desc[UR10][R186.64+0x120] ;  /* 0x0001200abab67981 */ /* 0x000366000c1e1900 */
[----:B------:R-:W-:Y:S01]  /*3800*/  LOP3.LUT R206, R191, R235, RZ, 0x3c, !PT ;  /* 0x000000ebbfce7212 */ /* 0x000fe200078e3cff */
[C---:B----4-:R-:W-:Y:S01]  /*3810*/  HMMA.16816.F32.BF16 R8, R108.reuse, R104, RZ ;  /* 0x000000686c08723c */ /* 0x050fe200000418ff */
[----:B------:R-:W4:Y:S01]  /*3820*/  @P0 S2R R124, SR_TID.X ;  /* 0x00000000007c0919 */ /* 0x000f220000002100 */
[----:B------:R-:W-:Y:S01]  /*3830*/  PLOP3.LUT P0, PT, PT, PT, UP0, 0x80, 0x0 ;  /* 0x000000000000781c */ /* 0x000fe20003f0f008 */
[----:B------:R-:W-:Y:S01]  /*3840*/  IMAD.WIDE.U32 R210, R210, -0x326172a9, RZ ;  /* 0xcd9e8d57d2d27825 */ /* 0x000fe200078e00ff */
[----:B------:R-:W-:Y:S02]  /*3850*/  @!P6 IADD3 R127, -R190, -0x8, RZ ;  /* 0xfffffff8be7fe810 */ /* 0x000fe40007ffe1ff */
[----:B------:R-:W-:Y:S01]  /*3860*/  ISETP.GE.AND P6, PT, R225, RZ, PT ;  /* 0x000000ffe100720c */ /* 0x000fe20003fc6270 */
[-C--:B------:R-:W-:Y:S01]  /*3870*/  HMMA.16816.F32.BF16 R12, R108, R106.reuse, RZ ;  /* 0x0000006a6c0c723c */ /* 0x080fe200000418ff */
[----:B------:R-:W-:Y:S03]  /*3880*/  LOP3.LUT R232, R211, R167, RZ, 0x3c, !PT ;  /* 0x000000a7d3e87212 */ /* 0x000fe600078e3cff */
[----:B------:R-:W-:Y:S01]  /*3890*/  LOP3.LUT R212, R215, UR24, R210, 0x96, !PT ;  /* 0x00000018d7d47c12 */ /* 0x000fe2000f8e96d2 */
[----:B------:R-:W-:Y:S01]  /*38a0*/  IMAD.WIDE.U32 R206, R206, -0x326172a9, RZ ;  /* 0xcd9e8d57cece7825 */ /* 0x000fe200078e00ff */
[----:B------:R-:W-:Y:S01]  /*38b0*/  I2FP.F32.S32 R127, R127 ;  /* 0x0000007f007f7245 */ /* 0x000fe20000201400 */
[C---:B------:R-:W-:Y:S01]  /*38c0*/  HMMA.16816.F32.BF16 R16, R100.reuse, R106, RZ ;  /* 0x0000006a6410723c */ /* 0x040fe200000418ff */
[----:B------:R-:W-:Y:S03]  /*38d0*/  LDSM.16.M88.4 R104, [R64] ;  /* 0x000000004068783b */ /* 0x000fe60000000200 */
[----:B------:R-:W-:Y:S01]  /*38e0*/  LOP3.LUT R215, R207, UR23, R214, 0x96, !PT ;  /* 0x00000017cfd77c12 */ /* 0x000fe2000f8e96d6 */
[C---:B------:R-:W-:Y:S01]  /*38f0*/  VIADD R211, R190.reuse, 0x40 ;  /* 0x00000040bed37836 */ /* 0x040fe20000000000 */
[C---:B------:R-:W-:Y:S01]  /*3900*/  @!P6 IADD3 R225, -R190.reuse, -0x37, RZ ;  /* 0xffffffc9bee1e810 */ /* 0x040fe20007ffe1ff */
[-C--:B------:R-:W-:Y:S01]  /*3910*/  HMMA.16816.F32.BF16 R20, R100, R112.reuse, RZ ;  /* 0x000000706414723c */ /* 0x080fe200000418ff */
[----:B------:R-:W-:Y:S03]  /*3920*/  ISETP.GE.AND P6, PT, R209, RZ, PT ;  /* 0x000000ffd100720c */ /* 0x000fe60003fc6270 */
[----:B-1----:R-:W-:Y:S02]  /*3930*/  IMAD.WIDE.U32 R186, R125, -0x326172a9, RZ ;  /* 0xcd9e8d577dba7825 */ /* 0x002fe400078e00ff */
[C---:B------:R-:W-:Y:S05]  /*3940*/  HMMA.16816.F32.BF16 R24, R108.reuse, R112, RZ ;  /* 0x000000706c18723c */ /* 0x040fea00000418ff */
[C---:B------:R-:W-:Y:S01]  /*3950*/  LOP3.LUT R216, R187.reuse, UR24, R126, 0x96, !PT ;  /* 0x00000018bbd87c12 */ /* 0x040fe2000f8e967e */
[-C--:B------:R-:W-:Y:S01]  /*3960*/  HMMA.16816.F32.BF16 R28, R108, R114.reuse, RZ ;  /* 0x000000726c1c723c */ /* 0x080fe200000418ff */
[----:B------:R-:W-:Y:S01]  /*3970*/  LOP3.LUT R210, R187, UR24, R210, 0x96, !PT ;  /* 0x00000018bbd27c12 */ /* 0x000fe2000f8e96d2 */
[C---:B------:R-:W-:Y:S03]  /*3980*/  VIADD R187, R190.reuse, 0x18 ;  /* 0x00000018bebb7836 */ /* 0x040fe60000000000 */
[----:B------:R-:W-:Y:S01]  /*3990*/  @!P6 IADD3 R209, -R190, -0x28, RZ ;  /* 0xffffffd8bed1e810 */ /* 0x000fe20007ffe1ff */
[C---:B------:R-:W-:Y:S01]  /*39a0*/  HMMA.16816.F32.BF16 R32, R100.reuse, R114, RZ ;  /* 0x000000726420723c */ /* 0x040fe200000418ff */
[----:B------:R-:W1:Y:S01]  /*39b0*/  LDSM.16.M88.4 R112, [R136] ;  /* 0x000000008870783b */ /* 0x000e620000000200 */
[----:B------:R-:W-:Y:S03]  /*39c0*/  ISETP.GE.AND P6, PT, R192, RZ, PT ;  /* 0x000000ffc000720c */ /* 0x000fe60003fc6270 */
[----:B------:R-:W-:Y:S01]  /*39d0*/  I2FP.F32.S32 R209, R209 ;  /* 0x000000d100d17245 */ /* 0x000fe20000201400 */
[-C--:B------:R-:W-:Y:S01]  /*39e0*/  HMMA.16816.F32.BF16 R36, R100, R116.reuse, RZ ;  /* 0x000000746424723c */ /* 0x080fe200000418ff */
[----:B------:R-:W-:Y:S04]  /*39f0*/  VIADD R126, R190, 0x7 ;  /* 0x00000007be7e7836 */ /* 0x000fe80000000000 */
[----:B------:R-:W-:Y:S01]  /*3a00*/  IMAD.WIDE.U32 R232, R232, -0x2daee0ad, RZ ;  /* 0xd2511f53e8e87825 */ /* 0x000fe200078e00ff */
[----:B------:R-:W-:Y:S01]  /*3a10*/  ISETP.GE.AND P4, PT, R126, RZ, PT ;  /* 0x000000ff7e00720c */ /* 0x000fe20003f86270 */
[C---:B------:R-:W-:Y:S04]  /*3a20*/  HMMA.16816.F32.BF16 R40, R108.reuse, R116, RZ ;  /* 0x000000746c28723c */ /* 0x040fe800000418ff */
[----:B------:R-:W-:Y:S01]  /*3a30*/  @!P6 IADD3 R192, -R190, -0x1f, RZ ;  /* 0xffffffe1bec0e810 */ /* 0x000fe20007ffe1ff */
[----:B------:R-:W-:Y:S01]  /*3a40*/  IMAD.WIDE.U32 R216, R216, -0x2daee0ad, RZ ;  /* 0xd2511f53d8d87825 */ /* 0x000fe200078e00ff */
[----:B------:R-:W-:Y:S01]  /*3a50*/  ISETP.GE.AND P6, PT, R201, RZ, PT ;  /* 0x000000ffc900720c */ /* 0x000fe20003fc6270 */
[-C--:B------:R-:W-:Y:S01]  /*3a60*/  HMMA.16816.F32.BF16 R44, R108, R118.reuse, RZ ;  /* 0x000000766c2c723c */ /* 0x080fe200000418ff */
[----:B------:R-:W-:Y:S03]  /*3a70*/  LOP3.LUT R204, R191, R233, RZ, 0x3c, !PT ;  /* 0x000000e9bfcc7212 */ /* 0x000fe600078e3cff */
[----:B----4-:R-:W-:Y:S01]  /*3a80*/  @P3 IMAD.SHL.U32 R124, R124, 0x2, RZ ;  /* 0x000000027c7c3824 */ /* 0x010fe200078e00ff */
[----:B------:R-:W-:Y:S01]  /*3a90*/  @!P4 IADD3 R126, -R190, -0x7, RZ ;  /* 0xfffffff9be7ec810 */ /* 0x000fe20007ffe1ff */
[C---:B------:R-:W-:Y:S01]  /*3aa0*/  HMMA.16816.F32.BF16 R48, R100.reuse, R118, RZ ;  /* 0x000000766430723c */ /* 0x040fe200000418ff */
[----:B------:R4:W1:Y:S01]  /*3ab0*/  LDSM.16.M88.4 R116, [R64+0x1000] ;  /* 0x001000004074783b */ /* 0x0008620000000200 */
[----:B------:R-:W-:Y:S02]  /*3ac0*/  ISETP.GE.AND P3, PT, R229, RZ, PT ;  /* 0x000000ffe500720c */ /* 0x000fe40003f66270 */
[----:B------:R-:W-:Y:S01]  /*3ad0*/  ISETP.GE.AND P4, PT, R223, RZ, PT ;  /* 0x000000ffdf00720c */ /* 0x000fe20003f86270 */
[----:B------:R-:W-:Y:S01]  /*3ae0*/  IMAD.WIDE.U32 R204, R204, -0x326172a9, RZ ;  /* 0xcd9e8d57cccc7825 */ /* 0x000fe200078e00ff */
[----:B------:R-:W-:Y:S01]  /*3af0*/  @P2 LOP3.LUT R125, R124, 0x6, RZ, 0xc0, !PT ;  /* 0x000000067c7d2812 */ /* 0x000fe200078ec0ff */
[-C--:B------:R-:W-:Y:S01]  /*3b00*/  HMMA.16816.F32.BF16 R52, R100, R120.reuse, RZ ;  /* 0x000000786434723c */ /* 0x080fe200000418ff */
[----:B------:R-:W-:Y:S03]  /*3b10*/  ISETP.GE.AND P2, PT, R213, RZ, PT ;  /* 0x000000ffd500720c */ /* 0x000fe60003f46270 */
[----:B------:R-:W-:Y:S01]  /*3b20*/  @!P6 IADD3 R201, -R190, 0x31, RZ ;  /* 0x00000031bec9e810 */ /* 0x000fe20007ffe1ff */
[----:B------:R-:W-:Y:S01]  /*3b30*/  @P1 IMAD R124, R142, 0x40, R125 ;  /* 0x000000408e7c1824 */ /* 0x000fe200078e027d */
[----:B------:R-:W-:Y:S01]  /*3b40*/  ISETP.GE.AND P1, PT, R211, RZ, PT ;  /* 0x000000ffd300720c */ /* 0x000fe20003f26270 */
[C---:B------:R-:W-:Y:S01]  /*3b50*/  HMMA.16816.F32.BF16 R56, R108.reuse, R120, RZ ;  /* 0x000000786c38723c */ /* 0x040fe200000418ff */
[----:B------:R-:W-:Y:S03]  /*3b60*/  PLOP3.LUT P6, PT, PT, PT, UP0, 0x80, 0x0 ;  /* 0x000000000000781c */ /* 0x000fe60003fcf008 */
[----:B------:R-:W-:Y:S01]  /*3b70*/  @!P3 IADD3 R229, -R190, -0x47, RZ ;  /* 0xffffffb9bee5b810 */ /* 0x000fe20007ffe1ff */
[----:B------:R-:W-:Y:S01]  /*3b80*/  @P0 IMAD R185, R185, 0x80, R124 ;  /* 0x00000080b9b90824 */ /* 0x000fe200078e027c */
[----:B------:R-:W-:Y:S01]  /*3b90*/  ISETP.GE.AND P0, PT, R230, RZ, PT ;  /* 0x000000ffe600720c */ /* 0x000fe20003f06270 */
[-C--:B------:R-:W-:Y:S01]  /*3ba0*/  HMMA.16816.F32.BF16 R60, R108, R122.reuse, RZ ;  /* 0x0000007a6c3c723c */ /* 0x080fe200000418ff */
[----:B------:R-:W-:Y:S01]  /*3bb0*/  @!P2 IADD3 R213, -R190, -0x48, RZ ;  /* 0xffffffb8bed5a810 */ /* 0x000fe20007ffe1ff */
[----:B------:R-:W-:Y:S01]  /*3bc0*/  LDSM.16.M88.4 R108, [R136+0x800] ;  /* 0x00080000886c783b */ /* 0x000fe20000000200 */
[----:B------:R-:W-:Y:S01]  /*3bd0*/  ISETP.GE.AND P2, PT, R228, RZ, PT ;  /* 0x000000ffe400720c */ /* 0x000fe20003f46270 */
[C---:B------:R-:W-:Y:S01]  /*3be0*/  VIADD R125, R190.reuse, 0xffffffc8 ;  /* 0xffffffc8be7d7836 */ /* 0x040fe20000000000 */
[C---:B------:R-:W-:Y:S01]  /*3bf0*/  @!P1 IADD3 R211, -R190.reuse, -0x40, RZ ;  /* 0xffffffc0bed39810 */ /* 0x040fe20007ffe1ff */
[----:B----4-:R-:W-:Y:S02]  /*3c00*/  HMMA.16816.F32.BF16 R64, R100, R122, RZ ;  /* 0x0000007a6440723c */ /* 0x010fe400000418ff */
[----:B------:R-:W-:Y:S02]  /*3c10*/  ISETP.GE.AND P1, PT, R227, RZ, PT ;  /* 0x000000ffe300720c */ /* 0x000fe40003f26270 */
[----:B------:R-:W-:Y:S01]  /*3c20*/  ISETP.GE.AND P3, PT, R221, RZ, PT ;  /* 0x000000ffdd00720c */ /* 0x000fe20003f66270 */
[----:B------:R-:W4:Y:S01]  /*3c30*/  LDSM.16.M88.4 R100, [R136+0x400] ;  /* 0x000400008864783b */ /* 0x000f220000000200 */
[----:B------:R-:W-:Y:S01]  /*3c40*/  @!P0 IADD3 R230, -R190, -0x3f, RZ ;  /* 0xffffffc1bee68810 */ /* 0x000fe20007ffe1ff */
[-C--:B-1----:R-:W-:Y:S05]  /*3c50*/  HMMA.16816.F32.BF16 R4, R104, R112.reuse, R4 ;  /* 0x000000706804723c */ /* 0x082fea0000041804 */
[----:B------:R-:W-:Y:S01]  /*3c60*/  ISETP.GE.AND P0, PT, R222, RZ, PT ;  /* 0x000000ffde00720c */ /* 0x000fe20003f06270 */
[C---:B------:R-:W-:Y:S01]  /*3c70*/  VIADD R124, R190.reuse, 0xffffffc7 ;  /* 0xffffffc7be7c7836 */ /* 0x040fe20000000000 */
[C---:B------:R-:W-:Y:S01]  /*3c80*/  @!P2 IADD3 R228, -R190.reuse, -0x38, RZ ;  /* 0xffffffc8bee4a810 */ /* 0x040fe20007ffe1ff */
[C---:B------:R-:W-:Y:S04]  /*3c90*/  HMMA.16816.F32.BF16 R8, R116.reuse, R112, R8 ;  /* 0x000000707408723c */ /* 0x040fe80000041808 */
[----:B------:R-:W-:Y:S01]  /*3ca0*/  @!P1 IADD3 R227, -R190, 0x8, RZ ;  /* 0x00000008bee39810 */ /* 0x000fe20007ffe1ff */
[----:B------:R-:W-:Y:S01]  /*3cb0*/  IMAD.WIDE.U32 R218, R218, -0x2daee0ad, RZ ;  /* 0xd2511f53dada7825 */ /* 0x000fe200078e00ff */
[----:B------:R-:W-:Y:S01]  /*3cc0*/  @!P4 IADD3 R223, -R190, 0x10, RZ ;  /* 0x00000010bedfc810 */ /* 0x000fe20007ffe1ff */
[-C--:B------:R-:W-:Y:S03]  /*3cd0*/  HMMA.16816.F32.BF16 R12, R116, R114.reuse, R12 ;  /* 0x00000072740c723c */ /* 0x080fe6000004180c */
[----:B------:R-:W-:Y:S02]  /*3ce0*/  ISETP.GE.AND P2, PT, R220, RZ, PT ;  /* 0x000000ffdc00720c */ /* 0x000fe40003f46270 */
[----:B------:R-:W-:Y:S01]  /*3cf0*/  @!P0 IADD3 R222, -R190, 0x11, RZ ;  /* 0x00000011bede8810 */ /* 0x000fe20007ffe1ff */
[C---:B------:R-:W-:Y:S04]  /*3d00*/  HMMA.16816.F32.BF16 R16, R104.reuse, R114, R16 ;  /* 0x000000726810723c */ /* 0x040fe80000041810 */
[----:B------:R-:W-:Y:S01]  /*3d10*/  ISETP.GE.AND P0, PT, R196, RZ, PT ;  /* 0x000000ffc400720c */ /* 0x000fe20003f06270 */
[----:B------:R-:W-:Y:S01]  /*3d20*/  FFMA.FTZ R6, R127, -UR5, R6 ;  /* 0x800000057f067c23 */ /* 0x000fe20008010006 */
[----:B------:R-:W-:Y:S01]  /*3d30*/  ISETP.GE.AND P1, PT, R208, RZ, PT ;  /* 0x000000ffd000720c */ /* 0x000fe20003f26270 */
[----:B------:R-:W-:Y:S01]  /*3d40*/  FFMA.FTZ R5, R226, -UR5, R5 ;  /* 0x80000005e2057c23 */ /* 0x000fe20008010005 */
[----:B------:R-:W-:Y:S02]  /*3d50*/  ISETP.GE.AND P4, PT, R200, RZ, PT ;  /* 0x000000ffc800720c */ /* 0x000fe40003f86270 */
[----:B------:R-:W-:Y:S02]  /*3d60*/  ISETP.GE.AND P5, PT, R125, RZ, PT ;  /* 0x000000ff7d00720c */ /* 0x000fe40003fa6270 */
[C---:B------:R-:W-:Y:S02]  /*3d70*/  @!P3 IADD3 R221, -R190.reuse, -0x30, RZ ;  /* 0xffffffd0beddb810 */ /* 0x040fe40007ffe1ff */
[C---:B------:R-:W-:Y:S02]  /*3d80*/  @!P2 IADD3 R220, -R190.reuse, -0x2f, RZ ;  /* 0xffffffd1bedca810 */ /* 0x040fe40007ffe1ff */
[----:B------:R-:W-:Y:S01]  /*3d90*/  ISETP.GE.AND P3, PT, R195, RZ, PT ;  /* 0x000000ffc300720c */ /* 0x000fe20003f66270 */
[-C--:B----4-:R-:W-:Y:S03]  /*3da0*/  HMMA.16816.F32.BF16 R20, R104, R100.reuse, R20 ;  /* 0x000000646814723c */ /* 0x090fe60000041814 */
[----:B------:R-:W-:Y:S02]  /*3db0*/  @!P0 IADD3 R196, -R190, 0x20, RZ ;  /* 0x00000020bec48810 */ /* 0x000fe40007ffe1ff */
[----:B------:R-:W-:Y:S01]  /*3dc0*/  ISETP.GE.AND P0, PT, R197, RZ, PT ;  /* 0x000000ffc500720c */ /* 0x000fe20003f06270 */
[C---:B------:R-:W-:Y:S04]  /*3dd0*/  HMMA.16816.F32.BF16 R24, R116.reuse, R100, R24 ;  /* 0x000000647418723c */ /* 0x040fe80000041818 */
[----:B------:R-:W-:Y:S01]  /*3de0*/  ISETP.GE.AND P2, PT, R194, RZ, PT ;  /* 0x000000ffc200720c */ /* 0x000fe20003f46270 */
[----:B------:R-:W-:Y:S01]  /*3df0*/  FFMA.FTZ R17, R224, -UR5, R17 ;  /* 0x80000005e0117c23 */ /* 0x000fe20008010011 */
[----:B------:R-:W-:Y:S01]  /*3e00*/  @!P1 IADD3 R208, -R190, 0x18, RZ ;  /* 0x00000018bed09810 */ /* 0x000fe20007ffe1ff */
[-C--:B------:R-:W-:Y:S03]  /*3e10*/  HMMA.16816.F32.BF16 R28, R116, R102.reuse, R28 ;  /* 0x00000066741c723c */ /* 0x080fe6000004181c */
[----:B------:R-:W-:Y:S01]  /*3e20*/  ISETP.GE.AND P1, PT, R187, RZ, PT ;  /* 0x000000ffbb00720c */ /* 0x000fe20003f26270 */
[----:B------:R-:W-:Y:S01]  /*3e30*/  FFMA.FTZ R19, R226, -UR5, R19 ;  /* 0x80000005e2137c23 */ /* 0x000fe20008010013 */
[----:B------:R-:W-:Y:S01]  /*3e40*/  @!P4 IADD3 R200, -R190, 0x19, RZ ;  /* 0x00000019bec8c810 */ /* 0x000fe20007ffe1ff */
[C---:B------:R-:W-:Y:S01]  /*3e50*/  HMMA.16816.F32.BF16 R32, R104.reuse, R102, R32 ;  /* 0x000000666820723c */ /* 0x040fe20000041820 */
[----:B------:R-:W1:Y:S03]  /*3e60*/  LDSM.16.M88.4 R100, [R136+0xc00] ;  /* 0x000c00008864783b */ /* 0x000e660000000200 */
[----:B------:R-:W-:Y:S01]  /*3e70*/  ISETP.GE.AND P4, PT, R193, RZ, PT ;  /* 0x000000ffc100720c */ /* 0x000fe20003f86270 */
[----:B------:R-:W-:Y:S01]  /*3e80*/  FFMA.FTZ R23, R224, -UR5, R23 ;  /* 0x80000005e0177c23 */ /* 0x000fe20008010017 */
[C---:B------:R-:W-:Y:S01]  /*3e90*/  @!P0 IADD3 R197, -R190.reuse, 0x29, RZ ;  /* 0x00000029bec58810 */ /* 0x040fe20007ffe1ff */
[-C--:B------:R-:W-:Y:S01]  /*3ea0*/  HMMA.16816.F32.BF16 R36, R104, R108.reuse, R36 ;  /* 0x0000006c6824723c */ /* 0x080fe20000041824 */
[----:B------:R-:W-:Y:S02]  /*3eb0*/  PLOP3.LUT P0, PT, PT, PT, UP0, 0x80, 0x0 ;  /* 0x000000000000781c */ /* 0x000fe40003f0f008 */
[----:B------:R-:W-:Y:S02]  /*3ec0*/  @P6 ISETP.GE.AND P6, PT, R185, UR6, PT ;  /* 0x00000006b9006c0c */ /* 0x000fe4000bfc6270 */
[----:B------:R-:W-:Y:S01]  /*3ed0*/  @!P3 IADD3 R195, -R190, 0x21, RZ ;  /* 0x00000021bec3b810 */ /* 0x000fe20007ffe1ff */
[C---:B------:R-:W-:Y:S04]  /*3ee0*/  HMMA.16816.F32.BF16 R40, R116.reuse, R108, R40 ;  /* 0x0000006c7428723c */ /* 0x040fe80000041828 */
[----:B------:R-:W-:Y:S01]  /*3ef0*/  ISETP.GE.AND P3, PT, R198, RZ, PT ;  /* 0x000000ffc600720c */ /* 0x000fe20003f66270 */
[----:B------:R-:W-:Y:S01]  /*3f00*/  FFMA.FTZ R28, R209, -UR5, R28 ;  /* 0x80000005d11c7c23 */ /* 0x000fe2000801001c */
[C---:B------:R-:W-:Y:S01]  /*3f10*/  @!P2 IADD3 R194, -R190.reuse, -0x20, RZ ;  /* 0xffffffe0bec2a810 */ /* 0x040fe20007ffe1ff */
[-C--:B------:R-:W-:Y:S03]  /*3f20*/  HMMA.16816.F32.BF16 R44, R116, R110.reuse, R44 ;  /* 0x0000006e742c723c */ /* 0x080fe6000004182c */
[----:B------:R-:W-:Y:S02]  /*3f30*/  ISETP.GE.AND P2, PT, R199, RZ, PT ;  /* 0x000000ffc700720c */ /* 0x000fe40003f46270 */
[C---:B------:R-:W-:Y:S01]  /*3f40*/  @!P1 IADD3 R187, -R190.reuse, -0x18, RZ ;  /* 0xffffffe8bebb9810 */ /* 0x040fe20007ffe1ff */
[C---:B------:R-:W-:Y:S04]  /*3f50*/  HMMA.16816.F32.BF16 R48, R104.reuse, R110, R48 ;  /* 0x0000006e6830723c */ /* 0x040fe80000041830 */
[----:B------:R-:W-:Y:S02]  /*3f60*/  ISETP.GE.AND P1, PT, R203, RZ, PT ;  /* 0x000000ffcb00720c */ /* 0x000fe40003f26270 */
[----:B------:R-:W-:Y:S02]  /*3f70*/  @!P4 IADD3 R193, -R190, -0x17, RZ ;  /* 0xffffffe9bec1c810 */ /* 0x000fe40007ffe1ff */
[----:B------:R-:W-:Y:S03]  /*3f80*/  ISETP.GE.AND P4, PT, R124, RZ, PT ;  /* 0x000000ff7c00720c */ /* 0x000fe60003f86270 */
[----:B------:R-:W-:Y:S01]  /*3f90*/  LOP3.LUT R188, R205, UR23, R214, 0x96, !PT ;  /* 0x00000017cdbc7c12 */ /* 0x000fe2000f8e96d6 */
[----:B------:R-:W-:Y:S01]  /*3fa0*/  FFMA.FTZ R42, R209, -UR5, R42 ;  /* 0x80000005d12a7c23 */ /* 0x000fe2000801002a */
[--C-:B------:R-:W-:Y:S01]  /*3fb0*/  LOP3.LUT R214, R207, UR23, R186.reuse, 0x96, !PT ;  /* 0x00000017cfd67c12 */ /* 0x100fe2000f8e96ba */
[----:B------:R-:W-:Y:S01]  /*3fc0*/  @P0 VIADD R207, R185, 0x1 ;  /* 0x00000001b9cf0836 */ /* 0x000fe20000000000 */
[----:B------:R-:W-:Y:S01]  /*3fd0*/  LOP3.LUT R186, R205, UR23, R186, 0x96, !PT ;  /* 0x00000017cdba7c12 */ /* 0x000fe2000f8e96ba */
[-C--:B-1----:R-:W-:Y:S01]  /*3fe0*/  HMMA.16816.F32.BF16 R52, R104, R100.reuse, R52 ;  /* 0x000000646834723c */ /* 0x082fe20000041834 */
[----:B------:R-:W-:Y:S02]  /*3ff0*/  PLOP3.LUT P0, PT, PT, PT, UP0, 0x80, 0x0 ;  /* 0x000000000000781c */ /* 0x000fe40003f0f008 */
[----:B------:R-:W-:Y:S01]  /*4000*/  IABS R205, R190 ;  /* 0x000000be00cd7213 */ /* 0x000fe20000000000 */
[----:B------:R-:W-:Y:S01]  /*4010*/  IMAD.WIDE.U32 R240, R188, -0x2daee0ad, RZ ;  /* 0xd2511f53bcf07825 */ /* 0x000fe200078e00ff */
[C---:B------:R-:W-:Y:S01]  /*4020*/  @!P3 IADD3 R198, -R190.reuse, 0x30, RZ ;  /* 0x00000030bec6b810 */ /* 0x040fe20007ffe1ff */
[C---:B------:R-:W-:Y:S01]  /*4030*/  HMMA.16816.F32.BF16 R56, R116.reuse, R100, R56 ;  /* 0x000000647438723c */ /* 0x040fe20000041838 */
[----:B------:R-:W-:Y:S04]  /*4040*/  PLOP3.LUT P3, PT, PT, PT, UP0, 0x80, 0x0 ;  /* 0x000000000000781c */ /* 0x000fe80003f6f008 */
[C---:B------:R-:W-:Y:S01]  /*4050*/  @!P2 IADD3 R199, -R190.reuse, -0x10, RZ ;  /* 0xfffffff0bec7a810 */ /* 0x040fe20007ffe1ff */
[-C--:B------:R-:W-:Y:S01]  /*4060*/  HMMA.16816.F32.BF16 R60, R116, R102.reuse, R60 ;  /* 0x00000066743c723c */ /* 0x080fe2000004183c */
[----:B------:R-:W-:Y:S04]  /*4070*/  PLOP3.LUT P2, PT, PT, PT, UP0, 0x80, 0x0 ;  /* 0x000000000000781c */ /* 0x000fe80003f4f008 */
[C---:B------:R-:W-:Y:S01]  /*4080*/  @!P1 IADD3 R203, -R190.reuse, -0xf, RZ ;  /* 0xfffffff1becb9810 */ /* 0x040fe20007ffe1ff */
[----:B------:R-:W-:Y:S01]  /*4090*/  HMMA.16816.F32.BF16 R64, R104, R102, R64 ;  /* 0x000000666840723c */ /* 0x000fe20000041840 */
[----:B------:R-:W-:Y:S03]  /*40a0*/  PLOP3.LUT P1, PT, PT, PT, UP0, 0x80, 0x0 ;  /* 0x000000000000781c */ /* 0x000fe60003f2f008 */
[----:B------:R-:W-:Y:S02]  /*40b0*/  @P3 ISETP.GE.AND P3, PT, R207, UR6, PT ;  /* 0x00000006cf003c0c */ /* 0x000fe4000bf66270 */
[C---:B------:R-:W-:Y:S02]  /*40c0*/  @!P5 IADD3 R125, -R190.reuse, 0x38, RZ ;  /* 0x00000038be7dd810 */ /* 0x040fe40007ffe1ff */
[----:B------:R-:W-:Y:S02]  /*40d0*/  @!P4 IADD3 R124, -R190, 0x39, RZ ;  /* 0x00000039be7cc810 */ /* 0x000fe40007ffe1ff */
[----:B------:R-:W-:Y:S02]  /*40e0*/  PLOP3.LUT P5, PT, PT, PT, UP0, 0x80, 0x0 ;  /* 0x000000000000781c */ /* 0x000fe40003faf008 */
[----:B------:R-:W-:Y:S02]  /*40f0*/  LOP3.LUT R190, R217, UR22, R234, 0x96, !PT ;  /* 0x00000016d9be7c12 */ /* 0x000fe4000f8e96ea */
[----:B------:R-:W-:Y:S01]  /*4100*/  I2FP.F32.S32 R217, R205 ;  /* 0x000000cd00d97245 */ /* 0x000fe20000201400 */
[----:B------:R-:W-:Y:S01]  /*4110*/  @P1 VIADD R235, R185, 0x8 ;  /* 0x00000008b9eb1836 */ /* 0x000fe20000000000 */
[----:B------:R-:W-:Y:S02]  /*4120*/  I2FP.F32.S32 R213, R213 ;  /* 0x000000d500d57245 */ /* 0x000fe40000201400 */
[----:B------:R-:W-:Y:S01]  /*4130*/  PLOP3.LUT P4, PT, PT, PT, UP0, 0x80, 0x0 ;  /* 0x000000000000781c */ /* 0x000fe20003f8f008 */
[----:B------:R-:W-:Y:S01]  /*4140*/  FFMA.FTZ R60, R127, -UR5, R60 ;  /* 0x800000057f3c7c23 */ /* 0x000fe2000801003c */
[----:B------:R-:W-:Y:S01]  /*4150*/  LOP3.LUT R191, R219, UR22, R234, 0x96, !PT ;  /* 0x00000016dbbf7c12 */ /* 0x000fe2000f8e96ea */
[----:B------:R-:W-:Y:S01]  /*4160*/  FFMA.FTZ R4, R217, -UR5, R4 ;  /* 0x80000005d9047c23 */ /* 0x000fe20008010004 */
[----:B------:R-:W-:Y:S01]  /*4170*/  I2FP.F32.S32 R219, R211 ;  /* 0x000000d300db7245 */ /* 0x000fe20000201400 */
[----:B------:R-:W-:Y:S01]  /*4180*/  IMAD.WIDE.U32 R210, R210, -0x2daee0ad, RZ ;  /* 0xd2511f53d2d27825 */ /* 0x000fe200078e00ff */
[----:B------:R-:W-:Y:S02]  /*4190*/  I2FP.F32.S32 R230, R230 ;  /* 0x000000e600e67245 */ /* 0x000fe40000201400 */
[----:B------:R-:W-:Y:S01]  /*41a0*/  @P0 FSEL R4, R4, -INF , !P6 ;  /* 0xff80000004040808 */ /* 0x000fe20007000000 */
[----:B------:R-:W-:Y:S01]  /*41b0*/  FFMA.FTZ R8, R219, -UR5, R8 ;  /* 0x80000005db087c23 */ /* 0x000fe20008010008 */
[----:B------:R-:W-:Y:S01]  /*41c0*/  PLOP3.LUT P0, PT, PT, PT, UP0, 0x80, 0x0 ;  /* 0x000000000000781c */ /* 0x000fe20003f0f008 */
[----:B------:R-:W-:Y:S01]  /*41d0*/  FFMA.FTZ R9, R230, -UR5, R9 ;  /* 0x80000005e6097c23 */ /* 0x000fe20008010009 */
[----:B------:R-:W-:Y:S01]  /*41e0*/  @P5 FSEL R6, R6, -INF , !P6 ;  /* 0xff80000006065808 */ /* 0x000fe20007000000 */
[----:B------:R-:W-:Y:S01]  /*41f0*/  FFMA.FTZ R18, R217, -UR5, R18 ;  /* 0x80000005d9127c23 */ /* 0x000fe20008010012 */
[----:B------:R-:W-:Y:S01]  /*4200*/  @P4 FSEL R8, R8, -INF , !P6 ;  /* 0xff80000008084808 */ /* 0x000fe20007000000 */
[----:B------:R-:W-:Y:S01]  /*4210*/  FFMA.FTZ R10, R213, -UR5, R10 ;  /* 0x80000005d50a7c23 */ /* 0x000fe2000801000a */
[----:B------:R-:W-:Y:S01]  /*4220*/  PLOP3.LUT P1, PT, PT, PT, UP0, 0x80, 0x0 ;  /* 0x000000000000781c */ /* 0x000fe20003f2f008 */
[----:B------:R-:W-:Y:S01]  /*4230*/  FFMA.FTZ R14, R219, -UR5, R14 ;  /* 0x80000005db0e7c23 */ /* 0x000fe2000801000e */
[----:B------:R-:W-:Y:S01]  /*4240*/  I2FP.F32.S32 R126, R126 ;  /* 0x0000007e007e7245 */ /* 0x000fe20000201400 */
[----:B------:R-:W-:Y:S01]  /*4250*/  FFMA.FTZ R15, R230, -UR5, R15 ;  /* 0x80000005e60f7c23 */ /* 0x000fe2000801000f */
[----:B------:R-:W-:Y:S01]  /*4260*/  @P2 FSEL R10, R10, -INF , !P6 ;  /* 0xff8000000a0a2808 */ /* 0x000fe20007000000 */
[----:B------:R-:W-:Y:S01]  /*4270*/  IMAD.WIDE.U32 R212, R212, -0x2daee0ad, RZ ;  /* 0xd2511f53d4d47825 */ /* 0x000fe200078e00ff */
[----:B------:R-:W-:Y:S02]  /*4280*/  PLOP3.LUT P2, PT, PT, PT, UP0, 0x80, 0x0 ;  /* 0x000000000000781c */ /* 0x000fe40003f4f008 */
[----:B------:R-:W-:Y:S01]  /*4290*/  PLOP3.LUT P6, PT, PT, PT, UP0, 0x80, 0x0 ;  /* 0x000000000000781c */ /* 0x000fe20003fcf008 */
[C---:B------:R-:W-:Y:S01]  /*42a0*/  FFMA.FTZ R61, R126.reuse, -UR5, R61 ;  /* 0x800000057e3d7c23 */ /* 0x040fe2000801003d */
[----:B------:R-:W-:Y:S01]  /*42b0*/  I2FP.F32.S32 R236, R229 ;  /* 0x000000e500ec7245 */ /* 0x000fe20000201400 */
[----:B------:R-:W-:Y:S01]  /*42c0*/  @P0 VIADD R233, R185, 0x9 ;  /* 0x00000009b9e90836 */ /* 0x000fe20000000000 */
[----:B------:R-:W-:Y:S01]  /*42d0*/  PLOP3.LUT P0, PT, PT, PT, UP0, 0x80, 0x0 ;  /* 0x000000000000781c */ /* 0x000fe20003f0f008 */
[----:B------:R-:W-:Y:S01]  /*42e0*/  FFMA.FTZ R7, R126, -UR5, R7 ;  /* 0x800000057e077c23 */ /* 0x000fe20008010007 */
[----:B------:R-:W-:Y:S01]  /*42f0*/  LOP3.LUT R205, R211, UR22, R232, 0x96, !PT ;  /* 0x00000016d3cd7c12 */ /* 0x000fe2000f8e96e8 */
[----:B------:R-:W-:Y:S01]  /*4300*/  FFMA.FTZ R11, R236, -UR5, R11 ;  /* 0x80000005ec0b7c23 */ /* 0x000fe2000801000b */
[----:B------:R-:W-:Y:S01]  /*4310*/  I2FP.F32.S32 R211, R228 ;  /* 0x000000e400d37245 */ /* 0x000fe20000201400 */
[----:B------:R-:W-:Y:S01]  /*4320*/  IMAD.WIDE.U32 R236, R186, -0x2daee0ad, RZ ;  /* 0xd2511f53baec7825 */ /* 0x000fe200078e00ff */
[----:B------:R-:W-:Y:S02]  /*4330*/  PLOP3.LUT P5, PT, PT, PT, UP0, 0x80, 0x0 ;  /* 0x000000000000781c */ /* 0x000fe40003faf008 */
[----:B------:R-:W-:Y:S01]  /*4340*/  @P2 FSEL R5, R5, -INF , !P3 ;  /* 0xff80000005052808 */ /* 0x000fe20005800000 */
[C---:B------:R-:W-:Y:S01]  /*4350*/  FFMA.FTZ R12, R211.reuse, -UR5, R12 ;  /* 0x80000005d30c7c23 */ /* 0x040fe2000801000c */
[----:B------:R-:W-:Y:S01]  /*4360*/  PLOP3.LUT P2, PT, PT, PT, UP0, 0x80, 0x0 ;  /* 0x000000000000781c */ /* 0x000fe20003f4f008 */
[----:B------:R-:W-:Y:S01]  /*4370*/  FFMA.FTZ R26, R211, -UR5, R26 ;  /* 0x80000005d31a7c23 */ /* 0x000fe2000801001a */
[----:B------:R-:W-:Y:S02]  /*4380*/  @P1 ISETP.GE.AND P1, PT, R235, UR6, PT ;  /* 0x00000006eb001c0c */ /* 0x000fe4000bf26270 */
[----:B------:R-:W-:Y:S02]  /*4390*/  @P0 FSEL R9, R9, -INF , !P3 ;  /* 0xff80000009090808 */ /* 0x000fe40005800000 */
[----:B------:R-:W-:Y:S02]  /*43a0*/  PLOP3.LUT P0, PT, PT, PT, UP0, 0x80, 0x0 ;  /* 0x000000000000781c */ /* 0x000fe40003f0f008 */
[----:B------:R-:W-:Y:S01]  /*43b0*/  @P6 FSEL R7, R7, -INF , !P3 ;  /* 0xff80000007076808 */ /* 0x000fe20005800000 */
[----:B------:R-:W-:Y:S01]  /*43c0*/  @P5 VIADD R234, R185, 0x10 ;  /* 0x00000010b9ea5836 */ /* 0x000fe20000000000 */
[----:B------:R-:W-:Y:S02]  /*43d0*/  I2FP.F32.S32 R227, R227 ;  /* 0x000000e300e37245 */ /* 0x000fe40000201400 */
        /* <DEDUP_REMOVED lines=16> */
[----:B------:R-:W-:Y:S01]  /*44e0*/  @P2 FSEL R16, R16, -INF , !P1 ;  /* 0xff80000010102808 */ /* 0x000fe20004800000 */
[----:B------:R-:W-:Y:S01]  /*44f0*/  IMAD.WIDE.U32 R228, R205, -0x326172a9, RZ ;  /* 0xcd9e8d57cde47825 */ /* 0x000fe200078e00ff */
[----:B------:R-:W-:Y:S02]  /*4500*/  @P0 FSEL R18, R18, -INF , !P1 ;  /* 0xff80000012120808 */ /* 0x000fe40004800000 */
[----:B------:R-:W-:Y:S02]  /*4510*/  PLOP3.LUT P1, PT, PT, PT, UP0, 0x80, 0x0 ;  /* 0x000000000000781c */ /* 0x000fe40003f2f008 */
[----:B------:R-:W-:Y:S02]  /*4520*/  PLOP3.LUT P2, PT, PT, PT, UP0, 0x80, 0x0 ;  /* 0x000000000000781c */ /* 0x000fe40003f4f008 */
[----:B------:R-:W-:Y:S02]  /*4530*/  PLOP3.LUT P0, PT, PT, PT, UP0, 0x80, 0x0 ;  /* 0x000000000000781c */ /* 0x000fe40003f0f008 */
[----:B------:R-:W-:Y:S02]  /*4540*/  @P5 ISETP.GE.AND P5, PT, R233, UR6, PT ;  /* 0x00000006e9005c0c */ /* 0x000fe4000bfa6270 */
[----:B------:R-:W-:Y:S02]  /*4550*/  I2FP.F32.S32 R223, R223 ;  /* 0x000000df00df7245 */ /* 0x000fe40000201400 */
[----:B------:R-:W-:Y:S02]  /*4560*/  @P3 FSEL R13, R13, -INF , !P5 ;  /* 0xff8000000d0d3808 */ /* 0x000fe40006800000 */
[----:B------:R-:W-:Y:S01]  /*4570*/  PLOP3.LUT P3, PT, PT, PT, UP0, 0x80, 0x0 ;  /* 0x000000000000781c */ /* 0x000fe20003f6f008 */
[----:B------:R-:W-:Y:S01]  /*4580*/  FFMA.FTZ R20, R223, -UR5, R20 ;  /* 0x80000005df147c23 */ /* 0x000fe20008010014 */
[----:B------:R-:W-:Y:S01]  /*4590*/  @P1 FSEL R17, R17, -INF , !P5 ;  /* 0xff80000011111808 */ /* 0x000fe20006800000 */
[----:B------:R-:W-:Y:S01]  /*45a0*/  FFMA.FTZ R34, R223, -UR5, R34 ;  /* 0x80000005df227c23 */ /* 0x000fe20008010022 */
[----:B------:R-:W-:Y:S02]  /*45b0*/  @P2 FSEL R15, R15, -INF , !P5 ;  /* 0xff8000000f0f2808 */ /* 0x000fe40006800000 */
[----:B------:R-:W-:Y:S02]  /*45c0*/  PLOP3.LUT P1, PT, PT, PT, UP0, 0x80, 0x0 ;  /* 0x000000000000781c */ /* 0x000fe40003f2f008 */
[----:B------:R-:W-:Y:S02]  /*45d0*/  @P0 FSEL R19, R19, -INF , !P5 ;  /* 0xff80000013130808 */ /* 0x000fe40006800000 */
[----:B------:R-:W-:Y:S02]  /*45e0*/  PLOP3.LUT P2, PT, PT, PT, UP0, 0x80, 0x0 ;  /* 0x000000000000781c */ /* 0x000fe40003f4f008 */
[----:B------:R-:W-:Y:S02]  /*45f0*/  PLOP3.LUT P0, PT, PT, PT, UP0, 0x80, 0x0 ;  /* 0x000000000000781c */ /* 0x000fe40003f0f008 */
[----:B------:R-:W-:Y:S02]  /*4600*/  I2FP.F32.S32 R211, R221 ;  /* 0x000000dd00d37245 */ /* 0x000fe40000201400 */
[----:B------:R-:W-:Y:S02]  /*4610*/  PLOP3.LUT P6, PT, PT, PT, UP0, 0x80, 0x0 ;  /* 0x000000000000781c */ /* 0x000fe40003fcf008 */
[----:B------:R-:W-:Y:S01]  /*4620*/  @P4 ISETP.GE.AND P4, PT, R234, UR6, PT ;  /* 0x00000006ea004c0c */ /* 0x000fe2000bf86270 */
[C---:B------:R-:W-:Y:S01]  /*4630*/  FFMA.FTZ R24, R211.reuse, -UR5, R24 ;  /* 0x80000005d3187c23 */ /* 0x040fe20008010018 */
[----:B------:R-:W-:Y:S01]  /*4640*/  PLOP3.LUT P5, PT, PT, PT, UP0, 0x80, 0x0 ;  /* 0x000000000000781c */ /* 0x000fe20003faf008 */
[----:B------:R-:W-:Y:S01]  /*4650*/  FFMA.FTZ R30, R211, -UR5, R30 ;  /* 0x80000005d31e7c23 */ /* 0x000fe2000801001e */
[----:B------:R-:W-:Y:S02]  /*4660*/  @P3 FSEL R20, R20, -INF , !P4 ;  /* 0xff80000014143808 */ /* 0x000fe40006000000 */
[----:B------:R-:W-:Y:S02]  /*4670*/  PLOP3.LUT P3, PT, PT, PT, UP0, 0x80, 0x0 ;  /* 0x000000000000781c */ /* 0x000fe40003f6f008 */
[----:B------:R-:W-:Y:S02]  /*4680*/  I2FP.F32.S32 R222, R222 ;  /* 0x000000de00de7245 */ /* 0x000fe40000201400 */
[----:B------:R-:W-:Y:S02]  /*4690*/  @P1 FSEL R24, R24, -INF , !P4 ;  /* 0xff80000018181808 */ /* 0x000fe40006000000 */
[----:B------:R-:W-:Y:S01]  /*46a0*/  @P2 FSEL R22, R22, -INF , !P4 ;  /* 0xff80000016162808 */ /* 0x000fe20006000000 */
[C---:B------:R-:W-:Y:S01]  /*46b0*/  FFMA.FTZ R21, R222.reuse, -UR5, R21 ;  /* 0x80000005de157c23 */ /* 0x040fe20008010015 */
[----:B------:R-:W-:Y:S01]  /*46c0*/  PLOP3.LUT P1, PT, PT, PT, UP0, 0x80, 0x0 ;  /* 0x000000000000781c */ /* 0x000fe20003f2f008 */
[----:B------:R-:W-:Y:S01]  /*46d0*/  FFMA.FTZ R35, R222, -UR5, R35 ;  /* 0x80000005de237c23 */ /* 0x000fe20008010023 */
[----:B------:R-:W-:Y:S02]  /*46e0*/  @P0 FSEL R26, R26, -INF , !P4 ;  /* 0xff8000001a1a0808 */ /* 0x000fe40006000000 */
[----:B------:R-:W-:Y:S02]  /*46f0*/  PLOP3.LUT P2, PT, PT, PT, UP0, 0x80, 0x0 ;  /* 0x000000000000781c */ /* 0x000fe40003f4f008 */
[----:B------:R-:W-:Y:S02]  /*4700*/  PLOP3.LUT P0, PT, PT, PT, UP0, 0x80, 0x0 ;  /* 0x000000000000781c */ /* 0x000fe40003f0f008 */
[----:B------:R-:W-:Y:S01]  /*4710*/  @P6 ISETP.GE.AND P6, PT, R231, UR6, PT ;  /* 0x00000006e7006c0c */ /* 0x000fe2000bfc6270 */
[----:B------:R-:W-:Y:S01]  /*4720*/  IMAD.WIDE.U32 R230, R190, -0x326172a9, RZ ;  /* 0xcd9e8d57bee67825 */ /* 0x000fe200078e00ff */
[----:B------:R-:W-:Y:S02]  /*4730*/  I2FP.F32.S32 R224, R220 ;  /* 0x000000dc00e07245 */ /* 0x000fe40000201400 */
[----:B------:R-:W-:Y:S01]  /*4740*/  PLOP3.LUT P4, PT, PT, PT, UP0, 0x80, 0x0 ;  /* 0x000000000000781c */ /* 0x000fe20003f8f008 */
[----:B------:R-:W-:Y:S01]  /*4750*/  IMAD.WIDE.U32 R220, R215, -0x2daee0ad, RZ ;  /* 0xd2511f53d7dc7825 */ /* 0x000fe200078e00ff */
[----:B------:R-:W-:Y:S02]  /*4760*/  @P5 FSEL R21, R21, -INF , !P6 ;  /* 0xff80000015155808 */ /* 0x000fe40007000000 */
[----:B------:R-:W-:Y:S01]  /*4770*/  PLOP3.LUT P5, PT, PT, PT, UP0, 0x80, 0x0 ;  /* 0x000000000000781c */ /* 0x000fe20003faf008 */
[----:B------:R-:W-:Y:S01]  /*4780*/  FFMA.FTZ R25, R224, -UR5, R25 ;  /* 0x80000005e0197c23 */ /* 0x000fe20008010019 */
[----:B------:R-:W-:Y:S01]  /*4790*/  @P3 FSEL R23, R23, -INF , !P6 ;  /* 0xff80000017173808 */ /* 0x000fe20007000000 */
[----:B------:R-:W-:Y:S01]  /*47a0*/  @P0 VIADD R217, R185, 0x19 ;  /* 0x00000019b9d90836 */ /* 0x000fe20000000000 */
[----:B------:R-:W-:Y:S01]  /*47b0*/  PLOP3.LUT P3, PT, PT, PT, UP0, 0x80, 0x0 ;  /* 0x000000000000781c */ /* 0x000fe20003f6f008 */
[----:B------:R-:W-:Y:S01]  /*47c0*/  IMAD.WIDE.U32 R214, R214, -0x2daee0ad, RZ ;  /* 0xd2511f53d6d67825 */ /* 0x000fe200078e00ff */
[----:B------:R-:W-:Y:S02]  /*47d0*/  @P1 FSEL R27, R27, -INF , !P6 ;  /* 0xff8000001b1b1808 */ /* 0x000fe40007000000 */
[----:B------:R-:W-:Y:S01]  /*47e0*/  @P2 FSEL R25, R25, -INF , !P6 ;  /* 0xff80000019192808 */ /* 0x000fe20007000000 */
[----:B------:R-:W-:Y:S01]  /*47f0*/  FFMA.FTZ R31, R224, -UR5, R31 ;  /* 0x80000005e01f7c23 */ /* 0x000fe2000801001f */
[----:B------:R-:W-:Y:S02]  /*4800*/  PLOP3.LUT P1, PT, PT, PT, UP0, 0x80, 0x0 ;  /* 0x000000000000781c */ /* 0x000fe40003f2f008 */
[----:B------:R-:W-:Y:S02]  /*4810*/  PLOP3.LUT P6, PT, PT, PT, UP0, 0x80, 0x0 ;  /* 0x000000000000781c */ /* 0x000fe40003fcf008 */
[----:B------:R-:W-:Y:S02]  /*4820*/  PLOP3.LUT P0, PT, PT, PT, UP0, 0x80, 0x0 ;  /* 0x000000000000781c */ /* 0x000fe40003f0f008 */
[----:B------:R-:W-:Y:S01]  /*4830*/  LOP3.LUT R216, R215, UR20, R216, 0x96, !PT ;  /* 0x00000014d7d87c12 */ /* 0x000fe2000f8e96d8 */
[----:B------:R-:W-:Y:S01]  /*4840*/  @P4 VIADD R215, R185, 0x18 ;  /* 0x00000018b9d74836 */ /* 0x000fe20000000000 */
[----:B------:R-:W-:Y:S01]  /*4850*/  LOP3.LUT R207, R213, UR22, R232, 0x96, !PT ;  /* 0x00000016d5cf7c12 */ /* 0x000fe2000f8e96e8 */
[----:B------:R-:W-:Y:S01]  /*4860*/  @P5 VIADD R213, R185, 0x20 ;  /* 0x00000020b9d55836 */ /* 0x000fe20000000000 */
[----:B------:R-:W-:Y:S01]  /*4870*/  PLOP3.LUT P5, PT, PT, PT, UP0, 0x80, 0x0 ;  /* 0x000000000000781c */ /* 0x000fe20003faf008 */
[----:B------:R-:W-:Y:S01]  /*4880*/  IMAD.WIDE.U32 R232, R191, -0x326172a9, RZ ;  /* 0xcd9e8d57bfe87825 */ /* 0x000fe200078e00ff */
[----:B------:R-:W-:Y:S02]  /*4890*/  @P3 ISETP.GE.AND P3, PT, R215, UR6, PT ;  /* 0x00000006d7003c0c */ /* 0x000fe4000bf66270 */
[----:B------:R-:W-:Y:S01]  /*48a0*/  @P1 ISETP.GE.AND P1, PT, R213, UR6, PT ;  /* 0x00000006d5001c0c */ /* 0x000fe2000bf26270 */
[----:B------:R-:W-:Y:S01]  /*48b0*/  @P6 VIADD R213, R185, 0x21 ;  /* 0x00000021b9d56836 */ /* 0x000fe20000000000 */
[----:B------:R-:W-:Y:S01]  /*48c0*/  PLOP3.LUT P6, PT, PT, PT, UP0, 0x80, 0x0 ;  /* 0x000000000000781c */ /* 0x000fe20003fcf008 */
[----:B------:R-:W-:Y:S01]  /*48d0*/  IMAD.WIDE.U32 R224, R207, -0x326172a9, RZ ;  /* 0xcd9e8d57cfe07825 */ /* 0x000fe200078e00ff */
[----:B------:R-:W-:Y:S02]  /*48e0*/  @P0 FSEL R28, R28, -INF , !P3 ;  /* 0xff8000001c1c0808 */ /* 0x000fe40005800000 */
[----:B------:R-:W-:Y:S02]  /*48f0*/  PLOP3.LUT P0, PT, PT, PT, UP0, 0x80, 0x0 ;  /* 0x000000000000781c */ /* 0x000fe40003f0f008 */
[----:B------:R-:W-:Y:S02]  /*4900*/  I2FP.F32.S32 R211, R208 ;  /* 0x000000d000d37245 */ /* 0x000fe40000201400 */
[----:B------:R-:W-:Y:S02]  /*4910*/  PLOP3.LUT P2, PT, PT, PT, UP0, 0x80, 0x0 ;  /* 0x000000000000781c */ /* 0x000fe40003f4f008 */
[----:B------:R-:W-:Y:S01]  /*4920*/  @P5 FSEL R30, R30, -INF , !P3 ;  /* 0xff8000001e1e5808 */ /* 0x000fe20005800000 */
[C---:B------:R-:W-:Y:S01]  /*4930*/  FFMA.FTZ R32, R211.reuse, -UR5, R32 ;  /* 0x80000005d3207c23 */ /* 0x040fe20008010020 */
[----:B------:R-:W-:Y:S01]  /*4940*/  PLOP3.LUT P5, PT, PT, PT, UP0, 0x80, 0x0 ;  /* 0x000000000000781c */ /* 0x000fe20003faf008 */
[----:B------:R-:W-:Y:S01]  /*4950*/  FFMA.FTZ R38, R211, -UR5, R38 ;  /* 0x80000005d3267c23 */ /* 0x000fe20008010026 */
[----:B------:R-:W-:Y:S02]  /*4960*/  I2FP.F32.S32 R208, R202 ;  /* 0x000000ca00d07245 */ /* 0x000fe40000201400 */
[----:B------:R-:W-:Y:S02]  /*4970*/  @P6 FSEL R32, R32, -INF , !P3 ;  /* 0xff80000020206808 */ /* 0x000fe40005800000 */
[----:B------:R-:W-:Y:S01]  /*4980*/  @P0 FSEL R34, R34, -INF , !P3 ;  /* 0xff80000022220808 */ /* 0x000fe20005800000 */
[C---:B------:R-:W-:Y:S01]  /*4990*/  FFMA.FTZ R29, R208.reuse, -UR5, R29 ;  /* 0x80000005d01d7c23 */ /* 0x040fe2000801001d */
[----:B------:R-:W-:Y:S01]  /*49a0*/  PLOP3.LUT P6, PT, PT, PT, UP0, 0x80, 0x0 ;  /* 0x000000000000781c */ /* 0x000fe20003fcf008 */
[----:B------:R-:W-:Y:S01]  /*49b0*/  FFMA.FTZ R43, R208, -UR5, R43 ;  /* 0x80000005d02b7c23 */ /* 0x000fe2000801002b */
[----:B------:R-:W-:Y:S02]  /*49c0*/  PLOP3.LUT P3, PT, PT, PT, UP0, 0x80, 0x0 ;  /* 0x000000000000781c */ /* 0x000fe40003f6f008 */
[----:B------:R-:W-:Y:S02]  /*49d0*/  PLOP3.LUT P0, PT, PT, PT, UP0, 0x80, 0x0 ;  /* 0x000000000000781c */ /* 0x000fe40003f0f008 */
[----:B------:R-:W-:Y:S02]  /*49e0*/  I2FP.F32.S32 R202, R200 ;  /* 0x000000c800ca7245 */ /* 0x000fe40000201400 */
[----:B------:R-:W-:Y:S02]  /*49f0*/  @P2 ISETP.GE.AND P2, PT, R217, UR6, PT ;  /* 0x00000006d9002c0c */ /* 0x000fe4000bf46270 */
[----:B------:R-:W-:Y:S01]  /*4a00*/  I2FP.F32.S32 R200, R195 ;  /* 0x000000c300c87245 */ /* 0x000fe20000201400 */
[C---:B------:R-:W-:Y:S01]  /*4a10*/  FFMA.FTZ R33, R202.reuse, -UR5, R33 ;  /* 0x80000005ca217c23 */ /* 0x040fe20008010021 */
[----:B------:R-:W-:Y:S01]  /*4a20*/  @P5 FSEL R29, R29, -INF , !P2 ;  /* 0xff8000001d1d5808 */ /* 0x000fe20005000000 */
[----:B------:R-:W-:Y:S01]  /*4a30*/  FFMA.FTZ R39, R202, -UR5, R39 ;  /* 0x80000005ca277c23 */ /* 0x000fe20008010027 */
[----:B------:R-:W-:Y:S01]  /*4a40*/  @P6 FSEL R31, R31, -INF , !P2 ;  /* 0xff8000001f1f6808 */ /* 0x000fe20005000000 */
[C---:B------:R-:W-:Y:S01]  /*4a50*/  FFMA.FTZ R37, R200.reuse, -UR5, R37 ;  /* 0x80000005c8257c23 */ /* 0x040fe20008010025 */
[----:B------:R-:W-:Y:S01]  /*4a60*/  @P3 FSEL R33, R33, -INF , !P2 ;  /* 0xff80000021213808 */ /* 0x000fe20005000000 */
[----:B------:R-:W-:Y:S01]  /*4a70*/  FFMA.FTZ R51, R200, -UR5, R51 ;  /* 0x80000005c8337c23 */ /* 0x000fe20008010033 */
[----:B------:R-:W-:Y:S02]  /*4a80*/  @P0 FSEL R35, R35, -INF , !P2 ;  /* 0xff80000023230808 */ /* 0x000fe40005000000 */
[----:B------:R-:W-:Y:S02]  /*4a90*/  PLOP3.LUT P5, PT, PT, PT, UP0, 0x80, 0x0 ;  /* 0x000000000000781c */ /* 0x000fe40003faf008 */
[----:B------:R-:W-:Y:S02]  /*4aa0*/  PLOP3.LUT P6, PT, PT, PT, UP0, 0x80, 0x0 ;  /* 0x000000000000781c */ /* 0x000fe40003fcf008 */
[----:B------:R-:W-:Y:S02]  /*4ab0*/  PLOP3.LUT P3, PT, PT, PT, UP0, 0x80, 0x0 ;  /* 0x000000000000781c */ /* 0x000fe40003f6f008 */
[----:B------:R-:W-:Y:S02]  /*4ac0*/  PLOP3.LUT P0, PT, PT, PT, UP0, 0x80, 0x0 ;  /* 0x000000000000781c */ /* 0x000fe40003f0f008 */
[----:B------:R-:W-:Y:S02]  /*4ad0*/  I2FP.F32.S32 R219, R196 ;  /* 0x000000c400db7245 */ /* 0x000fe40000201400 */
[----:B------:R-:W-:Y:S02]  /*4ae0*/  I2FP.F32.S32 R195, R194 ;  /* 0x000000c200c37245 */ /* 0x000fe40000201400 */
[----:B------:R-:W-:Y:S01]  /*4af0*/  PLOP3.LUT P4, PT, PT, PT, UP0, 0x80, 0x0 ;  /* 0x000000000000781c */ /* 0x000fe20003f8f008 */
[----:B------:R-:W-:Y:S01]  /*4b00*/  FFMA.FTZ R36, R219, -UR5, R36 ;  /* 0x80000005db247c23 */ /* 0x000fe20008010024 */
[----:B------:R-:W-:Y:S01]  /*4b10*/  PLOP3.LUT P2, PT, PT, PT, UP0, 0x80, 0x0 ;  /* 0x000000000000781c */ /* 0x000fe20003f4f008 */
[C---:B------:R-:W-:Y:S01]  /*4b20*/  FFMA.FTZ R40, R195.reuse, -UR5, R40 ;  /* 0x80000005c3287c23 */ /* 0x040fe20008010028 */
[----:B------:R-:W-:Y:S01]  /*4b30*/  @P6 FSEL R38, R38, -INF , !P1 ;  /* 0xff80000026266808 */ /* 0x000fe20004800000 */
[----:B------:R-:W-:Y:S01]  /*4b40*/  FFMA.FTZ R46, R195, -UR5, R46 ;  /* 0x80000005c32e7c23 */ /* 0x000fe2000801002e */
[----:B------:R-:W-:Y:S01]  /*4b50*/  @P5 FSEL R36, R36, -INF , !P1 ;  /* 0xff80000024245808 */ /* 0x000fe20004800000 */
[----:B------:R-:W-:Y:S01]  /*4b60*/  FFMA.FTZ R50, R219, -UR5, R50 ;  /* 0x80000005db327c23 */ /* 0x000fe20008010032 */
[----:B------:R-:W-:Y:S02]  /*4b70*/  @P3 FSEL R40, R40, -INF , !P1 ;  /* 0xff80000028283808 */ /* 0x000fe40004800000 */
[----:B------:R-:W-:Y:S02]  /*4b80*/  @P0 FSEL R42, R42, -INF , !P1 ;  /* 0xff8000002a2a0808 */ /* 0x000fe40004800000 */
[----:B------:R-:W-:Y:S02]  /*4b90*/  PLOP3.LUT P5, PT, PT, PT, UP0, 0x80, 0x0 ;  /* 0x000000000000781c */ /* 0x000fe40003faf008 */
[----:B------:R-:W-:Y:S02]  /*4ba0*/  PLOP3.LUT P6, PT, PT, PT, UP0, 0x80, 0x0 ;  /* 0x000000000000781c */ /* 0x000fe40003fcf008 */
[----:B------:R-:W-:Y:S02]  /*4bb0*/  PLOP3.LUT P3, PT, PT, PT, UP0, 0x80, 0x0 ;  /* 0x000000000000781c */ /* 0x000fe40003f6f008 */
[----:B------:R-:W-:Y:S02]  /*4bc0*/  PLOP3.LUT P1, PT, PT, PT, UP0, 0x80, 0x0 ;  /* 0x000000000000781c */ /* 0x000fe40003f2f008 */
[----:B------:R-:W-:Y:S02]  /*4bd0*/  PLOP3.LUT P0, PT, PT, PT, UP0, 0x80, 0x0 ;  /* 0x000000000000781c */ /* 0x000fe40003f0f008 */
[----:B------:R-:W-:Y:S02]  /*4be0*/  I2FP.F32.S32 R202, R192 ;  /* 0x000000c000ca7245 */ /* 0x000fe40000201400 */
[----:B------:R-:W-:Y:S02]  /*4bf0*/  @P4 ISETP.GE.AND P4, PT, R213, UR6, PT ;  /* 0x00000006d5004c0c */ /* 0x000fe4000bf86270 */
[----:B------:R-:W-:Y:S01]  /*4c00*/  LOP3.LUT R186, R233, UR21, R206, 0x96, !PT ;  /* 0x00000015e9ba7c12 */ /* 0x000fe2000f8e96ce */
[C---:B------:R-:W-:Y:S01]  /*4c10*/  FFMA.FTZ R41, R202.reuse, -UR5, R41 ;  /* 0x80000005ca297c23 */ /* 0x040fe20008010029 */
[----:B------:R-:W-:Y:S01]  /*4c20*/  @P2 FSEL R37, R37, -INF , !P4 ;  /* 0xff80000025252808 */ /* 0x000fe20006000000 */
[----:B------:R-:W-:Y:S01]  /*4c30*/  FFMA.FTZ R47, R202, -UR5, R47 ;  /* 0x80000005ca2f7c23 */ /* 0x000fe2000801002f */
[----:B------:R-:W-:Y:S01]  /*4c40*/  PLOP3.LUT P2, PT, PT, PT, UP0, 0x80, 0x0 ;  /* 0x000000000000781c */ /* 0x000fe20003f4f008 */
[----:B------:R-:W-:Y:S01]  /*4c50*/  @P1 VIADD R196, R185, 0x28 ;  /* 0x00000028b9c41836 */ /* 0x000fe20000000000 */
[----:B------:R-:W-:Y:S01]  /*4c60*/  @P5 FSEL R39, R39, -INF , !P4 ;  /* 0xff80000027275808 */ /* 0x000fe20006000000 */
[----:B------:R-:W-:Y:S01]  /*4c70*/  @P0 VIADD R208, R185, 0x29 ;  /* 0x00000029b9d00836 */ /* 0x000fe20000000000 */
[----:B------:R-:W-:Y:S02]  /*4c80*/  @P6 FSEL R41, R41, -INF , !P4 ;  /* 0xff80000029296808 */ /* 0x000fe40006000000 */
[----:B------:R-:W-:Y:S02]  /*4c90*/  @P3 FSEL R43, R43, -INF , !P4 ;  /* 0xff8000002b2b3808 */ /* 0x000fe40006000000 */
[----:B------:R-:W-:Y:S02]  /*4ca0*/  PLOP3.LUT P4, PT, PT, PT, UP0, 0x80, 0x0 ;  /* 0x000000000000781c */ /* 0x000fe40003f8f008 */
[----:B------:R-:W-:Y:S02]  /*4cb0*/  PLOP3.LUT P1, PT, PT, PT, UP0, 0x80, 0x0 ;  /* 0x000000000000781c */ /* 0x000fe40003f2f008 */
[----:B------:R-:W-:Y:S01]  /*4cc0*/  PLOP3.LUT P5, PT, PT, PT, UP0, 0x80, 0x0 ;  /* 0x000000000000781c */ /* 0x000fe20003faf008 */
[----:B------:R-:W-:Y:S01]  /*4cd0*/  @P2 VIADD R209, R185, 0x30 ;  /* 0x00000030b9d12836 */ /* 0x000fe20000000000 */
[----:B------:R-:W-:Y:S02]  /*4ce0*/  PLOP3.LUT P6, PT, PT, PT, UP0, 0x80, 0x0 ;  /* 0x000000000000781c */ /* 0x000fe40003fcf008 */
[----:B------:R-:W-:Y:S02]  /*4cf0*/  PLOP3.LUT P0, PT, PT, PT, UP0, 0x80, 0x0 ;  /* 0x000000000000781c */ /* 0x000fe40003f0f008 */
[----:B------:R-:W-:Y:S01]  /*4d00*/  LOP3.LUT R205, R237, UR20, R210, 0x96, !PT ;  /* 0x00000014edcd7c12 */ /* 0x000fe2000f8e96d2 */
[----:B------:R-:W-:Y:S01]  /*4d10*/  FMUL.FTZ R210, R170, 1.4426950216293334961 ;  /* 0x3fb8aa3baad27820 */ /* 0x000fe20000410000 */
[----:B------:R-:W-:Y:S02]  /*4d20*/  LOP3.LUT R218, R221, UR20, R218, 0x96, !PT ;  /* 0x00000014ddda7c12 */ /* 0x000fe4000f8e96da */
[----:B------:R-:W-:Y:S02]  /*4d30*/  @P4 ISETP.GE.AND P4, PT, R208, UR6, PT ;  /* 0x00000006d0004c0c */ /* 0x000fe4000bf86270 */
[----:B------:R-:W-:Y:S01]  /*4d40*/  @P1 ISETP.GE.AND P1, PT, R209, UR6, PT ;  /* 0x00000006d1001c0c */ /* 0x000fe2000bf26270 */
[----:B------:R-:W-:Y:S01]  /*4d50*/  IMAD.WIDE.U32 R208, R186, -0x2daee0ad, RZ ;  /* 0xd2511f53bad07825 */ /* 0x000fe200078e00ff */
[----:B------:R-:W-:Y:S02]  /*4d60*/  LOP3.LUT R190, R229, UR21, R204, 0x96, !PT ;  /* 0x00000015e5be7c12 */ /* 0x000fe4000f8e96cc */
[----:B------:R-:W-:Y:S01]  /*4d70*/  PLOP3.LUT P3, PT, PT, PT, UP0, 0x80, 0x0 ;  /* 0x000000000000781c */ /* 0x000fe20003f6f008 */
[----:B------:R-:W-:Y:S01]  /*4d80*/  @P6 VIADD R194, R185, 0x38 ;  /* 0x00000038b9c26836 */ /* 0x000fe20000000000 */
[----:B------:R-:W-:Y:S01]  /*4d90*/  LOP3.LUT R221, R209, UR18, R220, 0x96, !PT ;  /* 0x00000012d1dd7c12 */ /* 0x000fe2000f8e96dc */
[----:B------:R-:W-:Y:S01]  /*4da0*/  @P5 VIADD R192, R185, 0x31 ;  /* 0x00000031b9c05836 */ /* 0x000fe20000000000 */
[----:B------:R-:W-:Y:S01]  /*4db0*/  LOP3.LUT R246, R225, UR21, R204, 0x96, !PT ;  /* 0x00000015e1f67c12 */ /* 0x000fe2000f8e96cc */
[----:B------:R-:W-:Y:S01]  /*4dc0*/  @P0 VIADD R185, R185, 0x39 ;  /* 0x00000039b9b90836 */ /* 0x000fe20000000000 */
[----:B------:R-:W-:Y:S01]  /*4dd0*/  FSETP.NEU.FTZ.AND P0, PT, R170, -INF , PT ;  /* 0xff800000aa00780b */ /* 0x000fe20003f1d000 */
[----:B------:R-:W-:Y:S01]  /*4de0*/  FMUL.FTZ R209, R171, 1.4426950216293334961 ;  /* 0x3fb8aa3babd17820 */ /* 0x000fe20000410000 */
[----:B------:R-:W-:Y:S01]  /*4df0*/  LOP3.LUT R212, R241, UR20, R212, 0x96, !PT ;  /* 0x00000014f1d47c12 */ /* 0x000fe2000f8e96d4 */
[----:B------:R-:W-:Y:S01]  /*4e00*/  FMUL.FTZ R220, R168, 1.4426950216293334961 ;  /* 0x3fb8aa3ba8dc7820 */ /* 0x000fe20000410000 */
[----:B------:R-:W-:Y:S01]  /*4e10*/  FSEL R210, R210, RZ, P0 ;  /* 0x000000ffd2d27208 */ /* 0x000fe20000000000 */
[----:B------:R-:W-:Y:S01]  /*4e20*/  FMUL.FTZ R229, R169, 1.4426950216293334961 ;  /* 0x3fb8aa3ba9e57820 */ /* 0x000fe20000410000 */
[----:B------:R-:W-:Y:S01]  /*4e30*/  FSETP.NEU.FTZ.AND P0, PT, R171, -INF , PT ;  /* 0xff800000ab00780b */ /* 0x000fe20003f1d000 */
[----:B------:R-:W-:Y:S01]  /*4e40*/  IMAD.WIDE.U32 R204, R205, -0x326172a9, RZ ;  /* 0xcd9e8d57cdcc7825 */ /* 0x000fe200078e00ff */
[----:B------:R-:W-:Y:S02]  /*4e50*/  @P3 ISETP.GE.AND P3, PT, R196, UR6, PT ;  /* 0x00000006c4003c0c */ /* 0x000fe4000bf66270 */
[----:B------:R-:W-:Y:S01]  /*4e60*/  FSEL R209, R209, RZ, P0 ;  /* 0x000000ffd1d17208 */ /* 0x000fe20000000000 */
[--C-:B------:R-:W-:Y:S01]  /*4e70*/  FFMA.FTZ R186, R4, UR7, -R210.reuse ;  /* 0x0000000704ba7c23 */ /* 0x100fe200080108d2 */
[----:B------:R-:W-:Y:S01]  /*4e80*/  FSETP.NEU.FTZ.AND P0, PT, R168, -INF , PT ;  /* 0xff800000a800780b */ /* 0x000fe20003f1d000 */
[----:B------:R-:W-:Y:S01]  /*4e90*/  FFMA.FTZ R200, R17, UR7, -R210 ;  /* 0x0000000711c87c23 */ /* 0x000fe200080108d2 */
[----:B------:R-:W-:Y:S01]  /*4ea0*/  LOP3.LUT R215, R205, UR19, R228, 0x96, !PT ;  /* 0x00000013cdd77c12 */ /* 0x000fe2000f8e96e4 */
[--C-:B------:R-:W-:Y:S01]  /*4eb0*/  FFMA.FTZ R202, R19, UR7, -R209.reuse ;  /* 0x0000000713ca7c23 */ /* 0x100fe200080108d1 */
[----:B------:R-:W-:Y:S01]  /*4ec0*/  FSEL R220, R220, RZ, P0 ;  /* 0x000000ffdcdc7208 */ /* 0x000fe20000000000 */
[--C-:B------:R-:W-:Y:S01]  /*4ed0*/  FFMA.FTZ R248, R32, UR7, -R210.reuse ;  /* 0x0000000720f87c23 */ /* 0x100fe200080108d2 */
[----:B------:R-:W-:Y:S01]  /*4ee0*/  FSETP.NEU.FTZ.AND P0, PT, R169, -INF , PT ;  /* 0xff800000a900780b */ /* 0x000fe20003f1d000 */
[----:B------:R-:W-:Y:S01]  /*4ef0*/  FFMA.FTZ R245, R37, UR7, -R210 ;  /* 0x0000000725f57c23 */ /* 0x000fe200080108d2 */
[----:B------:R-:W-:Y:S01]  /*4f00*/  I2FP.F32.S32 R205, R187 ;  /* 0x000000bb00cd7245 */ /* 0x000fe20000201400 */
[----:B------:R-:W-:Y:S01]  /*4f10*/  FFMA.FTZ R196, R13, UR7, -R220 ;  /* 0x000000070dc47c23 */ /* 0x000fe200080108dc */
[----:B------:R-:W-:Y:S01]  /*4f20*/  FSEL R229, R229, RZ, P0 ;  /* 0x000000ffe5e57208 */ /* 0x000fe20000000000 */
[--C-:B------:R-:W-:Y:S01]  /*4f30*/  FFMA.FTZ R187, R7, UR7, -R209.reuse ;  /* 0x0000000707bb7c23 */ /* 0x100fe200080108d1 */
[----:B------:R-:W-:Y:S01]  /*4f40*/  PLOP3.LUT P0, PT, PT, PT, UP0, 0x80, 0x0 ;  /* 0x000000000000781c */ /* 0x000fe20003f0f008 */
[----:B------:R-:W-:Y:S01]  /*4f50*/  FFMA.FTZ R44, R205, -UR5, R44 ;  /* 0x80000005cd2c7c23 */ /* 0x000fe2000801002c */
[----:B------:R-:W-:Y:S01]  /*4f60*/  LOP3.LUT R188, R231, UR21, R206, 0x96, !PT ;  /* 0x00000015e7bc7c12 */ /* 0x000fe2000f8e96ce */
[----:B------:R-:W-:Y:S01]  /*4f70*/  FFMA.FTZ R41, R41, UR7, -R220 ;  /* 0x0000000729297c23 */ /* 0x000fe200080108dc */
[----:B------:R-:W-:Y:S01]  /*4f80*/  PLOP3.LUT P2, PT, PT, PT, UP0, 0x80, 0x0 ;  /* 0x000000000000781c */ /* 0x000fe20003f4f008 */
[----:B------:R-:W-:Y:S01]  /*4f90*/  FFMA.FTZ R58, R205, -UR5, R58 ;  /* 0x80000005cd3a7c23 */ /* 0x000fe2000801003a */
[----:B------:R-:W-:Y:S01]  /*4fa0*/  I2FP.F32.S32 R228, R203 ;  /* 0x000000cb00e47245 */ /* 0x000fe20000201400 */
[--C-:B------:R-:W-:Y:S01]  /*4fb0*/  FFMA.FTZ R205, R24, UR7, -R220.reuse ;  /* 0x0000000718cd7c23 */ /* 0x100fe200080108dc */
[----:B------:R-:W-:Y:S01]  /*4fc0*/  PLOP3.LUT P5, PT, PT, PT, UP0, 0x80, 0x0 ;  /* 0x000000000000781c */ /* 0x000fe20003faf008 */
[--C-:B------:R-:W-:Y:S01]  /*4fd0*/  FFMA.FTZ R203, R22, UR7, -R209.reuse ;  /* 0x0000000716cb7c23 */ /* 0x100fe200080108d1 */
[----:B------:R-:W-:Y:S01]  /*4fe0*/  I2FP.F32.S32 R125, R125 ;  /* 0x0000007d007d7245 */ /* 0x000fe20000201400 */
[----:B------:R-:W-:Y:S01]  /*4ff0*/  IMAD.WIDE.U32 R234, R188, -0x2daee0ad, RZ ;  /* 0xd2511f53bcea7825 */ /* 0x000fe200078e00ff */
[----:B------:R-:W-:Y:S01]  /*5000*/  PLOP3.LUT P6, PT, PT, PT, UP0, 0x80, 0x0 ;  /* 0x000000000000781c */ /* 0x000fe20003fcf008 */
[----:B------:R-:W1:Y:S01]  /*5010*/  MUFU.EX2 R186, R186 ;  /* 0x000000ba00ba7308 */ /* 0x000e620000000800 */
[----:B------:R-:W-:Y:S01]  /*5020*/  @P0 FSEL R44, R44, -INF , !P3 ;  /* 0xff8000002c2c0808 */ /* 0x000fe20005800000 */
[----:B------:R-:W-:Y:S01]  /*5030*/  FFMA.FTZ R188, R6, UR7, -R209 ;  /* 0x0000000706bc7c23 */ /* 0x000fe200080108d1 */
[----:B------:R-:W-:Y:S01]  /*5040*/  PLOP3.LUT P0, PT, PT, PT, UP0, 0x80, 0x0 ;  /* 0x000000000000781c */ /* 0x000fe20003f0f008 */
[----:B------:R-:W-:Y:S01]  /*5050*/  IMAD.WIDE.U32 R206, R216, -0x326172a9, RZ ;  /* 0xcd9e8d57d8ce7825 */ /* 0x000fe200078e00ff */
[----:B------:R-:W-:Y:S03]  /*5060*/  @P2 ISETP.GE.AND P2, PT, R192, UR6, PT ;  /* 0x00000006c0002c0c */ /* 0x000fe6000bf46270 */
[----:B------:R-:W-:Y:S01]  /*5070*/  FFMA.FTZ R57, R228, -UR5, R57 ;  /* 0x80000005e4397c23 */ /* 0x000fe20008010039 */
[----:B------:R-:W-:Y:S01]  /*5080*/  @P5 ISETP.GE.AND P5, PT, R194, UR6, PT ;  /* 0x00000006c2005c0c */ /* 0x000fe2000bfa6270 */
[----:B------:R-:W-:Y:S01]  /*5090*/  FFMA.FTZ R194, R12, UR7, -R220 ;  /* 0x000000070cc27c23 */ /* 0x000fe200080108dc */
[----:B------:R-:W-:Y:S01]  /*50a0*/  FFMA.FTZ R64, R125, -UR5, R64 ;  /* 0x800000057d407c23 */ /* 0x000fe20008010040 */
[----:B------:R-:W-:Y:S01]  /*50b0*/  FFMA.FTZ R63, R228, -UR5, R63 ;  /* 0x80000005e43f7c23 */ /* 0x000fe2000801003f */
[----:B------:R-:W-:Y:S01]  /*50c0*/  @P6 ISETP.GE.AND P6, PT, R185, UR6, PT ;  /* 0x00000006b9006c0c */ /* 0x000fe2000bfc6270 */
[----:B------:R-:W-:Y:S01]  /*50d0*/  FFMA.FTZ R185, R5, UR7, -R210 ;  /* 0x0000000705b97c23 */ /* 0x000fe200080108d2 */
[----:B------:R-:W-:Y:S01]  /*50e0*/  FFMA.FTZ R228, R28, UR7, -R220 ;  /* 0x000000071ce47c23 */ /* 0x000fe200080108dc */
[----:B------:R-:W-:Y:S01]  /*50f0*/  MUFU.EX2 R188, R188 ;  /* 0x000000bc00bc7308 */ /* 0x000fe20000000800 */
[----:B------:R-:W-:Y:S01]  /*5100*/  @P0 FSEL R46, R46, -INF , !P3 ;  /* 0xff8000002e2e0808 */ /* 0x000fe20005800000 */
[--C-:B------:R-:W-:Y:S01]  /*5110*/  FFMA.FTZ R195, R14, UR7, -R229.reuse ;  /* 0x000000070ec37c23 */ /* 0x100fe200080108e5 */
[----:B------:R-:W-:Y:S01]  /*5120*/  PLOP3.LUT P0, PT, PT, PT, UP0, 0x80, 0x0 ;  /* 0x000000000000781c */ /* 0x000fe20003f0f008 */
[----:B------:R-:W-:Y:S01]  /*5130*/  IMAD.WIDE.U32 R226, R212, -0x326172a9, RZ ;  /* 0xcd9e8d57d4e27825 */ /* 0x000fe200078e00ff */
[----:B------:R-:W-:Y:S02]  /*5140*/  LOP3.LUT R212, R207, UR19, R230, 0x96, !PT ;  /* 0x00000013cfd47c12 */ /* 0x000fe4000f8e96e6 */
[----:B------:R-:W-:Y:S01]  /*5150*/  I2FP.F32.S32 R207, R189 ;  /* 0x000000bd00cf7245 */ /* 0x000fe20000201400 */
[----:B------:R-:W-:Y:S01]  /*5160*/  IMAD.WIDE.U32 R222, R218, -0x326172a9, RZ ;  /* 0xcd9e8d57dade7825 */ /* 0x000fe200078e00ff */
[----:B------:R-:W-:Y:S01]  /*5170*/  LOP3.LUT R216, R227, UR19, R224, 0x96, !PT ;  /* 0x00000013e3d87c12 */ /* 0x000fe2000f8e96e0 */
[----:B------:R-:W-:Y:S01]  /*5180*/  MUFU.EX2 R185, R185 ;  /* 0x000000b900b97308 */ /* 0x000fe20000000800 */
[----:B------:R-:W-:Y:S01]  /*5190*/  LOP3.LUT R230, R235, UR18, R214, 0x96, !PT ;  /* 0x00000012ebe67c12 */ /* 0x000fe2000f8e96d6 */
[----:B------:R-:W-:Y:S01]  /*51a0*/  FFMA.FTZ R48, R207, -UR5, R48 ;  /* 0x80000005cf307c23 */ /* 0x000fe20008010030 */
[----:B------:R-:W-:Y:S01]  /*51b0*/  LOP3.LUT R232, R223, UR19, R232, 0x96, !PT ;  /* 0x00000013dfe87c12 */ /* 0x000fe2000f8e96e8 */
[--C-:B------:R-:W-:Y:S01]  /*51c0*/  FFMA.FTZ R189, R9, UR7, -R220.reuse ;  /* 0x0000000709bd7c23 */ /* 0x100fe200080108dc */
[----:B------:R-:W-:Y:S04]  /*51d0*/  IMAD.WIDE.U32 R224, R190, -0x2daee0ad, RZ ;  /* 0xd2511f53bee07825 */ /* 0x000fe800078e00ff */
[----:B------:R-:W-:Y:S01]  /*51e0*/  FFMA.FTZ R190, R8, UR7, -R220 ;  /* 0x0000000708be7c23 */ /* 0x000fe200080108dc */
[----:B------:R-:W-:Y:S01]  /*51f0*/  @P0 FSEL R48, R48, -INF , !P3 ;  /* 0xff80000030300808 */ /* 0x000fe20005800000 */
[----:B------:R-:W-:Y:S01]  /*5200*/  MUFU.EX2 R195, R195 ;  /* 0x000000c300c37308 */ /* 0x000fe20000000800 */
[----:B------:R-:W-:Y:S01]  /*5210*/  PLOP3.LUT P0, PT, PT, PT, UP0, 0x80, 0x0 ;  /* 0x000000000000781c */ /* 0x000fe20003f0f008 */
[----:B------:R-:W-:Y:S01]  /*5220*/  IMAD.WIDE.U32 R246, R246, -0x2daee0ad, RZ ;  /* 0xd2511f53f6f67825 */ /* 0x000fe200078e00ff */
[----:B------:R-:W-:Y:S03]  /*5230*/  LOP3.LUT R236, R225, UR18, R236, 0x96, !PT ;  /* 0x00000012e1ec7c12 */ /* 0x000fe6000f8e96ec */
[----:B------:R-:W-:Y:S01]  /*5240*/  FFMA.FTZ R46, R46, UR7, -R229 ;  /* 0x000000072e2e7c23 */ /* 0x000fe200080108e5 */
[----:B------:R-:W-:Y:S01]  /*5250*/  IMAD.WIDE.U32 R238, R221, -0x326172a9, RZ ;  /* 0xcd9e8d57ddee7825 */ /* 0x000fe200078e00ff */
[----:B------:R-:W-:Y:S02]  /*5260*/  LOP3.LUT R240, R247, UR18, R240, 0x96, !PT ;  /* 0x00000012f7f07c12 */ /* 0x000fe4000f8e96f0 */
[----:B------:R-:W-:Y:S01]  /*5270*/  MUFU.EX2 R190, R190 ;  /* 0x000000be00be7308 */ /* 0x000fe20000000800 */
[----:B------:R-:W-:Y:S01]  /*5280*/  FFMA.FTZ R54, R207, -UR5, R54 ;  /* 0x80000005cf367c23 */ /* 0x000fe20008010036 */
[----:B------:R-:W-:Y:S01]  /*5290*/  I2FP.F32.S32 R207, R199 ;  /* 0x000000c700cf7245 */ /* 0x000fe20000201400 */
[----:B------:R-:W-:Y:S01]  /*52a0*/  IMAD.WIDE.U32 R232, R232, -0x2daee0ad, RZ ;  /* 0xd2511f53e8e87825 */ /* 0x000fe200078e00ff */
[----:B------:R-:W-:Y:S02]  /*52b0*/  LOP3.LUT R222, R239, UR17, R222, 0x96, !PT ;  /* 0x00000011efde7c12 */ /* 0x000fe4000f8e96de */
[----:B------:R-:W-:Y:S01]  /*52c0*/  @P0 FSEL R50, R50, -INF , !P3 ;  /* 0xff80000032320808 */ /* 0x000fe20005800000 */
[----:B------:R-:W-:Y:S01]  /*52d0*/  IMAD.WIDE.U32 R240, R240, -0x326172a9, RZ ;  /* 0xcd9e8d57f0f07825 */ /* 0x000fe200078e00ff */
[----:B------:R-:W-:Y:S02]  /*52e0*/  LOP3.LUT R192, R233, UR16, R208, 0x96, !PT ;  /* 0x00000010e9c07c12 */ /* 0x000fe4000f8e96d0 */
[----:B------:R4:W-:Y:S01]  /*52f0*/  MUFU.EX2 R199, R202 ;  /* 0x000000ca00c77308 */ /* 0x0009e20000000800 */
[----:B------:R-:W-:Y:S01]  /*5300*/  PLOP3.LUT P0, PT, PT, PT, UP0, 0x80, 0x0 ;  /* 0x000000000000781c */ /* 0x000fe20003f0f008 */
[----:B------:R-:W-:Y:S01]  /*5310*/  IMAD.WIDE.U32 R212, R212, -0x2daee0ad, RZ ;  /* 0xd2511f53d4d47825 */ /* 0x000fe200078e00ff */
[----:B------:R-:W-:Y:S02]  /*5320*/  LOP3.LUT R191, R241, UR17, R226, 0x96, !PT ;  /* 0x00000011f1bf7c12 */ /* 0x000fe4000f8e96e2 */
[----:B------:R-:W-:Y:S01]  /*5330*/  I2FP.F32.S32 R208, R193 ;  /* 0x000000c100d07245 */ /* 0x000fe20000201400 */
[----:B------:R-:W-:Y:S01]  /*5340*/  IMAD.WIDE.U32 R216, R216, -0x2daee0ad, RZ ;  /* 0xd2511f53d8d87825 */ /* 0x000fe200078e00ff */
[----:B------:R-:W-:Y:S03]  /*5350*/  LOP3.LUT R218, R213, UR16, R234, 0x96, !PT ;  /* 0x00000010d5da7c12 */ /* 0x000fe6000f8e96ea */
[----:B------:R2:W-:Y:S01]  /*5360*/  MUFU.EX2 R193, R196 ;  /* 0x000000c400c17308 */ /* 0x0005e20000000800 */
[----:B------:R-:W-:Y:S01]  /*5370*/  PLOP3.LUT P3, PT, PT, PT, UP0, 0x80, 0x0 ;  /* 0x000000000000781c */ /* 0x000fe20003f6f008 */
[----:B------:R-:W-:Y:S01]  /*5380*/  IMAD.WIDE.U32 R226, R192, -0x326172a9, RZ ;  /* 0xcd9e8d57c0e27825 */ /* 0x000fe200078e00ff */
[----:B------:R-:W-:Y:S03]  /*5390*/  LOP3.LUT R246, R217, UR16, R246, 0x96, !PT ;  /* 0x00000010d9f67c12 */ /* 0x000fe6000f8e96f6 */
[----:B------:R-:W-:Y:S01]  /*53a0*/  FFMA.FTZ R50, R50, UR7, -R209 ;  /* 0x0000000732327c23 */ /* 0x000fe200080108d1 */
[----:B------:R-:W-:Y:S01]  /*53b0*/  IMAD.WIDE.U32 R236, R236, -0x326172a9, RZ ;  /* 0xcd9e8d57ecec7825 */ /* 0x000fe200078e00ff */
[----:B------:R-:W-:Y:S02]  /*53c0*/  LOP3.LUT R217, R227, UR15, R238, 0x96, !PT ;  /* 0x0000000fe3d97c12 */ /* 0x000fe4000f8e96ee */
[----:B------:R-:W-:Y:S01]  /*53d0*/  MUFU.EX2 R200, R200 ;  /* 0x000000c800c87308 */ /* 0x000fe20000000800 */
[----:B------:R-:W-:Y:S01]  /*53e0*/  LOP3.LUT R234, R226, 0xffff, RZ, 0xc0, !PT ;  /* 0x0000ffffe2ea7812 */ /* 0x000fe200078ec0ff */
[----:B------:R-:W-:Y:S01]  /*53f0*/  IMAD.WIDE.U32 R214, R215, -0x2daee0ad, RZ ;  /* 0xd2511f53d7d67825 */ /* 0x000fe200078e00ff */
[----:B------:R-:W-:Y:S02]  /*5400*/  LOP3.LUT R211, R237, UR17, R204, 0x96, !PT ;  /* 0x00000011edd37c12 */ /* 0x000fe4000f8e96cc */
[----:B------:R-:W-:Y:S01]  /*5410*/  I2FP.F32.S32 R227, R198 ;  /* 0x000000c600e37245 */ /* 0x000fe20000201400 */
[----:B------:R-:W-:Y:S01]  /*5420*/  IMAD.WIDE.U32 R238, R191, -0x2daee0ad, RZ ;  /* 0xd2511f53bfee7825 */ /* 0x000fe200078e00ff */
[----:B------:R-:W-:Y:S03]  /*5430*/  LOP3.LUT R224, R215, UR16, R224, 0x96, !PT ;  /* 0x00000010d7e07c12 */ /* 0x000fe6000f8e96e0 */
[----:B------:R-:W3:Y:S01]  /*5440*/  MUFU.EX2 R187, R187 ;  /* 0x000000bb00bb7308 */ /* 0x000ee20000000800 */
[----:B------:R-:W-:Y:S01]  /*5450*/  @P3 FSEL R47, R47, -INF , !P4 ;  /* 0xff8000002f2f3808 */ /* 0x000fe20006000000 */
[----:B------:R-:W-:Y:S01]  /*5460*/  FFMA.FTZ R45, R208, -UR5, R45 ;  /* 0x80000005d02d7c23 */ /* 0x000fe2000801002d */
[----:B------:R-:W-:Y:S01]  /*5470*/  LOP3.LUT R215, R239, UR14, R216, 0x96, !PT ;  /* 0x0000000eefd77c12 */ /* 0x000fe2000f8e96d8 */
[----:B------:R-:W-:Y:S01]  /*5480*/  IMAD.WIDE.U32 R222, R222, -0x2daee0ad, RZ ;  /* 0xd2511f53dede7825 */ /* 0x000fe200078e00ff */
[----:B------:R-:W-:Y:S02]  /*5490*/  LOP3.LUT R237, R238, 0xff, RZ, 0xc0, !PT ;  /* 0x000000ffeeed7812 */ /* 0x000fe400078ec0ff */
[----:B------:R-:W-:Y:S01]  /*54a0*/  @P0 FSEL R45, R45, -INF , !P4 ;  /* 0xff8000002d2d0808 */ /* 0x000fe20006000000 */
[----:B------:R-:W-:Y:S01]  /*54b0*/  IMAD.WIDE.U32 R230, R230, -0x326172a9, RZ ;  /* 0xcd9e8d57e6e67825 */ /* 0x000fe200078e00ff */
[----:B------:R-:W-:Y:S01]  /*54c0*/  LOP3.LUT R225, R223, UR14, R232, 0x96, !PT ;  /* 0x0000000edfe17c12 */ /* 0x000fe2000f8e96e8 */
[----:B------:R-:W-:Y:S01]  /*54d0*/  MUFU.EX2 R189, R189 ;  /* 0x000000bd00bd7308 */ /* 0x000fe20000000800 */
[----:B------:R-:W-:Y:S01]  /*54e0*/  SHF.R.U32.HI R235, RZ, 0x18, R238 ;  /* 0x00000018ffeb7819 */ /* 0x000fe200000116ee */
[----:B------:R-:W-:Y:S01]  /*54f0*/  IMAD.WIDE.U32 R218, R218, -0x326172a9, RZ ;  /* 0xcd9e8d57dada7825 */ /* 0x000fe200078e00ff */
[----:B------:R-:W-:Y:S02]  /*5500*/  LOP3.LUT R213, R231, UR17, R206, 0x96, !PT ;  /* 0x00000011e7d57c12 */ /* 0x000fe4000f8e96ce */
[----:B------:R-:W-:Y:S01]  /*5510*/  LOP3.LUT R216, R238, 0xffff, RZ, 0xc0, !PT ;  /* 0x0000ffffeed87812 */ /* 0x000fe200078ec0ff */
[----:B------:R-:W-:Y:S01]  /*5520*/  FFMA.FTZ R198, R18, UR7, -R209 ;  /* 0x0000000712c67c23 */ /* 0x000fe200080108d1 */
[----:B------:R-:W-:Y:S01]  /*5530*/  SHF.R.U32.HI R221, RZ, 0x10, R238 ;  /* 0x00000010ffdd7819 */ /* 0x000fe200000116ee */
[----:B----4-:R-:W-:Y:S01]  /*5540*/  FFMA.FTZ R202, R21, UR7, -R210 ;  /* 0x0000000715ca7c23 */ /* 0x010fe200080108d2 */
[----:B------:R-:W-:Y:S01]  /*5550*/  PLOP3.LUT P0, PT, PT, PT, UP0, 0x80, 0x0 ;  /* 0x000000000000781c */ /* 0x000fe20003f0f008 */
[----:B------:R-:W-:Y:S01]  /*5560*/  FFMA.FTZ R52, R227, -UR5, R52 ;  /* 0x80000005e3347c23 */ /* 0x000fe20008010034 */
[C---:B------:R-:W-:Y:S01]  /*5570*/  LOP3.LUT R238, R222.reuse, 0xff, RZ, 0xc0, !PT ;  /* 0x000000ffdeee7812 */ /* 0x040fe200078ec0ff */
[----:B------:R-:W-:Y:S01]  /*5580*/  FFMA.FTZ R62, R207, -UR5, R62 ;  /* 0x80000005cf3e7c23 */ /* 0x000fe2000801003e */
[----:B------:R-:W-:Y:S01]  /*5590*/  SHF.R.U32.HI R239, RZ, 0x18, R222 ;  /* 0x00000018ffef7819 */ /* 0x000fe200000116de */
[----:B------:R-:W-:Y:S01]  /*55a0*/  FFMA.FTZ R66, R227, -UR5, R66 ;  /* 0x80000005e3427c23 */ /* 0x000fe20008010042 */
[----:B------:R-:W-:Y:S01]  /*55b0*/  LOP3.LUT R223, R222, 0xffff, RZ, 0xc0, !PT ;  /* 0x0000ffffdedf7812 */ /* 0x000fe200078ec0ff */
[----:B------:R-:W-:Y:S01]  /*55c0*/  FFMA.FTZ R227, R29, UR7, -R220 ;  /* 0x000000071de37c23 */ /* 0x000fe200080108dc */
[----:B------:R-:W-:Y:S01]  /*55d0*/  SHF.R.U32.HI R231, RZ, 0x10, R222 ;  /* 0x00000010ffe77819 */ /* 0x000fe200000116de */
[----:B------:R-:W-:Y:S01]  /*55e0*/  IMAD.WIDE.U32 R246, R246, -0x326172a9, RZ ;  /* 0xcd9e8d57f6f67825 */ /* 0x000fe200078e00ff */
[----:B------:R-:W-:Y:S01]  /*55f0*/  LOP3.LUT R230, R219, UR15, R230, 0x96, !PT ;  /* 0x0000000fdbe67c12 */ /* 0x000fe2000f8e96e6 */
[----:B------:R-:W-:Y:S01]  /*5600*/  MUFU.EX2 R198, R198 ;  /* 0x000000c600c67308 */ /* 0x000fe20000000800 */
[----:B------:R-:W-:Y:S01]  /*5610*/  LOP3.LUT R233, R218, 0xff, RZ, 0xc0, !PT ;  /* 0x000000ffdae97812 */ /* 0x000fe200078ec0ff */
[--C-:B------:R-:W-:Y:S01]  /*5620*/  FFMA.FTZ R192, R10, UR7, -R229.reuse ;  /* 0x000000070ac07c23 */ /* 0x100fe200080108e5 */
[--C-:B------:R-:W-:Y:S01]  /*5630*/  SHF.R.U32.HI R232, RZ, 0x18, R218.reuse ;  /* 0x00000018ffe87819 */ /* 0x100fe200000116da */
[--C-:B------:R-:W-:Y:S01]  /*5640*/  FFMA.FTZ R191, R11, UR7, -R229.reuse ;  /* 0x000000070bbf7c23 */ /* 0x100fe200080108e5 */
[----:B------:R-:W-:Y:S01]  /*5650*/  SHF.R.U32.HI R222, RZ, 0x10, R218 ;  /* 0x00000010ffde7819 */ /* 0x000fe200000116da */
[----:B--2---:R-:W-:Y:S01]  /*5660*/  FFMA.FTZ R196, R15, UR7, -R229 ;  /* 0x000000070fc47c23 */ /* 0x004fe200080108e5 */
[----:B------:R-:W-:Y:S03]  /*5670*/  LOP3.LUT R219, R218, 0xffff, RZ, 0xc0, !PT ;  /* 0x0000ffffdadb7812 */ /* 0x000fe600078ec0ff */
[----:B------:R-:W2:Y:S01]  /*5680*/  MUFU.EX2 R192, R192 ;  /* 0x000000c000c07308 */ /* 0x000ea20000000800 */
[----:B------:R-:W-:Y:S01]  /*5690*/  I2FP.F32.S32 R218, R197 ;  /* 0x000000c500da7245 */ /* 0x000fe20000201400 */
[----:B------:R-:W-:Y:S01]  /*56a0*/  FFMA.FTZ R197, R16, UR7, -R210 ;  /* 0x0000000710c57c23 */ /* 0x000fe200080108d2 */
[----:B------:R-:W-:Y:S01]  /*56b0*/  PLOP3.LUT P3, PT, PT, PT, UP0, 0x80, 0x0 ;  /* 0x000000000000781c */ /* 0x000fe20003f6f008 */
[----:B------:R-:W-:Y:S01]  /*56c0*/  FFMA.FTZ R56, R207, -UR5, R56 ;  /* 0x80000005cf387c23 */ /* 0x000fe20008010038 */
[----:B------:R-:W-:Y:S01]  /*56d0*/  LOP3.LUT R126, R217, 0xff, RZ, 0xc0, !PT ;  /* 0x000000ffd97e7812 */ /* 0x000fe200078ec0ff */
[----:B------:R-:W-:Y:S01]  /*56e0*/  FFMA.FTZ R49, R218, -UR5, R49 ;  /* 0x80000005da317c23 */ /* 0x000fe20008010031 */
[----:B------:R-:W-:Y:S03]  /*56f0*/  SHF.R.U32.HI R125, RZ, 0x18, R217 ;  /* 0x00000018ff7d7819 */ /* 0x000fe600000116d9 */
[----:B------:R-:W4:Y:S01]  /*5700*/  MUFU.EX2 R191, R191 ;  /* 0x000000bf00bf7308 */ /* 0x000f220000000800 */
[----:B------:R-:W-:Y:S01]  /*5710*/  LOP3.LUT R240, R247, UR15, R240, 0x96, !PT ;  /* 0x0000000ff7f07c12 */ /* 0x000fe2000f8e96f0 */
[----:B------:R-:W-:Y:S01]  /*5720*/  FFMA.FTZ R207, R27, UR7, -R229 ;  /* 0x000000071bcf7c23 */ /* 0x000fe200080108e5 */
[----:B------:R-:W-:Y:S01]  /*5730*/  @P0 FSEL R49, R49, -INF , !P4 ;  /* 0xff80000031310808 */ /* 0x000fe20006000000 */
[----:B------:R-:W-:Y:S01]  /*5740*/  FFMA.FTZ R59, R208, -UR5, R59 ;  /* 0x80000005d03b7c23 */ /* 0x000fe2000801003b */
[----:B------:R-:W-:Y:S01]  /*5750*/  PLOP3.LUT P0, PT, PT, PT, UP0, 0x80, 0x0 ;  /* 0x000000000000781c */ /* 0x000fe20003f0f008 */
[----:B------:R-:W-:Y:S01]  /*5760*/  FFMA.FTZ R208, R26, UR7, -R229 ;  /* 0x000000071ad07c23 */ /* 0x000fe200080108e5 */
[----:B------:R-:W-:Y:S01]  /*5770*/  LOP3.LUT R243, R246, 0xffff, RZ, 0xc0, !PT ;  /* 0x0000fffff6f37812 */ /* 0x000fe200078ec0ff */
[--C-:B------:R-:W-:Y:S01]  /*5780*/  FFMA.FTZ R247, R33, UR7, -R210.reuse ;  /* 0x0000000721f77c23 */ /* 0x100fe200080108d2 */
[----:B------:R-:W-:Y:S01]  /*5790*/  @P3 FSEL R51, R51, -INF , !P4 ;  /* 0xff80000033333808 */ /* 0x000fe20006000000 */
[--C-:B------:R-:W-:Y:S01]  /*57a0*/  FFMA.FTZ R49, R49, UR7, -R210.reuse ;  /* 0x0000000731317c23 */ /* 0x100fe200080108d2 */
[----:B------:R-:W-:Y:S01]  /*57b0*/  PLOP3.LUT P3, PT, PT, PT, UP0, 0x80, 0x0 ;  /* 0x000000000000781c */ /* 0x000fe20003f6f008 */
[----:B------:R-:W4:Y:S01]  /*57c0*/  MUFU.EX2 R196, R196 ;  /* 0x000000c400c47308 */ /* 0x000f220000000800 */
[----:B------:R-:W-:Y:S01]  /*57d0*/  PLOP3.LUT P4, PT, PT, PT, UP0, 0x80, 0x0 ;  /* 0x000000000000781c */ /* 0x000fe20003f8f008 */
[----:B------:R-:W-:Y:S01]  /*57e0*/  FFMA.FTZ R51, R51, UR7, -R209 ;  /* 0x0000000733337c23 */ /* 0x000fe200080108d1 */
[----:B------:R-:W-:Y:S01]  /*57f0*/  SHF.R.U32.HI R243, RZ, 0x8, R243 ;  /* 0x00000008fff37819 */ /* 0x000fe200000116f3 */
[----:B------:R-:W-:Y:S01]  /*5800*/  FFMA.FTZ R55, R218, -UR5, R55 ;  /* 0x80000005da377c23 */ /* 0x000fe20008010037 */
[----:B------:R-:W-:Y:S01]  /*5810*/  I2FP.F32.S32 R218, R201 ;  /* 0x000000c900da7245 */ /* 0x000fe20000201400 */
[--C-:B------:R-:W-:Y:S01]  /*5820*/  FFMA.FTZ R201, R20, UR7, -R210.reuse ;  /* 0x0000000714c97c23 */ /* 0x100fe200080108d2 */
[----:B------:R-:W-:Y:S03]  /*5830*/  @P0 FSEL R52, R52, -INF , !P1 ;  /* 0xff80000034340808 */ /* 0x000fe60004800000 */
[----:B------:R-:W-:Y:S01]  /*5840*/  MUFU.EX2 R202, R202 ;  /* 0x000000ca00ca7308 */ /* 0x000fe20000000800 */
[----:B------:R-:W-:Y:S01]  /*5850*/  PLOP3.LUT P0, PT, PT, PT, UP0, 0x80, 0x0 ;  /* 0x000000000000781c */ /* 0x000fe20003f0f008 */
[----:B------:R-:W-:Y:S01]  /*5860*/  FFMA.FTZ R67, R218, -UR5, R67 ;  /* 0x80000005da437c23 */ /* 0x000fe20008010043 */
[----:B------:R-:W-:Y:S01]  /*5870*/  LOP3.LUT R243, R243, 0xffff, RZ, 0xc0, !PT ;  /* 0x0000fffff3f37812 */ /* 0x000fe200078ec0ff */
[----:B------:R-:W-:Y:S01]  /*5880*/  FFMA.FTZ R52, R52, UR7, -R210 ;  /* 0x0000000734347c23 */ /* 0x000fe200080108d2 */
[----:B------:R-:W-:Y:S01]  /*5890*/  @P3 FSEL R54, R54, -INF , !P1 ;  /* 0xff80000036363808 */ /* 0x000fe20004800000 */
[----:B------:R-:W-:Y:S01]  /*58a0*/  FFMA.FTZ R53, R218, -UR5, R53 ;  /* 0x80000005da357c23 */ /* 0x000fe20008010035 */
[----:B------:R-:W-:Y:S03]  /*58b0*/  @P4 FSEL R56, R56, -INF , !P1 ;  /* 0xff80000038384808 */ /* 0x000fe60004800000 */
[----:B------:R-:W-:Y:S01]  /*58c0*/  MUFU.EX2 R201, R201 ;  /* 0x000000c900c97308 */ /* 0x000fe20000000800 */
[----:B------:R-:W-:Y:S01]  /*58d0*/  PLOP3.LUT P4, PT, PT, PT, UP0, 0x80, 0x0 ;  /* 0x000000000000781c */ /* 0x000fe20003f8f008 */
[----:B------:R-:W-:Y:S01]  /*58e0*/  FFMA.FTZ R54, R54, UR7, -R209 ;  /* 0x0000000736367c23 */ /* 0x000fe200080108d1 */
[----:B------:R-:W-:Y:S01]  /*58f0*/  SHF.R.U32.HI R244, RZ, 0x10, R246 ;  /* 0x00000010fff47819 */ /* 0x000fe200000116f6 */
[----:B------:R-:W-:Y:S01]  /*5900*/  FFMA.FTZ R56, R56, UR7, -R220 ;  /* 0x0000000738387c23 */ /* 0x000fe200080108dc */
[----:B------:R-:W-:Y:S01]  /*5910*/  SHF.R.U32.HI R241, RZ, 0x18, R246 ;  /* 0x00000018fff17819 */ /* 0x000fe200000116f6 */
[--C-:B------:R-:W-:Y:S01]  /*5920*/  FFMA.FTZ R218, R30, UR7, -R229.reuse ;  /* 0x000000071eda7c23 */ /* 0x100fe200080108e5 */
[----:B------:R-:W-:Y:S03]  /*5930*/  @P0 FSEL R58, R58, -INF , !P1 ;  /* 0xff8000003a3a0808 */ /* 0x000fe60004800000 */
[----:B------:R-:W-:Y:S01]  /*5940*/  MUFU.EX2 R205, R205 ;  /* 0x000000cd00cd7308 */ /* 0x000fe20000000800 */
[----:B------:R-:W-:Y:S02]  /*5950*/  PLOP3.LUT P0, PT, PT, PT, UP0, 0x80, 0x0 ;  /* 0x000000000000781c */ /* 0x000fe40003f0f008 */
[----:B------:R-:W-:Y:S01]  /*5960*/  PLOP3.LUT P1, PT, PT, PT, UP0, 0x80, 0x0 ;  /* 0x000000000000781c */ /* 0x000fe20003f2f008 */
[----:B------:R-:W-:Y:S01]  /*5970*/  FFMA.FTZ R58, R58, UR7, -R229 ;  /* 0x000000073a3a7c23 */ /* 0x000fe200080108e5 */
[----:B------:R-:W-:Y:S02]  /*5980*/  LOP3.LUT R244, R244, 0xff, RZ, 0xc0, !PT ;  /* 0x000000fff4f47812 */ /* 0x000fe400078ec0ff */
[----:B------:R-:W-:Y:S03]  /*5990*/  @P4 FSEL R55, R55, -INF , !P2 ;  /* 0xff80000037374808 */ /* 0x000fe60005000000 */
[----:B------:R-:W-:Y:S01]  /*59a0*/  MUFU.EX2 R203, R203 ;  /* 0x000000cb00cb7308 */ /* 0x000fe20000000800 */
[----:B------:R-:W-:Y:S02]  /*59b0*/  PLOP3.LUT P4, PT, PT, PT, UP0, 0x80, 0x0 ;  /* 0x000000000000781c */ /* 0x000fe40003f8f008 */
[----:B------:R-:W-:Y:S01]  /*59c0*/  SHF.R.U32.HI R234, RZ, 0x8, R234 ;  /* 0x00000008ffea7819 */ /* 0x000fe200000116ea */
[----:B------:R-:W-:Y:S01]  /*59d0*/  FFMA.FTZ R55, R55, UR7, -R209 ;  /* 0x0000000737377c23 */ /* 0x000fe200080108d1 */
[----:B------:R-:W-:Y:S02]  /*59e0*/  LOP3.LUT R206, R226, 0xff, RZ, 0xc0, !PT ;  /* 0x000000ffe2ce7812 */ /* 0x000fe400078ec0ff */
[----:B------:R-:W-:Y:S03]  /*59f0*/  @P0 FSEL R57, R57, -INF , !P2 ;  /* 0xff80000039390808 */ /* 0x000fe60005000000 */
[----:B------:R-:W-:Y:S01]  /*5a00*/  MUFU.EX2 R207, R207 ;  /* 0x000000cf00cf7308 */ /* 0x000fe20000000800 */
[----:B------:R-:W-:Y:S02]  /*5a10*/  PLOP3.LUT P0, PT, PT, PT, UP0, 0x80, 0x0 ;  /* 0x000000000000781c */ /* 0x000fe40003f0f008 */
[----:B------:R-:W-:Y:S01]  /*5a20*/  @P1 FSEL R59, R59, -INF , !P2 ;  /* 0xff8000003b3b1808 */ /* 0x000fe20005000000 */
[----:B------:R-:W-:Y:S01]  /*5a30*/  FFMA.FTZ R57, R57, UR7, -R220 ;  /* 0x0000000739397c23 */ /* 0x000fe200080108dc */
[----:B------:R-:W-:Y:S02]  /*5a40*/  PLOP3.LUT P1, PT, PT, PT, UP0, 0x80, 0x0 ;  /* 0x000000000000781c */ /* 0x000fe40003f2f008 */
[----:B------:R-:W-:Y:S03]  /*5a50*/  @P4 FSEL R60, R60, -INF , !P5 ;  /* 0xff8000003c3c4808 */ /* 0x000fe60006800000 */
[----:B------:R-:W-:Y:S01]  /*5a60*/  MUFU.EX2 R228, R228 ;  /* 0x000000e400e47308 */ /* 0x000fe20000000800 */
[----:B------:R-:W-:Y:S01]  /*5a70*/  PLOP3.LUT P4, PT, PT, PT, UP0, 0x80, 0x0 ;  /* 0x000000000000781c */ /* 0x000fe20003f8f008 */
[--C-:B------:R-:W-:Y:S01]  /*5a80*/  FFMA.FTZ R59, R59, UR7, -R229.reuse ;  /* 0x000000073b3b7c23 */ /* 0x100fe200080108e5 */
        /* <DEDUP_REMOVED lines=9> */
[----:B------:R-:W-:Y:S01]  /*5b20*/  @P4 FSEL R66, R66, -INF , !P5 ;  /* 0xff80000042424808 */ /* 0x000fe20006800000 */
[----:B------:R-:W-:Y:S01]  /*5b30*/  FFMA.FTZ R64, R64, UR7, -R210 ;  /* 0x0000000740407c23 */ /* 0x000fe200080108d2 */
[----:B------:R-:W-:Y:S01]  /*5b40*/  ISETP.LE.U32.AND P5, PT, R126, UR8, PT ;  /* 0x000000087e007c0c */ /* 0x000fe2000bfa3070 */
[----:B------:R-:W-:Y:S01]  /*5b50*/  MUFU.EX2 R194, R194 ;  /* 0x000000c200c27308 */ /* 0x000fe20000000800 */
[----:B------:R-:W-:Y:S01]  /*5b60*/  I2FP.F32.S32 R126, R124 ;  /* 0x0000007c007e7245 */ /* 0x000fe20000201400 */
[----:B------:R-:W-:Y:S01]  /*5b70*/  FFMA.FTZ R66, R66, UR7, -R209 ;  /* 0x0000000742427c23 */ /* 0x000fe200080108d1 */
[----:B------:R-:W-:Y:S02]  /*5b80*/  LOP3.LUT R124, R217, 0xffff, RZ, 0xc0, !PT ;  /* 0x0000ffffd97c7812 */ /* 0x000fe400078ec0ff */
[----:B------:R-:W-:Y:S01]  /*5b90*/  @P0 FSEL R61, R61, -INF , !P6 ;  /* 0xff8000003d3d0808 */ /* 0x000fe20007000000 */
[----:B------:R-:W-:Y:S01]  /*5ba0*/  FFMA.FTZ R65, R126, -UR5, R65 ;  /* 0x800000057e417c23 */ /* 0x000fe20008010041 */
[----:B------:R-:W-:Y:S03]  /*5bb0*/  PLOP3.LUT P0, PT, PT, PT, UP0, 0x80, 0x0 ;  /* 0x000000000000781c */ /* 0x000fe60003f0f008 */
[----:B------:R-:W-:Y:S01]  /*5bc0*/  MUFU.EX2 R227, R227 ;  /* 0x000000e300e37308 */ /* 0x000fe20000000800 */
[----:B------:R-:W-:Y:S02]  /*5bd0*/  @P1 FSEL R63, R63, -INF , !P6 ;  /* 0xff8000003f3f1808 */ /* 0x000fe40007000000 */
[----:B------:R-:W-:Y:S01]  /*5be0*/  PLOP3.LUT P1, PT, PT, PT, UP0, 0x80, 0x0 ;  /* 0x000000000000781c */ /* 0x000fe20003f2f008 */
[----:B-1----:R-:W-:Y:S01]  /*5bf0*/  @!P5 FADD.FTZ R186, -R186, -RZ ;  /* 0x800000ffbabad221 */ /* 0x002fe20000010100 */
[----:B------:R-:W-:Y:S01]  /*5c00*/  SHF.R.U32.HI R217, RZ, 0x10, R217 ;  /* 0x00000010ffd97819 */ /* 0x000fe200000116d9 */
[--C-:B------:R-:W-:Y:S01]  /*5c10*/  FFMA.FTZ R63, R63, UR7, -R229.reuse ;  /* 0x000000073f3f7c23 */ /* 0x100fe200080108e5 */
[----:B------:R-:W-:Y:S03]  /*5c20*/  LOP3.LUT R126, R240, 0xff, RZ, 0xc0, !PT ;  /* 0x000000fff07e7812 */ /* 0x000fe600078ec0ff */
[----:B------:R-:W-:Y:S01]  /*5c30*/  MUFU.EX2 R218, R218 ;  /* 0x000000da00da7308 */ /* 0x000fe20000000800 */
[----:B------:R-:W-:Y:S02]  /*5c40*/  LOP3.LUT R217, R217, 0xff, RZ, 0xc0, !PT ;  /* 0x000000ffd9d97812 */ /* 0x000fe400078ec0ff */
[----:B------:R-:W-:Y:S02]  /*5c50*/  ISETP.LE.U32.AND P4, PT, R125, UR8, PT ;  /* 0x000000087d007c0c */ /* 0x000fe4000bf83070 */
[----:B------:R-:W-:Y:S02]  /*5c60*/  @P0 FSEL R65, R65, -INF , !P6 ;  /* 0xff80000041410808 */ /* 0x000fe40007000000 */
[----:B------:R-:W-:Y:S03]  /*5c70*/  SHF.R.U32.HI R124, RZ, 0x8, R124 ;  /* 0x00000008ff7c7819 */ /* 0x000fe6000001167c */
[----:B------:R-:W1:Y:S01]  /*5c80*/  MUFU.EX2 R248, R248 ;  /* 0x000000f800f87308 */ /* 0x000e620000000800 */
[----:B------:R-:W-:Y:S01]  /*5c90*/  ISETP.LE.U32.AND P0, PT, R217, UR8, PT ;  /* 0x00000008d9007c0c */ /* 0x000fe2000bf03070 */
[----:B------:R-:W-:Y:S01]  /*5ca0*/  FFMA.FTZ R217, R31, UR7, -R229 ;  /* 0x000000071fd97c23 */ /* 0x000fe200080108e5 */
[----:B------:R-:W-:Y:S02]  /*5cb0*/  @P1 FSEL R67, R67, -INF , !P6 ;  /* 0xff80000043431808 */ /* 0x000fe40007000000 */
[--C-:B------:R-:W-:Y:S02]  /*5cc0*/  SHF.R.U32.HI R125, RZ, 0x10, R240.reuse ;  /* 0x00000010ff7d7819 */ /* 0x100fe400000116f0 */
[----:B------:R-:W-:Y:S01]  /*5cd0*/  ISETP.LE.U32.AND P1, PT, R126, UR8, PT ;  /* 0x000000087e007c0c */ /* 0x000fe2000bf23070 */
[----:B---3--:R-:W-:Y:S01]  /*5ce0*/  @!P4 FADD.FTZ R187, -R187, -RZ ;  /* 0x800000ffbbbbc221 */ /* 0x008fe20000010100 */
[----:B------:R-:W-:Y:S01]  /*5cf0*/  LOP3.LUT R124, R124, 0xffff, RZ, 0xc0, !PT ;  /* 0x0000ffff7c7c7812 */ /* 0x000fe200078ec0ff */
[----:B------:R-:W-:Y:S01]  /*5d00*/  MUFU.EX2 R217, R217 ;  /* 0x000000d900d97308 */ /* 0x000fe20000000800 */
[----:B------:R-:W-:Y:S02]  /*5d10*/  LOP3.LUT R125, R125, 0xff, RZ, 0xc0, !PT ;  /* 0x000000ff7d7d7812 */ /* 0x000fe400078ec0ff */
[----:B------:R-:W-:Y:S01]  /*5d20*/  ISETP.LE.U32.AND P6, PT, R124, UR8, PT ;  /* 0x000000087c007c0c */ /* 0x000fe2000bfc3070 */
[----:B------:R-:W-:Y:S01]  /*5d30*/  @!P0 FADD.FTZ R188, -R188, -RZ ;  /* 0x800000ffbcbc8221 */ /* 0x000fe20000010100 */
[----:B------:R-:W-:Y:S02]  /*5d40*/  LOP3.LUT R124, R240, 0xffff, RZ, 0xc0, !PT ;  /* 0x0000fffff07c7812 */ /* 0x000fe400078ec0ff */
[----:B------:R-:W-:Y:S03]  /*5d50*/  ISETP.LE.U32.AND P5, PT, R125, UR8, PT ;  /* 0x000000087d007c0c */ /* 0x000fe6000bfa3070 */
[----:B------:R-:W-:Y:S01]  /*5d60*/  MUFU.EX2 R245, R245 ;  /* 0x000000f500f57308 */ /* 0x000fe20000000800 */
[----:B------:R-:W-:Y:S01]  /*5d70*/  SHF.R.U32.HI R240, RZ, 0x18, R240 ;  /* 0x00000018fff07819 */ /* 0x000fe200000116f0 */
[----:B------:R-:W-:Y:S01]  /*5d80*/  @!P1 FADD.FTZ R190, -R190, -RZ ;  /* 0x800000ffbebe9221 */ /* 0x000fe20000010100 */
[----:B------:R-:W-:Y:S02]  /*5d90*/  ISETP.LE.U32.AND P1, PT, R243, UR8, PT ;  /* 0x00000008f3007c0c */ /* 0x000fe4000bf23070 */
[----:B------:R-:W-:Y:S02]  /*5da0*/  ISETP.LE.U32.AND P0, PT, R240, UR8, PT ;  /* 0x00000008f0007c0c */ /* 0x000fe4000bf03070 */
[----:B------:R-:W-:Y:S01]  /*5db0*/  SHF.R.U32.HI R124, RZ, 0x8, R124 ;  /* 0x00000008ff7c7819 */ /* 0x000fe2000001167c */
[----:B------:R-:W-:Y:S01]  /*5dc0*/  @!P6 FADD.FTZ R185, -R185, -RZ ;  /* 0x800000ffb9b9e221 */ /* 0x000fe20000010100 */
[----:B------:R-:W-:Y:S01]  /*5dd0*/  SHF.R.U32.HI R226, RZ, 0x10, R226 ;  /* 0x00000010ffe27819 */ /* 0x000fe200000116e2 */
[----:B------:R-:W-:Y:S01]  /*5de0*/  MUFU.EX2 R208, R208 ;  /* 0x000000d000d07308 */ /* 0x000fe20000000800 */
[----:B------:R-:W-:Y:S01]  /*5df0*/  LOP3.LUT R124, R124, 0xffff, RZ, 0xc0, !PT ;  /* 0x0000ffff7c7c7812 */ /* 0x000fe200078ec0ff */
[----:B--2---:R-:W-:Y:S01]  /*5e00*/  @!P5 FADD.FTZ R192, -R192, -RZ ;  /* 0x800000ffc0c0d221 */ /* 0x004fe20000010100 */
[----:B------:R-:W-:Y:S01]  /*5e10*/  ISETP.LE.U32.AND P5, PT, R244, UR8, PT ;  /* 0x00000008f4007c0c */ /* 0x000fe2000bfa3070 */
[----:B------:R-:W-:Y:S01]  /*5e20*/  FFMA.FTZ R244, R48, UR7, -R210 ;  /* 0x0000000730f47c23 */ /* 0x000fe200080108d2 */
[----:B------:R-:W-:Y:S01]  /*5e30*/  ISETP.LE.U32.AND P6, PT, R124, UR8, PT ;  /* 0x000000087c007c0c */ /* 0x000fe2000bfc3070 */
[----:B------:R-:W-:Y:S01]  /*5e40*/  FFMA.FTZ R124, R34, UR7, -R209 ;  /* 0x00000007227c7c23 */ /* 0x000fe200080108d1 */
[----:B------:R-:W-:Y:S01]  /*5e50*/  LOP3.LUT R226, R226, 0xff, RZ, 0xc0, !PT ;  /* 0x000000ffe2e27812 */ /* 0x000fe200078ec0ff */
[----:B----4-:R-:W-:Y:S01]  /*5e60*/  @!P0 FADD.FTZ R191, -R191, -RZ ;  /* 0x800000ffbfbf8221 */ /* 0x010fe20000010100 */
[----:B------:R-:W-:Y:S01]  /*5e70*/  ISETP.LE.U32.AND P0, PT, R241, UR8, PT ;  /* 0x00000008f1007c0c */ /* 0x000fe2000bf03070 */
[----:B------:R-:W-:Y:S01]  /*5e80*/  @!P1 FADD.FTZ R193, -R193, -RZ ;  /* 0x800000ffc1c19221 */ /* 0x000fe20000010100 */
[----:B------:R-:W-:Y:S01]  /*5e90*/  ISETP.LE.U32.AND P1, PT, R238, UR8, PT ;  /* 0x00000008ee007c0c */ /* 0x000fe2000bf23070 */
[----:B------:R-:W-:Y:S01]  /*5ea0*/  IMAD.WIDE.U32 R240, R224, -0x326172a9, RZ ;  /* 0xcd9e8d57e0f07825 */ /* 0x000fe200078e00ff */
[C---:B------:R-:W-:Y:S01]  /*5eb0*/  LOP3.LUT R125, R225.reuse, 0xffff, RZ, 0xc0, !PT ;  /* 0x0000ffffe17d7812 */ /* 0x040fe200078ec0ff */
[----:B------:R2:W-:Y:S01]  /*5ec0*/  MUFU.EX2 R238, R124 ;  /* 0x0000007c00ee7308 */ /* 0x0005e20000000800 */
[----:B------:R-:W-:Y:S01]  /*5ed0*/  LOP3.LUT R126, R225, 0xff, RZ, 0xc0, !PT ;  /* 0x000000ffe17e7812 */ /* 0x000fe200078ec0ff */
[----:B------:R-:W-:Y:S01]  /*5ee0*/  @!P5 FADD.FTZ R195, -R195, -RZ ;  /* 0x800000ffc3c3d221 */ /* 0x000fe20000010100 */
[----:B------:R-:W-:Y:S01]  /*5ef0*/  ISETP.LE.U32.AND P5, PT, R234, UR8, PT ;  /* 0x00000008ea007c0c */ /* 0x000fe2000bfa3070 */
[----:B------:R-:W-:Y:S01]  /*5f00*/  @!P6 FADD.FTZ R189, -R189, -RZ ;  /* 0x800000ffbdbde221 */ /* 0x000fe20000010100 */
[----:B------:R-:W-:Y:S02]  /*5f10*/  PLOP3.LUT P3, PT, PT, PT, UP0, 0x80, 0x0 ;  /* 0x000000000000781c */ /* 0x000fe40003f6f008 */
[--C-:B------:R-:W-:Y:S01]  /*5f20*/  SHF.R.U32.HI R224, RZ, 0x10, R225.reuse ;  /* 0x00000010ffe07819 */ /* 0x100fe200000116e1 */
[----:B------:R-:W-:Y:S01]  /*5f30*/  @!P0 FADD.FTZ R196, -R196, -RZ ;  /* 0x800000ffc4c48221 */ /* 0x000fe20000010100 */
[----:B------:R-:W-:Y:S01]  /*5f40*/  ISETP.LE.U32.AND P0, PT, R226, UR8, PT ;  /* 0x00000008e2007c0c */ /* 0x000fe2000bf03070 */
[----:B------:R-:W-:Y:S01]  /*5f50*/  FFMA.FTZ R226, R40, UR7, -R220 ;  /* 0x0000000728e27c23 */ /* 0x000fe200080108dc */
[----:B------:R-:W-:Y:S01]  /*5f60*/  SHF.R.U32.HI R225, RZ, 0x18, R225 ;  /* 0x00000018ffe17819 */ /* 0x000fe200000116e1 */
[----:B-1----:R-:W-:Y:S01]  /*5f70*/  @!P1 FADD.FTZ R248, -R248, -RZ ;  /* 0x800000fff8f89221 */ /* 0x002fe20000010100 */
[----:B------:R-:W-:Y:S01]  /*5f80*/  LOP3.LUT R224, R224, 0xff, RZ, 0xc0, !PT ;  /* 0x000000ffe0e07812 */ /* 0x000fe200078ec0ff */
[----:B------:R-:W-:Y:S01]  /*5f90*/  MUFU.EX2 R244, R244 ;  /* 0x000000f400f47308 */ /* 0x000fe20000000800 */
[----:B------:R-:W-:Y:S01]  /*5fa0*/  LOP3.LUT R242, R246, 0xff, RZ, 0xc0, !PT ;  /* 0x000000fff6f27812 */ /* 0x000fe200078ec0ff */
[----:B------:R-:W-:Y:S01]  /*5fb0*/  @!P5 FADD.FTZ R200, -R200, -RZ ;  /* 0x800000ffc8c8d221 */ /* 0x000fe20000010100 */
[----:B--2---:R-:W-:Y:S01]  /*5fc0*/  SHF.R.U32.HI R124, RZ, 0x8, R125 ;  /* 0x00000008ff7c7819 */ /* 0x004fe2000001167d */
[--C-:B------:R-:W-:Y:S01]  /*5fd0*/  FFMA.FTZ R246, R36, UR7, -R210.reuse ;  /* 0x0000000724f67c23 */ /* 0x100fe200080108d2 */
[----:B------:R-:W-:Y:S02]  /*5fe0*/  ISETP.LE.U32.AND P5, PT, R126, UR8, PT ;  /* 0x000000087e007c0c */ /* 0x000fe4000bfa3070 */
[----:B------:R-:W-:Y:S01]  /*5ff0*/  LOP3.LUT R124, R124, 0xffff, RZ, 0xc0, !PT ;  /* 0x0000ffff7c7c7812 */ /* 0x000fe200078ec0ff */
[----:B------:R-:W-:Y:S01]  /*6000*/  @!P0 FADD.FTZ R198, -R198, -RZ ;  /* 0x800000ffc6c68221 */ /* 0x000fe20000010100 */
[----:B------:R-:W-:Y:S01]  /*6010*/  @P3 FSEL R53, R53, -INF , !P2 ;  /* 0xff80000035353808 */ /* 0x000fe20005000000 */
[----:B------:R-:W-:Y:S01]  /*6020*/  MUFU.EX2 R246, R246 ;  /* 0x000000f600f67308 */ /* 0x000fe20000000800 */
[----:B------:R-:W-:Y:S02]  /*6030*/  ISETP.LE.U32.AND P0, PT, R124, UR8, PT ;  /* 0x000000087c007c0c */ /* 0x000fe4000bf03070 */
[----:B------:R-:W-:Y:S01]  /*6040*/  ISETP.LE.U32.AND P2, PT, R204, UR8, PT ;  /* 0x00000008cc007c0c */ /* 0x000fe2000bf43070 */
[--C-:B------:R-:W-:Y:S01]  /*6050*/  FFMA.FTZ R53, R53, UR7, -R210.reuse ;  /* 0x0000000735357c23 */ /* 0x100fe200080108d2 */
[----:B------:R-:W-:Y:S01]  /*6060*/  ISETP.LE.U32.AND P3, PT, R206, UR8, PT ;  /* 0x00000008ce007c0c */ /* 0x000fe2000bf63070 */
[----:B------:R-:W-:Y:S01]  /*6070*/  FFMA.FTZ R206, R23, UR7, -R209 ;  /* 0x0000000717ce7c23 */ /* 0x000fe200080108d1 */
[--C-:B------:R-:W-:Y:S01]  /*6080*/  SHF.R.U32.HI R40, RZ, 0x10, R215.reuse ;  /* 0x00000010ff287819 */ /* 0x100fe200000116d7 */
[----:B------:R-:W-:Y:S01]  /*6090*/  @!P5 FADD.FTZ R201, -R201, -RZ ;  /* 0x800000ffc9c9d221 */ /* 0x000fe20000010100 */
[----:B------:R-:W-:Y:S01]  /*60a0*/  ISETP.LE.U32.AND P5, PT, R225, UR8, PT ;  /* 0x00000008e1007c0c */ /* 0x000fe2000bfa3070 */
[----:B------:R-:W-:Y:S01]  /*60b0*/  FFMA.FTZ R210, R65, UR7, -R210 ;  /* 0x0000000741d27c23 */ /* 0x000fe200080108d2 */
[----:B------:R-:W-:Y:S01]  /*60c0*/  LOP3.LUT R225, R215, 0xff, RZ, 0xc0, !PT ;  /* 0x000000ffd7e17812 */ /* 0x000fe200078ec0ff */
[----:B------:R1:W2:Y:S01]  /*60d0*/  MUFU.EX2 R204, R206 ;  /* 0x000000ce00cc7308 */ /* 0x0002a20000000800 */
[----:B------:R-:W-:Y:S01]  /*60e0*/  ISETP.LE.U32.AND P4, PT, R242, UR8, PT ;  /* 0x00000008f2007c0c */ /* 0x000fe2000bf83070 */
[----:B------:R-:W-:Y:S01]  /*60f0*/  @!P0 FADD.FTZ R202, -R202, -RZ ;  /* 0x800000ffcaca8221 */ /* 0x000fe20000010100 */
[----:B------:R-:W-:Y:S01]  /*6100*/  ISETP.LE.U32.AND P0, PT, R225, UR8, PT ;  /* 0x00000008e1007c0c */ /* 0x000fe2000bf03070 */
[----:B------:R-:W-:Y:S01]  /*6110*/  @!P2 FADD.FTZ R199, -R199, -RZ ;  /* 0x800000ffc7c7a221 */ /* 0x000fe20000010100 */
[----:B------:R-:W-:Y:S01]  /*6120*/  ISETP.LE.U32.AND P2, PT, R224, UR8, PT ;  /* 0x00000008e0007c0c */ /* 0x000fe2000bf43070 */
[----:B------:R-:W-:Y:S01]  /*6130*/  @!P3 FADD.FTZ R197, -R197, -RZ ;  /* 0x800000ffc5c5b221 */ /* 0x000fe20000010100 */
[----:B------:R-:W-:Y:S01]  /*6140*/  LOP3.LUT R224, R215, 0xffff, RZ, 0xc0, !PT ;  /* 0x0000ffffd7e07812 */ /* 0x000fe200078ec0ff */
[----:B------:R-:W-:Y:S01]  /*6150*/  IMAD.WIDE.U32 R242, R213, -0x2daee0ad, RZ ;  /* 0xd2511f53d5f27825 */ /* 0x000fe200078e00ff */
[----:B------:R-:W-:Y:S01]  /*6160*/  SHF.R.U32.HI R215, RZ, 0x18, R215 ;  /* 0x00000018ffd77819 */ /* 0x000fe200000116d7 */
[----:B------:R-:W-:Y:S01]  /*6170*/  MUFU.EX2 R226, R226 ;  /* 0x000000e200e27308 */ /* 0x000fe20000000800 */
[----:B------:R-:W-:Y:S01]  /*6180*/  ISETP.LE.U32.AND P6, PT, R237, UR8, PT ;  /* 0x00000008ed007c0c */ /* 0x000fe2000bfc3070 */
[----:B------:R-:W-:Y:S01]  /*6190*/  FFMA.FTZ R213, R42, UR7, -R229 ;  /* 0x000000072ad57c23 */ /* 0x000fe200080108e5 */
[----:B------:R-:W-:Y:S01]  /*61a0*/  SHF.R.U32.HI R42, RZ, 0x8, R216 ;  /* 0x00000008ff2a7819 */ /* 0x000fe200000116d8 */
[----:B------:R-:W-:Y:S01]  /*61b0*/  FFMA.FTZ R237, R35, UR7, -R209 ;  /* 0x0000000723ed7c23 */ /* 0x000fe200080108d1 */
[----:B------:R-:W-:Y:S01]  /*61c0*/  SHF.R.U32.HI R224, RZ, 0x8, R224 ;  /* 0x00000008ffe07819 */ /* 0x000fe200000116e0 */
[----:B------:R-:W-:Y:S01]  /*61d0*/  @!P0 FADD.FTZ R205, -R205, -RZ ;  /* 0x800000ffcdcd8221 */ /* 0x000fe20000010100 */
[----:B------:R-:W-:Y:S01]  /*61e0*/  ISETP.LE.U32.AND P0, PT, R215, UR8, PT ;  /* 0x00000008d7007c0c */ /* 0x000fe2000bf03070 */
[----:B-1----:R-:W-:Y:S01]  /*61f0*/  FFMA.FTZ R206, R25, UR7, -R220 ;  /* 0x0000000719ce7c23 */ /* 0x002fe200080108dc */
[----:B------:R-:W-:Y:S01]  /*6200*/  LOP3.LUT R224, R224, 0xffff, RZ, 0xc0, !PT ;  /* 0x0000ffffe0e07812 */ /* 0x000fe200078ec0ff */
[----:B------:R1:W-:Y:S01]  /*6210*/  MUFU.EX2 R216, R213 ;  /* 0x000000d500d87308 */ /* 0x0003e20000000800 */
[----:B------:R-:W-:Y:S01]  /*6220*/  LOP3.LUT R42, R42, 0xffff, RZ, 0xc0, !PT ;  /* 0x0000ffff2a2a7812 */ /* 0x000fe200078ec0ff */
[----:B------:R-:W-:Y:S01]  /*6230*/  FFMA.FTZ R215, R43, UR7, -R229 ;  /* 0x000000072bd77c23 */ /* 0x000fe200080108e5 */
[----:B------:R-:W-:Y:S01]  /*6240*/  LOP3.LUT R43, R221, 0xff, RZ, 0xc0, !PT ;  /* 0x000000ffdd2b7812 */ /* 0x000fe200078ec0ff */
[----:B------:R-:W-:Y:S01]  /*6250*/  @!P2 FADD.FTZ R203, -R203, -RZ ;  /* 0x800000ffcbcba221 */ /* 0x000fe20000010100 */
[----:B------:R-:W-:Y:S01]  /*6260*/  ISETP.LE.U32.AND P2, PT, R224, UR8, PT ;  /* 0x00000008e0007c0c */ /* 0x000fe2000bf43070 */
[----:B------:R-:W-:Y:S01]  /*6270*/  @!P6 FADD.FTZ R228, -R228, -RZ ;  /* 0x800000ffe4e4e221 */ /* 0x000fe20000010100 */
[----:B------:R-:W-:Y:S03]  /*6280*/  ISETP.LE.U32.AND P6, PT, R43, UR8, PT ;  /* 0x000000082b007c0c */ /* 0x000fe6000bfc3070 */
[----:B------:R-:W3:Y:S01]  /*6290*/  MUFU.EX2 R206, R206 ;  /* 0x000000ce00ce7308 */ /* 0x000ee20000000800 */
[----:B------:R-:W-:Y:S01]  /*62a0*/  LOP3.LUT R125, R241, UR15, R236, 0x96, !PT ;  /* 0x0000000ff17d7c12 */ /* 0x000fe2000f8e96ec */
[----:B------:R-:W-:Y:S01]  /*62b0*/  @!P0 FADD.FTZ R207, -R207, -RZ ;  /* 0x800000ffcfcf8221 */ /* 0x000fe20000010100 */
[----:B------:R-:W-:Y:S01]  /*62c0*/  ISETP.LE.U32.AND P0, PT, R42, UR8, PT ;  /* 0x000000082a007c0c */ /* 0x000fe2000bf03070 */
[----:B--2---:R-:W-:Y:S01]  /*62d0*/  @!P5 FADD.FTZ R204, -R204, -RZ ;  /* 0x800000ffccccd221 */ /* 0x004fe20000010100 */
[----:B------:R-:W-:Y:S01]  /*62e0*/  LOP3.LUT R234, R240, 0xff, RZ, 0xc0, !PT ;  /* 0x000000fff0ea7812 */ /* 0x000fe200078ec0ff */
[----:B------:R-:W-:Y:S01]  /*62f0*/  @!P4 FADD.FTZ R194, -R194, -RZ ;  /* 0x800000ffc2c2c221 */ /* 0x000fe20000010100 */
[----:B------:R-:W-:Y:S01]  /*6300*/  LOP3.LUT R126, R240, 0xffff, RZ, 0xc0, !PT ;  /* 0x0000fffff07e7812 */ /* 0x000fe200078ec0ff */
[----:B------:R-:W-:Y:S01]  /*6310*/  FFMA.FTZ R236, R38, UR7, -R209 ;  /* 0x0000000726ec7c23 */ /* 0x000fe200080108d1 */
[----:B------:R-:W-:Y:S01]  /*6320*/  SHF.R.U32.HI R124, RZ, 0x18, R240 ;  /* 0x00000018ff7c7819 */ /* 0x000fe200000116f0 */
[----:B------:R-:W-:Y:S01]  /*6330*/  FFMA.FTZ R224, R44, UR7, -R220 ;  /* 0x000000072ce07c23 */ /* 0x000fe200080108dc */
[----:B------:R-:W-:Y:S01]  /*6340*/  SHF.R.U32.HI R127, RZ, 0x10, R240 ;  /* 0x00000010ff7f7819 */ /* 0x000fe200000116f0 */
[----:B------:R-:W-:Y:S01]  /*6350*/  @!P6 FADD.FTZ R218, -R218, -RZ ;  /* 0x800000ffdadae221 */ /* 0x000fe20000010100 */
[----:B------:R-:W-:Y:S01]  /*6360*/  LOP3.LUT R40, R40, 0xff, RZ, 0xc0, !PT ;  /* 0x000000ff28287812 */ /* 0x000fe200078ec0ff */
[----:B------:R-:W2:Y:S01]  /*6370*/  MUFU.EX2 R237, R237 ;  /* 0x000000ed00ed7308 */ /* 0x000ea20000000800 */
[----:B-1----:R-:W-:Y:S01]  /*6380*/  SHF.R.U32.HI R213, RZ, 0x8, R223 ;  /* 0x00000008ffd57819 */ /* 0x002fe200000116df */
[----:B------:R-:W-:Y:S01]  /*6390*/  IMAD.WIDE.U32 R240, R211, -0x2daee0ad, RZ ;  /* 0xd2511f53d3f07825 */ /* 0x000fe200078e00ff */
[----:B------:R-:W-:Y:S02]  /*63a0*/  ISETP.LE.U32.AND P3, PT, R239, UR8, PT ;  /* 0x00000008ef007c0c */ /* 0x000fe4000bf63070 */
[----:B------:R-:W-:Y:S01]  /*63b0*/  ISETP.LE.U32.AND P5, PT, R40, UR8, PT ;  /* 0x0000000828007c0c */ /* 0x000fe2000bfa3070 */
[----:B---3--:R-:W-:Y:S01]  /*63c0*/  @!P2 FADD.FTZ R206, -R206, -RZ ;  /* 0x800000ffcecea221 */ /* 0x008fe20000010100 */
[----:B------:R-:W-:Y:S03]  /*63d0*/  LOP3.LUT R213, R213, 0xffff, RZ, 0xc0, !PT ;  /* 0x0000ffffd5d57812 */ /* 0x000fe600078ec0ff */
[----:B------:R-:W-:Y:S01]  /*63e0*/  MUFU.EX2 R239, R64 ;  /* 0x0000004000ef7308 */ /* 0x000fe20000000800 */
[----:B------:R-:W-:Y:S01]  /*63f0*/  LOP3.LUT R231, R231, 0xff, RZ, 0xc0, !PT ;  /* 0x000000ffe7e77812 */ /* 0x000fe200078ec0ff */
[----:B------:R-:W-:Y:S01]  /*6400*/  @!P0 FADD.FTZ R227, -R227, -RZ ;  /* 0x800000ffe3e38221 */ /* 0x000fe20000010100 */
[----:B------:R-:W-:Y:S01]  /*6410*/  LOP3.LUT R40, R241, UR14, R214, 0x96, !PT ;  /* 0x0000000ef1287c12 */ /* 0x000fe2000f8e96d6 */
[--C-:B------:R-:W-:Y:S01]  /*6420*/  FFMA.FTZ R223, R45, UR7, -R220.reuse ;  /* 0x000000072ddf7c23 */ /* 0x100fe200080108dc */
[----:B------:R-:W-:Y:S01]  /*6430*/  ISETP.LE.U32.AND P2, PT, R233, UR8, PT ;  /* 0x00000008e9007c0c */ /* 0x000fe2000bf43070 */
[----:B------:R-:W-:Y:S01]  /*6440*/  FFMA.FTZ R220, R61, UR7, -R220 ;  /* 0x000000073ddc7c23 */ /* 0x000fe200080108dc */
[----:B------:R-:W-:Y:S03]  /*6450*/  ISETP.LE.U32.AND P4, PT, R235, UR8, PT ;  /* 0x00000008eb007c0c */ /* 0x000fe6000bf83070 */
[----:B------:R1:W-:Y:S01]  /*6460*/  MUFU.EX2 R214, R46 ;  /* 0x0000002e00d67308 */ /* 0x0003e20000000800 */
[----:B------:R-:W-:Y:S01]  /*6470*/  ISETP.LE.U32.AND P0, PT, R213, UR8, PT ;  /* 0x00000008d5007c0c */ /* 0x000fe2000bf03070 */
[----:B--2---:R-:W-:Y:S01]  /*6480*/  @!P3 FADD.FTZ R237, -R237, -RZ ;  /* 0x800000ffededb221 */ /* 0x004fe20000010100 */
[----:B------:R-:W-:Y:S01]  /*6490*/  ISETP.LE.U32.AND P6, PT, R231, UR8, PT ;  /* 0x00000008e7007c0c */ /* 0x000fe2000bfc3070 */
[----:B------:R-:W-:Y:S01]  /*64a0*/  FFMA.FTZ R233, R47, UR7, -R229 ;  /* 0x000000072fe97c23 */ /* 0x000fe200080108e5 */
[C---:B------:R-:W-:Y:S01]  /*64b0*/  LOP3.LUT R213, R230.reuse, 0xff, RZ, 0xc0, !PT ;  /* 0x000000ffe6d57812 */ /* 0x040fe200078ec0ff */
[--C-:B------:R-:W-:Y:S01]  /*64c0*/  FFMA.FTZ R235, R39, UR7, -R209.reuse ;  /* 0x0000000727eb7c23 */ /* 0x100fe200080108d1 */
[--C-:B------:R-:W-:Y:S01]  /*64d0*/  SHF.R.U32.HI R231, RZ, 0x18, R230.reuse ;  /* 0x00000018ffe77819 */ /* 0x100fe200000116e6 */
[----:B------:R-:W-:Y:S01]  /*64e0*/  FFMA.FTZ R209, R67, UR7, -R209 ;  /* 0x0000000743d17c23 */ /* 0x000fe200080108d1 */
[----:B------:R-:W-:Y:S01]  /*64f0*/  LOP3.LUT R47, R230, 0xffff, RZ, 0xc0, !PT ;  /* 0x0000ffffe62f7812 */ /* 0x000fe200078ec0ff */
[----:B------:R-:W-:Y:S01]  /*6500*/  @!P5 FADD.FTZ R208, -R208, -RZ ;  /* 0x800000ffd0d0d221 */ /* 0x000fe20000010100 */
[----:B------:R-:W-:Y:S01]  /*6510*/  SHF.R.U32.HI R230, RZ, 0x10, R230 ;  /* 0x00000010ffe67819 */ /* 0x000fe200000116e6 */
[----:B------:R-:W-:Y:S01]  /*6520*/  @!P4 FADD.FTZ R217, -R217, -RZ ;  /* 0x800000ffd9d9c221 */ /* 0x000fe20000010100 */
[----:B------:R-:W-:Y:S01]  /*6530*/  ISETP.LE.U32.AND P4, PT, R213, UR8, PT ;  /* 0x00000008d5007c0c */ /* 0x000fe2000bf83070 */
[----:B------:R-:W-:Y:S01]  /*6540*/  @!P2 FADD.FTZ R244, -R244, -RZ ;  /* 0x800000fff4f4a221 */ /* 0x000fe20000010100 */
[----:B------:R-:W-:Y:S01]  /*6550*/  LOP3.LUT R230, R230, 0xff, RZ, 0xc0, !PT ;  /* 0x000000ffe6e67812 */ /* 0x000fe200078ec0ff */
[----:B------:R-:W2:Y:S01]  /*6560*/  MUFU.EX2 R236, R236 ;  /* 0x000000ec00ec7308 */ /* 0x000ea20000000800 */
[----:B-1----:R-:W-:Y:S01]  /*6570*/  SHF.R.U32.HI R46, RZ, 0x10, R125 ;  /* 0x00000010ff2e7819 */ /* 0x002fe2000001167d */
[----:B------:R-:W-:Y:S01]  /*6580*/  @!P6 FADD.FTZ R238, -R238, -RZ ;  /* 0x800000ffeeeee221 */ /* 0x000fe20000010100 */
[----:B------:R-:W-:Y:S02]  /*6590*/  ISETP.LE.U32.AND P3, PT, R230, UR8, PT ;  /* 0x00000008e6007c0c */ /* 0x000fe4000bf63070 */
[----:B------:R-:W-:Y:S02]  /*65a0*/  LOP3.LUT R46, R46, 0xff, RZ, 0xc0, !PT ;  /* 0x000000ff2e2e7812 */ /* 0x000fe400078ec0ff */
[----:B------:R-:W-:Y:S03]  /*65b0*/  SHF.R.U32.HI R47, RZ, 0x8, R47 ;  /* 0x00000008ff2f7819 */ /* 0x000fe6000001162f */
[----:B------:R-:W-:Y:S01]  /*65c0*/  MUFU.EX2 R230, R66 ;  /* 0x0000004200e67308 */ /* 0x000fe20000000800 */
[----:B------:R-:W-:Y:S01]  /*65d0*/  LOP3.LUT R48, R125, 0xff, RZ, 0xc0, !PT ;  /* 0x000000ff7d307812 */ /* 0x000fe200078ec0ff */
[----:B------:R-:W-:Y:S01]  /*65e0*/  @!P4 FADD.FTZ R246, -R246, -RZ ;  /* 0x800000fff6f6c221 */ /* 0x000fe20000010100 */
[----:B------:R-:W-:Y:S02]  /*65f0*/  LOP3.LUT R47, R47, 0xffff, RZ, 0xc0, !PT ;  /* 0x0000ffff2f2f7812 */ /* 0x000fe400078ec0ff */
[----:B------:R-:W-:Y:S02]  /*6600*/  ISETP.LE.U32.AND P4, PT, R48, UR8, PT ;  /* 0x0000000830007c0c */ /* 0x000fe4000bf83070 */
[----:B------:R-:W-:Y:S03]  /*6610*/  ISETP.LE.U32.AND P6, PT, R47, UR8, PT ;  /* 0x000000082f007c0c */ /* 0x000fe6000bfc3070 */
[----:B------:R-:W-:Y:S01]  /*6620*/  MUFU.EX2 R229, R209 ;  /* 0x000000d100e57308 */ /* 0x000fe20000000800 */
[----:B------:R-:W-:Y:S01]  /*6630*/  LOP3.LUT R47, R125, 0xffff, RZ, 0xc0, !PT ;  /* 0x0000ffff7d2f7812 */ /* 0x000fe200078ec0ff */
[----:B--2---:R-:W-:Y:S01]  /*6640*/  @!P3 FADD.FTZ R236, -R236, -RZ ;  /* 0x800000ffececb221 */ /* 0x004fe20000010100 */
[----:B------:R-:W-:Y:S02]  /*6650*/  ISETP.LE.U32.AND P3, PT, R46, UR8, PT ;  /* 0x000000082e007c0c */ /* 0x000fe4000bf63070 */
[----:B------:R-:W-:Y:S02]  /*6660*/  LOP3.LUT R127, R127, 0xff, RZ, 0xc0, !PT ;  /* 0x000000ff7f7f7812 */ /* 0x000fe400078ec0ff */
[----:B------:R-:W-:Y:S03]  /*6670*/  SHF.R.U32.HI R47, RZ, 0x8, R47 ;  /* 0x00000008ff2f7819 */ /* 0x000fe6000001162f */
[----:B------:R-:W1:Y:S01]  /*6680*/  MUFU.EX2 R235, R235 ;  /* 0x000000eb00eb7308 */ /* 0x000e620000000800 */
[----:B------:R-:W-:Y:S01]  /*6690*/  ISETP.LE.U32.AND P1, PT, R231, UR8, PT ;  /* 0x00000008e7007c0c */ /* 0x000fe2000bf23070 */
[----:B------:R-:W-:Y:S01]  /*66a0*/  @!P4 FADD.FTZ R226, -R226, -RZ ;  /* 0x800000ffe2e2c221 */ /* 0x000fe20000010100 */
[----:B------:R-:W-:Y:S01]  /*66b0*/  LOP3.LUT R47, R47, 0xffff, RZ, 0xc0, !PT ;  /* 0x0000ffff2f2f7812 */ /* 0x000fe200078ec0ff */
[----:B------:R-:W-:Y:S01]  /*66c0*/  @!P6 FADD.FTZ R245, -R245, -RZ ;  /* 0x800000fff5f5e221 */ /* 0x000fe20000010100 */
[----:B------:R-:W-:Y:S02]  /*66d0*/  ISETP.LE.U32.AND P4, PT, R124, UR8, PT ;  /* 0x000000087c007c0c */ /* 0x000fe4000bf83070 */
[----:B------:R-:W-:Y:S01]  /*66e0*/  SHF.R.U32.HI R219, RZ, 0x8, R219 ;  /* 0x00000008ffdb7819 */ /* 0x000fe200000116db */
[----:B------:R-:W-:Y:S01]  /*66f0*/  @!P3 FADD.FTZ R216, -R216, -RZ ;  /* 0x800000ffd8d8b221 */ /* 0x000fe20000010100 */
[----:B------:R-:W-:Y:S01]  /*6700*/  ISETP.LE.U32.AND P3, PT, R127, UR8, PT ;  /* 0x000000087f007c0c */ /* 0x000fe2000bf63070 */
[----:B------:R-:W2:Y:S01]  /*6710*/  MUFU.EX2 R213, R233 ;  /* 0x000000e900d57308 */ /* 0x000ea20000000800 */
[----:B------:R-:W-:Y:S02]  /*6720*/  ISETP.LE.U32.AND P6, PT, R47, UR8, PT ;  /* 0x000000082f007c0c */ /* 0x000fe4000bfc3070 */
[----:B------:R-:W-:Y:S02]  /*6730*/  LOP3.LUT R212, R243, UR14, R212, 0x96, !PT ;  /* 0x0000000ef3d47c12 */ /* 0x000fe4000f8e96d4 */
[----:B------:R-:W-:Y:S02]  /*6740*/  LOP3.LUT R42, R242, 0xffff, RZ, 0xc0, !PT ;  /* 0x0000fffff22a7812 */ /* 0x000fe400078ec0ff */
[----:B------:R-:W-:Y:S03]  /*6750*/  LOP3.LUT R219, R219, 0xffff, RZ, 0xc0, !PT ;  /* 0x0000ffffdbdb7812 */ /* 0x000fe600078ec0ff */
[----:B------:R-:W3:Y:S01]  /*6760*/  MUFU.EX2 R225, R41 ;  /* 0x0000002900e17308 */ /* 0x000ee20000000800 */
[----:B------:R-:W-:Y:S01]  /*6770*/  SHF.R.U32.HI R125, RZ, 0x18, R125 ;  /* 0x00000018ff7d7819 */ /* 0x000fe2000001167d */
[----:B-1----:R-:W-:Y:S01]  /*6780*/  @!P1 FADD.FTZ R235, -R235, -RZ ;  /* 0x800000ffebeb9221 */ /* 0x002fe20000010100 */
[----:B------:R-:W-:Y:S01]  /*6790*/  SHF.R.U32.HI R126, RZ, 0x8, R126 ;  /* 0x00000008ff7e7819 */ /* 0x000fe2000001167e */
[----:B------:R-:W-:Y:S01]  /*67a0*/  @!P3 FADD.FTZ R214, -R214, -RZ ;  /* 0x800000ffd6d6b221 */ /* 0x000fe20000010100 */
[----:B------:R-:W-:Y:S02]  /*67b0*/  LOP3.LUT R46, R212, 0xff, RZ, 0xc0, !PT ;  /* 0x000000ffd42e7812 */ /* 0x000fe400078ec0ff */
[----:B------:R-:W-:Y:S03]  /*67c0*/  ISETP.LE.U32.AND P3, PT, R219, UR8, PT ;  /* 0x00000008db007c0c */ /* 0x000fe6000bf63070 */
[----:B------:R-:W1:Y:S01]  /*67d0*/  MUFU.EX2 R247, R247 ;  /* 0x000000f700f77308 */ /* 0x000e620000000800 */
[----:B------:R-:W-:Y:S01]  /*67e0*/  ISETP.LE.U32.AND P1, PT, R125, UR8, PT ;  /* 0x000000087d007c0c */ /* 0x000fe2000bf23070 */
[----:B--2---:R-:W-:Y:S01]  /*67f0*/  @!P4 FADD.FTZ R213, -R213, -RZ ;  /* 0x800000ffd5d5c221 */ /* 0x004fe20000010100 */
[----:B------:R-:W-:Y:S02]  /*6800*/  LOP3.LUT R126, R126, 0xffff, RZ, 0xc0, !PT ;  /* 0x0000ffff7e7e7812 */ /* 0x000fe400078ec0ff */
[----:B------:R-:W-:Y:S02]  /*6810*/  ISETP.LE.U32.AND P4, PT, R46, UR8, PT ;  /* 0x000000082e007c0c */ /* 0x000fe4000bf83070 */
[----:B------:R-:W-:Y:S03]  /*6820*/  SHF.R.U32.HI R46, RZ, 0x18, R212 ;  /* 0x00000018ff2e7819 */ /* 0x000fe600000116d4 */
[----:B------:R-:W2:Y:S01]  /*6830*/  MUFU.EX2 R243, R49 ;  /* 0x0000003100f37308 */ /* 0x000ea20000000800 */
[----:B------:R-:W-:Y:S01]  /*6840*/  ISETP.LE.U32.AND P5, PT, R232, UR8, PT ;  /* 0x00000008e8007c0c */ /* 0x000fe2000bfa3070 */
[----:B---3--:R-:W-:Y:S01]  /*6850*/  @!P6 FADD.FTZ R225, -R225, -RZ ;  /* 0x800000ffe1e1e221 */ /* 0x008fe20000010100 */
[----:B------:R-:W-:Y:S02]  /*6860*/  LOP3.LUT R232, R242, 0xff, RZ, 0xc0, !PT ;  /* 0x000000fff2e87812 */ /* 0x000fe400078ec0ff */
[--C-:B------:R-:W-:Y:S02]  /*6870*/  SHF.R.U32.HI R221, RZ, 0x18, R242.reuse ;  /* 0x00000018ffdd7819 */ /* 0x100fe400000116f2 */
[----:B------:R-:W-:Y:S03]  /*6880*/  SHF.R.U32.HI R41, RZ, 0x10, R242 ;  /* 0x00000010ff297819 */ /* 0x000fe600000116f2 */
[----:B------:R-:W3:Y:S01]  /*6890*/  MUFU.EX2 R215, R215 ;  /* 0x000000d700d77308 */ /* 0x000ee20000000800 */
[----:B------:R-:W-:Y:S01]  /*68a0*/  ISETP.LE.U32.AND P6, PT, R126, UR8, PT ;  /* 0x000000087e007c0c */ /* 0x000fe2000bfc3070 */
[----:B-1----:R-:W-:Y:S01]  /*68b0*/  @!P0 FADD.FTZ R247, -R247, -RZ ;  /* 0x800000fff7f78221 */ /* 0x002fe20000010100 */
[----:B------:R-:W-:Y:S02]  /*68c0*/  ISETP.LE.U32.AND P2, PT, R46, UR8, PT ;  /* 0x000000082e007c0c */ /* 0x000fe4000bf43070 */
[----:B------:R-:W-:Y:S02]  /*68d0*/  ISETP.LE.U32.AND P0, PT, R234, UR8, PT ;  /* 0x00000008ea007c0c */ /* 0x000fe4000bf03070 */
[----:B------:R-:W-:Y:S03]  /*68e0*/  LOP3.LUT R46, R40, 0xff, RZ, 0xc0, !PT ;  /* 0x000000ff282e7812 */ /* 0x000fe600078ec0ff */
[----:B------:R-:W1:Y:S01]  /*68f0*/  MUFU.EX2 R223, R223 ;  /* 0x000000df00df7308 */ /* 0x000e620000000800 */
[----:B------:R-:W-:Y:S01]  /*6900*/  LOP3.LUT R222, R222, 0xff, RZ, 0xc0, !PT ;  /* 0x000000ffdede7812 */ /* 0x000fe200078ec0ff */
[----:B--2---:R-:W-:Y:S01]  /*6910*/  @!P3 FADD.FTZ R243, -R243, -RZ ;  /* 0x800000fff3f3b221 */ /* 0x004fe20000010100 */
[----:B------:R-:W-:Y:S02]  /*6920*/  ISETP.LE.U32.AND P3, PT, R46, UR8, PT ;  /* 0x000000082e007c0c */ /* 0x000fe4000bf63070 */
[----:B------:R-:W-:Y:S02]  /*6930*/  LOP3.LUT R46, R40, 0xffff, RZ, 0xc0, !PT ;  /* 0x0000ffff282e7812 */ /* 0x000fe400078ec0ff */
[----:B------:R-:W-:Y:S03]  /*6940*/  LOP3.LUT R47, R212, 0xffff, RZ, 0xc0, !PT ;  /* 0x0000ffffd42f7812 */ /* 0x000fe600078ec0ff */
[----:B------:R-:W2:Y:S01]  /*6950*/  MUFU.EX2 R242, R52 ;  /* 0x0000003400f27308 */ /* 0x000ea20000000800 */
[----:B---3--:R-:W-:Y:S01]  /*6960*/  @!P1 FADD.FTZ R215, -R215, -RZ ;  /* 0x800000ffd7d79221 */ /* 0x008fe20000010100 */
[----:B------:R-:W-:Y:S02]  /*6970*/  ISETP.LE.U32.AND P1, PT, R222, UR8, PT ;  /* 0x00000008de007c0c */ /* 0x000fe4000bf23070 */
[----:B------:R-:W-:Y:S02]  /*6980*/  SHF.R.U32.HI R46, RZ, 0x8, R46 ;  /* 0x00000008ff2e7819 */ /* 0x000fe4000001162e */
[----:B------:R-:W-:Y:S04]  /*6990*/  SHF.R.U32.HI R47, RZ, 0x8, R47 ;  /* 0x00000008ff2f7819 */ /* 0x000fe8000001162f */
[----:B------:R-:W3:Y:S01]  /*69a0*/  MUFU.EX2 R234, R50 ;  /* 0x0000003200ea7308 */ /* 0x000ee20000000800 */
[----:B-1----:R-:W-:Y:S01]  /*69b0*/  @!P6 FADD.FTZ R223, -R223, -RZ ;  /* 0x800000ffdfdfe221 */ /* 0x002fe20000010100 */
[----:B------:R-:W-:Y:S02]  /*69c0*/  ISETP.LE.U32.AND P6, PT, R221, UR8, PT ;  /* 0x00000008dd007c0c */ /* 0x000fe4000bfc3070 */
[----:B------:R-:W-:Y:S02]  /*69d0*/  LOP3.LUT R46, R46, 0xffff, RZ, 0xc0, !PT ;  /* 0x0000ffff2e2e7812 */ /* 0x000fe400078ec0ff */
[----:B------:R-:W-:Y:S04]  /*69e0*/  LOP3.LUT R47, R47, 0xffff, RZ, 0xc0, !PT ;  /* 0x0000ffff2f2f7812 */ /* 0x000fe800078ec0ff */
[----:B------:R-:W1:Y:S01]  /*69f0*/  MUFU.EX2 R233, R51 ;  /* 0x0000003300e97308 */ /* 0x000e620000000800 */
[----:B--2---:R-:W-:Y:S01]  /*6a00*/  @!P4 FADD.FTZ R242, -R242, -RZ ;  /* 0x800000fff2f2c221 */ /* 0x004fe20000010100 */
[----:B------:R-:W-:Y:S02]  /*6a10*/  ISETP.LE.U32.AND P4, PT, R46, UR8, PT ;  /* 0x000000082e007c0c */ /* 0x000fe4000bf83070 */
[----:B------:R-:W-:Y:S02]  /*6a20*/  SHF.R.U32.HI R212, RZ, 0x10, R212 ;  /* 0x00000010ffd47819 */ /* 0x000fe400000116d4 */
[----:B------:R-:W-:Y:S01]  /*6a30*/  F2FP.RELU.BF16.F32.PACK_AB R48, R185, R186 ;  /* 0x000000bab930723e */ /* 0x000fe200000018ff */
[----:B------:R-:W-:Y:S03]  /*6a40*/  @!P6 FADD.FTZ R229, -R229, -RZ ;  /* 0x800000ffe5e5e221 */ /* 0x000fe60000010100 */
[----:B------:R-:W2:Y:S01]  /*6a50*/  MUFU.EX2 R231, R55 ;  /* 0x0000003700e77308 */ /* 0x000ea20000000800 */
[----:B---3--:R-:W-:Y:S01]  /*6a60*/  @!P1 FADD.FTZ R234, -R234, -RZ ;  /* 0x800000ffeaea9221 */ /* 0x008fe20000010100 */
[----:B------:R-:W-:Y:S01]  /*6a70*/  ISETP.LE.U32.AND P1, PT, R47, UR8, PT ;  /* 0x000000082f007c0c */ /* 0x000fe2000bf23070 */
[----:B------:R3:W-:Y:S01]  /*6a80*/  STS [R149+0x12000], R48 ;  /* 0x0120003095007388 */ /* 0x0007e20000000800 */
[----:B------:R-:W-:Y:S02]  /*6a90*/  LOP3.LUT R47, R212, 0xff, RZ, 0xc0, !PT ;  /* 0x000000ffd42f7812 */ /* 0x000fe400078ec0ff */
[----:B------:R-:W-:Y:S04]  /*6aa0*/  LOP3.LUT R43, R240, 0xffff, RZ, 0xc0, !PT ;  /* 0x0000fffff02b7812 */ /* 0x000fe800078ec0ff */
[----:B------:R-:W4:Y:S01]  /*6ab0*/  MUFU.EX2 R221, R57 ;  /* 0x0000003900dd7308 */ /* 0x000f220000000800 */
[----:B------:R-:W-:Y:S01]  /*6ac0*/  SHF.R.U32.HI R42, RZ, 0x8, R42 ;  /* 0x00000008ff2a7819 */ /* 0x000fe2000001162a */
[----:B-1----:R-:W-:Y:S01]  /*6ad0*/  @!P5 FADD.FTZ R233, -R233, -RZ ;  /* 0x800000ffe9e9d221 */ /* 0x002fe20000010100 */
[----:B------:R-:W-:Y:S02]  /*6ae0*/  ISETP.LE.U32.AND P5, PT, R47, UR8, PT ;  /* 0x000000082f007c0c */ /* 0x000fe4000bfa3070 */
[--C-:B------:R-:W-:Y:S02]  /*6af0*/  SHF.R.U32.HI R47, RZ, 0x10, R40.reuse ;  /* 0x00000010ff2f7819 */ /* 0x100fe40000011628 */
[----:B------:R-:W-:Y:S03]  /*6b00*/  LOP3.LUT R42, R42, 0xffff, RZ, 0xc0, !PT ;  /* 0x0000ffff2a2a7812 */ /* 0x000fe600078ec0ff */
[----:B------:R-:W1:Y:S01]  /*6b10*/  MUFU.EX2 R241, R53 ;  /* 0x0000003500f17308 */ /* 0x000e620000000800 */
[----:B------:R-:W-:Y:S01]  /*6b20*/  SHF.R.U32.HI R40, RZ, 0x18, R40 ;  /* 0x00000018ff287819 */ /* 0x000fe20000011628 */
[----:B--2---:R-:W-:Y:S01]  /*6b30*/  @!P2 FADD.FTZ R231, -R231, -RZ ;  /* 0x800000ffe7e7a221 */ /* 0x004fe20000010100 */
[----:B------:R-:W-:Y:S02]  /*6b40*/  F2FP.RELU.BF16.F32.PACK_AB R46, R187, R188 ;  /* 0x000000bcbb2e723e */ /* 0x000fe400000018ff */
[----:B------:R-:W-:Y:S02]  /*6b50*/  ISETP.LE.U32.AND P2, PT, R42, UR8, PT ;  /* 0x000000082a007c0c */ /* 0x000fe4000bf43070 */
[----:B------:R-:W-:Y:S01]  /*6b60*/  F2FP.RELU.BF16.F32.PACK_AB R42, R200, R197 ;  /* 0x000000c5c82a723e */ /* 0x000fe200000018ff */
[----:B------:R-:W-:Y:S02]  /*6b70*/  STS [R149+0x12400], R46 ;  /* 0x0124002e95007388 */ /* 0x000fe40000000800 */
[----:B------:R-:W2:Y:S01]  /*6b80*/  MUFU.EX2 R222, R56 ;  /* 0x0000003800de7308 */ /* 0x000ea20000000800 */
[----:B----4-:R-:W-:Y:S01]  /*6b90*/  @!P4 FADD.FTZ R221, -R221, -RZ ;  /* 0x800000ffddddc221 */ /* 0x010fe20000010100 */
[----:B------:R-:W-:Y:S01]  /*6ba0*/  ISETP.LE.U32.AND P4, PT, R40, UR8, PT ;  /* 0x0000000828007c0c */ /* 0x000fe2000bf83070 */
[----:B------:R4:W-:Y:S01]  /*6bb0*/  STS [R157+0x12000], R42 ;  /* 0x0120002a9d007388 */ /* 0x0009e20000000800 */
[----:B------:R-:W-:Y:S02]  /*6bc0*/  F2FP.RELU.BF16.F32.PACK_AB R40, R199, R198 ;  /* 0x000000c6c728723e */ /* 0x000fe400000018ff */
[----:B------:R-:W-:Y:S04]  /*6bd0*/  F2FP.RELU.BF16.F32.PACK_AB R50, R191, R192 ;  /* 0x000000c0bf32723e */ /* 0x000fe800000018ff */
[----:B------:R-:W3:Y:S01]  /*6be0*/  MUFU.EX2 R224, R224 ;  /* 0x000000e000e07308 */ /* 0x000ee20000000800 */
[----:B------:R4:W-:Y:S01]  /*6bf0*/  STS [R157+0x12400], R40 ;  /* 0x012400289d007388 */ /* 0x0009e20000000800 */
[--C-:B------:R-:W-:Y:S01]  /*6c00*/  SHF.R.U32.HI R44, RZ, 0x18, R240.reuse ;  /* 0x00000018ff2c7819 */ /* 0x100fe200000116f0 */
[----:B-1----:R-:W-:Y:S01]  /*6c10*/  @!P1 FADD.FTZ R241, -R241, -RZ ;  /* 0x800000fff1f19221 */ /* 0x002fe20000010100 */
[----:B------:R-:W-:Y:S01]  /*6c20*/  LOP3.LUT R47, R47, 0xff, RZ, 0xc0, !PT ;  /* 0x000000ff2f2f7812 */ /* 0x000fe200078ec0ff */
[----:B------:R-:W-:Y:S01]  /*6c30*/  STS [R149+0x14400], R50 ;  /* 0x0144003295007388 */ /* 0x000fe20000000800 */
[----:B------:R-:W-:Y:S04]  /*6c40*/  LOP3.LUT R211, R240, 0xff, RZ, 0xc0, !PT ;  /* 0x000000fff0d37812 */ /* 0x000fe800078ec0ff */
[----:B------:R-:W1:Y:S01]  /*6c50*/  MUFU.EX2 R212, R58 ;  /* 0x0000003a00d47308 */ /* 0x000e620000000800 */
[----:B--2---:R-:W-:Y:S01]  /*6c60*/  @!P3 FADD.FTZ R222, -R222, -RZ ;  /* 0x800000ffdedeb221 */ /* 0x004fe20000010100 */
[----:B------:R-:W-:Y:S02]  /*6c70*/  ISETP.LE.U32.AND P1, PT, R47, UR8, PT ;  /* 0x000000082f007c0c */ /* 0x000fe4000bf23070 */
[----:B------:R-:W-:Y:S02]  /*6c80*/  ISETP.LE.U32.AND P3, PT, R44, UR8, PT ;  /* 0x000000082c007c0c */ /* 0x000fe4000bf63070 */
[----:B------:R-:W-:Y:S02]  /*6c90*/  F2FP.RELU.BF16.F32.PACK_AB R44, R189, R190 ;  /* 0x000000bebd2c723e */ /* 0x000fe400000018ff */
[----:B------:R-:W-:Y:S01]  /*6ca0*/  SHF.R.U32.HI R45, RZ, 0x10, R240 ;  /* 0x00000010ff2d7819 */ /* 0x000fe200000116f0 */
[----:B---3--:R-:W-:Y:S01]  /*6cb0*/  @!P0 FADD.FTZ R224, -R224, -RZ ;  /* 0x800000ffe0e08221 */ /* 0x008fe20000010100 */
[----:B------:R-:W-:Y:S01]  /*6cc0*/  ISETP.LE.U32.AND P0, PT, R232, UR8, PT ;  /* 0x00000008e8007c0c */ /* 0x000fe2000bf03070 */
[----:B------:R2:W-:Y:S01]  /*6cd0*/  STS [R149+0x14000], R44 ;  /* 0x0140002c95007388 */ /* 0x0005e20000000800 */
[----:B------:R-:W3:Y:S01]  /*6ce0*/  MUFU.EX2 R240, R210 ;  /* 0x000000d200f07308 */ /* 0x000ee20000000800 */
[----:B------:R-:W-:Y:S02]  /*6cf0*/  F2FP.RELU.BF16.F32.PACK_AB R52, R193, R194 ;  /* 0x000000c2c134723e */ /* 0x000fe400000018ff */
[----:B------:R-:W-:Y:S02]  /*6d00*/  F2FP.RELU.BF16.F32.PACK_AB R48, R196, R195 ;  /* 0x000000c3c430723e */ /* 0x000fe400000018ff */
[----:B----4-:R-:W-:Y:S01]  /*6d10*/  F2FP.RELU.BF16.F32.PACK_AB R42, R247, R248 ;  /* 0x000000f8f72a723e */ /* 0x010fe200000018ff */
[----:B------:R-:W-:Y:S01]  /*6d20*/  STS [R157+0x14000], R52 ;  /* 0x014000349d007388 */ /* 0x000fe20000000800 */
[----:B------:R-:W-:Y:S03]  /*6d30*/  F2FP.RELU.BF16.F32.PACK_AB R40, R237, R238 ;  /* 0x000000eeed28723e */ /* 0x000fe600000018ff */
[----:B------:R-:W-:Y:S01]  /*6d40*/  MUFU.EX2 R219, R60 ;  /* 0x0000003c00db7308 */ /* 0x000fe20000000800 */
[----:B------:R-:W-:Y:S01]  /*6d50*/  F2FP.RELU.BF16.F32.PACK_AB R47, R207, R208 ;  /* 0x000000d0cf2f723e */ /* 0x000fe200000018ff */
[----:B------:R4:W-:Y:S01]  /*6d60*/  STS [R157+0x14400], R48 ;  /* 0x014400309d007388 */ /* 0x0009e20000000800 */
[----:B------:R-:W-:Y:S01]  /*6d70*/  LOP3.LUT R41, R41, 0xff, RZ, 0xc0, !PT ;  /* 0x000000ff29297812 */ /* 0x000fe200078ec0ff */
[----:B-1----:R-:W-:Y:S01]  /*6d80*/  @!P1 FADD.FTZ R212, -R212, -RZ ;  /* 0x800000ffd4d49221 */ /* 0x002fe20000010100 */
[----:B------:R-:W-:Y:S01]  /*6d90*/  LOP3.LUT R45, R45, 0xff, RZ, 0xc0, !PT ;  /* 0x000000ff2d2d7812 */ /* 0x000fe200078ec0ff */
[----:B------:R-:W-:Y:S01]  /*6da0*/  @!P0 FADD.FTZ R239, -R239, -RZ ;  /* 0x800000ffefef8221 */ /* 0x000fe20000010100 */
[----:B------:R-:W-:Y:S03]  /*6db0*/  ISETP.LE.U32.AND P1, PT, R41, UR8, PT ;  /* 0x0000000829007c0c */ /* 0x000fe6000bf23070 */
[----:B------:R-:W1:Y:S01]  /*6dc0*/  MUFU.EX2 R232, R54 ;  /* 0x0000003600e87308 */ /* 0x000e620000000800 */
[----:B------:R-:W-:Y:S01]  /*6dd0*/  ISETP.LE.U32.AND P0, PT, R45, UR8, PT ;  /* 0x000000082d007c0c */ /* 0x000fe2000bf03070 */
[----:B---3--:R-:W-:Y:S01]  /*6de0*/  @!P2 FADD.FTZ R240, -R240, -RZ ;  /* 0x800000fff0f0a221 */ /* 0x008fe20000010100 */
[----:B------:R-:W-:Y:S02]  /*6df0*/  SHF.R.U32.HI R43, RZ, 0x8, R43 ;  /* 0x00000008ff2b7819 */ /* 0x000fe4000001162b */
[----:B------:R-:W-:Y:S02]  /*6e00*/  F2FP.RELU.BF16.F32.PACK_AB R41, R202, R201 ;  /* 0x000000c9ca29723e */ /* 0x000fe400000018ff */
[----:B------:R-:W-:Y:S03]  /*6e10*/  F2FP.RELU.BF16.F32.PACK_AB R45, R204, R203 ;  /* 0x000000cbcc2d723e */ /* 0x000fe600000018ff */
[----:B------:R-:W3:Y:S01]  /*6e20*/  MUFU.EX2 R210, R62 ;  /* 0x0000003e00d27308 */ /* 0x000ee20000000800 */
[----:B------:R-:W-:Y:S01]  /*6e30*/  LOP3.LUT R43, R43, 0xffff, RZ, 0xc0, !PT ;  /* 0x0000ffff2b2b7812 */ /* 0x000fe200078ec0ff */
[----:B------:R3:W-:Y:S01]  /*6e40*/  STS [R156+0x12000], R41 ;  /* 0x012000299c007388 */ /* 0x0007e20000000800 */
[----:B------:R-:W-:Y:S01]  /*6e50*/  F2FP.RELU.BF16.F32.PACK_AB R46, R227, R228 ;  /* 0x000000e4e32e723e */ /* 0x000fe200000018ff */
[----:B------:R-:W-:Y:S01]  /*6e60*/  @!P1 FADD.FTZ R230, -R230, -RZ ;  /* 0x800000ffe6e69221 */ /* 0x000fe20000010100 */
[----:B------:R-:W-:Y:S01]  /*6e70*/  ISETP.LE.U32.AND P2, PT, R43, UR8, PT ;  /* 0x000000082b007c0c */ /* 0x000fe2000bf43070 */
[----:B------:R3:W-:Y:S01]  /*6e80*/  STS [R156+0x12400], R45 ;  /* 0x0124002d9c007388 */ /* 0x0007e20000000800 */
[----:B------:R-:W-:Y:S03]  /*6e90*/  F2FP.RELU.BF16.F32.PACK_AB R43, R206, R205 ;  /* 0x000000cdce2b723e */ /* 0x000fe600000018ff */
[----:B------:R-:W3:Y:S01]  /*6ea0*/  MUFU.EX2 R209, R63 ;  /* 0x0000003f00d17308 */ /* 0x000ee20000000800 */
[----:B--2---:R-:W-:Y:S01]  /*6eb0*/  F2FP.RELU.BF16.F32.PACK_AB R44, R217, R218 ;  /* 0x000000dad92c723e */ /* 0x004fe200000018ff */
[----:B------:R2:W-:Y:S01]  /*6ec0*/  STS [R163+0x12000], R42 ;  /* 0x0120002aa3007388 */ /* 0x0005e20000000800 */
[----:B----4-:R-:W-:Y:S01]  /*6ed0*/  F2FP.RELU.BF16.F32.PACK_AB R48, R245, R246 ;  /* 0x000000f6f530723e */ /* 0x010fe200000018ff */
[----:B-1----:R-:W-:Y:S01]  /*6ee0*/  @!P5 FADD.FTZ R232, -R232, -RZ ;  /* 0x800000ffe8e8d221 */ /* 0x002fe20000010100 */
[----:B------:R-:W-:Y:S01]  /*6ef0*/  F2FP.RELU.BF16.F32.PACK_AB R52, R235, R236 ;  /* 0x000000eceb34723e */ /* 0x000fe200000018ff */
[----:B------:R1:W-:Y:S01]  /*6f00*/  STS [R163+0x12400], R40 ;  /* 0x01240028a3007388 */ /* 0x0003e20000000800 */
[----:B------:R-:W-:Y:S03]  /*6f10*/  F2FP.RELU.BF16.F32.PACK_AB R51, R243, R244 ;  /* 0x000000f4f333723e */ /* 0x000fe600000018ff */
[----:B------:R-:W4:Y:S01]  /*6f20*/  MUFU.EX2 R220, R220 ;  /* 0x000000dc00dc7308 */ /* 0x000f220000000800 */
[----:B------:R-:W-:Y:S01]  /*6f30*/  ISETP.LE.U32.AND P5, PT, R211, UR8, PT ;  /* 0x00000008d3007c0c */ /* 0x000fe2000bfa3070 */
[----:B------:R1:W-:Y:S01]  /*6f40*/  STS [R156+0x14000], R43 ;  /* 0x0140002b9c007388 */ /* 0x0003e20000000800 */
[----:B------:R-:W-:Y:S01]  /*6f50*/  F2FP.RELU.BF16.F32.PACK_AB R49, R233, R234 ;  /* 0x000000eae931723e */ /* 0x000fe200000018ff */
[----:B---3--:R-:W-:Y:S01]  /*6f60*/  @!P0 FADD.FTZ R210, -R210, -RZ ;  /* 0x800000ffd2d28221 */ /* 0x008fe20000010100 */
[----:B------:R-:W-:Y:S01]  /*6f70*/  F2FP.RELU.BF16.F32.PACK_AB R50, R225, R226 ;  /* 0x000000e2e132723e */ /* 0x000fe200000018ff */
[----:B------:R-:W-:Y:S01]  /*6f80*/  STS [R156+0x14400], R47 ;  /* 0x0144002f9c007388 */ /* 0x000fe20000000800 */
[----:B------:R-:W-:Y:S03]  /*6f90*/  FSETP.GE.FTZ.AND P0, PT, R186, RZ, PT ;  /* 0x000000ffba00720b */ /* 0x000fe60003f16000 */
[----:B------:R-:W3:Y:S01]  /*6fa0*/  MUFU.EX2 R211, R59 ;  /* 0x0000003b00d37308 */ /* 0x000ee20000000800 */
[----:B------:R-:W-:Y:S01]  /*6fb0*/  @!P3 FADD.FTZ R209, -R209, -RZ ;  /* 0x800000ffd1d1b221 */ /* 0x000fe20000010100 */
[----:B------:R3:W-:Y:S01]  /*6fc0*/  STS [R163+0x14000], R46 ;  /* 0x0140002ea3007388 */ /* 0x0007e20000000800 */
[----:B------:R-:W-:Y:S02]  /*6fd0*/  F2FP.RELU.BF16.F32.PACK_AB R41, R240, R239 ;  /* 0x000000eff029723e */ /* 0x000fe400000018ff */
[----:B------:R-:W-:Y:S01]  /*6fe0*/  FSETP.GE.FTZ.AND P3, PT, R197, RZ, PT ;  /* 0x000000ffc500720b */ /* 0x000fe20003f76000 */
[----:B------:R-:W-:Y:S01]  /*6ff0*/  STS [R163+0x14400], R44 ;  /* 0x0144002ca3007388 */ /* 0x000fe20000000800 */
[----:B------:R-:W-:Y:S01]  /*7000*/  F2FP.RELU.BF16.F32.PACK_AB R45, R223, R224 ;  /* 0x000000e0df2d723e */ /* 0x000fe200000018ff */
[----:B------:R-:W-:Y:S01]  /*7010*/  @!P5 FADD.FTZ R219, -R219, -RZ ;  /* 0x800000ffdbdbd221 */ /* 0x000fe20000010100 */
[----:B----4-:R-:W-:Y:S01]  /*7020*/  @!P2 FADD.FTZ R220, -R220, -RZ ;  /* 0x800000ffdcdca221 */ /* 0x010fe20000010100 */
[----:B------:R-:W-:Y:S01]  /*7030*/  STS [R153+0x12000], R48 ;  /* 0x0120003099007388 */ /* 0x000fe20000000800 */
[----:B--2---:R-:W-:Y:S02]  /*7040*/  F2FP.RELU.BF16.F32.PACK_AB R42, R241, R242 ;  /* 0x000000f2f12a723e */ /* 0x004fe400000018ff */
[----:B------:R-:W-:Y:S01]  /*7050*/  F2FP.RELU.BF16.F32.PACK_AB R53, R209, R210 ;  /* 0x000000d2d135723e */ /* 0x000fe200000018ff */
[----:B------:R2:W-:Y:S01]  /*7060*/  STS [R153+0x12400], R52 ;  /* 0x0124003499007388 */ /* 0x0005e20000000800 */
[----:B-1----:R-:W-:Y:S01]  /*7070*/  F2FP.RELU.BF16.F32.PACK_AB R40, R231, R232 ;  /* 0x000000e8e728723e */ /* 0x002fe200000018ff */
[----:B---3--:R-:W-:Y:S02]  /*7080*/  @!P4 FADD.FTZ R211, -R211, -RZ ;  /* 0x800000ffd3d3c221 */ /* 0x008fe40000010100 */
[----:B------:R1:W-:Y:S01]  /*7090*/  STS [R160+0x12000], R51 ;  /* 0x01200033a0007388 */ /* 0x0003e20000000800 */
[----:B------:R-:W-:Y:S02]  /*70a0*/  F2FP.RELU.BF16.F32.PACK_AB R43, R213, R214 ;  /* 0x000000d6d52b723e */ /* 0x000fe400000018ff */
[----:B------:R-:W-:Y:S01]  /*70b0*/  F2FP.RELU.BF16.F32.PACK_AB R55, R220, R219 ;  /* 0x000000dbdc37723e */ /* 0x000fe200000018ff */
[----:B------:R3:W-:Y:S01]  /*70c0*/  STS [R160+0x12400], R49 ;  /* 0x01240031a0007388 */ /* 0x0007e20000000800 */
[----:B------:R-:W-:Y:S02]  /*70d0*/  F2FP.RELU.BF16.F32.PACK_AB R56, R211, R212 ;  /* 0x000000d4d338723e */ /* 0x000fe400000018ff */
[----:B------:R-:W-:Y:S01]  /*70e0*/  FSETP.GE.FTZ.AND P4, PT, R185, RZ, PT ;  /* 0x000000ffb900720b */ /* 0x000fe20003f96000 */
[----:B------:R-:W-:Y:S01]  /*70f0*/  STS [R153+0x14000], R50 ;  /* 0x0140003299007388 */ /* 0x000fe20000000800 */
[----:B------:R-:W-:Y:S02]  /*7100*/  F2FP.RELU.BF16.F32.PACK_AB R46, R215, R216 ;  /* 0x000000d8d72e723e */ /* 0x000fe400000018ff */
[----:B------:R-:W-:Y:S02]  /*7110*/  FSETP.GE.FTZ.AND P1, PT, R201, RZ, PT ;  /* 0x000000ffc900720b */ /* 0x000fe40003f36000 */
[----:B------:R-:W-:Y:S01]  /*7120*/  FSETP.GE.FTZ.AND P2, PT, R200, RZ, PT ;  /* 0x000000ffc800720b */ /* 0x000fe20003f56000 */
[----:B------:R-:W-:Y:S04]  /*7130*/  STS [R153+0x14400], R46 ;  /* 0x0144002e99007388 */ /* 0x000fe80000000800 */
[----:B------:R-:W-:Y:S01]  /*7140*/  STS [R160+0x14000], R45 ;  /* 0x0140002da0007388 */ /* 0x000fe20000000800 */
[----:B--2---:R-:W-:Y:S03]  /*7150*/  F2FP.RELU.BF16.F32.PACK_AB R52, R221, R222 ;  /* 0x000000dedd34723e */ /* 0x004fe600000018ff */
[----:B------:R-:W-:Y:S01]  /*7160*/  STS [R160+0x14400], R43 ;  /* 0x0144002ba0007388 */ /* 0x000fe20000000800 */
[----:B-1----:R-:W-:Y:S03]  /*7170*/  F2FP.RELU.BF16.F32.PACK_AB R51, R229, R230 ;  /* 0x000000e6e533723e */ /* 0x002fe600000018ff */
[----:B------:R-:W-:Y:S01]  /*7180*/  STS [R159+0x12000], R42 ;  /* 0x0120002a9f007388 */ /* 0x000fe20000000800 */
[----:B---3--:R-:W-:Y:S03]  /*7190*/  IMAD.U32 R49, RZ, RZ, UR4 ;  /* 0x00000004ff317e24 */ /* 0x008fe6000f8e00ff */
[----:B------:R-:W-:Y:S04]  /*71a0*/  STS [R159+0x12400], R40 ;  /* 0x012400289f007388 */ /* 0x000fe80000000800 */
[----:B------:R-:W-:Y:S01]  /*71b0*/  STS [R158+0x12000], R41 ;  /* 0x012000299e007388 */ /* 0x000fe20000000800 */
[----:B------:R-:W-:Y:S03]  /*71c0*/  IADD3 R54, R0, 0x4000, R49 ;  /* 0x0000400000367810 */ /* 0x000fe60007ffe031 */
[----:B------:R-:W-:Y:S04]  /*71d0*/  STS [R158+0x12400], R51 ;  /* 0x012400339e007388 */ /* 0x000fe80000000800 */
[----:B------:R1:W-:Y:S04]  /*71e0*/  STS [R159+0x14000], R52 ;  /* 0x014000349f007388 */ /* 0x0003e80000000800 */
[----:B------:R-:W-:Y:S04]  /*71f0*/  STS [R159+0x14400], R56 ;  /* 0x014400389f007388 */ /* 0x000fe80000000800 */
[----:B------:R-:W-:Y:S04]  /*7200*/  STS [R158+0x14000], R55 ;  /* 0x014000379e007388 */ /* 0x000fe80000000800 */
[----:B------:R-:W-:Y:S04]  /*7210*/  STS [R158+0x14400], R53 ;  /* 0x014400359e007388 */ /* 0x000fe80000000800 */
[----:B------:R-:W-:Y:S08]  /*7220*/  LDSM.16.M88.4 R64, [R0+UR4+0x4000] ;  /* 0x004000040040783b */ /* 0x000ff00008000200 */
[----:B------:R-:W2:Y:S01]  /*7230*/  LDSM.16.M88.4 R40, [R138+UR4+0x8000] ;  /* 0x008000048a28783b */ /* 0x000ea20008000200 */
[----:B-1----:R-:W-:Y:S07]  /*7240*/  IMAD.IADD R52, R54, 0x1, R137 ;  /* 0x0000000136347824 */ /* 0x002fee00078e0289 */
[----:B------:R-:W1:Y:S08]  /*7250*/  LDSM.16.M88.4 R60, [R0+UR4+0x5000] ;  /* 0x00500004003c783b */ /* 0x000e700008000200 */
[----:B------:R-:W3:Y:S08]  /*7260*/  LDSM.16.M88.4 R44, [R138+UR4+0x8400] ;  /* 0x008400048a2c783b */ /* 0x000ef00008000200 */
[----:B------:R-:W4:Y:S08]  /*7270*/  LDSM.16.M88.4 R48, [R138+UR4+0x8800] ;  /* 0x008800048a30783b */ /* 0x000f300008000200 */
[----:B------:R-:W4:Y:S01]  /*7280*/  LDSM.16.M88.4 R100, [R138+UR4+0x8c00] ;  /* 0x008c00048a64783b */ /* 0x000f220008000200 */
[-C--:B--2---:R-:W-:Y:S07]  /*7290*/  HMMA.16816.F32.BF16 R4, R64, R40.reuse, RZ ;  /* 0x000000284004723c */ /* 0x084fee00000418ff */
[----:B------:R-:W-:Y:S01]  /*72a0*/  LDSM.16.M88.4 R104, [R52] ;  /* 0x000000003468783b */ /* 0x000fe20000000200 */
[C---:B-1----:R-:W-:Y:S07]  /*72b0*/  HMMA.16816.F32.BF16 R8, R60.reuse, R40, RZ ;  /* 0x000000283c08723c */ /* 0x042fee00000418ff */
        /* <DEDUP_REMOVED lines=25> */
[C---:B------:R-:W-:Y:S06]  /*7450*/  HMMA.16816.F32.BF16 R24, R112.reuse, R116, R24 ;  /* 0x000000747018723c */ /* 0x040fec0000041818 */
[-C--:B------:R-:W-:Y:S06]  /*7460*/  HMMA.16816.F32.BF16 R28, R112, R118.reuse, R28 ;  /* 0x00000076701c723c */ /* 0x080fec000004181c */
[C---:B------:R-:W-:Y:S05]  /*7470*/  HMMA.16816.F32.BF16 R32, R104.reuse, R118, R32 ;  /* 0x000000766820723c */ /* 0x040fea0000041820 */
[----:B------:R-:W-:Y:S01]  /*7480*/  FADD.FTZ R252, -R173, R16 ;  /* 0x00000010adfc7221 */ /* 0x000fe20000010100 */
[-C--:B---3--:R-:W-:Y:S05]  /*7490*/  HMMA.16816.F32.BF16 R36, R104, R120.reuse, R36 ;  /* 0x000000786824723c */ /* 0x088fea0000041824 */
[-C--:B------:R-:W-:Y:S01]  /*74a0*/  FSEL R252, R252, R173.reuse, P3 ;  /* 0x000000adfcfc7208 */ /* 0x080fe20001800000 */
[C---:B------:R-:W-:Y:S04]  /*74b0*/  HMMA.16816.F32.BF16 R40, R112.reuse, R120, R40 ;  /* 0x000000787028723c */ /* 0x040fe80000041828 */
[----:B------:R-:W-:Y:S01]  /*74c0*/  FSETP.GE.FTZ.AND P3, PT, R248, RZ, PT ;  /* 0x000000fff800720b */ /* 0x000fe20003f76000 */
[----:B------:R-:W-:Y:S01]  /*74d0*/  FMUL.FTZ R197, R197, R252 ;  /* 0x000000fcc5c57220 */ /* 0x000fe20000410000 */
[-C--:B------:R-:W-:Y:S05]  /*74e0*/  HMMA.16816.F32.BF16 R44, R112, R122.reuse, R44 ;  /* 0x0000007a702c723c */ /* 0x080fea000004182c */
[----:B------:R-:W-:Y:S01]  /*74f0*/  FADD.FTZ R249, -R173, R17 ;  /* 0x00000011adf97221 */ /* 0x000fe20000010100 */
[C---:B------:R-:W-:Y:S05]  /*7500*/  HMMA.16816.F32.BF16 R48, R104.reuse, R122, R48 ;  /* 0x0000007a6830723c */ /* 0x040fea0000041830 */
[----:B------:R-:W-:Y:S01]  /*7510*/  FSEL R249, R249, R173, P2 ;  /* 0x000000adf9f97208 */ /* 0x000fe20001000000 */
[-C--:B------:R-:W-:Y:S03]  /*7520*/  HMMA.16816.F32.BF16 R52, R104, R124.reuse, R52 ;  /* 0x0000007c6834723c */ /* 0x080fe60000041834 */
[----:B------:R-:W-:Y:S02]  /*7530*/  FSETP.GE.FTZ.AND P2, PT, R247, RZ, PT ;  /* 0x000000fff700720b */ /* 0x000fe40003f56000 */
[C---:B------:R-:W-:Y:S01]  /*7540*/  FADD.FTZ R252, -R173.reuse, R37 ;  /* 0x00000025adfc7221 */ /* 0x040fe20000010100 */
[C---:B------:R-:W-:Y:S05]  /*7550*/  HMMA.16816.F32.BF16 R56, R112.reuse, R124, R56 ;  /* 0x0000007c7038723c */ /* 0x040fea0000041838 */
[----:B------:R-:W-:Y:S01]  /*7560*/  FMUL.FTZ R200, R200, R249 ;  /* 0x000000f9c8c87220 */ /* 0x000fe20000410000 */
[-C--:B------:R-:W-:Y:S05]  /*7570*/  HMMA.16816.F32.BF16 R60, R112, R126.reuse, R60 ;  /* 0x0000007e703c723c */ /* 0x080fea000004183c */
[-C--:B------:R-:W-:Y:S01]  /*7580*/  FSEL R125, R250, R173.reuse, P0 ;  /* 0x000000adfa7d7208 */ /* 0x080fe20000000000 */
[C---:B------:R-:W-:Y:S01]  /*7590*/  FADD.FTZ R124, -R173.reuse, R5 ;  /* 0x00000005ad7c7221 */ /* 0x040fe20000010100 */
[----:B------:R-:W-:Y:S01]  /*75a0*/  FSETP.GE.FTZ.AND P0, PT, R202, RZ, PT ;  /* 0x000000ffca00720b */ /* 0x000fe20003f16000 */
[----:B------:R-:W-:Y:S04]  /*75b0*/  HMMA.16816.F32.BF16 R64, R104, R126, R64 ;  /* 0x0000007e6840723c */ /* 0x000fe80000041840 */
[----:B------:R-:W-:Y:S01]  /*75c0*/  FSEL R124, R124, R173, P4 ;  /* 0x000000ad7c7c7208 */ /* 0x000fe20002000000 */
[----:B------:R-:W-:Y:S01]  /*75d0*/  FMUL.FTZ R125, R186, R125 ;  /* 0x0000007dba7d7220 */ /* 0x000fe20000410000 */
[----:B------:R-:W-:Y:S01]  /*75e0*/  FSETP.GE.FTZ.AND P4, PT, R244, RZ, PT ;  /* 0x000000fff400720b */ /* 0x000fe20003f96000 */
[C---:B------:R-:W-:Y:S01]  /*75f0*/  FADD.FTZ R186, -R173.reuse, R20 ;  /* 0x00000014adba7221 */ /* 0x040fe20000010100 */
[----:B------:R-:W-:Y:S03]  /*7600*/  F2FP.BF16.F32.PACK_AB R200, R200, R197 ;  /* 0x000000c5c8c8723e */ /* 0x000fe600000010ff */
[----:B------:R-:W-:Y:S01]  /*7610*/  FADD.FTZ R250, -R173, R21 ;  /* 0x00000015adfa7221 */ /* 0x000fe20000010100 */
[-C--:B------:R-:W-:Y:S01]  /*7620*/  FSEL R186, R186, R173.reuse, P1 ;  /* 0x000000adbaba7208 */ /* 0x080fe20000800000 */
[----:B------:R-:W-:Y:S01]  /*7630*/  FMUL.FTZ R124, R185, R124 ;  /* 0x0000007cb97c7220 */ /* 0x000fe20000410000 */
[----:B------:R-:W-:Y:S01]  /*7640*/  FSETP.GE.FTZ.AND P1, PT, R246, RZ, PT ;  /* 0x000000fff600720b */ /* 0x000fe20003f36000 */
[----:B------:R-:W-:Y:S01]  /*7650*/  FADD.FTZ R126, -R173, R32 ;  /* 0x00000020ad7e7221 */ /* 0x000fe20000010100 */
[----:B------:R-:W-:Y:S01]  /*7660*/  FSEL R185, R250, R173, P0 ;  /* 0x000000adfab97208 */ /* 0x000fe20000000000 */
[----:B------:R-:W-:Y:S01]  /*7670*/  FMUL.FTZ R186, R201, R186 ;  /* 0x000000bac9ba7220 */ /* 0x000fe20000410000 */
[----:B------:R-:W-:Y:S01]  /*7680*/  FSETP.GE.FTZ.AND P0, PT, R245, RZ, PT ;  /* 0x000000fff500720b */ /* 0x000fe20003f16000 */
[C---:B------:R-:W-:Y:S01]  /*7690*/  FADD.FTZ R250, -R173.reuse, R36 ;  /* 0x00000024adfa7221 */ /* 0x040fe20000010100 */
[----:B------:R-:W-:Y:S01]  /*76a0*/  F2FP.BF16.F32.PACK_AB R124, R124, R125 ;  /* 0x0000007d7c7c723e */ /* 0x000fe200000010ff */
[----:B------:R-:W-:Y:S01]  /*76b0*/  FMUL.FTZ R185, R202, R185 ;  /* 0x000000b9cab97220 */ /* 0x000fe20000410000 */
[-C--:B------:R-:W-:Y:S01]  /*76c0*/  FSEL R252, R252, R173.reuse, P0 ;  /* 0x000000adfcfc7208 */ /* 0x080fe20000000000 */
[C---:B------:R-:W-:Y:S01]  /*76d0*/  FADD.FTZ R202, -R173.reuse, R33 ;  /* 0x00000021adca7221 */ /* 0x040fe20000010100 */
[----:B------:R-:W-:Y:S01]  /*76e0*/  FSETP.GE.FTZ.AND P0, PT, R240, RZ, PT ;  /* 0x000000fff000720b */ /* 0x000fe20003f16000 */
[----:B------:R-:W-:Y:S01]  /*76f0*/  FADD.FTZ R48, -R173, R48 ;  /* 0x00000030ad307221 */ /* 0x000fe20000010100 */
[----:B------:R-:W-:Y:S01]  /*7700*/  F2FP.BF16.F32.PACK_AB R185, R185, R186 ;  /* 0x000000bab9b9723e */ /* 0x000fe200000010ff */
[C---:B------:R-:W-:Y:S01]  /*7710*/  FADD.FTZ R186, -R173.reuse, R53 ;  /* 0x00000035adba7221 */ /* 0x040fe20000010100 */
[-C--:B------:R-:W-:Y:S01]  /*7720*/  FSEL R127, R250, R173.reuse, P1 ;  /* 0x000000adfa7f7208 */ /* 0x080fe20000800000 */
[----:B------:R-:W-:Y:S01]  /*7730*/  FADD.FTZ R52, -R173, R52 ;  /* 0x00000034ad347221 */ /* 0x000fe20000010100 */
[----:B------:R-:W-:Y:S01]  /*7740*/  FSETP.GE.FTZ.AND P1, PT, R241, RZ, PT ;  /* 0x000000fff100720b */ /* 0x000fe20003f36000 */
[C---:B------:R-:W-:Y:S01]  /*7750*/  FADD.FTZ R64, -R173.reuse, R64 ;  /* 0x00000040ad407221 */ /* 0x040fe20000010100 */
        /* <DEDUP_REMOVED lines=65> */
.L_x_1092:
[----:B------:R-:W-:Y:S01]  /*7b70*/  FSETP.GE.FTZ.AND P1, PT, R203, RZ, PT ;  /* 0x000000ffcb00720b */ /* 0x000fe20003f36000 */
[----:B------:R-:W-:Y:S01]  /*7b80*/  FADD.FTZ R7, -R184, R22 ;  /* 0x00000016b8077221 */ /* 0x000fe20000010100 */
[----:B------:R-:W-:Y:S01]  /*7b90*/  FSETP.GE.FTZ.AND P3, PT, R198, RZ, PT ;  /* 0x000000ffc600720b */ /* 0x000fe20003f76000 */
[C---:B---3--:R-:W-:Y:S01]  /*7ba0*/  FADD.FTZ R5, -R184.reuse, R18 ;  /* 0x00000012b8057221 */ /* 0x048fe20000010100 */
[----:B------:R-:W-:Y:S01]  /*7bb0*/  FSETP.GE.FTZ.AND P2, PT, R199, RZ, PT ;  /* 0x000000ffc700720b */ /* 0x000fe20003f56000 */
[C---:B------:R-:W-:Y:S01]  /*7bc0*/  FADD.FTZ R19, -R184.reuse, R19 ;  /* 0x00000013b8137221 */ /* 0x040fe20000010100 */
[-C--:B------:R-:W-:Y:S01]  /*7bd0*/  FSEL R6, R7, R184.reuse, P1 ;  /* 0x000000b807067208 */ /* 0x080fe20000800000 */
[----:B------:R-:W-:Y:S01]  /*7be0*/  STS [R149+0xa000], R124 ;  /* 0x00a0007c95007388 */ /* 0x000fe20000000800 */
[-C--:B------:R-:W-:Y:S01]  /*7bf0*/  FSEL R5, R5, R184.reuse, P3 ;  /* 0x000000b805057208 */ /* 0x080fe20001800000 */
[C---:B------:R-:W-:Y:S01]  /*7c00*/  FADD.FTZ R7, -R184.reuse, R34 ;  /* 0x00000022b8077221 */ /* 0x040fe20000010100 */
[----:B------:R-:W-:Y:S01]  /*7c10*/  FSEL R4, R19, R184, P2 ;  /* 0x000000b813047208 */ /* 0x000fe20001000000 */
[C---:B------:R-:W-:Y:S01]  /*7c20*/  FADD.FTZ R35, -R184.reuse, R35 ;  /* 0x00000023b8237221 */ /* 0x040fe20000010100 */
[----:B------:R-:W-:Y:S01]  /*7c30*/  FSETP.GE.FTZ.AND P3, PT, R237, RZ, PT ;  /* 0x000000ffed00720b */ /* 0x000fe20003f76000 */
[----:B------:R-:W-:Y:S01]  /*7c40*/  FADD.FTZ R23, -R184, R23 ;  /* 0x00000017b8177221 */ /* 0x000fe20000010100 */
[----:B------:R-:W-:Y:S01]  /*7c50*/  FSETP.GE.FTZ.AND P1, PT, R238, RZ, PT ;  /* 0x000000ffee00720b */ /* 0x000fe20003f36000 */
[----:B------:R-:W-:Y:S01]  /*7c60*/  FMUL.FTZ R53, R188, R53 ;  /* 0x00000035bc357220 */ /* 0x000fe20000410000 */
[----:B------:R-:W-:Y:S01]  /*7c70*/  FSETP.GE.FTZ.AND P2, PT, R204, RZ, PT ;  /* 0x000000ffcc00720b */ /* 0x000fe20003f56000 */
[----:B------:R-:W-:Y:S01]  /*7c80*/  FMUL.FTZ R48, R187, R48 ;  /* 0x00000030bb307220 */ /* 0x000fe20000410000 */
[-C--:B------:R-:W-:Y:S01]  /*7c90*/  FSEL R16, R35, R184.reuse, P3 ;  /* 0x000000b823107208 */ /* 0x080fe20001800000 */
[----:B------:R-:W-:Y:S01]  /*7ca0*/  FMUL.FTZ R5, R198, R5 ;  /* 0x00000005c6057220 */ /* 0x000fe20000410000 */
[----:B------:R-:W-:Y:S01]  /*7cb0*/  FSEL R7, R7, R184, P1 ;  /* 0x000000b807077208 */ /* 0x000fe20000800000 */
[----:B------:R-:W-:Y:S01]  /*7cc0*/  FMUL.FTZ R4, R199, R4 ;  /* 0x00000004c7047220 */ /* 0x000fe20000410000 */
[----:B------:R-:W-:Y:S01]  /*7cd0*/  FSEL R23, R23, R184, P2 ;  /* 0x000000b817177208 */ /* 0x000fe20001000000 */
[----:B------:R-:W-:Y:S01]  /*7ce0*/  FADD.FTZ R39, -R184, R39 ;  /* 0x00000027b8277221 */ /* 0x000fe20000010100 */
[----:B------:R-:W-:Y:S01]  /*7cf0*/  FSETP.GE.FTZ.AND P1, PT, R235, RZ, PT ;  /* 0x000000ffeb00720b */ /* 0x000fe20003f36000 */
[----:B------:R-:W-:Y:S01]  /*7d00*/  FMUL.FTZ R7, R238, R7 ;  /* 0x00000007ee077220 */ /* 0x000fe20000410000 */
[----:B------:R-:W-:Y:S01]  /*7d10*/  F2FP.BF16.F32.PACK_AB R48, R48, R53 ;  /* 0x000000353030723e */ /* 0x000fe200000010ff */
[----:B------:R-:W-:Y:S01]  /*7d20*/  FMUL.FTZ R16, R237, R16 ;  /* 0x00000010ed107220 */ /* 0x000fe20000410000 */
[----:B------:R-:W-:Y:S01]  /*7d30*/  F2FP.BF16.F32.PACK_AB R4, R4, R5 ;  /* 0x000000050404723e */ /* 0x000fe200000010ff */
[----:B------:R-:W-:Y:S01]  /*7d40*/  FMUL.FTZ R6, R203, R6 ;  /* 0x00000006cb067220 */ /* 0x000fe20000410000 */
[----:B------:R-:W-:Y:S01]  /*7d50*/  FMUL.FTZ R23, R204, R23 ;  /* 0x00000017cc177220 */ /* 0x000fe20000410000 */
[----:B------:R-:W-:Y:S01]  /*7d60*/  STS [R149+0xa400], R48 ;  /* 0x00a4003095007388 */ /* 0x000fe20000000800 */
[C---:B------:R-:W-:Y:S01]  /*7d70*/  FADD.FTZ R5, -R184.reuse, R50 ;  /* 0x00000032b8057221 */ /* 0x040fe20000010100 */
[----:B------:R-:W-:Y:S01]  /*7d80*/  FADD.FTZ R51, -R184, R51 ;  /* 0x00000033b8337221 */ /* 0x000fe20000010100 */
[----:B------:R-:W-:Y:S01]  /*7d90*/  FSEL R18, R39, R184, P1 ;  /* 0x000000b827127208 */ /* 0x000fe20000800000 */
[----:B------:R1:W-:Y:S01]  /*7da0*/  STS [R157+0xa400], R4 ;  /* 0x00a400049d007388 */ /* 0x0003e20000000800 */
[----:B------:R-:W-:Y:S01]  /*7db0*/  FSETP.GE.FTZ.AND P6, PT, R234, RZ, PT ;  /* 0x000000ffea00720b */ /* 0x000fe20003fd6000 */
[C---:B------:R-:W-:Y:S01]  /*7dc0*/  FADD.FTZ R17, -R184.reuse, R38 ;  /* 0x00000026b8117221 */ /* 0x040fe20000010100 */
[----:B------:R-:W-:Y:S01]  /*7dd0*/  FSETP.GE.FTZ.AND P5, PT, R233, RZ, PT ;  /* 0x000000ffe900720b */ /* 0x000fe20003fb6000 */
[----:B------:R-:W-:Y:S01]  /*7de0*/  STS [R157+0xa000], R200 ;  /* 0x00a000c89d007388 */ /* 0x000fe20000000800 */
[----:B------:R-:W-:Y:S01]  /*7df0*/  FSETP.GE.FTZ.AND P1, PT, R229, RZ, PT ;  /* 0x000000ffe500720b */ /* 0x000fe20003f36000 */
[----:B------:R-:W-:Y:S01]  /*7e00*/  FADD.FTZ R55, -R184, R55 ;  /* 0x00000037b8377221 */ /* 0x000fe20000010100 */
[----:B------:R-:W-:Y:S01]  /*7e10*/  F2FP.BF16.F32.PACK_AB R16, R16, R7 ;  /* 0x000000071010723e */ /* 0x000fe200000010ff */
[C---:B------:R-:W-:Y:S01]  /*7e20*/  FADD.FTZ R7, -R184.reuse, R54 ;  /* 0x00000036b8077221 */ /* 0x040fe20000010100 */
[----:B------:R-:W-:Y:S01]  /*7e30*/  F2FP.BF16.F32.PACK_AB R23, R23, R6 ;  /* 0x000000061717723e */ /* 0x000fe200000010ff */
        /* <DEDUP_REMOVED lines=16> */
[----:B-1----:R-:W-:Y:S01]  /*7f40*/  FADD.FTZ R4, -R183, R29 ;  /* 0x0000001db7047221 */ /* 0x002fe20000010100 */
[----:B------:R-:W-:Y:S01]  /*7f50*/  FSETP.GE.FTZ.AND P2, PT, R230, RZ, PT ;  /* 0x000000ffe600720b */ /* 0x000fe20003f56000 */
[----:B------:R-:W-:Y:S01]  /*7f60*/  FMUL.FTZ R7, R232, R7 ;  /* 0x00000007e8077220 */ /* 0x000fe20000410000 */
[----:B------:R-:W-:Y:S01]  /*7f70*/  F2FP.BF16.F32.PACK_AB R5, R6, R5 ;  /* 0x000000050605723e */ /* 0x000fe200000010ff */
[----:B------:R-:W-:Y:S01]  /*7f80*/  FMUL.FTZ R20, R231, R20 ;  /* 0x00000014e7147220 */ /* 0x000fe20000410000 */
[----:B------:R-:W-:Y:S01]  /*7f90*/  FSEL R19, R19, R184, P2 ;  /* 0x000000b813137208 */ /* 0x000fe20001000000 */
[----:B------:R-:W-:Y:S01]  /*7fa0*/  @P1 FADD.FTZ R184, -R184, R67 ;  /* 0x00000043b8b81221 */ /* 0x000fe20000010100 */
[----:B------:R-:W-:Y:S01]  /*7fb0*/  FSETP.GE.FTZ.AND P1, PT, R190, RZ, PT ;  /* 0x000000ffbe00720b */ /* 0x000fe20003f36000 */
[----:B------:R-:W-:Y:S01]  /*7fc0*/  FADD.FTZ R6, -R183, R9 ;  /* 0x00000009b7067221 */ /* 0x000fe20000010100 */
[----:B------:R-:W-:Y:S01]  /*7fd0*/  FSETP.GE.FTZ.AND P3, PT, R189, RZ, PT ;  /* 0x000000ffbd00720b */ /* 0x000fe20003f76000 */
[----:B------:R-:W-:Y:S01]  /*7fe0*/  FMUL.FTZ R19, R230, R19 ;  /* 0x00000013e6137220 */ /* 0x000fe20000410000 */
[----:B------:R-:W-:Y:S01]  /*7ff0*/  F2FP.BF16.F32.PACK_AB R20, R20, R7 ;  /* 0x000000071414723e */ /* 0x000fe200000010ff */
        /* <DEDUP_REMOVED lines=20> */
[----:B------:R-:W-:Y:S01]  /*8140*/  FADD.FTZ R31, -R182, R31 ;  /* 0x0000001fb61f7221 */ /* 0x000fe20000010100 */
[----:B------:R-:W-:Y:S01]  /*8150*/  FSEL R7, R12, R183, P5 ;  /* 0x000000b70c077208 */ /* 0x000fe20002800000 */
[----:B------:R1:W-:Y:S01]  /*8160*/  STS [R149+0xc000], R6 ;  /* 0x00c0000695007388 */ /* 0x0003e20000000800 */
[----:B------:R-:W-:Y:S01]  /*8170*/  FSETP.GE.FTZ.AND P4, PT, R228, RZ, PT ;  /* 0x000000ffe400720b */ /* 0x000fe20003f96000 */
[----:B------:R-:W-:Y:S01]  /*8180*/  FADD.FTZ R12, -R183, R41 ;  /* 0x00000029b70c7221 */ /* 0x000fe20000010100 */
[----:B------:R-:W-:Y:S01]  /*8190*/  FSETP.GE.FTZ.AND P3, PT, R227, RZ, PT ;  /* 0x000000ffe300720b */ /* 0x000fe20003f76000 */
[----:B------:R-:W-:Y:S01]  /*81a0*/  FMUL.FTZ R24, R205, R24 ;  /* 0x00000018cd187220 */ /* 0x000fe20000410000 */
        /* <DEDUP_REMOVED lines=10> */
[-C--:B------:R-:W-:Y:S01]  /*8250*/  FSEL R12, R12, R183.reuse, P1 ;  /* 0x000000b70c0c7208 */ /* 0x080fe20000800000 */
[----:B------:R-:W-:Y:S01]  /*8260*/  FMUL.FTZ R4, R227, R4 ;  /* 0x00000004e3047220 */ /* 0x000fe20000410000 */
[----:B------:R-:W-:Y:S01]  /*8270*/  FSETP.GE.FTZ.AND P1, PT, R220, RZ, PT ;  /* 0x000000ffdc00720b */ /* 0x000fe20003f36000 */
[----:B------:R-:W-:Y:S01]  /*8280*/  FADD.FTZ R60, -R183, R60 ;  /* 0x0000003cb73c7221 */ /* 0x000fe20000010100 */
[----:B------:R-:W-:Y:S01]  /*8290*/  FSEL R13, R40, R183, P2 ;  /* 0x000000b7280d7208 */ /* 0x000fe20001000000 */
[----:B------:R-:W-:Y:S01]  /*82a0*/  FMUL.FTZ R12, R225, R12 ;  /* 0x0000000ce10c7220 */ /* 0x000fe20000410000 */
[----:B------:R-:W-:Y:S01]  /*82b0*/  F2FP.BF16.F32.PACK_AB R7, R7, R24 ;  /* 0x000000180707723e */ /* 0x000fe200000010ff */
[----:B------:R-:W-:Y:S01]  /*82c0*/  FADD.FTZ R24, -R183, R57 ;  /* 0x00000039b7187221 */ /* 0x000fe20000010100 */
[----:B------:R-:W-:Y:S01]  /*82d0*/  FSETP.GE.FTZ.AND P4, PT, R222, RZ, PT ;  /* 0x000000ffde00720b */ /* 0x000fe20003f96000 */
[----:B------:R-:W-:Y:S01]  /*82e0*/  FMUL.FTZ R13, R226, R13 ;  /* 0x0000000de20d7220 */ /* 0x000fe20000410000 */
[----:B------:R-:W-:Y:S01]  /*82f0*/  FSETP.GE.FTZ.AND P3, PT, R221, RZ, PT ;  /* 0x000000ffdd00720b */ /* 0x000fe20003f76000 */
[----:B------:R-:W-:Y:S01]  /*8300*/  FADD.FTZ R11, -R182, R11 ;  /* 0x0000000bb60b7221 */ /* 0x000fe20000010100 */
[----:B------:R-:W-:Y:S01]  /*8310*/  F2FP.BF16.F32.PACK_AB R21, R184, R19 ;  /* 0x00000013b815723e */ /* 0x000fe200000010ff */
[----:B------:R-:W-:Y:S01]  /*8320*/  FADD.FTZ R15, -R182, R15 ;  /* 0x0000000fb60f7221 */ /* 0x000fe20000010100 */
[----:B------:R-:W-:Y:S01]  /*8330*/  F2FP.BF16.F32.PACK_AB R4, R4, R9 ;  /* 0x000000090404723e */ /* 0x000fe200000010ff */
[----:B------:R-:W-:Y:S01]  /*8340*/  FADD.FTZ R9, -R182, R10 ;  /* 0x0000000ab6097221 */ /* 0x000fe20000010100 */
[----:B------:R-:W-:Y:S01]  /*8350*/  FSETP.GE.FTZ.AND P6, PT, R224, RZ, PT ;  /* 0x000000ffe000720b */ /* 0x000fe20003fd6000 */
[C---:B------:R-:W-:Y:S01]  /*8360*/  FADD.FTZ R43, -R182.reuse, R43 ;  /* 0x0000002bb62b7221 */ /* 0x040fe20000010100 */
[----:B------:R-:W-:Y:S01]  /*8370*/  FSETP.GE.FTZ.AND P5, PT, R223, RZ, PT ;  /* 0x000000ffdf00720b */ /* 0x000fe20003fb6000 */
[C---:B------:R-:W-:Y:S01]  /*8380*/  FADD.FTZ R47, -R182.reuse, R47 ;  /* 0x0000002fb62f7221 */ /* 0x040fe20000010100 */
[----:B------:R-:W-:Y:S01]  /*8390*/  FSETP.GE.FTZ.AND P2, PT, R219, RZ, PT ;  /* 0x000000ffdb00720b */ /* 0x000fe20003f56000 */
[----:B------:R-:W-:Y:S01]  /*83a0*/  FADD.FTZ R59, -R182, R59 ;  /* 0x0000003bb63b7221 */ /* 0x000fe20000010100 */
[-C--:B------:R-:W-:Y:S01]  /*83b0*/  FSEL R19, R56, R183.reuse, P4 ;  /* 0x000000b738137208 */ /* 0x080fe20002000000 */
[----:B------:R-:W-:Y:S01]  /*83c0*/  FADD.FTZ R25, -R182, R62 ;  /* 0x0000003eb6197221 */ /* 0x000fe20000010100 */
[----:B------:R-:W-:Y:S02]  /*83d0*/  FSEL R24, R24, R183, P3 ;  /* 0x000000b718187208 */ /* 0x000fe40001800000 */
[----:B------:R-:W-:Y:S01]  /*83e0*/  FSETP.GE.FTZ.AND P4, PT, R192, RZ, PT ;  /* 0x000000ffc000720b */ /* 0x000fe20003f96000 */
[----:B------:R-:W-:Y:S01]  /*83f0*/  FMUL.FTZ R19, R222, R19 ;  /* 0x00000013de137220 */ /* 0x000fe20000410000 */
[----:B------:R-:W-:Y:S01]  /*8400*/  FSETP.GE.FTZ.AND P3, PT, R191, RZ, PT ;  /* 0x000000ffbf00720b */ /* 0x000fe20003f76000 */
[----:B------:R-:W-:Y:S01]  /*8410*/  FMUL.FTZ R24, R221, R24 ;  /* 0x00000018dd187220 */ /* 0x000fe20000410000 */
[----:B------:R-:W-:Y:S02]  /*8420*/  F2FP.BF16.F32.PACK_AB R18, R18, R17 ;  /* 0x000000111212723e */ /* 0x000fe400000010ff */
[----:B------:R-:W-:Y:S01]  /*8430*/  F2FP.BF16.F32.PACK_AB R12, R12, R13 ;  /* 0x0000000d0c0c723e */ /* 0x000fe200000010ff */
[----:B------:R-:W-:Y:S01]  /*8440*/  FADD.FTZ R13, -R182, R14 ;  /* 0x0000000eb60d7221 */ /* 0x000fe20000010100 */
[-C--:B------:R-:W-:Y:S02]  /*8450*/  FSEL R17, R44, R183.reuse, P6 ;  /* 0x000000b72c117208 */ /* 0x080fe40003000000 */
[-C--:B------:R-:W-:Y:S02]  /*8460*/  FSEL R22, R22, R183.reuse, P5 ;  /* 0x000000b716167208 */ /* 0x080fe40002800000 */
[----:B------:R-:W-:Y:S01]  /*8470*/  FSEL R60, R60, R183, P2 ;  /* 0x000000b73c3c7208 */ /* 0x000fe20001000000 */
[----:B------:R-:W-:Y:S01]  /*8480*/  @P1 FADD.FTZ R183, -R183, R61 ;  /* 0x0000003db7b71221 */ /* 0x000fe20000010100 */
[----:B------:R-:W-:Y:S01]  /*8490*/  FSETP.GE.FTZ.AND P1, PT, R196, RZ, PT ;  /* 0x000000ffc400720b */ /* 0x000fe20003f36000 */
[----:B------:R-:W-:Y:S01]  /*84a0*/  FMUL.FTZ R17, R224, R17 ;  /* 0x00000011e0117220 */ /* 0x000fe20000410000 */
[----:B------:R-:W-:Y:S01]  /*84b0*/  FSEL R9, R9, R182, P4 ;  /* 0x000000b609097208 */ /* 0x000fe20002000000 */
[----:B------:R-:W-:Y:S01]  /*84c0*/  FMUL.FTZ R22, R223, R22 ;  /* 0x00000016df167220 */ /* 0x000fe20000410000 */
[-C--:B------:R-:W-:Y:S01]  /*84d0*/  FSEL R10, R11, R182.reuse, P3 ;  /* 0x000000b60b0a7208 */ /* 0x080fe20001800000 */
[----:B------:R-:W-:Y:S01]  /*84e0*/  FADD.FTZ R11, -R182, R26 ;  /* 0x0000001ab60b7221 */ /* 0x000fe20000010100 */
        /* <DEDUP_REMOVED lines=10> */
[----:B------:R-:W-:Y:S01]  /*8590*/  FSETP.GE.FTZ.AND P2, PT, R208, RZ, PT ;  /* 0x000000ffd000720b */ /* 0x000fe20003f56000 */
[----:B------:R-:W-:Y:S01]  /*85a0*/  FADD.FTZ R9, -R182, R30 ;  /* 0x0000001eb6097221 */ /* 0x000fe20000010100 */
[----:B-1----:R-:W-:Y:S01]  /*85b0*/  FSEL R6, R27, R182, P1 ;  /* 0x000000b61b067208 */ /* 0x002fe20000800000 */
[----:B------:R-:W-:Y:S01]  /*85c0*/  STS [R149+0xc400], R10 ;  /* 0x00c4000a95007388 */ /* 0x000fe20000000800 */
[----:B------:R-:W-:Y:S01]  /*85d0*/  F2FP.BF16.F32.PACK_AB R14, R15, R14 ;  /* 0x0000000e0f0e723e */ /* 0x000fe200000010ff */
[----:B------:R-:W-:Y:S01]  /*85e0*/  FMUL.FTZ R60, R219, R60 ;  /* 0x0000003cdb3c7220 */ /* 0x000fe20000410000 */
        /* <DEDUP_REMOVED lines=10> */
[----:B------:R-:W-:Y:S01]  /*8690*/  FSEL R9, R9, R182, P2 ;  /* 0x000000b609097208 */ /* 0x000fe20001000000 */
[----:B------:R-:W-:Y:S01]  /*86a0*/  FMUL.FTZ R183, R220, R183 ;  /* 0x000000b7dcb77220 */ /* 0x000fe20000410000 */
[----:B------:R-:W-:Y:S01]  /*86b0*/  F2FP.BF16.F32.PACK_AB R11, R6, R11 ;  /* 0x0000000b060b723e */ /* 0x000fe200000010ff */
[----:B------:R-:W-:Y:S01]  /*86c0*/  STS [R156+0xa400], R23 ;  /* 0x00a400179c007388 */ /* 0x000fe20000000800 */
[----:B------:R-:W-:Y:S01]  /*86d0*/  FMUL.FTZ R22, R217, R22 ;  /* 0x00000016d9167220 */ /* 0x000fe20000410000 */
[----:B------:R-:W-:Y:S01]  /*86e0*/  FMUL.FTZ R9, R218, R9 ;  /* 0x00000009da097220 */ /* 0x000fe20000410000 */
[----:B------:R-:W-:Y:S01]  /*86f0*/  F2FP.BF16.F32.PACK_AB R24, R24, R19 ;  /* 0x000000131818723e */ /* 0x000fe200000010ff */
[----:B------:R-:W-:Y:S01]  /*8700*/  STS [R163+0xa000], R202 ;  /* 0x00a000caa3007388 */ /* 0x000fe20000000800 */
[----:B------:R-:W-:Y:S01]  /*8710*/  LEA R52, R139, UR4, 0x1 ;  /* 0x000000048b347c11 */ /* 0x000fe2000f8e08ff */
        /* <DEDUP_REMOVED lines=29> */
[----:B------:R-:W-:Y:S01]  /*88f0*/  FSETP.GE.FTZ.AND P2, PT, R210, RZ, PT ;  /* 0x000000ffd200720b */ /* 0x000fe20003f56000 */
[----:B------:R-:W-:Y:S01]  /*8900*/  STS [R160+0xa400], R5 ;  /* 0x00a40005a0007388 */ /* 0x000fe20000000800 */
[-C--:B------:R-:W-:Y:S01]  /*8910*/  FSEL R28, R59, R182.reuse, P3 ;  /* 0x000000b63b1c7208 */ /* 0x080fe20001800000 */
[----:B------:R-:W-:Y:S01]  /*8920*/  FMUL.FTZ R19, R212, R19 ;  /* 0x00000013d4137220 */ /* 0x000fe20000410000 */
[----:B------:R-:W-:Y:S01]  /*8930*/  FSEL R25, R25, R182, P2 ;  /* 0x000000b619197208 */ /* 0x000fe20001000000 */
[----:B------:R-:W-:Y:S01]  /*8940*/  STS [R153+0xc000], R12 ;  /* 0x00c0000c99007388 */ /* 0x000fe20000000800 */
[----:B------:R-:W-:Y:S01]  /*8950*/  @P1 FADD.FTZ R182, -R182, R63 ;  /* 0x0000003fb6b61221 */ /* 0x000fe20000010100 */
[----:B------:R-:W-:Y:S01]  /*8960*/  FMUL.FTZ R28, R211, R28 ;  /* 0x0000001cd31c7220 */ /* 0x000fe20000410000 */
        /* <DEDUP_REMOVED lines=114> */
.L_x_1093:
        /* <DEDUP_REMOVED lines=67> */
[----:B------:R-:W1:Y:S05]  /*94c0*/  LDSM.16.M88.4 R32, [R128+0x6000] ;  /* 0x006000008020783b */ /* 0x000e6a0000000200 */
        /* <DEDUP_REMOVED lines=9> */
[----:B------:R-:W-:Y:S01]  /*9560*/  MOV R37, UR36 ;  /* 0x0000002400257c02 */ /* 0x000fe20008000f00 */
[----:B------:R-:W-:Y:S01]  /*9570*/  @UP2 UMOV UR13, UR25 ;  /* 0x00000019000d2c82 */ /* 0x000fe20008000000 */
        /* <DEDUP_REMOVED lines=11> */
[----:B------:R-:W-:Y:S02]  /*9630*/  IMAD.U32 R39, RZ, RZ, UR36 ;  /* 0x00000024ff277e24 */ /* 0x000fe4000f8e00ff */
        /* <DEDUP_REMOVED lines=25> */
[-C--:B------:R-:W-:Y:S01]  /*97d0*/  LEA R44, P5, R47, R180.reuse, 0x2 ;  /* 0x000000b42f2c7211 */ /* 0x080fe200078a10ff */
[----:B------:R-:W-:Y:S01]  /*97e0*/  IMAD.U32 R25, RZ, RZ, UR32 ;  /* 0x00000020ff197e24 */ /* 0x000fe2000f8e00ff */
        /* <DEDUP_REMOVED lines=188> */
.L_x_1095:
        /* <DEDUP_REMOVED lines=19> */
.L_x_1096:
        /* <DEDUP_REMOVED lines=40> */
.L_x_1098:
[----:B------:R-:W-:Y:S05]  /*a760*/  BSYNC B0 ;  /* 0x0000000000007941 */ /* 0x000fea0003800000 */
.L_x_1097:
        /* <DEDUP_REMOVED lines=13> */
.L_x_1100:
[----:B------:R-:W-:Y:S05]  /*a840*/  BSYNC B0 ;  /* 0x0000000000007941 */ /* 0x000fea0003800000 */
.L_x_1099:
        /* <DEDUP_REMOVED lines=27> */
.L_x_1102:
[----:B------:R-:W-:Y:S05]  /*aa00*/  BSYNC B0 ;  /* 0x0000000000007941 */ /* 0x000fea0003800000 */
.L_x_1101:
        /* <DEDUP_REMOVED lines=13> */
.L_x_1075:
        /* <DEDUP_REMOVED lines=23> */
.L_x_1104:
        /* <DEDUP_REMOVED lines=21> */
.L_x_1105:
        /* <DEDUP_REMOVED lines=32> */
.L_x_1107:
[----:B------:R-:W-:Y:S05]  /*afa0*/  BSYNC B0 ;  /* 0x0000000000007941 */ /* 0x000fea0003800000 */
.L_x_1106:
        /* <DEDUP_REMOVED lines=13> */
.L_x_1109:
[----:B------:R-:W-:Y:S05]  /*b080*/  BSYNC B0 ;  /* 0x0000000000007941 */ /* 0x000fea0003800000 */
.L_x_1108:
[----:B------:R-:W-:Y:S01]  /*b090*/  IMAD.U32 R5, RZ, RZ, UR12 ;  /* 0x0000000cff057e24 */ /* 0x000fe2000f8e00ff */
[----:B------:R-:W-:Y:S01]  /*b0a0*/  UIMAD UR6, UR19, UR12, URZ ;  /* 0x0000000c130672a4 */ /* 0x000fe2000f8e023f */
[----:B------:R-:W-:Y:S01]  /*b0b0*/  BSSY B0, `(.L_x_1110) ;  /* 0x0000018000007945 */ /* 0x000fe20003800000 */
[----:B------:R-:W-:Y:S01]  /*b0c0*/  USHF.R.S32.HI UR8, URZ, 0x1f, UR56 ;  /* 0x0000001f3f087899 */ /* 0x000fe20008011438 */
[----:B------:R-:W-:Y:S01]  /*b0d0*/  IMAD.WIDE.U32 R4, R5, UR18, R154 ;  /* 0x0000001205047c25 */ /* 0x000fe2000f8e009a */
[----:B------:R-:W-:Y:S02]  /*b0e0*/  UIMAD UR6, UR18, UR13, UR6 ;  /* 0x0000000d120672a4 */ /* 0x000fe4000f8e0206 */
[----:B--2---:R-:W-:-:S04]  /*b0f0*/  IADD3 R8, P0, R4, UR5, RZ ;  /* 0x0000000504087c10 */ /* 0x004fc8000ff1e0ff */
        /* <DEDUP_REMOVED lines=19> */
.L_x_1111:
[----:B------:R-:W-:Y:S05]  /*b230*/  BSYNC B0 ;  /* 0x0000000000007941 */ /* 0x000fea0003800000 */
.L_x_1110:
[----:B------:R-:W-:Y:S05]  /*b240*/  @P1 BRA `(.L_x_1103) ;  /* 0x0000000000301947 */ /* 0x000fea0003800000 */
[----:B------:R-:W-:Y:S01]  /*b250*/  IADD3 R4, P0, R145, 0x40, RZ ;  /* 0x0000004091047810 */ /* 0x000fe20007f1e0ff */
[----:B------:R-:W-:Y:S01]  /*b260*/  IMAD.MOV.U32 R8, RZ, RZ, R6 ;  /* 0x000000ffff087224 */ /* 0x000fe200078e0006 */
        /* <DEDUP_REMOVED lines=9> */
[----:B------:R3:W-:Y:S02]  /*b300*/  STG.E.128 desc[UR10][R4.64], RZ ;  /* 0x000000ff04007986 */ /* 0x0007e4000c101d0a */
.L_x_1103:
[----:B------:R-:W-:Y:S05]  /*b310*/  BSYNC B1 ;  /* 0x0000000000017941 */ /* 0x000fea0003800000 */
.L_x_1070:
        /* <DEDUP_REMOVED lines=11> */
.L_x_1112:
[----:B------:R-:W-:Y:S05]  /*b3d0*/  EXIT ;  /* 0x000000000000794d */ /* 0x000fea0003800000 */
.L_x_1114:
        /* <DEDUP_REMOVED lines=10> */
.L_x_1361:


//--------------------- .text._ZN5flash44flash_bwd_dq_dk_dv_loop_seqk_parallel_kernelI23Flash_bwd_kernel_traitsILi32ELi128ELi128ELi8ELi4ELi4ELi4ELb0ELb0EN7cutlass10bfloat16_tE19Flash_kernel_traitsILi32ELi128ELi128ELi8ES3_EELb0ELb0ELb0ELb1ELb0ELb0ELb1EEEvNS_16Flash_bwd_paramsE --------------------------
	.section	.text._ZN5flash44flash_bwd_dq_dk_dv_loop_seqk_parallel_kernelI23Flash_bwd_kernel_traitsILi32ELi128ELi128ELi8ELi4ELi4ELi4ELb0ELb0EN7cutlass10bfloat16_tE19Flash_kernel_traitsILi32ELi128ELi128ELi8ES3_EELb0ELb0ELb0ELb1ELb0ELb0ELb1EEEvNS_16Flash_bwd_paramsE,"ax",@progbits
	.align	128
        .global         _ZN5flash44flash_bwd_dq_dk_dv_loop_seqk_parallel_kernelI23Flash_bwd_kernel_traitsILi32ELi128ELi128ELi8ELi4ELi4ELi4ELb0ELb0EN7cutlass10bfloat16_tE19Flash_kernel_traitsILi32ELi128ELi128ELi8ES3_EELb0ELb0ELb0ELb1ELb0ELb0ELb1EEEvNS_16Flash_bwd_paramsE
        .type           _ZN5flash44flash_bwd_dq_dk_dv_loop_seqk_parallel_kernelI23Flash_bwd_kernel_traitsILi32ELi128ELi128ELi8ELi4ELi4ELi4ELb0ELb0EN7cutlass10bfloat16_tE19Flash_kernel_traitsILi32ELi128ELi128ELi8ES3_EELb0ELb0ELb0ELb1ELb0ELb0ELb1EEEvNS_16Flash_bwd_paramsE,@function
        .size           _ZN5flash44flash_bwd_dq_dk_dv_loop_seqk_parallel_kernelI23Flash_bwd_kernel_traitsILi32ELi128ELi128ELi8ELi4ELi4ELi4ELb0ELb0EN7cutlass10bfloat16_tE19Flash_kernel_traitsILi32ELi128ELi128ELi8ES3_EELb0ELb0ELb0ELb1ELb0ELb0ELb1EEEvNS_16Flash_bwd_paramsE,(.L_x_1362 - _ZN5flash44flash_bwd_dq_dk_dv_loop_seqk_parallel_kernelI23Flash_bwd_kernel_traitsILi32ELi128ELi128ELi8ELi4ELi4ELi4ELb0ELb0EN7cutlass10bfloat16_tE19Flash_kernel_traitsILi32ELi128ELi128ELi8ES3_EELb0ELb0ELb0ELb1ELb0ELb0ELb1EEEvNS_16Flash_bwd_paramsE)
        .other          _ZN5flash44flash_bwd_dq_dk_dv_loop_seqk_parallel_kernelI23Flash_bwd_kernel_traitsILi32ELi128ELi128ELi8ELi4ELi4ELi4ELb0ELb0EN7cutlass10bfloat16_tE19Flash_kernel_traitsILi32ELi128ELi128ELi8ES3_EELb0ELb0ELb0ELb1ELb0ELb0ELb1EEEvNS_16Flash_bwd_paramsE,@"STO_CUDA_ENTRY STV_DEFAULT"
_ZN5flash44flash_bwd_dq_dk_dv_loop_seqk_parallel_kernelI23Flash_bwd_kernel_traitsILi32ELi128ELi128ELi8ELi4ELi4ELi4ELb0ELb0EN7cutlass10bfloat16_tE19Flash_kernel_traitsILi32ELi128ELi128ELi8ES3_EELb0ELb0ELb0ELb1ELb0ELb0ELb1EEEvNS_16Flash_bwd_paramsE:
.text._ZN5flash44flash_bwd_dq_dk_dv_loop_seqk_parallel_kernelI23Flash_bwd_kernel_traitsILi32ELi128ELi128ELi8ELi4ELi4ELi4ELb0ELb0EN7cutlass10bfloat16_tE19Flash_kernel_traitsILi32ELi128ELi128ELi8ES3_EELb0ELb0ELb0ELb1ELb0ELb0ELb1EEEvNS_16Flash_bwd_paramsE:
        /* <DEDUP_REMOVED lines=144> */
[C---:B------:R-:W-:Y:S01]  /*0900*/  @P4 VIADD R188, R193.reuse, 0xffffffc0 ;  /* 0xffffffc0c1bc4836 */ /* 0x040fe20000000000 */
[----:B------:R-:W-:Y:S01]  /*0910*/  LOP3.LUT R0, R0, 0xc0, RZ, 0xc0, !PT ;  /* 0x000000c000007812 */ /* 0x000fe200078ec0ff */
[----:B------:R-:W-:Y:S01]  /*0920*/  IMAD.IADD R194, R193, 0x1, R189 ;  /* 0x00000001c1c27824 */ /* 0x000fe200078e02bd */
[----:B------:R-:W-:Y:S01]  /*0930*/  SHF.R.U32.HI R5, RZ, 0x3, R2 ;  /* 0x00000003ff057819 */ /* 0x000fe20000011602 */
[----:B------:R-:W-:Y:S01]  /*0940*/  IMAD.IADD R189, R189, 0x1, R188 ;  /* 0x00000001bdbd7824 */ /* 0x000fe200078e02bc */
[----:B------:R-:W-:Y:S01]  /*0950*/  SHF.R.U32.HI R8, RZ, 0x3, R0 ;  /* 0x00000003ff087819 */ /* 0x000fe20000011600 */
[--C-:B------:R-:W-:Y:S01]  /*0960*/  IMAD.IADD R195, R193, 0x1, R190.reuse ;  /* 0x00000001c1c37824 */ /* 0x100fe200078e02be */
        /* <DEDUP_REMOVED lines=9> */
[----:B------:R-:W-:Y:S01]  /*0a00*/  IMAD.U32 R4, RZ, RZ, UR5 ;  /* 0x00000005ff047e24 */ /* 0x000fe2000f8e00ff */
[----:B------:R-:W-:Y:S01]  /*0a10*/  USHF.R.S32.HI UR5, URZ, 0x1f, UR55 ;  /* 0x0000001f3f057899 */ /* 0x000fe20008011437 */
[----:B------:R-:W-:Y:S01]  /*0a20*/  IMAD.U32 R4, RZ, RZ, UR6 ;  /* 0x00000006ff047e24 */ /* 0x000fe2000f8e00ff */
[----:B------:R-:W-:Y:S01]  /*0a30*/  LOP3.LUT P0, RZ, R11, 0x2, RZ, 0xc0, !PT ;  /* 0x000000020bff7812 */ /* 0x000fe2000780c0ff */
[----:B------:R-:W-:-:S02]  /*0a40*/  IMAD.IADD R124, R0, 0x1, R2 ;  /* 0x00000001007c7824 */ /* 0x000fc400078e0202 */
[----:B------:R-:W-:Y:S01]  /*0a50*/  IMAD.U32 R2, RZ, RZ, UR6 ;  /* 0x00000006ff027e24 */ /* 0x000fe2000f8e00ff */
[----:B------:R-:W-:Y:S01]  /*0a60*/  UIADD3 UR6, UR4, 0x6000, URZ ;  /* 0x0000600004067890 */ /* 0x000fe2000fffe03f */
[----:B------:R-:W-:Y:S01]  /*0a70*/  IMAD.IADD R8, R8, 0x1, R10 ;  /* 0x0000000108087824 */ /* 0x000fe200078e020a */
[----:B------:R-:W-:Y:S01]  /*0a80*/  SEL R123, R123, 0xffffffe0, !P0 ;  /* 0xffffffe07b7b7807 */ /* 0x000fe20004000000 */
[----:B------:R-:W-:Y:S01]  /*0a90*/  IMAD R129, R129, 0x200, R0 ;  /* 0x0000020081817824 */ /* 0x000fe200078e0200 */
[----:B------:R-:W-:Y:S01]  /*0aa0*/  LEA R2, R3, UR4, 0x1 ;  /* 0x0000000403027c11 */ /* 0x000fe2000f8e08ff */
[----:B------:R-:W-:Y:S01]  /*0ab0*/  IMAD.U32 R0, RZ, RZ, UR5 ;  /* 0x00000005ff007e24 */ /* 0x000fe2000f8e00ff */
[----:B------:R-:W-:Y:S01]  /*0ac0*/  LEA R4, R8, UR6, 0x1 ;  /* 0x0000000608047c11 */ /* 0x000fe2000f8e08ff */
[----:B------:R-:W-:Y:S01]  /*0ad0*/  UIADD3 UR5, UR4, 0xa000, URZ ;  /* 0x0000a00004057890 */ /* 0x000fe2000fffe03f */
[----:B------:R-:W-:Y:S02]  /*0ae0*/  IMAD.IADD R119, R13, 0x1, R119 ;  /* 0x000000010d777824 */ /* 0x000fe400078e0277 */
[----:B------:R-:W-:Y:S01]  /*0af0*/  IMAD.IADD R191, R190, 0x1, R188 ;  /* 0x00000001bebf7824 */ /* 0x000fe200078e02bc */
[----:B------:R1:W-:Y:S01]  /*0b00*/  STL [R1+0x40], R4 ;  /* 0x0000400401007387 */ /* 0x0003e20000100800 */
[C---:B------:R-:W-:Y:S01]  /*0b10*/  VIADD R0, R4.reuse, 0x20 ;  /* 0x0000002004007836 */ /* 0x040fe20000000000 */
[----:B------:R-:W-:Y:S01]  /*0b20*/  LEA R119, R119, UR5, 0x1 ;  /* 0x0000000577777c11 */ /* 0x000fe2000f8e08ff */
[----:B------:R-:W-:-:S02]  /*0b30*/  @P3 VIADD R0, R4, 0xffffffe0 ;  /* 0xffffffe004003836 */ /* 0x000fc40000000000 */
[----:B------:R-:W-:Y:S02]  /*0b40*/  IMAD.IADD R129, R129, 0x1, R6 ;  /* 0x0000000181817824 */ /* 0x000fe400078e0206 */
[C---:B------:R-:W-:Y:S01]  /*0b50*/  VIADD R125, R119.reuse, 0x20 ;  /* 0x00000020777d7836 */ /* 0x040fe20000000000 */
[----:B------:R1:W-:Y:S01]  /*0b60*/  STL [R1+0x44], R0 ;  /* 0x0000440001007387 */ /* 0x0003e20000100800 */
[C---:B------:R-:W-:Y:S02]  /*0b70*/  @P1 VIADD R125, R119.reuse, 0xffffffe0 ;  /* 0xffffffe0777d1836 */ /* 0x040fe40000000000 */
[----:B------:R-:W-:Y:S02]  /*0b80*/  IMAD.IADD R121, R119, 0x1, R120 ;  /* 0x0000000177797824 */ /* 0x000fe400078e0278 */
[----:B------:R-:W-:Y:S02]  /*0b90*/  IMAD.IADD R117, R117, 0x1, R116 ;  /* 0x0000000175757824 */ /* 0x000fe400078e0274 */
[----:B------:R-:W-:-:S02]  /*0ba0*/  IMAD.IADD R190, R190, 0x1, R189 ;  /* 0x00000001bebe7824 */ /* 0x000fc400078e02bd */
[----:B------:R-:W-:Y:S02]  /*0bb0*/  IMAD.IADD R120, R120, 0x1, R125 ;  /* 0x0000000178787824 */ /* 0x000fe400078e027d */
[C---:B------:R-:W-:Y:S02]  /*0bc0*/  VIADD R128, R125.reuse, 0x2000 ;  /* 0x000020007d807836 */ /* 0x040fe40000000000 */
[C---:B------:R-:W-:Y:S02]  /*0bd0*/  VIADD R127, R125.reuse, 0x4000 ;  /* 0x000040007d7f7836 */ /* 0x040fe40000000000 */
[----:B------:R-:W-:-:S07]  /*0be0*/  VIADD R126, R125, 0x6000 ;  /* 0x000060007d7e7836 */ /* 0x000fce0000000000 */
.L_x_1159:
        /* <DEDUP_REMOVED lines=67> */
.L_x_1115:
        /* <DEDUP_REMOVED lines=67> */
[----:B------:R-:W-:Y:S02]  /*1450*/  @UP3 USEL UR5, UR5, UR14, !UP1 ;  /* 0x0000000e05053287 */ /* 0x000fe4000c800000 */
[----:B------:R-:W-:Y:S02]  /*1460*/  USEL UR54, UR18, UR12, !UP1 ;  /* 0x0000000c12367287 */ /* 0x000fe4000c800000 */
[----:B------:R-:W-:Y:S01]  /*1470*/  UIADD3 UR15, UR6, -0x80, URZ ;  /* 0xffffff80060f7890 */ /* 0x000fe2000fffe03f */
[----:B------:R-:W-:Y:S01]  /*1480*/  IMAD.HI.U32 R0, R0, R3, RZ ;  /* 0x0000000300007227 */ /* 0x000fe200078e00ff */
[----:B------:R-:W-:Y:S01]  /*1490*/  @UP3 ULDC UR12, c[0x0][0x2e4] ;  /* 0x0000b900000c3ab9 */ /* 0x000fe20000000800 */
[----:B------:R-:W-:Y:S02]  /*14a0*/  @!UP3 UIMAD UR6, UR45, UR60, UR55 ;  /* 0x0000003c2d06b2a4 */ /* 0x000fe4000f8e0237 */
[----:B------:R-:W-:Y:S01]  /*14b0*/  @UP3 UIMAD UR33, UR55, UR12, UR5 ;  /* 0x0000000c372132a4 */ /* 0x000fe2000f8e0205 */
[----:B------:R-:W-:Y:S01]  /*14c0*/  IADD3 R4, -R0, RZ, RZ ;  /* 0x000000ff00047210 */ /* 0x000fe20007ffe1ff */
[----:B------:R-:W-:-:S02]  /*14d0*/  USHF.R.S32.HI UR20, URZ, 0x1f, UR15 ;  /* 0x0000001f3f147899 */ /* 0x000fc4000801140f */
[----:B------:R-:W-:Y:S02]  /*14e0*/  UIADD3 UR5, UP2, UR15, UR38, URZ ;  /* 0x000000260f057290 */ /* 0x000fe4000ff5e03f */
[C---:B------:R-:W-:Y:S01]  /*14f0*/  IMAD R3, R6.reuse, R4, R3 ;  /* 0x0000000406037224 */ /* 0x040fe200078e0203 */
[----:B------:R-:W-:Y:S01]  /*1500*/  @!UP3 UIMAD UR33, UR6, UR51, URZ ;  /* 0x000000330621b2a4 */ /* 0x000fe2000f8e023f */
[----:B------:R-:W-:Y:S01]  /*1510*/  ULDC.U8 UR23, c[0x0][0x480] ;  /* 0x0001200000177ab9 */ /* 0x000fe20000000000 */
[----:B------:R-:W-:Y:S02]  /*1520*/  UIADD3.X UR12, UR20, UR39, URZ, UP2, !UPT ;  /* 0x00000027140c7290 */ /* 0x000fe400097fe43f */
[----:B------:R-:W-:Y:S01]  /*1530*/  ISETP.GT.U32.AND P1, PT, R6, R3, PT ;  /* 0x000000030600720c */ /* 0x000fe20003f24070 */
[----:B------:R-:W-:Y:S02]  /*1540*/  UIMAD UR6, UR9, UR5, URZ ;  /* 0x00000005090672a4 */ /* 0x000fe4000f8e023f */
[----:B------:R-:W-:-:S02]  /*1550*/  @UP0 UIADD3 UR16, UR34, UR36, URZ ;  /* 0x0000002422100290 */ /* 0x000fc4000fffe03f */
[----:B------:R-:W-:Y:S02]  /*1560*/  @UP0 UIADD3 UR27, UR34, UR36, URZ ;  /* 0x00000024221b0290 */ /* 0x000fe4000fffe03f */
[----:B------:R-:W-:Y:S01]  /*1570*/  UISETP.NE.AND UP4, UPT, UR23, URZ, UPT ;  /* 0x0000003f1700728c */ /* 0x000fe2000bf85270 */
[----:B------:R-:W-:Y:S02]  /*1580*/  @UP0 ULDC.64 UR24, c[0x0][0x250] ;  /* 0x0000940000180ab9 */ /* 0x000fe40000000a00 */
[----:B------:R-:W-:Y:S01]  /*1590*/  @UP0 ULDC.64 UR22, c[0x0][0x248] ;  /* 0x0000920000160ab9 */ /* 0x000fe20000000a00 */
[----:B------:R-:W-:Y:S02]  /*15a0*/  UIMAD.WIDE.U32 UR38, UR8, UR5, URZ ;  /* 0x00000005082672a5 */ /* 0x000fe4000f8e003f */
[----:B------:R-:W-:Y:S01]  /*15b0*/  @!P1 IMAD.IADD R3, R3, 0x1, -R6 ;  /* 0x0000000103039824 */ /* 0x000fe200078e0a06 */
[----:B------:R-:W-:Y:S01]  /*15c0*/  UIMAD UR5, UR8, UR12, UR6 ;  /* 0x0000000c080572a4 */ /* 0x000fe2000f8e0206 */
[----:B------:R-:W-:Y:S01]  /*15d0*/  @!P1 VIADD R0, R0, 0x1 ;  /* 0x0000000100009836 */ /* 0x000fe20000000000 */
[----:B------:R-:W-:Y:S01]  /*15e0*/  PLOP3.LUT P1, PT, PT, PT, UP0, 0x80, 0x0 ;  /* 0x000000000000781c */ /* 0x000fe20003f2f008 */
[----:B------:R-:W-:Y:S01]  /*15f0*/  UIMAD UR26, UR14, UR31, URZ ;  /* 0x0000001f0e1a72a4 */ /* 0x000fe2000f8e023f */
[----:B------:R-:W-:Y:S01]  /*1600*/  ISETP.GE.U32.AND P0, PT, R3, R6, PT ;  /* 0x000000060300720c */ /* 0x000fe20003f06070 */
[----:B------:R-:W-:Y:S01]  /*1610*/  @UP0 UIMAD.WIDE.U32 UR18, UR16, UR22, URZ ;  /* 0x00000016101202a5 */ /* 0x000fe2000f8e003f */
[----:B------:R-:W-:Y:S01]  /*1620*/  LOP3.LUT R3, R7, UR55, RZ, 0x3c, !PT ;  /* 0x0000003707037c12 */ /* 0x000fe2000f8e3cff */
[----:B------:R-:W-:-:S02]  /*1630*/  @UP0 UIMAD.WIDE.U32 UR8, UR27, UR24, URZ ;  /* 0x000000181b0802a5 */ /* 0x000fc4000f8e003f */
[----:B------:R-:W-:Y:S01]  /*1640*/  UIMAD UR50, UR55, UR61, URZ ;  /* 0x0000003d373272a4 */ /* 0x000fe2000f8e023f */
[----:B------:R-:W-:Y:S01]  /*1650*/  ISETP.GE.AND P2, PT, R3, RZ, PT ;  /* 0x000000ff0300720c */ /* 0x000fe20003f46270 */
[----:B------:R-:W-:Y:S02]  /*1660*/  @UP0 UIMAD UR13, UR16, UR23, URZ ;  /* 0x00000017100d02a4 */ /* 0x000fe4000f8e023f */
[----:B------:R-:W-:Y:S02]  /*1670*/  @UP0 UIMAD UR6, UR27, UR25, URZ ;  /* 0x000000191b0602a4 */ /* 0x000fe4000f8e023f */
[----:B------:R-:W-:Y:S02]  /*1680*/  @UP1 UIADD3 UR49, UR21, UR26, URZ ;  /* 0x0000001a15311290 */ /* 0x000fe4000fffe03f */
[----:B------:R-:W-:Y:S01]  /*1690*/  @P0 IADD3 R0, R0, 0x1, RZ ;  /* 0x0000000100000810 */ /* 0x000fe20007ffe0ff */
[----:B------:R-:W-:Y:S01]  /*16a0*/  @!UP1 UIADD3 UR46, UR41, UR28, URZ ;  /* 0x0000001c292e9290 */ /* 0x000fe2000fffe03f */
[----:B------:R-:W-:Y:S01]  /*16b0*/  PLOP3.LUT P0, PT, PT, PT, UP3, 0x80, 0x0 ;  /* 0x000000000000781c */ /* 0x000fe20003f0f038 */
[----:B------:R-:W-:-:S02]  /*16c0*/  USEL UR51, UR32, URZ, UP4 ;  /* 0x0000003f20337287 */ /* 0x000fc4000a000000 */
[----:B------:R-:W-:Y:S01]  /*16d0*/  IMAD.MOV.U32 R10, RZ, RZ, R0 ;  /* 0x000000ffff0a7224 */ /* 0x000fe200078e0000 */
[----:B------:R-:W-:Y:S02]  /*16e0*/  USEL UR52, UR48, URZ, UP4 ;  /* 0x0000003f30347287 */ /* 0x000fe4000a000000 */
[----:B------:R-:W-:Y:S02]  /*16f0*/  USHF.R.S32.HI UR35, URZ, 0x1f, UR29 ;  /* 0x0000001f3f237899 */ /* 0x000fe4000801141d */
[----:B------:R-:W-:Y:S01]  /*1700*/  USHF.R.S32.HI UR53, URZ, 0x1f, UR50 ;  /* 0x0000001f3f357899 */ /* 0x000fe20008011432 */
[----:B------:R-:W-:Y:S01]  /*1710*/  @!P2 IADD3 R10, -R10, RZ, RZ ;  /* 0x000000ff0a0aa210 */ /* 0x000fe20007ffe1ff */
[----:B------:R-:W-:Y:S01]  /*1720*/  @UP0 UIADD3 UR32, UR9, UR6, URZ ;  /* 0x0000000609200290 */ /* 0x000fe2000fffe03f */
[----:B------:R-:W-:Y:S01]  /*1730*/  @!P3 LOP3.LUT R10, RZ, R7, RZ, 0x33, !PT ;  /* 0x00000007ff0ab212 */ /* 0x000fe200078e33ff */
        /* <DEDUP_REMOVED lines=17> */
.L_x_1117:
        /* <DEDUP_REMOVED lines=13> */
.L_x_1118:
        /* <DEDUP_REMOVED lines=11> */
.L_x_1119:
[----:B------:R-:W-:-:S04]  /*19d0*/  UIMAD UR6, UR45, UR60, UR55 ;  /* 0x0000003c2d0672a4 */ /* 0x000fc8000f8e0237 */
[----:B------:R-:W-:-:S12]  /*19e0*/  UIMAD UR6, UR6, UR58, URZ ;  /* 0x0000003a060672a4 */ /* 0x000fd8000f8e023f */
.L_x_1120:
[----:B------:R-:W2:Y:S01]  /*19f0*/  LDL.64 R4, [R1+0x8] ;  /* 0x0000080001047983 */ /* 0x000ea20000100a00 */
[----:B------:R-:W1:Y:S03]  /*1a00*/  LDC.64 R14, c[0x0][0x420] ;  /* 0x00010800ff0e7b82 */ /* 0x000e660000000a00 */
[----:B------:R3:W2:Y:S01]  /*1a10*/  LDL.64 R22, [R1+0x8] ;  /* 0x0000080001167983 */ /* 0x0006a20000100a00 */
[----:B------:R-:W-:Y:S01]  /*1a20*/  UIMAD UR19, UR61, UR60, URZ ;  /* 0x0000003c3d1372a4 */ /* 0x000fe2000f8e023f */
[----:B------:R-:W-:Y:S01]  /*1a30*/  BSSY B1, `(.L_x_1116) ;  /* 0x0000933000017945 */ /* 0x000fe20003800000 */
[----:B------:R-:W-:Y:S01]  /*1a40*/  ULDC.64 UR8, c[0x0][0x428] ;  /* 0x00010a0000087ab9 */ /* 0x000fe20000000a00 */
[----:B------:R-:W4:Y:S01]  /*1a50*/  S2R R20, SR_TID.X ;  /* 0x0000000000147919 */ /* 0x000f220000002100 */
[----:B------:R-:W-:Y:S02]  /*1a60*/  USHF.R.S32.HI UR58, URZ, 0x1f, UR55 ;  /* 0x0000001f3f3a7899 */ /* 0x000fe40008011437 */
[----:B------:R-:W-:-:S02]  /*1a70*/  USHF.L.U32 UR18, UR19, 0x7, URZ ;  /* 0x0000000713127899 */ /* 0x000fc4000800063f */
[----:B------:R-:W-:Y:S02]  /*1a80*/  UIADD3 UR21, UR15, UR6, URZ ;  /* 0x000000060f157290 */ /* 0x000fe4000fffe03f */
[----:B------:R-:W-:Y:S02]  /*1a90*/  UIADD3 UR13, UR15, UR33, URZ ;  /* 0x000000210f0d7290 */ /* 0x000fe4000fffe03f */
[----:B------:R-:W-:Y:S02]  /*1aa0*/  UIADD3 UR12, UP1, UP0, UR38, UR18, UR50 ;  /* 0x00000012260c7290 */ /* 0x000fe4000f83e032 */
[----:B------:R-:W-:Y:S02]  /*1ab0*/  USHF.R.S32.HI UR6, URZ, 0x1f, UR18 ;  /* 0x0000001f3f067899 */ /* 0x000fe40008011412 */
[----:B------:R-:W-:Y:S02]  /*1ac0*/  UISETP.GE.AND UP2, UPT, UR37, 0x1, UPT ;  /* 0x000000012500788c */ /* 0x000fe4000bf46270 */
[----:B------:R-:W-:Y:S01]  /*1ad0*/  UIADD3.X UR6, UR48, UR6, UR53, UP1, UP0 ;  /* 0x0000000630067290 */ /* 0x000fe20008fe0435 */
[----:B-1----:R-:W-:Y:S01]  /*1ae0*/  IMAD R0, R14, UR20, RZ ;  /* 0x000000140e007c24 */ /* 0x002fe2000f8e02ff */
[----:B------:R-:W-:Y:S01]  /*1af0*/  ULDC.64 UR40, c[0x0][0x210] ;  /* 0x0000840000287ab9 */ /* 0x000fe20000000a00 */
[----:B------:R-:W-:Y:S01]  /*1b00*/  ULDC.64 UR38, c[0x0][0x400] ;  /* 0x0001000000267ab9 */ /* 0x000fe20000000a00 */
[----:B------:R-:W-:Y:S01]  /*1b10*/  ULDC.64 UR42, c[0x0][0x2b0] ;  /* 0x0000ac00002a7ab9 */ /* 0x000fe20000000a00 */
[----:B------:R-:W-:Y:S01]  /*1b20*/  IMAD R6, R15, UR15, R0 ;  /* 0x0000000f0f067c24 */ /* 0x000fe2000f8e0200 */
[----:B------:R-:W-:Y:S01]  /*1b30*/  ULDC.64 UR60, c[0x0][0x478] ;  /* 0x00011e00003c7ab9 */ /* 0x000fe20000000a00 */
[----:B------:R-:W-:Y:S01]  /*1b40*/  ULEA.HI.SX32 UR16, UR44, 0xffffffff, 0x19 ;  /* 0xffffffff2c107891 */ /* 0x000fe2000f8fca3f */
        /* <DEDUP_REMOVED lines=25> */
[----:B------:R-:W-:Y:S01]  /*1ce0*/  UIMAD.WIDE UR20, UR21, 0x4, UR60 ;  /* 0x00000004151478a5 */ /* 0x000fe2000f8e023c */
[----:B------:R-:W-:Y:S01]  /*1cf0*/  IADD3 R12, P0, R8, UR56, RZ ;  /* 0x00000038080c7c10 */ /* 0x000fe2000ff1e0ff */
[----:B------:R-:W-:Y:S01]  /*1d00*/  VIADD R5, R5, UR5 ;  /* 0x0000000505057c36 */ /* 0x000fe20008000000 */
[----:B------:R-:W-:Y:S01]  /*1d10*/  UIMAD UR5, UR58, UR8, URZ ;  /* 0x000000083a0572a4 */ /* 0x000fe2000f8e023f */
[----:B------:R-:W-:-:S03]  /*1d20*/  IMAD R6, R6, UR30, RZ ;  /* 0x0000001e06067c24 */ /* 0x000fc6000f8e02ff */
[----:B------:R-:W-:Y:S01]  /*1d30*/  UIMAD UR9, UR55, UR9, UR5 ;  /* 0x00000009370972a4 */ /* 0x000fe2000f8e0205 */
[----:B------:R-:W-:Y:S01]  /*1d40*/  IMAD R13, R0, UR31, R6 ;  /* 0x0000001f000d7c24 */ /* 0x000fe2000f8e0206 */
[----:B------:R-:W-:Y:S01]  /*1d50*/  UIADD3 UR5, UP1, UP0, UR51, UR12, UR54 ;  /* 0x0000000c33057290 */ /* 0x000fe2000f83e036 */
[-C--:B------:R-:W-:Y:S01]  /*1d60*/  IMAD R0, R18, R14.reuse, RZ ;  /* 0x0000000e12007224 */ /* 0x080fe200078e02ff */
[----:B------:R-:W-:Y:S01]  /*1d70*/  UIMAD.WIDE UR12, UR13, 0x4, UR42 ;  /* 0x000000040d0c78a5 */ /* 0x000fe2000f8e022a */
[----:B------:R-:W-:Y:S01]  /*1d80*/  IMAD.WIDE.U32 R6, R3, R14, R4 ;  /* 0x0000000e03067225 */ /* 0x000fe200078e0004 */
[----:B------:R-:W-:Y:S01]  /*1d90*/  IADD3.X R13, R9, UR49, R13, P0, !PT ;  /* 0x00000031090d7c10 */ /* 0x000fe200087fe40d */
[----:B------:R-:W-:Y:S02]  /*1da0*/  UIADD3.X UR6, UR52, UR6, UR47, UP1, UP0 ;  /* 0x0000000634067290 */ /* 0x000fe40008fe042f */
[----:B------:R-:W-:Y:S01]  /*1db0*/  IMAD R0, R3, R15, R0 ;  /* 0x0000000f03007224 */ /* 0x000fe200078e0200 */
[----:B------:R-:W-:Y:S01]  /*1dc0*/  LEA R8, P0, R6, UR14, 0x1 ;  /* 0x0000000e06087c11 */ /* 0x000fe2000f8008ff */
[----:B------:R-:W-:-:S02]  /*1dd0*/  IMAD.U32 R4, RZ, RZ, UR8 ;  /* 0x00000008ff047e24 */ /* 0x000fc4000f8e00ff */
[----:B------:R-:W-:Y:S02]  /*1de0*/  IMAD.IADD R0, R7, 0x1, R0 ;  /* 0x0000000107007824 */ /* 0x000fe400078e0200 */
[----:B------:R-:W-:-:S03]  /*1df0*/  IMAD.WIDE.U32 R4, R4, UR55, R12 ;  /* 0x0000003704047c25 */ /* 0x000fc6000f8e000c */
[----:B------:R-:W-:Y:S01]  /*1e00*/  LEA.HI.X R9, R6, UR15, R0, 0x1, P0 ;  /* 0x0000000f06097c11 */ /* 0x000fe200080f0c00 */
[----:B------:R-:W-:Y:S01]  /*1e10*/  VIADD R7, R5, UR9 ;  /* 0x0000000905077c36 */ /* 0x000fe20008000000 */
[----:B------:R-:W-:Y:S02]  /*1e20*/  PLOP3.LUT P0, PT, PT, PT, UP2, 0x80, 0x0 ;  /* 0x000000000000781c */ /* 0x000fe40003f0f028 */
[C---:B------:R-:W-:Y:S02]  /*1e30*/  IADD3 R0, P2, R11.reuse, UR5, RZ ;  /* 0x000000050b007c10 */ /* 0x040fe4000ff5e0ff */
        /* <DEDUP_REMOVED lines=20> */
[----:B------:R-:W-:Y:S01]  /*1f80*/  IMAD.MOV.U32 R216, RZ, RZ, R8 ;  /* 0x000000ffffd87224 */ /* 0x000fe200078e0008 */
[----:B------:R-:W-:Y:S01]  /*1f90*/  UIADD3 UR6, UR9, -UR6, URZ ;  /* 0x8000000609067290 */ /* 0x000fe2000fffe03f */
[----:B------:R-:W-:Y:S01]  /*1fa0*/  IMAD.MOV.U32 R217, RZ, RZ, R9 ;  /* 0x000000ffffd97224 */ /* 0x000fe200078e0009 */
[----:B------:R-:W-:Y:S01]  /*1fb0*/  @P1 BAR.SYNC.DEFER_BLOCKING 0x0 ;  /* 0x0000000000001b1d */ /* 0x000fe20000010000 */
[----:B------:R-:W-:Y:S01]  /*1fc0*/  ISETP.GE.AND P2, PT, R17, UR5, PT ;  /* 0x0000000511007c0c */ /* 0x000fe2000bf46270 */
[----:B------:R-:W-:-:S06]  /*1fd0*/  UISETP.NE.AND UP0, UPT, UR6, 0x1, UPT ;  /* 0x000000010600788c */ /* 0x000fcc000bf05270 */
        /* <DEDUP_REMOVED lines=18> */
.L_x_1123:
[----:B------:R-:W-:Y:S05]  /*2100*/  BSYNC B0 ;  /* 0x0000000000007941 */ /* 0x000fea0003800000 */
.L_x_1122:
        /* <DEDUP_REMOVED lines=14> */
.L_x_1125:
[----:B------:R-:W-:Y:S05]  /*21f0*/  BSYNC B0 ;  /* 0x0000000000007941 */ /* 0x000fea0003800000 */
.L_x_1124:
        /* <DEDUP_REMOVED lines=18> */
.L_x_1127:
[----:B------:R-:W-:Y:S05]  /*2320*/  BSYNC B0 ;  /* 0x0000000000007941 */ /* 0x000fea0003800000 */
.L_x_1126:
        /* <DEDUP_REMOVED lines=21> */
.L_x_1129:
[----:B------:R-:W-:Y:S05]  /*2480*/  BSYNC B0 ;  /* 0x0000000000007941 */ /* 0x000fea0003800000 */
.L_x_1128:
[----:B------:R-:W5:Y:S01]  /*2490*/  LDL R14, [R1+0x3c] ;  /* 0x00003c00010e7983 */ /* 0x000f620000100800 */
[----:B------:R-:W-:Y:S01]  /*24a0*/  UIMAD UR6, UR35, UR22, URZ ;  /* 0x00000016230672a4 */ /* 0x000fe2000f8e023f */
[----:B-1----:R-:W-:Y:S01]  /*24b0*/  IMAD.WIDE.U32 R4, R6, UR29, R22 ;  /* 0x0000001d06047c25 */ /* 0x002fe2000f8e0016 */
[----:B------:R-:W-:Y:S01]  /*24c0*/  ULDC.64 UR20, c[0x0][0x260] ;  /* 0x0000980000147ab9 */ /* 0x000fe20000000a00 */
[----:B------:R-:W-:Y:S01]  /*24d0*/  BSSY B0, `(.L_x_1130) ;  /* 0x000002a000007945 */ /* 0x000fe20003800000 */
[----:B------:R-:W-:Y:S02]  /*24e0*/  UIMAD UR8, UR29, UR23, UR6 ;  /* 0x000000171d0872a4 */ /* 0x000fe4000f8e0206 */
[----:B------:R-:W-:Y:S01]  /*24f0*/  UIMAD UR6, UR17, -0x80, UR7 ;  /* 0xffffff80110678a4 */ /* 0x000fe2000f8e0207 */
[----:B------:R-:W-:-:S03]  /*2500*/  IADD3 R4, P1, R4, UR26, RZ ;  /* 0x0000001a04047c10 */ /* 0x000fc6000ff3e0ff */
[----:B------:R-:W-:Y:S02]  /*2510*/  IMAD.U32 R6, RZ, RZ, UR8 ;  /* 0x00000008ff067e24 */ /* 0x000fe4000f8e00ff */
[----:B------:R-:W-:-:S03]  /*2520*/  ISETP.GE.AND P3, PT, R3, UR6, PT ;  /* 0x0000000603007c0c */ /* 0x000fc6000bf66270 */
[----:B------:R-:W-:Y:S01]  /*2530*/  IADD3.X R5, R5, UR27, R6, P1, !PT ;  /* 0x0000001b05057c10 */ /* 0x000fe20008ffe406 */
[----:B------:R-:W-:-:S04]  /*2540*/  IMAD R6, R16, UR20, RZ ;  /* 0x0000001410067c24 */ /* 0x000fc8000f8e02ff */
[C---:B------:R-:W-:Y:S02]  /*2550*/  IMAD R6, R10.reuse, UR21, R6 ;  /* 0x000000150a067c24 */ /* 0x040fe4000f8e0206 */
[----:B------:R-:W-:-:S03]  /*2560*/  IMAD.WIDE.U32 R4, R10, UR20, R4 ;  /* 0x000000140a047c25 */ /* 0x000fc6000f8e0004 */
[----:B------:R1:W-:Y:S02]  /*2570*/  @P3 STS [R0+0x6000], RZ ;  /* 0x006000ff00003388 */ /* 0x0003e40000000800 */
[----:B------:R-:W-:Y:S02]  /*2580*/  IADD3 R11, R5, R6, RZ ;  /* 0x00000006050b7210 */ /* 0x000fe40007ffe0ff */
[----:B------:R1:W-:Y:S04]  /*2590*/  @P3 STS [R0+0x6004], RZ ;  /* 0x006004ff00003388 */ /* 0x0003e80000000800 */
[----:B------:R1:W-:Y:S01]  /*25a0*/  @P3 STS.64 [R0+0x6008], RZ ;  /* 0x006008ff00003388 */ /* 0x0003e20000000a00 */
[C---:B-----5:R-:W-:Y:S01]  /*25b0*/  VIADD R8, R14.reuse, 0x8 ;  /* 0x000000080e087836 */ /* 0x060fe20000000000 */
[C---:B------:R-:W-:Y:S01]  /*25c0*/  IADD3 R7, R14.reuse, 0x40, RZ ;  /* 0x000000400e077810 */ /* 0x040fe20007ffe0ff */
[C---:B------:R-:W-:Y:S01]  /*25d0*/  VIADD R12, R14.reuse, 0x48 ;  /* 0x000000480e0c7836 */ /* 0x040fe20000000000 */
[----:B------:R-:W-:-:S02]  /*25e0*/  ISETP.GE.AND P1, PT, R14, UR5, PT ;  /* 0x000000050e007c0c */ /* 0x000fc4000bf26270 */
[----:B------:R-:W-:Y:S02]  /*25f0*/  ISETP.GE.AND P6, PT, R8, UR5, PT ;  /* 0x0000000508007c0c */ /* 0x000fe4000bfc6270 */
[----:B------:R-:W-:Y:S02]  /*2600*/  ISETP.GE.AND P5, PT, R7, UR5, PT ;  /* 0x0000000507007c0c */ /* 0x000fe4000bfa6270 */
[----:B------:R-:W-:Y:S02]  /*2610*/  ISETP.GE.AND P4, PT, R12, UR5, PT ;  /* 0x000000050c007c0c */ /* 0x000fe4000bf86270 */
[----:B------:R-:W-:Y:S01]  /*2620*/  P2R R13, PR, RZ, 0x2 ;  /* 0x00000002ff0d7803 */ /* 0x000fe20000000000 */
[----:B-1----:R-:W-:Y:S10]  /*2630*/  @P3 BRA `(.L_x_1131) ;  /* 0x00000000004c3947 */ /* 0x002ff40003800000 */
        /* <DEDUP_REMOVED lines=19> */
.L_x_1131:
[----:B------:R-:W-:Y:S05]  /*2770*/  BSYNC B0 ;  /* 0x0000000000007941 */ /* 0x000fea0003800000 */
.L_x_1130:
        /* <DEDUP_REMOVED lines=23> */
.L_x_1133:
[----:B------:R-:W-:Y:S05]  /*28f0*/  BSYNC B0 ;  /* 0x0000000000007941 */ /* 0x000fea0003800000 */
.L_x_1132:
        /* <DEDUP_REMOVED lines=36> */
.L_x_1135:
[----:B------:R-:W-:Y:S05]  /*2b40*/  BSYNC B0 ;  /* 0x0000000000007941 */ /* 0x000fea0003800000 */
.L_x_1134:
        /* <DEDUP_REMOVED lines=22> */
.L_x_1137:
[----:B------:R-:W-:Y:S05]  /*2cb0*/  BSYNC B0 ;  /* 0x0000000000007941 */ /* 0x000fea0003800000 */
.L_x_1136:
[----:B------:R-:W-:Y:S01]  /*2cc0*/  ULDC.64 UR22, c[0x0][0x3c8] ;  /* 0x0000f20000167ab9 */ /* 0x000fe20000000a00 */
[----:B------:R-:W-:Y:S01]  /*2cd0*/  USHF.R.S32.HI UR6, URZ, 0x1f, UR55 ;  /* 0x0000001f3f067899 */ /* 0x000fe20008011437 */
[----:B------:R-:W-:Y:S01]  /*2ce0*/  ISETP.NE.AND P3, PT, R13, RZ, PT ;  /* 0x000000ff0d00720c */ /* 0x000fe20003f65270 */
[----:B------:R-:W-:Y:S01]  /*2cf0*/  UISETP.NE.U32.AND UP1, UPT, UR22, URZ, UPT ;  /* 0x0000003f1600728c */ /* 0x000fe2000bf25070 */
[----:B-1----:R-:W-:Y:S01]  /*2d00*/  SHF.R.S32.HI R9, RZ, 0x1f, R14 ;  /* 0x0000001fff097819 */ /* 0x002fe2000001140e */
[----:B------:R-:W0:Y:S01]  /*2d10*/  LDGDEPBAR ;  /* 0x00000000000079af */ /* 0x000e220000000000 */
[----:B------:R-:W-:Y:S01]  /*2d20*/  SHF.R.S32.HI R3, RZ, 0x1f, R12 ;  /* 0x0000001fff037819 */ /* 0x000fe2000001140c */
[----:B------:R-:W-:Y:S01]  /*2d30*/  UISETP.NE.AND.EX UP1, UPT, UR23, URZ, UPT, UP1 ;  /* 0x0000003f1700728c */ /* 0x000fe2000bf25310 */
[----:B------:R-:W-:Y:S01]  /*2d40*/  IMAD.MOV.U32 R10, RZ, RZ, 0x7f800000 ;  /* 0x7f800000ff0a7424 */ /* 0x000fe200078e00ff */
[----:B------:R-:W-:Y:S01]  /*2d50*/  ULDC UR35, c[0x0][0x2d0] ;  /* 0x0000b40000237ab9 */ /* 0x000fe20000000800 */
[----:B------:R-:W-:-:S02]  /*2d60*/  IMAD.MOV.U32 R16, RZ, RZ, 0x7f800000 ;  /* 0x7f800000ff107424 */ /* 0x000fc400078e00ff */
[----:B------:R-:W-:Y:S01]  /*2d70*/  IMAD.MOV.U32 R15, RZ, RZ, 0x7f800000 ;  /* 0x7f800000ff0f7424 */ /* 0x000fe200078e00ff */
[----:B------:R-:W-:Y:S01]  /*2d80*/  PLOP3.LUT P1, PT, PT, PT, UP1, 0x80, 0x0 ;  /* 0x000000000000781c */ /* 0x000fe20003f2f018 */
[----:B------:R-:W-:Y:S02]  /*2d90*/  IMAD.MOV.U32 R11, RZ, RZ, 0x7f800000 ;  /* 0x7f800000ff0b7424 */ /* 0x000fe400078e00ff */
[C---:B------:R-:W-:Y:S01]  /*2da0*/  VIADD R118, R129.reuse, 0x1000 ;  /* 0x0000100081767836 */ /* 0x040fe20000000000 */
[----:B------:R-:W-:Y:S01]  /*2db0*/  CS2R R94, SRZ ;  /* 0x00000000005e7805 */ /* 0x000fe2000001ff00 */
[----:B------:R-:W-:Y:S01]  /*2dc0*/  @UP1 ULDC.64 UR24, c[0x0][0x3d0] ;  /* 0x0000f40000181ab9 */ /* 0x000fe20000000a00 */
[----:B------:R-:W-:Y:S01]  /*2dd0*/  @UP1 UMOV UR20, UR55 ;  /* 0x0000003700141c82 */ /* 0x000fe20008000000 */
[----:B------:R-:W-:Y:S01]  /*2de0*/  @UP1 UIMAD UR5, UR57, UR24, URZ ;  /* 0x00000018390512a4 */ /* 0x000fe2000f8e023f */
[----:B------:R-:W-:Y:S01]  /*2df0*/  @UP1 UMOV UR21, UR6 ;  /* 0x0000000600151c82 */ /* 0x000fe20008000000 */
[----:B------:R-:W-:Y:S01]  /*2e00*/  IMAD.SHL.U32 R122, R129, 0x2, RZ ;  /* 0x00000002817a7824 */ /* 0x000fe200078e00ff */
[----:B------:R-:W-:-:S02]  /*2e10*/  @UP1 UIMAD.WIDE.U32 UR20, UR45, UR24, UR20 ;  /* 0x000000182d1412a5 */ /* 0x000fc4000f8e0014 */
[----:B------:R-:W-:Y:S02]  /*2e20*/  @UP1 UIMAD UR5, UR45, UR25, UR5 ;  /* 0x000000192d0512a4 */ /* 0x000fe4000f8e0205 */
[----:B------:R-:W-:Y:S02]  /*2e30*/  @UP1 ULEA UR22, UP0, UR20, UR22, 0x2 ;  /* 0x0000001614161291 */ /* 0x000fe4000f80103f */
[----:B------:R-:W-:Y:S01]  /*2e40*/  @UP1 UIADD3 UR5, UR21, UR5, URZ ;  /* 0x0000000515051290 */ /* 0x000fe2000fffe03f */
[----:B------:R-:W-:Y:S02]  /*2e50*/  CS2R R92, SRZ ;  /* 0x00000000005c7805 */ /* 0x000fe4000001ff00 */
[----:B------:R-:W-:Y:S02]  /*2e60*/  CS2R R98, SRZ ;  /* 0x0000000000627805 */ /* 0x000fe4000001ff00 */
[----:B------:R-:W-:Y:S01]  /*2e70*/  CS2R R96, SRZ ;  /* 0x0000000000607805 */ /* 0x000fe2000001ff00 */
[----:B------:R-:W-:Y:S01]  /*2e80*/  @UP1 ULEA.HI.X UR23, UR20, UR23, UR5, 0x2, UP0 ;  /* 0x0000001714171291 */ /* 0x000fe200080f1405 */
[----:B------:R-:W-:Y:S01]  /*2e90*/  IMAD.U32 R4, RZ, RZ, UR22 ;  /* 0x00000016ff047e24 */ /* 0x000fe2000f8e00ff */
[----:B--234-:R-:W-:Y:S01]  /*2ea0*/  SHF.L.U64.HI R0, R14, 0x2, R9 ;  /* 0x000000020e007819 */ /* 0x01cfe20000010209 */
[----:B------:R-:W-:Y:S01]  /*2eb0*/  @UP1 ULDC UR5, c[0x0][0x2e8] ;  /* 0x0000ba0000051ab9 */ /* 0x000fe20000000800 */
[----:B------:R-:W-:-:S02]  /*2ec0*/  CS2R R90, SRZ ;  /* 0x00000000005a7805 */ /* 0x000fc4000001ff00 */
[----:B------:R-:W-:Y:S01]  /*2ed0*/  CS2R R88, SRZ ;  /* 0x0000000000587805 */ /* 0x000fe2000001ff00 */
[----:B------:R-:W-:Y:S01]  /*2ee0*/  IMAD.U32 R5, RZ, RZ, UR23 ;  /* 0x00000017ff057e24 */ /* 0x000fe2000f8e00ff */
[----:B------:R-:W-:Y:S02]  /*2ef0*/  CS2R R86, SRZ ;  /* 0x0000000000567805 */ /* 0x000fe4000001ff00 */
[----:B------:R-:W-:Y:S02]  /*2f00*/  CS2R R84, SRZ ;  /* 0x0000000000547805 */ /* 0x000fe4000001ff00 */
[----:B------:R-:W-:Y:S02]  /*2f10*/  CS2R R78, SRZ ;  /* 0x00000000004e7805 */ /* 0x000fe4000001ff00 */
[----:B------:R-:W-:Y:S01]  /*2f20*/  CS2R R76, SRZ ;  /* 0x00000000004c7805 */ /* 0x000fe2000001ff00 */
[----:B------:R1:W2:Y:S01]  /*2f30*/  @P1 LDG.E R8, desc[UR10][R4.64] ;  /* 0x0000000a04081981 */ /* 0x0002a2000c1e1900 */
[----:B------:R-:W-:-:S02]  /*2f40*/  CS2R R82, SRZ ;  /* 0x0000000000527805 */ /* 0x000fc4000001ff00 */
[----:B------:R-:W-:Y:S02]  /*2f50*/  CS2R R80, SRZ ;  /* 0x0000000000507805 */ /* 0x000fe4000001ff00 */
[----:B------:R-:W-:Y:S02]  /*2f60*/  CS2R R74, SRZ ;  /* 0x00000000004a7805 */ /* 0x000fe4000001ff00 */
[----:B------:R-:W-:Y:S02]  /*2f70*/  CS2R R72, SRZ ;  /* 0x0000000000487805 */ /* 0x000fe4000001ff00 */
[----:B------:R-:W-:Y:S02]  /*2f80*/  CS2R R70, SRZ ;  /* 0x0000000000467805 */ /* 0x000fe4000001ff00 */
[----:B------:R-:W-:Y:S01]  /*2f90*/  CS2R R68, SRZ ;  /* 0x0000000000447805 */ /* 0x000fe2000001ff00 */
        /* <DEDUP_REMOVED lines=8> */
[----:B------:R-:W-:Y:S01]  /*3020*/  UIADD3 UR18, -UR18, URZ, URZ ;  /* 0x0000003f12127290 */ /* 0x000fe2000fffe13f */
[----:B-1----:R-:W-:Y:S01]  /*3030*/  IMAD.SHL.U32 R4, R14, 0x4, RZ ;  /* 0x000000040e047824 */ /* 0x002fe200078e00ff */
[----:B------:R-:W-:-:S04]  /*3040*/  ULDC UR8, c[0x0][0x2ec] ;  /* 0x0000bb0000087ab9 */ /* 0x000fc80000000800 */
[----:B------:R-:W-:-:S04]  /*3050*/  IADD3 R4, P2, R4, UR14, RZ ;  /* 0x0000000e04047c10 */ /* 0x000fc8000ff5e0ff */
[----:B------:R-:W-:Y:S02]  /*3060*/  IADD3.X R5, R0, UR13, RZ, P2, !PT ;  /* 0x0000000d00057c10 */ /* 0x000fe400097fe4ff */
[----:B------:R-:W-:-:S03]  /*3070*/  @!P4 LEA R6, P2, R12, UR14, 0x2 ;  /* 0x0000000e0c06cc11 */ /* 0x000fc6000f8410ff */
[----:B------:R-:W3:Y:S01]  /*3080*/  @!P3 LDG.E R16, desc[UR10][R4.64] ;  /* 0x0000000a0410b981 */ /* 0x000ee2000c1e1900 */
[----:B------:R-:W-:-:S03]  /*3090*/  @!P4 LEA.HI.X R7, R12, UR13, R3, 0x2, P2 ;  /* 0x0000000d0c07cc11 */ /* 0x000fc600090f1403 */
[----:B------:R-:W4:Y:S04]  /*30a0*/  @!P6 LDG.E R15, desc[UR10][R4.64+0x20] ;  /* 0x0000200a040fe981 */ /* 0x000f28000c1e1900 */
[----:B------:R-:W5:Y:S04]  /*30b0*/  @!P4 LDG.E R10, desc[UR10][R6.64] ;  /* 0x0000000a060ac981 */ /* 0x000f68000c1e1900 */
[----:B------:R1:W4:Y:S01]  /*30c0*/  @!P5 LDG.E R11, desc[UR10][R4.64+0x100] ;  /* 0x0001000a040bd981 */ /* 0x000322000c1e1900 */
[----:B------:R-:W2:Y:S01]  /*30d0*/  @P1 MUFU.RCP R0, UR5 ;  /* 0x0000000500001d08 */ /* 0x000ea20008001000 */
[----:B------:R-:W-:-:S04]  /*30e0*/  LEA.HI R3, R19, R20, RZ, 0x7 ;  /* 0x0000001413037211 */ /* 0x000fc800078f38ff */
[----:B------:R-:W-:Y:S01]  /*30f0*/  SHF.R.S32.HI R3, RZ, 0x7, R3 ;  /* 0x00000007ff037819 */ /* 0x000fe20000011403 */
[----:B-1----:R-:W-:-:S05]  /*3100*/  IMAD.SHL.U32 R4, R20, 0x2, RZ ;  /* 0x0000000214047824 */ /* 0x002fca00078e00ff */
[----:B------:R-:W-:Y:S02]  /*3110*/  LOP3.LUT R4, R4, 0x6, RZ, 0xc0, !PT ;  /* 0x0000000604047812 */ /* 0x000fe400078ec0ff */
[----:B------:R-:W-:Y:S01]  /*3120*/  SHF.L.U64.HI R6, R14, 0x2, R9 ;  /* 0x000000020e067819 */ /* 0x000fe20000010209 */
[----:B------:R-:W-:Y:S01]  /*3130*/  VIADD R5, R124, 0x1000 ;  /* 0x000010007c057836 */ /* 0x000fe20000000000 */
[----:B------:R-:W-:Y:S01]  /*3140*/  SEL R118, R118, R129, !P0 ;  /* 0x0000008176767207 */ /* 0x000fe20004000000 */
[----:B------:R-:W-:Y:S01]  /*3150*/  UMOV UR5, URZ ;  /* 0x0000003f00057c82 */ /* 0x000fe20008000000 */
[----:B------:R-:W-:Y:S02]  /*3160*/  UIMAD UR25, UR19, 0x48, URZ ;  /* 0x00000048131978a4 */ /* 0x000fe4000f8e023f */
[----:B------:R-:W-:Y:S01]  /*3170*/  LEA R118, R118, UR4, 0x1 ;  /* 0x0000000476767c11 */ /* 0x000fe2000f8e08ff */
[----:B------:R-:W-:Y:S02]  /*3180*/  UIMAD UR24, UR19, 0x50, URZ ;  /* 0x00000050131878a4 */ /* 0x000fe4000f8e023f */
[----:B------:R-:W-:-:S02]  /*3190*/  UIMAD UR23, UR19, 0x58, URZ ;  /* 0x00000058131778a4 */ /* 0x000fc4000f8e023f */
[----:B------:R-:W-:Y:S02]  /*31a0*/  UIMAD UR22, UR19, 0x60, URZ ;  /* 0x00000060131678a4 */ /* 0x000fe4000f8e023f */
[----:B------:R-:W-:Y:S02]  /*31b0*/  UIMAD UR21, UR19, 0x68, URZ ;  /* 0x00000068131578a4 */ /* 0x000fe4000f8e023f */
[----:B------:R-:W-:Y:S02]  /*31c0*/  UIMAD UR20, UR19, 0x70, URZ ;  /* 0x00000070131478a4 */ /* 0x000fe4000f8e023f */
[----:B------:R-:W-:Y:S01]  /*31d0*/  UIMAD UR19, UR19, 0x78, URZ ;  /* 0x00000078131378a4 */ /* 0x000fe2000f8e023f */
[----:B--2---:R-:W-:-:S05]  /*31e0*/  @P1 FMUL.FTZ R0, R8, R0 ;  /* 0x0000000008001220 */ /* 0x004fca0000410000 */
[----:B------:R-:W-:Y:S01]  /*31f0*/  @P1 R2UR UR6, R0 ;  /* 0x00000000000612ca */ /* 0x000fe200000e0000 */
[C---:B------:R-:W-:Y:S01]  /*3200*/  VIADD R0, R14.reuse, 0xffffff80 ;  /* 0xffffff800e007836 */ /* 0x040fe20000000000 */
[----:B-----5:R1:W-:Y:S02]  /*3210*/  STL [R1+0x14], R10 ;  /* 0x0000140a01007387 */ /* 0x0203e40000100800 */
[----:B-1----:R-:W-:Y:S02]  /*3220*/  IMAD R10, R3, 0x40, R4 ;  /* 0x00000040030a7824 */ /* 0x002fe400078e0204 */
[----:B------:R-:W-:Y:S02]  /*3230*/  IMAD.SHL.U32 R4, R14, 0x4, RZ ;  /* 0x000000040e047824 */ /* 0x000fe400078e00ff */
[----:B------:R-:W-:Y:S01]  /*3240*/  IMAD.U32 R3, RZ, RZ, UR17 ;  /* 0x00000011ff037e24 */ /* 0x000fe2000f8e00ff */
[----:B------:R-:W-:Y:S04]  /*3250*/  STL [R1+0x20], R10 ;  /* 0x0000200a01007387 */ /* 0x000fe80000100800 */
[----:B------:R1:W-:Y:S01]  /*3260*/  STL [R1+0x34], R4 ;  /* 0x0000340401007387 */ /* 0x0003e20000100800 */
[----:B------:R-:W-:-:S03]  /*3270*/  IMAD R3, R3, 0x80, R10 ;  /* 0x0000008003037824 */ /* 0x000fc600078e020a */
[----:B---3--:R-:W-:Y:S02]  /*3280*/  STL [R1+0x18], R16 ;  /* 0x0000181001007387 */ /* 0x008fe40000100800 */
[----:B------:R-:W-:Y:S02]  /*3290*/  IADD3 R3, R14, -UR37, -R3 ;  /* 0x800000250e037c10 */ /* 0x000fe4000fffe803 */
[----:B----4-:R-:W-:Y:S04]  /*32a0*/  STL [R1+0x1c], R15 ;  /* 0x00001c0f01007387 */ /* 0x010fe80000100800 */
[----:B------:R-:W-:Y:S04]  /*32b0*/  STL [R1+0x10], R11 ;  /* 0x0000100b01007387 */ /* 0x000fe80000100800 */
[----:B------:R-:W-:Y:S01]  /*32c0*/  STL [R1+0x30], R6 ;  /* 0x0000300601007387 */ /* 0x000fe20000100800 */
[----:B-1----:R-:W-:-:S04]  /*32d0*/  SHF.R.S32.HI R4, RZ, 0x1f, R0 ;  /* 0x0000001fff047819 */ /* 0x002fc80000011400 */
[----:B------:R-:W-:-:S05]  /*32e0*/  SHF.L.U64.HI R4, R0, 0x2, R4 ;  /* 0x0000000200047819 */ /* 0x000fca0000010204 */
[----:B------:R1:W-:Y:S02]  /*32f0*/  STL [R1+0x2c], R4 ;  /* 0x00002c0401007387 */ /* 0x0003e40000100800 */
[----:B-1----:R-:W-:Y:S02]  /*3300*/  IMAD.SHL.U32 R4, R0, 0x4, RZ ;  /* 0x0000000400047824 */ /* 0x002fe400078e00ff */
[----:B------:R-:W-:-:S03]  /*3310*/  VIADD R0, R3, UR7 ;  /* 0x0000000703007c36 */ /* 0x000fc60008000000 */
[----:B------:R1:W-:Y:S04]  /*3320*/  STL [R1+0x28], R4 ;  /* 0x0000280401007387 */ /* 0x0003e80000100800 */
[----:B------:R1:W-:Y:S04]  /*3330*/  STL [R1+0x24], R0 ;  /* 0x0000240001007387 */ /* 0x0003e80000100800 */
[----:B------:R1:W-:Y:S01]  /*3340*/  STL [R1], R137 ;  /* 0x0000008901007387 */ /* 0x0003e20000100800 */
[----:B------:R-:W-:Y:S01]  /*3350*/  SEL R3, R5, R124, !P0 ;  /* 0x0000007c05037207 */ /* 0x000fe20004000000 */
[----:B------:R-:W-:Y:S01]  /*3360*/  @UP1 UMOV UR5, UR6 ;  /* 0x0000000600051c82 */ /* 0x000fe20008000000 */
[----:B------:R-:W-:-:S02]  /*3370*/  ULDC UR6, c[0x0][0x39c] ;  /* 0x0000e70000067ab9 */ /* 0x000fc40000000800 */
[----:B------:R-:W-:-:S07]  /*3380*/  LEA R3, R3, UR4, 0x1 ;  /* 0x0000000403037c11 */ /* 0x000fce000f8e08ff */
.L_x_1140:
[----:B------:R-:W0:Y:S01]  /*3390*/  LDGDEPBAR ;  /* 0x00000000000079af */ /* 0x000e220000000000 */
[----:B------:R-:W-:Y:S01]  /*33a0*/  IMAD.IADD R112, R123, 0x1, R118 ;  /* 0x000000017b707824 */ /* 0x000fe200078e0276 */
[----:B------:R-:W-:Y:S06]  /*33b0*/  USHF.L.U32 UR12, UR17, 0x7, URZ ;  /* 0x00000007110c7899 */ /* 0x000fec000800063f */
[----:B-1----:R-:W2:Y:S01]  /*33c0*/  LDL R0, [R1+0x20] ;  /* 0x0000200001007983 */ /* 0x002ea20000100800 */
        /* <DEDUP_REMOVED lines=83> */
[----:B------:R-:W-:Y:S01]  /*3900*/  MUFU.TANH R83, R5 ;  /* 0x0000000500537308 */ /* 0x000fe20000002400 */
[----:B---3--:R-:W2:Y:S09]  /*3910*/  LDL R14, [R1+0x10] ;  /* 0x00001000010e7983 */ /* 0x008eb20000100800 */
[----:B------:R-:W3:Y:S01]  /*3920*/  MUFU.TANH R69, R6 ;  /* 0x0000000600457308 */ /* 0x000ee20000002400 */
[----:B----4-:R-:W4:Y:S09]  /*3930*/  LDL R15, [R1+0x14] ;  /* 0x00001400010f7983 */ /* 0x010f320000100800 */
[----:B------:R1:W3:Y:S10]  /*3940*/  MUFU.TANH R68, R7 ;  /* 0x0000000700447308 */ /* 0x0002f40000002400 */
[----:B------:R3:W-:Y:S10]  /*3950*/  MUFU.TANH R225, R12 ;  /* 0x0000000c00e17308 */ /* 0x0007f40000002400 */
[----:B------:R3:W2:Y:S01]  /*3960*/  MUFU.TANH R227, R8 ;  /* 0x0000000800e37308 */ /* 0x0006a20000002400 */
[----:B-1----:R-:W1:Y:S09]  /*3970*/  LDSM.16.M88.4 R4, [R117+0x6400] ;  /* 0x006400007504783b */ /* 0x002e720000000200 */
[----:B------:R1:W-:Y:S01]  /*3980*/  MUFU.TANH R238, R11 ;  /* 0x0000000b00ee7308 */ /* 0x0003e20000002400 */
[----:B---3--:R-:W-:Y:S04]  /*3990*/  IMAD.U32 R12, RZ, RZ, UR17 ;  /* 0x00000011ff0c7e24 */ /* 0x008fe8000f8e00ff */
[----:B------:R-:W-:Y:S05]  /*39a0*/  IMAD R12, R12, 0x80, R0 ;  /* 0x000000800c0c7824 */ /* 0x000fea00078e0200 */
[----:B------:R3:W4:Y:S01]  /*39b0*/  MUFU.TANH R226, R9 ;  /* 0x0000000900e27308 */ /* 0x0007220000002400 */
[C---:B------:R-:W-:Y:S01]  /*39c0*/  @P0 VIADD R0, R12.reuse, 0x1 ;  /* 0x000000010c000836 */ /* 0x040fe20000000000 */
[C---:B------:R-:W-:Y:S01]  /*39d0*/  FSETP.NEU.FTZ.AND P0, PT, R131.reuse, -INF , PT ;  /* 0xff8000008300780b */ /* 0x040fe20003f1d000 */
[----:B------:R-:W-:Y:S01]  /*39e0*/  IMAD.U32 R8, RZ, RZ, UR9 ;  /* 0x00000009ff087e24 */ /* 0x000fe2000f8e00ff */
[----:B------:R-:W-:Y:S02]  /*39f0*/  @P4 ISETP.GE.AND P4, PT, R12, UR7, PT ;  /* 0x000000070c004c0c */ /* 0x000fe4000bf86270 */
[----:B------:R-:W-:Y:S01]  /*3a00*/  @P5 ISETP.GE.AND P5, PT, R0, UR7, PT ;  /* 0x0000000700005c0c */ /* 0x000fe2000bfa6270 */
[----:B------:R-:W-:Y:S03]  /*3a10*/  IMAD R0, R8, 0x80, R132 ;  /* 0x0000008008007824 */ /* 0x000fe600078e0284 */
[----:B------:R3:W4:Y:S01]  /*3a20*/  MUFU.TANH R222, R13 ;  /* 0x0000000d00de7308 */ /* 0x0007220000002400 */
[----:B-1----:R-:W-:Y:S01]  /*3a30*/  FMUL.FTZ R11, R131, 1.4426950216293334961 ;  /* 0x3fb8aa3b830b7820 */ /* 0x002fe20000410000 */
[----:B------:R-:W-:Y:S04]  /*3a40*/  IADD3 R8, R0, 0x8, RZ ;  /* 0x0000000800087810 */ /* 0x000fe80007ffe0ff */
[----:B------:R-:W-:Y:S04]  /*3a50*/  FSEL R11, R11, RZ, P0 ;  /* 0x000000ff0b0b7208 */ /* 0x000fe80000000000 */
[----:B------:R-:W-:Y:S01]  /*3a60*/  MUFU.TANH R77, R17 ;  /* 0x00000011004d7308 */ /* 0x000fe20000002400 */
[----:B------:R-:W-:Y:S01]  /*3a70*/  ISETP.GE.AND P2, PT, R8, RZ, PT ;  /* 0x000000ff0800720c */ /* 0x000fe20003f46270 */
[C---:B---3--:R-:W-:Y:S05]  /*3a80*/  VIADD R9, R0.reuse, 0xffffffff ;  /* 0xffffffff00097836 */ /* 0x048fea0000000000 */
[----:B------:R-:W-:Y:S03]  /*3a90*/  ISETP.GE.AND P0, PT, R9, RZ, PT ;  /* 0x000000ff0900720c */ /* 0x000fe60003f06270 */
[----:B------:R-:W1:Y:S01]  /*3aa0*/  MUFU.TANH R78, R16 ;  /* 0x00000010004e7308 */ /* 0x000e620000002400 */
[-C--:B------:R-:W-:Y:S03]  /*3ab0*/  HMMA.16816.F32.BF16 R20, R104, R4.reuse, R20 ;  /* 0x000000046814723c */ /* 0x080fe60000041814 */
[C---:B------:R-:W-:Y:S01]  /*3ac0*/  VIADD R13, R0.reuse, 0x3f ;  /* 0x0000003f000d7836 */ /* 0x040fe20000000000 */
[C---:B------:R-:W-:Y:S02]  /*3ad0*/  @!P2 IADD3 R8, -R0.reuse, -0x8, RZ ;  /* 0xfffffff80008a810 */ /* 0x040fe40007ffe1ff */
[C---:B------:R-:W-:Y:S03]  /*3ae0*/  HMMA.16816.F32.BF16 R24, R112.reuse, R4, R24 ;  /* 0x000000047018723c */ /* 0x040fe60000041818 */
[----:B------:R-:W-:Y:S01]  /*3af0*/  MUFU.TANH R198, R19 ;  /* 0x0000001300c67308 */ /* 0x000fe20000002400 */
[----:B------:R-:W-:Y:S02]  /*3b00*/  PLOP3.LUT P2, PT, PT, PT, UP0, 0x80, 0x0 ;  /* 0x000000000000781c */ /* 0x000fe40003f4f008 */
[C---:B------:R-:W-:Y:S01]  /*3b10*/  @!P0 IADD3 R9, -R0.reuse, 0x1, RZ ;  /* 0x0000000100098810 */ /* 0x040fe20007ffe1ff */
[-C--:B------:R-:W-:Y:S01]  /*3b20*/  HMMA.16816.F32.BF16 R28, R112, R6.reuse, R28 ;  /* 0x00000006701c723c */ /* 0x080fe2000004181c */
[----:B------:R-:W-:Y:S05]  /*3b30*/  PLOP3.LUT P0, PT, PT, PT, UP0, 0x80, 0x0 ;  /* 0x000000000000781c */ /* 0x000fea0003f0f008 */
[----:B------:R-:W3:Y:S01]  /*3b40*/  MUFU.TANH R203, R18 ;  /* 0x0000001200cb7308 */ /* 0x000ee20000002400 */
        /* <DEDUP_REMOVED lines=27> */
[----:B------:R-:W1:Y:S01]  /*3d00*/  MUFU.TANH R197, R22 ;  /* 0x0000001600c57308 */ /* 0x000e620000002400 */
[----:B---3--:R-:W-:Y:S01]  /*3d10*/  I2FP.F32.S32 R23, R8 ;  /* 0x0000000800177245 */ /* 0x008fe20000201400 */
[----:B------:R-:W-:Y:S01]  /*3d20*/  VIADD R8, R0, 0x47 ;  /* 0x0000004700087836 */ /* 0x000fe20000000000 */
[----:B------:R-:W-:Y:S02]  /*3d30*/  @P1 FSEL R4, R4, -INF , !P4 ;  /* 0xff80000004041808 */ /* 0x000fe40006000000 */
[----:B------:R-:W-:Y:S01]  /*3d40*/  PLOP3.LUT P1, PT, PT, PT, UP0, 0x80, 0x0 ;  /* 0x000000000000781c */ /* 0x000fe20003f2f008 */
[----:B------:R-:W-:Y:S01]  /*3d50*/  FFMA.FTZ R5, R23, -UR5, R69 ;  /* 0x8000000517057c23 */ /* 0x000fe20008010045 */
[----:B------:R-:W-:Y:S03]  /*3d60*/  ISETP.GE.AND P6, PT, R8, RZ, PT ;  /* 0x000000ff0800720c */ /* 0x000fe60003fc6270 */
[----:B------:R-:W3:Y:S01]  /*3d70*/  MUFU.TANH R214, R24 ;  /* 0x0000001800d67308 */ /* 0x000ee20000002400 */
        /* <DEDUP_REMOVED lines=8> */
[----:B------:R3:W-:Y:S01]  /*3e00*/  MUFU.EX2 R3, R5 ;  /* 0x0000000500037308 */ /* 0x0007e20000000800 */
[----:B------:R-:W-:Y:S01]  /*3e10*/  FFMA.FTZ R9, R9, UR8, -R11 ;  /* 0x0000000809097c23 */ /* 0x000fe2000801080b */
[----:B------:R-:W-:Y:S08]  /*3e20*/  ISETP.GE.AND P0, PT, R13, RZ, PT ;  /* 0x000000ff0d00720c */ /* 0x000ff00003f06270 */
[----:B------:R-:W-:Y:S01]  /*3e30*/  MUFU.EX2 R130, R9 ;  /* 0x0000000900827308 */ /* 0x000fe20000000800 */
[----:B-1----:R-:W-:Y:S05]  /*3e40*/  FFMA.FTZ R4, R100, -UR5, R68 ;  /* 0x8000000564047c23 */ /* 0x002fea0008010044 */
[----:B------:R-:W-:Y:S04]  /*3e50*/  @P1 FSEL R4, R4, -INF , !P5 ;  /* 0xff80000004041808 */ /* 0x000fe80006800000 */
[----:B------:R-:W-:Y:S01]  /*3e60*/  MUFU.TANH R231, R26 ;  /* 0x0000001a00e77308 */ /* 0x000fe20000002400 */
[----:B------:R-:W-:Y:S01]  /*3e70*/  @!P0 IADD3 R13, -R0, -0x3f, RZ ;  /* 0xffffffc1000d8810 */ /* 0x000fe20007ffe1ff */
[----:B---3--:R-:W-:Y:S01]  /*3e80*/  FFMA.FTZ R5, R4, UR8, -R10 ;  /* 0x0000000804057c23 */ /* 0x008fe2000801080a */
[----:B------:R-:W-:Y:S01]  /*3e90*/  VIADD R4, R0, 0x40 ;  /* 0x0000004000047836 */ /* 0x000fe20000000000 */
[----:B------:R-:W-:Y:S06]  /*3ea0*/  PLOP3.LUT P0, PT, PT, PT, UP0, 0x80, 0x0 ;  /* 0x000000000000781c */ /* 0x000fec0003f0f008 */
[----:B------:R1:W-:Y:S01]  /*3eb0*/  MUFU.EX2 R2, R5 ;  /* 0x0000000500027308 */ /* 0x0003e20000000800 */
[----:B------:R-:W-:Y:S09]  /*3ec0*/  ISETP.GE.AND P1, PT, R4, RZ, PT ;  /* 0x000000ff0400720c */ /* 0x000ff20003f26270 */
[----:B------:R-:W-:Y:S04]  /*3ed0*/  MUFU.TANH R230, R27 ;  /* 0x0000001b00e67308 */ /* 0x000fe80000002400 */
[C---:B------:R-:W-:Y:S06]  /*3ee0*/  @!P1 IADD3 R4, -R0.reuse, -0x40, RZ ;  /* 0xffffffc000049810 */ /* 0x040fec0007ffe1ff */
[----:B------:R-:W-:Y:S01]  /*3ef0*/  MUFU.TANH R213, R25 ;  /* 0x0000001900d57308 */ /* 0x000fe20000002400 */
[C---:B-1----:R-:W-:Y:S01]  /*3f00*/  VIADD R5, R0.reuse, 0x48 ;  /* 0x0000004800057836 */ /* 0x042fe20000000000 */
[----:B------:R-:W-:Y:S04]  /*3f10*/  PLOP3.LUT P1, PT, PT, PT, UP0, 0x80, 0x0 ;  /* 0x000000000000781c */ /* 0x000fe80003f2f008 */
[----:B------:R-:W-:Y:S04]  /*3f20*/  ISETP.GE.AND P2, PT, R5, RZ, PT ;  /* 0x000000ff0500720c */ /* 0x000fe80003f46270 */
[----:B------:R-:W-:Y:S10]  /*3f30*/  MUFU.TANH R210, R28 ;  /* 0x0000001c00d27308 */ /* 0x000ff40000002400 */
[----:B------:R-:W-:Y:S01]  /*3f40*/  MUFU.TANH R228, R31 ;  /* 0x0000001f00e47308 */ /* 0x000fe20000002400 */
[----:B------:R-:W-:Y:S02]  /*3f50*/  @!P2 IADD3 R5, -R0, -0x48, RZ ;  /* 0xffffffb80005a810 */ /* 0x000fe40007ffe1ff */
[----:B------:R-:W-:Y:S02]  /*3f60*/  PLOP3.LUT P2, PT, PT, PT, UP0, 0x80, 0x0 ;  /* 0x000000000000781c */ /* 0x000fe40003f4f008 */
[----:B------:R-:W-:Y:S05]  /*3f70*/  I2FP.F32.S32 R5, R5 ;  /* 0x0000000500057245 */ /* 0x000fea0000201400 */
[----:B------:R-:W1:Y:S01]  /*3f80*/  MUFU.TANH R229, R30 ;  /* 0x0000001e00e57308 */ /* 0x000e620000002400 */
[----:B------:R-:W-:Y:S09]  /*3f90*/  FFMA.FTZ R5, R5, -UR5, R239 ;  /* 0x8000000505057c23 */ /* 0x000ff200080100ef */
[----:B------:R-:W-:Y:S01]  /*3fa0*/  MUFU.TANH R72, R32 ;  /* 0x0000002000487308 */ /* 0x000fe20000002400 */
[----:B------:R-:W-:Y:S02]  /*3fb0*/  @P2 FSEL R5, R5, -INF , !P4 ;  /* 0xff80000005052808 */ /* 0x000fe40006000000 */
[----:B------:R-:W-:Y:S07]  /*3fc0*/  PLOP3.LUT P2, PT, PT, PT, UP0, 0x80, 0x0 ;  /* 0x000000000000781c */ /* 0x000fee0003f4f008 */
[----:B------:R-:W3:Y:S10]  /*3fd0*/  MUFU.TANH R209, R29 ;  /* 0x0000001d00d17308 */ /* 0x000ef40000002400 */
[----:B------:R-:W3:Y:S10]  /*3fe0*/  MUFU.TANH R175, R34 ;  /* 0x0000002200af7308 */ /* 0x000ef40000002400 */
[----:B------:R-:W-:Y:S10]  /*3ff0*/  MUFU.TANH R174, R35 ;  /* 0x0000002300ae7308 */ /* 0x000ff40000002400 */
[----:B------:R-:W3:Y:S01]  /*4000*/  MUFU.TANH R71, R33 ;  /* 0x0000002100477308 */ /* 0x000ee20000002400 */
[C---:B--2---:R-:W-:Y:S01]  /*4010*/  FSETP.NEU.FTZ.AND P3, PT, R14.reuse, -INF , PT ;  /* 0xff8000000e00780b */ /* 0x044fe20003f7d000 */
[----:B------:R-:W-:Y:S01]  /*4020*/  FMUL.FTZ R9, R14, 1.4426950216293334961 ;  /* 0x3fb8aa3b0e097820 */ /* 0x000fe20000410000 */
[----:B------:R-:W-:Y:S04]  /*4030*/  I2FP.F32.S32 R14, R4 ;  /* 0x00000004000e7245 */ /* 0x000fe80000201400 */
[----:B------:R-:W-:Y:S01]  /*4040*/  FSEL R9, R9, RZ, P3 ;  /* 0x000000ff09097208 */ /* 0x000fe20001800000 */
[C---:B------:R-:W-:Y:S01]  /*4050*/  FFMA.FTZ R4, R14.reuse, -UR5, R227 ;  /* 0x800000050e047c23 */ /* 0x040fe200080100e3 */
[C---:B----4-:R-:W-:Y:S01]  /*4060*/  FMUL.FTZ R17, R15.reuse, 1.4426950216293334961 ;  /* 0x3fb8aa3b0f117820 */ /* 0x050fe20000410000 */
[----:B------:R-:W-:Y:S01]  /*4070*/  FSETP.NEU.FTZ.AND P3, PT, R15, -INF , PT ;  /* 0xff8000000f00780b */ /* 0x000fe20003f7d000 */
[----:B------:R-:W-:Y:S01]  /*4080*/  FFMA.FTZ R14, R14, -UR5, R237 ;  /* 0x800000050e0e7c23 */ /* 0x000fe200080100ed */
[----:B------:R-:W-:Y:S02]  /*4090*/  I2FP.F32.S32 R15, R13 ;  /* 0x0000000d000f7245 */ /* 0x000fe40000201400 */
[----:B------:R-:W-:Y:S02]  /*40a0*/  @P1 FSEL R4, R4, -INF , !P4 ;  /* 0xff80000004041808 */ /* 0x000fe40006000000 */
[----:B------:R-:W-:Y:S01]  /*40b0*/  PLOP3.LUT P1, PT, PT, PT, UP0, 0x80, 0x0 ;  /* 0x000000000000781c */ /* 0x000fe20003f2f008 */
[----:B------:R-:W-:Y:S01]  /*40c0*/  FFMA.FTZ R13, R15, -UR5, R226 ;  /* 0x800000050f0d7c23 */ /* 0x000fe200080100e2 */
[----:B------:R-:W-:Y:S01]  /*40d0*/  PLOP3.LUT P4, PT, PT, PT, UP0, 0x80, 0x0 ;  /* 0x000000000000781c */ /* 0x000fe20003f8f008 */
[--C-:B------:R-:W-:Y:S01]  /*40e0*/  FFMA.FTZ R16, R4, UR8, -R9.reuse ;  /* 0x0000000804107c23 */ /* 0x100fe20008010809 */
        /* <DEDUP_REMOVED lines=17> */
[C---:B----4-:R-:W-:Y:S01]  /*4200*/  @P3 VIADD R13, R12.reuse, 0x8 ;  /* 0x000000080c0d3836 */ /* 0x050fe20000000000 */
        /* <DEDUP_REMOVED lines=13> */
[----:B------:R-:W-:Y:S01]  /*42e0*/  FFMA.FTZ R13, R13, UR8, -R8 ;  /* 0x000000080d0d7c23 */ /* 0x000fe20008010808 */
[----:B------:R-:W-:Y:S02]  /*42f0*/  @P1 FSEL R4, R4, -INF , !P2 ;  /* 0xff80000004041808 */ /* 0x000fe40005000000 */
[----:B------:R-:W-:Y:S01]  /*4300*/  PLOP3.LUT P1, PT, PT, PT, UP0, 0x80, 0x0 ;  /* 0x000000000000781c */ /* 0x000fe20003f2f008 */
[----:B------:R2:W-:Y:S01]  /*4310*/  MUFU.EX2 R220, R13 ;  /* 0x0000000d00dc7308 */ /* 0x0005e20000000800 */
[----:B------:R-:W-:Y:S01]  /*4320*/  PLOP3.LUT P3, PT, PT, PT, UP0, 0x80, 0x0 ;  /* 0x000000000000781c */ /* 0x000fe20003f6f008 */
[--C-:B------:R-:W-:Y:S04]  /*4330*/  FFMA.FTZ R4, R4, UR8, -R9.reuse ;  /* 0x0000000804047c23 */ /* 0x100fe80008010809 */
        /* <DEDUP_REMOVED lines=15> */
[----:B----4-:R-:W-:Y:S05]  /*4430*/  VIADD R14, R0, 0xfffffff7 ;  /* 0xfffffff7000e7836 */ /* 0x010fea0000000000 */
        /* <DEDUP_REMOVED lines=31> */
[----:B----4-:R-:W-:Y:S02]  /*4630*/  VIADD R13, R0, 0xffffffef ;  /* 0xffffffef000d7836 */ /* 0x010fe40000000000 */
        /* <DEDUP_REMOVED lines=39> */
[----:B------:R-:W-:Y:S01]  /*48b0*/  MUFU.EX2 R80, R13 ;  /* 0x0000000d00507308 */ /* 0x000fe20000000800 */
[----:B------:R-:W-:Y:S01]  /*48c0*/  PLOP3.LUT P4, PT, PT, PT, UP0, 0x80, 0x0 ;  /* 0x000000000000781c */ /* 0x000fe20003f8f008 */
[----:B------:R-:W-:Y:S01]  /*48d0*/  FMUL.FTZ R44, R44, UR6 ;  /* 0x000000062c2c7c20 */ /* 0x000fe20008410000 */
[----:B------:R-:W-:Y:S01]  /*48e0*/  @P0 FSEL R4, R4, -INF , !P3 ;  /* 0xff80000004040808 */ /* 0x000fe20005800000 */
[----:B------:R-:W-:Y:S01]  /*48f0*/  FFMA.FTZ R14, R14, UR8, -R11 ;  /* 0x000000080e0e7c23 */ /* 0x000fe2000801080b */
[----:B------:R-:W-:Y:S01]  /*4900*/  FMUL.FTZ R45, R45, UR6 ;  /* 0x000000062d2d7c20 */ /* 0x000fe20008410000 */
[----:B------:R-:W-:Y:S01]  /*4910*/  FMUL.FTZ R46, R46, UR6 ;  /* 0x000000062e2e7c20 */ /* 0x000fe20008410000 */
[----:B------:R-:W-:Y:S03]  /*4920*/  FMUL.FTZ R47, R47, UR6 ;  /* 0x000000062f2f7c20 */ /* 0x000fe60008410000 */
[----:B------:R-:W-:Y:S01]  /*4930*/  MUFU.EX2 R79, R14 ;  /* 0x0000000e004f7308 */ /* 0x000fe20000000800 */
[----:B------:R-:W-:Y:S01]  /*4940*/  FFMA.FTZ R4, R4, UR8, -R10 ;  /* 0x0000000804047c23 */ /* 0x000fe2000801080a */
[C---:B----4-:R-:W-:Y:S05]  /*4950*/  VIADD R5, R0.reuse, 0x30 ;  /* 0x0000003000057836 */ /* 0x050fea0000000000 */
[----:B------:R-:W-:Y:S03]  /*4960*/  ISETP.GE.AND P1, PT, R5, RZ, PT ;  /* 0x000000ff0500720c */ /* 0x000fe60003f26270 */
[----:B------:R4:W-:Y:S10]  /*4970*/  MUFU.EX2 R158, R4 ;  /* 0x00000004009e7308 */ /* 0x0009f40000000800 */
[----:B------:R-:W2:Y:S01]  /*4980*/  MUFU.TANH R252, R37 ;  /* 0x0000002500fc7308 */ /* 0x000ea20000002400 */
[C---:B------:R-:W-:Y:S02]  /*4990*/  @!P1 IADD3 R5, -R0.reuse, -0x30, RZ ;  /* 0xffffffd000059810 */ /* 0x040fe40007ffe1ff */
[----:B------:R-:W-:Y:S07]  /*49a0*/  PLOP3.LUT P1, PT, PT, PT, UP0, 0x80, 0x0 ;  /* 0x000000000000781c */ /* 0x000fee0003f2f008 */
[----:B------:R-:W2:Y:S01]  /*49b0*/  MUFU.TANH R187, R40 ;  /* 0x0000002800bb7308 */ /* 0x000ea20000002400 */
[----:B----4-:R-:W-:Y:S01]  /*49c0*/  VIADD R4, R0, 0x2f ;  /* 0x0000002f00047836 */ /* 0x010fe20000000000 */
[----:B------:R-:W-:Y:S04]  /*49d0*/  I2FP.F32.S32 R14, R5 ;  /* 0x00000005000e7245 */ /* 0x000fe80000201400 */
[----:B------:R-:W-:Y:S01]  /*49e0*/  ISETP.GE.AND P0, PT, R4, RZ, PT ;  /* 0x000000ff0400720c */ /* 0x000fe20003f06270 */
[C---:B------:R-:W-:Y:S03]  /*49f0*/  FFMA.FTZ R5, R14.reuse, -UR5, R214 ;  /* 0x800000050e057c23 */ /* 0x040fe600080100d6 */
[----:B------:R-:W4:Y:S01]  /*4a00*/  MUFU.TANH R215, R42 ;  /* 0x0000002a00d77308 */ /* 0x000f220000002400 */
[----:B------:R-:W-:Y:S01]  /*4a10*/  FFMA.FTZ R14, R14, -UR5, R229 ;  /* 0x800000050e0e7c23 */ /* 0x000fe200080100e5 */
[----:B------:R-:W-:Y:S02]  /*4a20*/  @P1 FSEL R5, R5, -INF , !P5 ;  /* 0xff80000005051808 */ /* 0x000fe40006800000 */
[----:B------:R-:W-:Y:S06]  /*4a30*/  PLOP3.LUT P1, PT, PT, PT, UP0, 0x80, 0x0 ;  /* 0x000000000000781c */ /* 0x000fec0003f2f008 */
[----:B------:R-:W-:Y:S01]  /*4a40*/  MUFU.TANH R212, R43 ;  /* 0x0000002b00d47308 */ /* 0x000fe20000002400 */
[----:B------:R-:W-:Y:S02]  /*4a50*/  @!P0 IADD3 R4, -R0, -0x2f, RZ ;  /* 0xffffffd100048810 */ /* 0x000fe40007ffe1ff */
[----:B------:R-:W-:Y:S02]  /*4a60*/  PLOP3.LUT P0, PT, PT, PT, UP0, 0x80, 0x0 ;  /* 0x000000000000781c */ /* 0x000fe40003f0f008 */
[----:B------:R-:W-:Y:S05]  /*4a70*/  I2FP.F32.S32 R15, R4 ;  /* 0x00000004000f7245 */ /* 0x000fea0000201400 */
[----:B------:R-:W4:Y:S01]  /*4a80*/  MUFU.TANH R186, R41 ;  /* 0x0000002900ba7308 */ /* 0x000f220000002400 */
[----:B------:R-:W-:Y:S01]  /*4a90*/  FFMA.FTZ R4, R5, UR8, -R9 ;  /* 0x0000000805047c23 */ /* 0x000fe20008010809 */
[----:B------:R-:W-:Y:S01]  /*4aa0*/  FFMA.FTZ R5, R19, -UR5, R231 ;  /* 0x8000000513057c23 */ /* 0x000fe200080100e7 */
[----:B------:R-:W-:Y:S04]  /*4ab0*/  FFMA.FTZ R13, R15, -UR5, R213 ;  /* 0x800000050f0d7c23 */ /* 0x000fe800080100d5 */
[----:B------:R-:W-:Y:S03]  /*4ac0*/  @P2 FSEL R5, R5, -INF , !P5 ;  /* 0xff80000005052808 */ /* 0x000fe60006800000 */
[----:B------:R3:W-:Y:S01]  /*4ad0*/  MUFU.EX2 R179, R4 ;  /* 0x0000000400b37308 */ /* 0x0007e20000000800 */
[----:B------:R-:W-:Y:S02]  /*4ae0*/  PLOP3.LUT P2, PT, PT, PT, UP0, 0x80, 0x0 ;  /* 0x000000000000781c */ /* 0x000fe40003f4f008 */
[----:B------:R-:W-:Y:S01]  /*4af0*/  @P0 FSEL R13, R13, -INF , !P3 ;  /* 0xff8000000d0d0808 */ /* 0x000fe20005800000 */
[----:B------:R-:W-:Y:S01]  /*4b00*/  FFMA.FTZ R5, R5, UR8, -R8 ;  /* 0x0000000805057c23 */ /* 0x000fe20008010808 */
[----:B------:R-:W-:Y:S05]  /*4b10*/  PLOP3.LUT P5, PT, PT, PT, UP0, 0x80, 0x0 ;  /* 0x000000000000781c */ /* 0x000fea0003faf008 */
[----:B------:R1:W-:Y:S01]  /*4b20*/  MUFU.EX2 R205, R5 ;  /* 0x0000000500cd7308 */ /* 0x0003e20000000800 */
[--C-:B------:R-:W-:Y:S09]  /*4b30*/  FFMA.FTZ R13, R13, UR8, -R9.reuse ;  /* 0x000000080d0d7c23 */ /* 0x100ff20008010809 */
[----:B------:R2:W-:Y:S01]  /*4b40*/  MUFU.EX2 R178, R13 ;  /* 0x0000000d00b27308 */ /* 0x0005e20000000800 */
[----:B---3--:R-:W-:Y:S05]  /*4b50*/  FFMA.FTZ R4, R18, -UR5, R230 ;  /* 0x8000000512047c23 */ /* 0x008fea00080100e6 */
[----:B------:R-:W-:Y:S04]  /*4b60*/  @P1 FSEL R4, R4, -INF , !P3 ;  /* 0xff80000004041808 */ /* 0x000fe80005800000 */
[----:B------:R-:W3:Y:S01]  /*4b70*/  MUFU.TANH R183, R44 ;  /* 0x0000002c00b77308 */ /* 0x000ee20000002400 */
[----:B------:R-:W-:Y:S01]  /*4b80*/  PLOP3.LUT P3, PT, PT, PT, UP0, 0x80, 0x0 ;  /* 0x000000000000781c */ /* 0x000fe20003f6f008 */
[----:B-1----:R-:W-:Y:S01]  /*4b90*/  FFMA.FTZ R5, R4, UR8, -R8 ;  /* 0x0000000804057c23 */ /* 0x002fe20008010808 */
[----:B------:R-:W-:Y:S01]  /*4ba0*/  VIADD R4, R0, 0x28 ;  /* 0x0000002800047836 */ /* 0x000fe20000000000 */
[----:B------:R-:W-:Y:S06]  /*4bb0*/  PLOP3.LUT P1, PT, PT, PT, UP0, 0x80, 0x0 ;  /* 0x000000000000781c */ /* 0x000fec0003f2f008 */
[----:B------:R1:W-:Y:S01]  /*4bc0*/  MUFU.EX2 R204, R5 ;  /* 0x0000000500cc7308 */ /* 0x0003e20000000800 */
[----:B------:R-:W-:Y:S03]  /*4bd0*/  ISETP.GE.AND P0, PT, R4, RZ, PT ;  /* 0x000000ff0400720c */ /* 0x000fe60003f06270 */
[C---:B--2---:R-:W-:Y:S01]  /*4be0*/  @P3 VIADD R13, R12.reuse, 0x18 ;  /* 0x000000180c0d3836 */ /* 0x044fe20000000000 */
[----:B------:R-:W-:Y:S05]  /*4bf0*/  PLOP3.LUT P3, PT, PT, PT, UP0, 0x80, 0x0 ;  /* 0x000000000000781c */ /* 0x000fea0003f6f008 */
[----:B------:R-:W2:Y:S01]  /*4c00*/  MUFU.TANH R182, R45 ;  /* 0x0000002d00b67308 */ /* 0x000ea20000002400 */
[----:B------:R-:W-:Y:S02]  /*4c10*/  @P2 ISETP.GE.AND P2, PT, R13, UR7, PT ;  /* 0x000000070d002c0c */ /* 0x000fe4000bf46270 */
[----:B------:R-:W-:Y:S02]  /*4c20*/  @P5 IADD3 R13, R12, 0x19, RZ ;  /* 0x000000190c0d5810 */ /* 0x000fe40007ffe0ff */
[C---:B------:R-:W-:Y:S05]  /*4c30*/  @!P0 IADD3 R4, -R0.reuse, -0x28, RZ ;  /* 0xffffffd800048810 */ /* 0x040fea0007ffe1ff */
[----:B------:R-:W2:Y:S01]  /*4c40*/  MUFU.TANH R211, R46 ;  /* 0x0000002e00d37308 */ /* 0x000ea20000002400 */
[----:B------:R-:W-:Y:S01]  /*4c50*/  @P4 ISETP.GE.AND P4, PT, R13, UR7, PT ;  /* 0x000000070d004c0c */ /* 0x000fe2000bf86270 */
[----:B------:R-:W-:Y:S01]  /*4c60*/  FFMA.FTZ R13, R15, -UR5, R228 ;  /* 0x800000050f0d7c23 */ /* 0x000fe200080100e4 */
[----:B------:R-:W-:Y:S01]  /*4c70*/  I2FP.F32.S32 R19, R4 ;  /* 0x0000000400137245 */ /* 0x000fe20000201400 */
[C---:B------:R-:W-:Y:S01]  /*4c80*/  VIADD R15, R0.reuse, 0xffffffe8 ;  /* 0xffffffe8000f7836 */ /* 0x040fe20000000000 */
[----:B------:R-:W-:Y:S01]  /*4c90*/  PLOP3.LUT P0, PT, PT, PT, UP0, 0x80, 0x0 ;  /* 0x000000000000781c */ /* 0x000fe20003f0f008 */
[----:B-1----:R-:W-:Y:S01]  /*4ca0*/  VIADD R5, R0, 0x27 ;  /* 0x0000002700057836 */ /* 0x002fe20000000000 */
[----:B------:R-:W-:Y:S03]  /*4cb0*/  @P3 FSEL R13, R13, -INF , !P4 ;  /* 0xff8000000d0d3808 */ /* 0x000fe60006000000 */
[----:B------:R-:W1:Y:S01]  /*4cc0*/  MUFU.TANH R208, R47 ;  /* 0x0000002f00d07308 */ /* 0x000e620000002400 */
[----:B------:R-:W-:Y:S01]  /*4cd0*/  FFMA.FTZ R4, R19, -UR5, R210 ;  /* 0x8000000513047c23 */ /* 0x000fe200080100d2 */
[----:B------:R-:W-:Y:S01]  /*4ce0*/  PLOP3.LUT P3, PT, PT, PT, UP0, 0x80, 0x0 ;  /* 0x000000000000781c */ /* 0x000fe20003f6f008 */
[--C-:B------:R-:W-:Y:S01]  /*4cf0*/  FFMA.FTZ R13, R13, UR8, -R8.reuse ;  /* 0x000000080d0d7c23 */ /* 0x100fe20008010808 */
[----:B------:R-:W-:Y:S02]  /*4d00*/  ISETP.GE.AND P6, PT, R5, RZ, PT ;  /* 0x000000ff0500720c */ /* 0x000fe40003fc6270 */
[----:B------:R-:W-:Y:S04]  /*4d10*/  @P1 FSEL R4, R4, -INF , !P2 ;  /* 0xff80000004041808 */ /* 0x000fe80005000000 */
[----:B------:R4:W-:Y:S01]  /*4d20*/  MUFU.EX2 R200, R13 ;  /* 0x0000000d00c87308 */ /* 0x0009e20000000800 */
[----:B------:R-:W-:Y:S01]  /*4d30*/  PLOP3.LUT P1, PT, PT, PT, UP0, 0x80, 0x0 ;  /* 0x000000000000781c */ /* 0x000fe20003f2f008 */
[----:B------:R-:W-:Y:S08]  /*4d40*/  FFMA.FTZ R4, R4, UR8, -R9 ;  /* 0x0000000804047c23 */ /* 0x000ff00008010809 */
[----:B------:R-:W-:Y:S01]  /*4d50*/  MUFU.EX2 R173, R4 ;  /* 0x0000000400ad7308 */ /* 0x000fe20000000800 */
[----:B------:R-:W-:Y:S03]  /*4d60*/  @!P6 IADD3 R5, -R0, -0x27, RZ ;  /* 0xffffffd90005e810 */ /* 0x000fe60007ffe1ff */
[----:B------:R-:W-:Y:S06]  /*4d70*/  @P1 FSEL R14, R14, -INF , !P2 ;  /* 0xff8000000e0e1808 */ /* 0x000fec0005000000 */
[----:B------:R-:W1:Y:S01]  /*4d80*/  MUFU.TANH R247, R48 ;  /* 0x0000003000f77308 */ /* 0x000e620000002400 */
[----:B------:R-:W-:Y:S01]  /*4d90*/  ISETP.GE.AND P1, PT, R15, RZ, PT ;  /* 0x000000ff0f00720c */ /* 0x000fe20003f26270 */
[----:B------:R-:W-:Y:S01]  /*4da0*/  FFMA.FTZ R14, R14, UR8, -R8 ;  /* 0x000000080e0e7c23 */ /* 0x000fe20008010808 */
[----:B------:R-:W-:Y:S07]  /*4db0*/  I2FP.F32.S32 R18, R5 ;  /* 0x0000000500127245 */ /* 0x000fee0000201400 */
[----:B------:R3:W-:Y:S01]  /*4dc0*/  MUFU.EX2 R201, R14 ;  /* 0x0000000e00c97308 */ /* 0x0007e20000000800 */
[----:B------:R-:W-:Y:S03]  /*4dd0*/  FFMA.FTZ R5, R18, -UR5, R209 ;  /* 0x8000000512057c23 */ /* 0x000fe600080100d1 */
[C---:B------:R-:W-:Y:S06]  /*4de0*/  @!P1 IADD3 R15, -R0.reuse, 0x18, RZ ;  /* 0x00000018000f9810 */ /* 0x040fec0007ffe1ff */
[----:B------:R-:W1:Y:S01]  /*4df0*/  MUFU.TANH R246, R49 ;  /* 0x0000003100f67308 */ /* 0x000e620000002400 */
[----:B------:R-:W-:Y:S02]  /*4e00*/  PLOP3.LUT P1, PT, PT, PT, UP0, 0x80, 0x0 ;  /* 0x000000000000781c */ /* 0x000fe40003f2f008 */
[----:B------:R-:W-:Y:S02]  /*4e10*/  I2FP.F32.S32 R17, R15 ;  /* 0x0000000f00117245 */ /* 0x000fe40000201400 */
[----:B------:R-:W-:Y:S05]  /*4e20*/  @P0 FSEL R5, R5, -INF , !P4 ;  /* 0xff80000005050808 */ /* 0x000fea0006000000 */
[----:B------:R-:W1:Y:S01]  /*4e30*/  MUFU.TANH R153, R51 ;  /* 0x0000003300997308 */ /* 0x000e620000002400 */
[----:B----4-:R-:W-:Y:S01]  /*4e40*/  FFMA.FTZ R13, R17, -UR5, R72 ;  /* 0x80000005110d7c23 */ /* 0x010fe20008010048 */
[----:B---3--:R-:W-:Y:S02]  /*4e50*/  VIADD R14, R0, 0xffffffe7 ;  /* 0xffffffe7000e7836 */ /* 0x008fe40000000000 */
[----:B------:R-:W-:Y:S02]  /*4e60*/  FFMA.FTZ R5, R5, UR8, -R9 ;  /* 0x0000000805057c23 */ /* 0x000fe40008010809 */
[----:B------:R-:W-:Y:S04]  /*4e70*/  @P1 FSEL R13, R13, -INF , !P2 ;  /* 0xff8000000d0d1808 */ /* 0x000fe80005000000 */
[----:B------:R3:W-:Y:S01]  /*4e80*/  MUFU.EX2 R172, R5 ;  /* 0x0000000500ac7308 */ /* 0x0007e20000000800 */
[----:B------:R-:W-:Y:S01]  /*4e90*/  ISETP.GE.AND P0, PT, R14, RZ, PT ;  /* 0x000000ff0e00720c */ /* 0x000fe20003f06270 */
[----:B------:R-:W-:Y:S01]  /*4ea0*/  FFMA.FTZ R13, R13, UR8, -R11 ;  /* 0x000000080d0d7c23 */ /* 0x000fe2000801080b */
[----:B------:R-:W-:Y:S07]  /*4eb0*/  PLOP3.LUT P1, PT, PT, PT, UP0, 0x80, 0x0 ;  /* 0x000000000000781c */ /* 0x000fee0003f2f008 */
[----:B------:R4:W-:Y:S04]  /*4ec0*/  MUFU.EX2 R74, R13 ;  /* 0x0000000d004a7308 */ /* 0x0009e80000000800 */
[----:B------:R-:W-:Y:S06]  /*4ed0*/  @!P0 IADD3 R14, -R0, 0x19, RZ ;  /* 0x00000019000e8810 */ /* 0x000fec0007ffe1ff */
[----:B------:R-:W1:Y:S01]  /*4ee0*/  MUFU.TANH R154, R50 ;  /* 0x00000032009a7308 */ /* 0x000e620000002400 */
[----:B---3--:R-:W3:Y:S01]  /*4ef0*/  LDSM.16.M88.4 R4, [R117+0x6c00] ;  /* 0x006c00007504783b */ /* 0x008ee20000000200 */
[----:B------:R-:W-:Y:S01]  /*4f00*/  I2FP.F32.S32 R16, R14 ;  /* 0x0000000e00107245 */ /* 0x000fe20000201400 */
[----:B------:R-:W-:Y:S01]  /*4f10*/  FFMA.FTZ R14, R21, -UR5, R175 ;  /* 0x80000005150e7c23 */ /* 0x000fe200080100af */
[----:B------:R-:W-:Y:S03]  /*4f20*/  PLOP3.LUT P0, PT, PT, PT, UP0, 0x80, 0x0 ;  /* 0x000000000000781c */ /* 0x000fe60003f0f008 */
[----:B------:R-:W-:Y:S01]  /*4f30*/  FFMA.FTZ R15, R16, -UR5, R71 ;  /* 0x80000005100f7c23 */ /* 0x000fe20008010047 */
[----:B------:R-:W-:Y:S01]  /*4f40*/  @P3 FSEL R14, R14, -INF , !P2 ;  /* 0xff8000000e0e3808 */ /* 0x000fe20005000000 */
[----:B----4-:R-:W-:Y:S01]  /*4f50*/  FFMA.FTZ R13, R20, -UR5, R174 ;  /* 0x80000005140d7c23 */ /* 0x010fe200080100ae */
[----:B------:R-:W-:Y:S02]  /*4f60*/  PLOP3.LUT P2, PT, PT, PT, UP0, 0x80, 0x0 ;  /* 0x000000000000781c */ /* 0x000fe40003f4f008 */
[----:B------:R-:W-:Y:S01]  /*4f70*/  PLOP3.LUT P3, PT, PT, PT, UP0, 0x80, 0x0 ;  /* 0x000000000000781c */ /* 0x000fe20003f6f008 */
[--C-:B------:R-:W-:Y:S01]  /*4f80*/  FFMA.FTZ R14, R14, UR8, -R10.reuse ;  /* 0x000000080e0e7c23 */ /* 0x100fe2000801080a */
[----:B------:R-:W-:Y:S02]  /*4f90*/  @P1 FSEL R13, R13, -INF , !P4 ;  /* 0xff8000000d0d1808 */ /* 0x000fe40006000000 */
[----:B------:R-:W-:Y:S01]  /*4fa0*/  PLOP3.LUT P1, PT, PT, PT, UP0, 0x80, 0x0 ;  /* 0x000000000000781c */ /* 0x000fe20003f2f008 */
[----:B------:R4:W-:Y:S01]  /*4fb0*/  MUFU.EX2 R147, R14 ;  /* 0x0000000e00937308 */ /* 0x0009e20000000800 */
[----:B------:R-:W-:Y:S01]  /*4fc0*/  @P0 FSEL R15, R15, -INF , !P4 ;  /* 0xff8000000f0f0808 */ /* 0x000fe20006000000 */
[----:B------:R-:W-:Y:S01]  /*4fd0*/  FFMA.FTZ R13, R13, UR8, -R10 ;  /* 0x000000080d0d7c23 */ /* 0x000fe2000801080a */
[----:B------:R-:W-:Y:S02]  /*4fe0*/  PLOP3.LUT P0, PT, PT, PT, UP0, 0x80, 0x0 ;  /* 0x000000000000781c */ /* 0x000fe40003f0f008 */
[----:B------:R-:W-:Y:S01]  /*4ff0*/  PLOP3.LUT P4, PT, PT, PT, UP0, 0x80, 0x0 ;  /* 0x000000000000781c */ /* 0x000fe20003f8f008 */
[----:B------:R-:W-:Y:S04]  /*5000*/  FFMA.FTZ R15, R15, UR8, -R11 ;  /* 0x000000080f0f7c23 */ /* 0x000fe8000801080b */
[----:B------:R2:W-:Y:S10]  /*5010*/  MUFU.EX2 R146, R13 ;  /* 0x0000000d00927308 */ /* 0x0005f40000000800 */
[----:B------:R1:W-:Y:S01]  /*5020*/  MUFU.EX2 R73, R15 ;  /* 0x0000000f00497308 */ /* 0x0003e20000000800 */
[----:B----4-:R-:W-:Y:S05]  /*5030*/  VIADD R14, R0, 0xffffffe0 ;  /* 0xffffffe0000e7836 */ /* 0x010fea0000000000 */
[----:B------:R-:W-:Y:S01]  /*5040*/  ISETP.GE.AND P6, PT, R14, RZ, PT ;  /* 0x000000ff0e00720c */ /* 0x000fe20003fc6270 */
[-C--:B---3--:R-:W-:Y:S03]  /*5050*/  HMMA.16816.F32.BF16 R52, R104, R4.reuse, R52 ;  /* 0x000000046834723c */ /* 0x088fe60000041834 */
[----:B--2---:R-:W-:Y:S03]  /*5060*/  VIADD R13, R0, 0xffffffdf ;  /* 0xffffffdf000d7836 */ /* 0x004fe60000000000 */
[C---:B------:R-:W-:Y:S04]  /*5070*/  HMMA.16816.F32.BF16 R56, R112.reuse, R4, R56 ;  /* 0x000000047038723c */ /* 0x040fe80000041838 */
[----:B------:R-:W-:Y:S01]  /*5080*/  ISETP.GE.AND P5, PT, R13, RZ, PT ;  /* 0x000000ff0d00720c */ /* 0x000fe20003fa6270 */
[----:B-1----:R-:W-:Y:S01]  /*5090*/  @P2 VIADD R15, R12, 0x20 ;  /* 0x000000200c0f2836 */ /* 0x002fe20000000000 */
[----:B------:R-:W-:Y:S01]  /*50a0*/  @!P6 IADD3 R14, -R0, 0x20, RZ ;  /* 0x00000020000ee810 */ /* 0x000fe20007ffe1ff */
[----:B------:R-:W-:Y:S01]  /*50b0*/  FFMA.FTZ R5, R17, -UR5, R171 ;  /* 0x8000000511057c23 */ /* 0x000fe200080100ab */
[----:B------:R-:W-:Y:S01]  /*50c0*/  PLOP3.LUT P2, PT, PT, PT, UP0, 0x80, 0x0 ;  /* 0x000000000000781c */ /* 0x000fe20003f4f008 */
[-C--:B------:R-:W-:Y:S01]  /*50d0*/  HMMA.16816.F32.BF16 R60, R112, R6.reuse, R60 ;  /* 0x00000006703c723c */ /* 0x080fe2000004183c */
[----:B------:R-:W-:Y:S01]  /*50e0*/  PLOP3.LUT P6, PT, PT, PT, UP0, 0x80, 0x0 ;  /* 0x000000000000781c */ /* 0x000fe20003fcf008 */
[----:B------:R-:W2:Y:S01]  /*50f0*/  LDL R115, [R1+0x34] ;  /* 0x0000340001737983 */ /* 0x000ea20000100800 */
[----:B------:R-:W-:Y:S01]  /*5100*/  I2FP.F32.S32 R22, R14 ;  /* 0x0000000e00167245 */ /* 0x000fe20000201400 */
[----:B------:R-:W-:Y:S01]  /*5110*/  FFMA.FTZ R4, R16, -UR5, R170 ;  /* 0x8000000510047c23 */ /* 0x000fe200080100aa */
[C---:B------:R-:W-:Y:S01]  /*5120*/  VIADD R16, R0.reuse, 0xffffffc8 ;  /* 0xffffffc800107836 */ /* 0x040fe20000000000 */
[----:B------:R-:W-:Y:S01]  /*5130*/  HMMA.16816.F32.BF16 R64, R104, R6, R64 ;  /* 0x000000066840723c */ /* 0x000fe20000041840 */
[----:B------:R-:W3:Y:S04]  /*5140*/  LDL R113, [R1+0x30] ;  /* 0x0000300001717983 */ /* 0x000ee80000100800 */
[----:B------:R-:W-:Y:S01]  /*5150*/  @!P5 IADD3 R13, -R0, 0x21, RZ ;  /* 0x00000021000dd810 */ /* 0x000fe20007ffe1ff */
[----:B------:R-:W-:Y:S01]  /*5160*/  FMUL.FTZ R53, R53, UR6 ;  /* 0x0000000635357c20 */ /* 0x000fe20008410000 */
[----:B------:R-:W-:Y:S01]  /*5170*/  @P1 ISETP.GE.AND P5, PT, R15, UR7, PT ;  /* 0x000000070f001c0c */ /* 0x000fe2000bfa6270 */
[----:B------:R-:W-:Y:S01]  /*5180*/  @P4 VIADD R15, R12, 0x21 ;  /* 0x000000210c0f4836 */ /* 0x000fe20000000000 */
[----:B------:R-:W-:Y:S01]  /*5190*/  PLOP3.LUT P1, PT, PT, PT, UP0, 0x80, 0x0 ;  /* 0x000000000000781c */ /* 0x000fe20003f2f008 */
[----:B------:R-:W1:Y:S01]  /*51a0*/  MUFU.TANH R244, R53 ;  /* 0x0000003500f47308 */ /* 0x000e620000002400 */
[----:B------:R-:W-:Y:S01]  /*51b0*/  I2FP.F32.S32 R21, R13 ;  /* 0x0000000d00157245 */ /* 0x000fe20000201400 */
[----:B------:R-:W-:Y:S01]  /*51c0*/  FFMA.FTZ R13, R22, -UR5, R70 ;  /* 0x80000005160d7c23 */ /* 0x000fe20008010046 */
[----:B------:R-:W-:Y:S01]  /*51d0*/  @P2 FSEL R5, R5, -INF , !P5 ;  /* 0xff80000005052808 */ /* 0x000fe20006800000 */
[----:B------:R-:W-:Y:S01]  /*51e0*/  VIADD R7, R0, 0xffffffcf ;  /* 0xffffffcf00077836 */ /* 0x000fe20000000000 */
[----:B------:R-:W-:Y:S01]  /*51f0*/  @P3 ISETP.GE.AND P3, PT, R15, UR7, PT ;  /* 0x000000070f003c0c */ /* 0x000fe2000bf66270 */
[----:B------:R-:W-:Y:S01]  /*5200*/  FFMA.FTZ R14, R21, -UR5, R252 ;  /* 0x80000005150e7c23 */ /* 0x000fe200080100fc */
[----:B------:R-:W-:Y:S01]  /*5210*/  @P0 FSEL R13, R13, -INF , !P5 ;  /* 0xff8000000d0d0808 */ /* 0x000fe20006800000 */
[--C-:B------:R-:W-:Y:S01]  /*5220*/  FFMA.FTZ R5, R5, UR8, -R10.reuse ;  /* 0x0000000805057c23 */ /* 0x100fe2000801080a */
[----:B------:R-:W-:Y:S01]  /*5230*/  PLOP3.LUT P0, PT, PT, PT, UP0, 0x80, 0x0 ;  /* 0x000000000000781c */ /* 0x000fe20003f0f008 */
[----:B------:R-:W-:Y:S01]  /*5240*/  FMUL.FTZ R60, R60, UR6 ;  /* 0x000000063c3c7c20 */ /* 0x000fe20008410000 */
[----:B------:R-:W-:Y:S01]  /*5250*/  FMUL.FTZ R61, R61, UR6 ;  /* 0x000000063d3d7c20 */ /* 0x000fe20008410000 */
[----:B------:R4:W-:Y:S01]  /*5260*/  MUFU.EX2 R143, R5 ;  /* 0x00000005008f7308 */ /* 0x0009e20000000800 */
[----:B------:R-:W-:Y:S01]  /*5270*/  @P1 FSEL R14, R14, -INF , !P3 ;  /* 0xff8000000e0e1808 */ /* 0x000fe20005800000 */
[--C-:B------:R-:W-:Y:S01]  /*5280*/  FFMA.FTZ R13, R13, UR8, -R11.reuse ;  /* 0x000000080d0d7c23 */ /* 0x100fe2000801080b */
[----:B------:R-:W-:Y:S01]  /*5290*/  PLOP3.LUT P2, PT, PT, PT, UP0, 0x80, 0x0 ;  /* 0x000000000000781c */ /* 0x000fe20003f4f008 */
[----:B------:R-:W-:Y:S01]  /*52a0*/  FMUL.FTZ R64, R64, UR6 ;  /* 0x0000000640407c20 */ /* 0x000fe20008410000 */
[----:B------:R-:W-:Y:S01]  /*52b0*/  FMUL.FTZ R62, R62, UR6 ;  /* 0x000000063e3e7c20 */ /* 0x000fe20008410000 */
[----:B------:R-:W-:Y:S01]  /*52c0*/  FFMA.FTZ R14, R14, UR8, -R11 ;  /* 0x000000080e0e7c23 */ /* 0x000fe2000801080b */
[----:B------:R-:W-:Y:S03]  /*52d0*/  FMUL.FTZ R66, R66, UR6 ;  /* 0x0000000642427c20 */ /* 0x000fe60008410000 */
[----:B------:R-:W-:Y:S01]  /*52e0*/  MUFU.EX2 R251, R13 ;  /* 0x0000000d00fb7308 */ /* 0x000fe20000000800 */
[----:B------:R-:W-:Y:S01]  /*52f0*/  FMUL.FTZ R65, R65, UR6 ;  /* 0x0000000641417c20 */ /* 0x000fe20008410000 */
[----:B------:R-:W-:Y:S01]  /*5300*/  @P0 FSEL R4, R4, -INF , !P3 ;  /* 0xff80000004040808 */ /* 0x000fe20005800000 */
[----:B------:R-:W-:Y:S01]  /*5310*/  FMUL.FTZ R63, R63, UR6 ;  /* 0x000000063f3f7c20 */ /* 0x000fe20008410000 */
[----:B------:R-:W-:Y:S01]  /*5320*/  FMUL.FTZ R67, R67, UR6 ;  /* 0x0000000643437c20 */ /* 0x000fe20008410000 */
[----:B------:R-:W-:Y:S01]  /*5330*/  FMUL.FTZ R55, R55, UR6 ;  /* 0x0000000637377c20 */ /* 0x000fe20008410000 */
[----:B------:R-:W-:Y:S01]  /*5340*/  FMUL.FTZ R52, R52, UR6 ;  /* 0x0000000634347c20 */ /* 0x000fe20008410000 */
[----:B------:R-:W-:Y:S03]  /*5350*/  FFMA.FTZ R4, R4, UR8, -R10 ;  /* 0x0000000804047c23 */ /* 0x000fe6000801080a */
[----:B------:R-:W-:Y:S01]  /*5360*/  MUFU.EX2 R250, R14 ;  /* 0x0000000e00fa7308 */ /* 0x000fe20000000800 */
[----:B------:R-:W-:Y:S01]  /*5370*/  FMUL.FTZ R54, R54, UR6 ;  /* 0x0000000636367c20 */ /* 0x000fe20008410000 */
[----:B------:R-:W-:Y:S01]  /*5380*/  FMUL.FTZ R56, R56, UR6 ;  /* 0x0000000638387c20 */ /* 0x000fe20008410000 */
[----:B------:R-:W-:Y:S01]  /*5390*/  FMUL.FTZ R57, R57, UR6 ;  /* 0x0000000639397c20 */ /* 0x000fe20008410000 */
[----:B------:R-:W-:Y:S01]  /*53a0*/  FMUL.FTZ R58, R58, UR6 ;  /* 0x000000063a3a7c20 */ /* 0x000fe20008410000 */
[----:B------:R-:W-:Y:S01]  /*53b0*/  FMUL.FTZ R59, R59, UR6 ;  /* 0x000000063b3b7c20 */ /* 0x000fe20008410000 */
[----:B------:R-:W-:Y:S04]  /*53c0*/  PLOP3.LUT P4, PT, PT, PT, UP0, 0x80, 0x0 ;  /* 0x000000000000781c */ /* 0x000fe80003f8f008 */
[----:B------:R1:W-:Y:S01]  /*53d0*/  MUFU.EX2 R142, R4 ;  /* 0x00000004008e7308 */ /* 0x0003e20000000800 */
[C---:B----4-:R-:W-:Y:S04]  /*53e0*/  IADD3 R5, R0.reuse, 0x20, RZ ;  /* 0x0000002000057810 */ /* 0x050fe80007ffe0ff */
[----:B------:R-:W-:Y:S05]  /*53f0*/  ISETP.GE.AND P1, PT, R5, RZ, PT ;  /* 0x000000ff0500720c */ /* 0x000fea0003f26270 */
[----:B------:R-:W-:Y:S10]  /*5400*/  MUFU.TANH R150, R55 ;  /* 0x0000003700967308 */ /* 0x000ff40000002400 */
[----:B------:R-:W4:Y:S01]  /*5410*/  MUFU.TANH R245, R52 ;  /* 0x0000003400f57308 */ /* 0x000f220000002400 */
[C---:B-1----:R-:W-:Y:S01]  /*5420*/  VIADD R4, R0.reuse, 0x1f ;  /* 0x0000001f00047836 */ /* 0x042fe20000000000 */
[----:B------:R-:W-:Y:S02]  /*5430*/  @!P1 IADD3 R5, -R0, -0x20, RZ ;  /* 0xffffffe000059810 */ /* 0x000fe40007ffe1ff */
[----:B------:R-:W-:Y:S02]  /*5440*/  PLOP3.LUT P1, PT, PT, PT, UP0, 0x80, 0x0 ;  /* 0x000000000000781c */ /* 0x000fe40003f2f008 */
[----:B------:R-:W-:Y:S04]  /*5450*/  ISETP.GE.AND P0, PT, R4, RZ, PT ;  /* 0x000000ff0400720c */ /* 0x000fe80003f06270 */
[----:B------:R-:W1:Y:S01]  /*5460*/  MUFU.TANH R151, R54 ;  /* 0x0000003600977308 */ /* 0x000e620000002400 */
[----:B------:R-:W-:Y:S05]  /*5470*/  I2FP.F32.S32 R14, R5 ;  /* 0x00000005000e7245 */ /* 0x000fea0000201400 */
[----:B------:R-:W-:Y:S04]  /*5480*/  FFMA.FTZ R5, R14, -UR5, R187 ;  /* 0x800000050e057c23 */ /* 0x000fe800080100bb */
[----:B------:R-:W-:Y:S01]  /*5490*/  MUFU.TANH R166, R56 ;  /* 0x0000003800a67308 */ /* 0x000fe20000002400 */
[----:B------:R-:W-:Y:S02]  /*54a0*/  @P1 FSEL R5, R5, -INF , !P5 ;  /* 0xff80000005051808 */ /* 0x000fe40006800000 */
[----:B------:R-:W-:Y:S02]  /*54b0*/  @!P0 IADD3 R4, -R0, -0x1f, RZ ;  /* 0xffffffe100048810 */ /* 0x000fe40007ffe1ff */
[----:B------:R-:W-:Y:S05]  /*54c0*/  PLOP3.LUT P1, PT, PT, PT, UP0, 0x80, 0x0 ;  /* 0x000000000000781c */ /* 0x000fea0003f2f008 */
[----:B------:R-:W1:Y:S01]  /*54d0*/  MUFU.TANH R167, R57 ;  /* 0x0000003900a77308 */ /* 0x000e620000002400 */
[----:B------:R-:W-:Y:S01]  /*54e0*/  I2FP.F32.S32 R15, R4 ;  /* 0x00000004000f7245 */ /* 0x000fe20000201400 */
[----:B------:R-:W-:Y:S01]  /*54f0*/  FFMA.FTZ R4, R5, UR8, -R9 ;  /* 0x0000000805047c23 */ /* 0x000fe20008010809 */
[----:B------:R-:W-:Y:S01]  /*5500*/  FFMA.FTZ R5, R19, -UR5, R215 ;  /* 0x8000000513057c23 */ /* 0x000fe200080100d7 */
[----:B------:R-:W-:Y:S02]  /*5510*/  PLOP3.LUT P0, PT, PT, PT, UP0, 0x80, 0x0 ;  /* 0x000000000000781c */ /* 0x000fe40003f0f008 */
[----:B------:R-:W-:Y:S04]  /*5520*/  FFMA.FTZ R13, R15, -UR5, R186 ;  /* 0x800000050f0d7c23 */ /* 0x000fe800080100ba */
[----:B------:R4:W-:Y:S01]  /*5530*/  MUFU.EX2 R157, R4 ;  /* 0x00000004009d7308 */ /* 0x0009e20000000800 */
[----:B------:R-:W-:Y:S02]  /*5540*/  @P2 FSEL R5, R5, -INF , !P5 ;  /* 0xff80000005052808 */ /* 0x000fe40006800000 */
[----:B------:R-:W-:Y:S03]  /*5550*/  PLOP3.LUT P2, PT, PT, PT, UP0, 0x80, 0x0 ;  /* 0x000000000000781c */ /* 0x000fe60003f4f008 */
[----:B------:R-:W-:Y:S04]  /*5560*/  FFMA.FTZ R5, R5, UR8, -R8 ;  /* 0x0000000805057c23 */ /* 0x000fe80008010808 */
[----:B------:R-:W-:Y:S01]  /*5570*/  MUFU.TANH R185, R58 ;  /* 0x0000003a00b97308 */ /* 0x000fe20000002400 */
[----:B------:R-:W-:Y:S05]  /*5580*/  @P0 FSEL R13, R13, -INF , !P3 ;  /* 0xff8000000d0d0808 */ /* 0x000fea0005800000 */
[----:B------:R-:W-:Y:S04]  /*5590*/  FFMA.FTZ R13, R13, UR8, -R9 ;  /* 0x000000080d0d7c23 */ /* 0x000fe80008010809 */
[----:B------:R1:W-:Y:S01]  /*55a0*/  MUFU.EX2 R177, R5 ;  /* 0x0000000500b17308 */ /* 0x0003e20000000800 */
[----:B----4-:R-:W-:Y:S01]  /*55b0*/  FFMA.FTZ R4, R18, -UR5, R212 ;  /* 0x8000000512047c23 */ /* 0x010fe200080100d4 */
[----:B------:R-:W-:Y:S04]  /*55c0*/  VIADD R18, R0, 0xffffffc7 ;  /* 0xffffffc700127836 */ /* 0x000fe80000000000 */
[----:B------:R-:W-:Y:S04]  /*55d0*/  @P1 FSEL R4, R4, -INF , !P3 ;  /* 0xff80000004041808 */ /* 0x000fe80005800000 */
[----:B------:R4:W-:Y:S01]  /*55e0*/  MUFU.EX2 R156, R13 ;  /* 0x0000000d009c7308 */ /* 0x0009e20000000800 */
[----:B------:R-:W-:Y:S02]  /*55f0*/  PLOP3.LUT P1, PT, PT, PT, UP0, 0x80, 0x0 ;  /* 0x000000000000781c */ /* 0x000fe40003f2f008 */
[----:B------:R-:W-:Y:S07]  /*5600*/  PLOP3.LUT P3, PT, PT, PT, UP0, 0x80, 0x0 ;  /* 0x000000000000781c */ /* 0x000fee0003f6f008 */
[----:B------:R-:W2:Y:S01]  /*5610*/  MUFU.TANH R184, R59 ;  /* 0x0000003b00b87308 */ /* 0x000ea20000002400 */
[----:B-1----:R-:W-:Y:S01]  /*5620*/  FFMA.FTZ R5, R4, UR8, -R8 ;  /* 0x0000000804057c23 */ /* 0x002fe20008010808 */
[----:B------:R-:W-:Y:S05]  /*5630*/  VIADD R4, R0, 0x18 ;  /* 0x0000001800047836 */ /* 0x000fea0000000000 */
[----:B------:R-:W-:Y:S03]  /*5640*/  ISETP.GE.AND P0, PT, R4, RZ, PT ;  /* 0x000000ff0400720c */ /* 0x000fe60003f06270 */
[----:B------:R1:W-:Y:S01]  /*5650*/  MUFU.EX2 R176, R5 ;  /* 0x0000000500b07308 */ /* 0x0003e20000000800 */
[----:B----4-:R-:W-:Y:S01]  /*5660*/  @P4 VIADD R13, R12, 0x28 ;  /* 0x000000280c0d4836 */ /* 0x010fe20000000000 */
[----:B------:R-:W-:Y:S04]  /*5670*/  ISETP.GE.AND P4, PT, R7, RZ, PT ;  /* 0x000000ff0700720c */ /* 0x000fe80003f86270 */
[----:B------:R-:W-:Y:S04]  /*5680*/  @P6 ISETP.GE.AND P6, PT, R13, UR7, PT ;  /* 0x000000070d006c0c */ /* 0x000fe8000bfc6270 */
[----:B------:R-:W-:Y:S01]  /*5690*/  MUFU.TANH R163, R60 ;  /* 0x0000003c00a37308 */ /* 0x000fe20000002400 */
[C---:B------:R-:W-:Y:S02]  /*56a0*/  @!P0 IADD3 R4, -R0.reuse, -0x18, RZ ;  /* 0xffffffe800048810 */ /* 0x040fe40007ffe1ff */
[----:B------:R-:W-:Y:S02]  /*56b0*/  PLOP3.LUT P0, PT, PT, PT, UP0, 0x80, 0x0 ;  /* 0x000000000000781c */ /* 0x000fe40003f0f008 */
[----:B------:R-:W-:Y:S01]  /*56c0*/  I2FP.F32.S32 R19, R4 ;  /* 0x0000000400137245 */ /* 0x000fe20000201400 */
[C---:B-1----:R-:W-:Y:S01]  /*56d0*/  VIADD R5, R0.reuse, 0x17 ;  /* 0x0000001700057836 */ /* 0x042fe20000000000 */
[----:B------:R-:W-:Y:S03]  /*56e0*/  @!P4 IADD3 R7, -R0, 0x31, RZ ;  /* 0x000000310007c810 */ /* 0x000fe60007ffe1ff */
[----:B------:R-:W1:Y:S01]  /*56f0*/  MUFU.TANH R162, R61 ;  /* 0x0000003d00a27308 */ /* 0x000e620000002400 */
[----:B------:R-:W-:Y:S01]  /*5700*/  ISETP.GE.AND P4, PT, R18, RZ, PT ;  /* 0x000000ff1200720c */ /* 0x000fe20003f86270 */
[----:B------:R-:W-:Y:S01]  /*5710*/  FFMA.FTZ R4, R19, -UR5, R183 ;  /* 0x8000000513047c23 */ /* 0x000fe200080100b7 */
[----:B------:R-:W-:Y:S02]  /*5720*/  ISETP.GE.AND P5, PT, R5, RZ, PT ;  /* 0x000000ff0500720c */ /* 0x000fe40003fa6270 */
[----:B------:R-:W-:Y:S02]  /*5730*/  I2FP.F32.S32 R7, R7 ;  /* 0x0000000700077245 */ /* 0x000fe40000201400 */
[----:B------:R-:W-:Y:S03]  /*5740*/  @P1 FSEL R4, R4, -INF , !P6 ;  /* 0xff80000004041808 */ /* 0x000fe60007000000 */
[----:B------:R-:W4:Y:S01]  /*5750*/  MUFU.TANH R233, R64 ;  /* 0x0000004000e97308 */ /* 0x000f220000002400 */
[----:B------:R-:W-:Y:S01]  /*5760*/  PLOP3.LUT P1, PT, PT, PT, UP0, 0x80, 0x0 ;  /* 0x000000000000781c */ /* 0x000fe20003f2f008 */
[----:B------:R-:W-:Y:S02]  /*5770*/  FFMA.FTZ R4, R4, UR8, -R9 ;  /* 0x0000000804047c23 */ /* 0x000fe40008010809 */
[C---:B------:R-:W-:Y:S02]  /*5780*/  @!P4 IADD3 R18, -R0.reuse, 0x39, RZ ;  /* 0x000000390012c810 */ /* 0x040fe40007ffe1ff */
[----:B------:R-:W-:Y:S04]  /*5790*/  @!P5 IADD3 R5, -R0, -0x17, RZ ;  /* 0xffffffe90005d810 */ /* 0x000fe80007ffe1ff */
[----:B------:R1:W-:Y:S01]  /*57a0*/  MUFU.EX2 R152, R4 ;  /* 0x0000000400987308 */ /* 0x0003e20000000800 */
[----:B------:R-:W-:Y:S02]  /*57b0*/  PLOP3.LUT P4, PT, PT, PT, UP0, 0x80, 0x0 ;  /* 0x000000000000781c */ /* 0x000fe40003f8f008 */
[----:B------:R-:W-:Y:S01]  /*57c0*/  I2FP.F32.S32 R20, R5 ;  /* 0x0000000500147245 */ /* 0x000fe20000201400 */
[----:B------:R-:W-:Y:S01]  /*57d0*/  @P3 VIADD R5, R12, 0x29 ;  /* 0x000000290c053836 */ /* 0x000fe20000000000 */
[----:B------:R-:W-:Y:S03]  /*57e0*/  PLOP3.LUT P3, PT, PT, PT, UP0, 0x80, 0x0 ;  /* 0x000000000000781c */ /* 0x000fe60003f6f008 */
[----:B------:R-:W-:Y:S01]  /*57f0*/  FFMA.FTZ R13, R20, -UR5, R182 ;  /* 0x80000005140d7c23 */ /* 0x000fe200080100b6 */
[----:B------:R-:W-:Y:S01]  /*5800*/  @P2 ISETP.GE.AND P2, PT, R5, UR7, PT ;  /* 0x0000000705002c0c */ /* 0x000fe2000bf46270 */
[----:B------:R-:W-:Y:S01]  /*5810*/  FFMA.FTZ R5, R14, -UR5, R211 ;  /* 0x800000050e057c23 */ /* 0x000fe200080100d3 */
[C---:B------:R-:W-:Y:S01]  /*5820*/  VIADD R14, R0.reuse, 0x10 ;  /* 0x00000010000e7836 */ /* 0x040fe20000000000 */
[----:B------:R-:W4:Y:S01]  /*5830*/  MUFU.TANH R181, R62 ;  /* 0x0000003e00b57308 */ /* 0x000f220000002400 */
[----:B------:R-:W-:Y:S02]  /*5840*/  @P0 FSEL R13, R13, -INF , !P2 ;  /* 0xff8000000d0d0808 */ /* 0x000fe40005000000 */
[----:B------:R-:W-:Y:S01]  /*5850*/  @P1 FSEL R5, R5, -INF , !P6 ;  /* 0xff80000005051808 */ /* 0x000fe20007000000 */
[----:B-1----:R-:W-:Y:S02]  /*5860*/  FFMA.FTZ R4, R15, -UR5, R208 ;  /* 0x800000050f047c23 */ /* 0x002fe400080100d0 */
[----:B------:R-:W-:Y:S01]  /*5870*/  FFMA.FTZ R13, R13, UR8, -R9 ;  /* 0x000000080d0d7c23 */ /* 0x000fe20008010809 */
[C---:B------:R-:W-:Y:S02]  /*5880*/  VIADD R15, R0.reuse, 0xf ;  /* 0x0000000f000f7836 */ /* 0x040fe40000000000 */
[--C-:B------:R-:W-:Y:S01]  /*5890*/  FFMA.FTZ R6, R5, UR8, -R8.reuse ;  /* 0x0000000805067c23 */ /* 0x100fe20008010808 */
[----:B------:R-:W-:Y:S01]  /*58a0*/  VIADD R5, R0, 0xffffffd8 ;  /* 0xffffffd800057836 */ /* 0x000fe20000000000 */
[----:B------:R1:W-:Y:S01]  /*58b0*/  MUFU.EX2 R148, R13 ;  /* 0x0000000d00947308 */ /* 0x0003e20000000800 */
[----:B------:R-:W-:Y:S02]  /*58c0*/  @P3 FSEL R4, R4, -INF , !P2 ;  /* 0xff80000004043808 */ /* 0x000fe40005000000 */
[----:B------:R-:W-:Y:S02]  /*58d0*/  ISETP.GE.AND P1, PT, R14, RZ, PT ;  /* 0x000000ff0e00720c */ /* 0x000fe40003f26270 */
[----:B------:R-:W-:Y:S01]  /*58e0*/  ISETP.GE.AND P0, PT, R5, RZ, PT ;  /* 0x000000ff0500720c */ /* 0x000fe20003f06270 */
[----:B------:R-:W-:Y:S04]  /*58f0*/  FFMA.FTZ R4, R4, UR8, -R8 ;  /* 0x0000000804047c23 */ /* 0x000fe80008010808 */
[----:B------:R4:W-:Y:S10]  /*5900*/  MUFU.EX2 R169, R6 ;  /* 0x0000000600a97308 */ /* 0x0009f40000000800 */
[----:B------:R4:W-:Y:S01]  /*5910*/  MUFU.EX2 R168, R4 ;  /* 0x0000000400a87308 */ /* 0x0009e20000000800 */
[C---:B-1----:R-:W-:Y:S01]  /*5920*/  VIADD R13, R0.reuse, 0xffffffd0 ;  /* 0xffffffd0000d7836 */ /* 0x042fe20000000000 */
[C---:B------:R-:W-:Y:S02]  /*5930*/  @!P0 IADD3 R5, -R0.reuse, 0x28, RZ ;  /* 0x0000002800058810 */ /* 0x040fe40007ffe1ff */
[----:B------:R-:W-:Y:S02]  /*5940*/  ISETP.GE.AND P0, PT, R15, RZ, PT ;  /* 0x000000ff0f00720c */ /* 0x000fe40003f06270 */
[----:B------:R-:W-:Y:S02]  /*5950*/  ISETP.GE.AND P3, PT, R13, RZ, PT ;  /* 0x000000ff0d00720c */ /* 0x000fe40003f66270 */
[----:B------:R-:W-:Y:S02]  /*5960*/  I2FP.F32.S32 R17, R5 ;  /* 0x0000000500117245 */ /* 0x000fe40000201400 */
[----:B------:R-:W-:Y:S01]  /*5970*/  MUFU.TANH R139, R66 ;  /* 0x00000042008b7308 */ /* 0x000fe20000002400 */
[C---:B----4-:R-:W-:Y:S02]  /*5980*/  IADD3 R6, R0.reuse, -0x29, RZ ;  /* 0xffffffd700067810 */ /* 0x050fe40007ffe0ff */
[----:B------:R-:W-:Y:S02]  /*5990*/  @!P1 IADD3 R14, -R0, -0x10, RZ ;  /* 0xfffffff0000e9810 */ /* 0x000fe40007ffe1ff */
[----:B------:R-:W-:Y:S02]  /*59a0*/  ISETP.GE.AND P5, PT, R6, RZ, PT ;  /* 0x000000ff0600720c */ /* 0x000fe40003fa6270 */
[----:B------:R-:W-:Y:S01]  /*59b0*/  PLOP3.LUT P1, PT, PT, PT, UP0, 0x80, 0x0 ;  /* 0x000000000000781c */ /* 0x000fe20003f2f008 */
[----:B------:R-:W-:Y:S01]  /*59c0*/  FFMA.FTZ R4, R17, -UR5, R247 ;  /* 0x8000000511047c23 */ /* 0x000fe200080100f7 */
[C---:B------:R-:W-:Y:S01]  /*59d0*/  @!P0 IADD3 R15, -R0.reuse, -0xf, RZ ;  /* 0xfffffff1000f8810 */ /* 0x040fe20007ffe1ff */
[----:B------:R-:W1:Y:S01]  /*59e0*/  MUFU.TANH R232, R65 ;  /* 0x0000004100e87308 */ /* 0x000e620000002400 */
[C---:B------:R-:W-:Y:S02]  /*59f0*/  @!P3 IADD3 R13, -R0.reuse, 0x30, RZ ;  /* 0x00000030000db810 */ /* 0x040fe40007ffe1ff */
[----:B------:R-:W-:Y:S02]  /*5a00*/  PLOP3.LUT P3, PT, PT, PT, UP0, 0x80, 0x0 ;  /* 0x000000000000781c */ /* 0x000fe40003f6f008 */
[----:B------:R-:W-:Y:S02]  /*5a10*/  PLOP3.LUT P0, PT, PT, PT, UP0, 0x80, 0x0 ;  /* 0x000000000000781c */ /* 0x000fe40003f0f008 */
[----:B------:R-:W-:Y:S03]  /*5a20*/  I2FP.F32.S32 R13, R13 ;  /* 0x0000000d000d7245 */ /* 0x000fe60000201400 */
[----:B------:R-:W-:Y:S01]  /*5a30*/  MUFU.TANH R180, R63 ;  /* 0x0000003f00b47308 */ /* 0x000fe20000002400 */
[----:B------:R-:W-:Y:S02]  /*5a40*/  @!P5 IADD3 R6, -R0, 0x29, RZ ;  /* 0x000000290006d810 */ /* 0x000fe40007ffe1ff */
[----:B------:R-:W-:Y:S02]  /*5a50*/  ISETP.GE.AND P5, PT, R16, RZ, PT ;  /* 0x000000ff1000720c */ /* 0x000fe40003fa6270 */
[----:B------:R-:W-:Y:S02]  /*5a60*/  I2FP.F32.S32 R6, R6 ;  /* 0x0000000600067245 */ /* 0x000fe40000201400 */
[----:B------:R-:W-:Y:S03]  /*5a70*/  I2FP.F32.S32 R14, R14 ;  /* 0x0000000e000e7245 */ /* 0x000fe60000201400 */
[----:B------:R-:W4:Y:S01]  /*5a80*/  MUFU.TANH R138, R67 ;  /* 0x00000043008a7308 */ /* 0x000f220000002400 */
[----:B------:R-:W-:Y:S01]  /*5a90*/  @P3 FSEL R4, R4, -INF , !P6 ;  /* 0xff80000004043808 */ /* 0x000fe20007000000 */
[----:B------:R-:W-:Y:S01]  /*5aa0*/  FFMA.FTZ R5, R6, -UR5, R246 ;  /* 0x8000000506057c23 */ /* 0x000fe200080100f6 */
[----:B------:R-:W-:Y:S02]  /*5ab0*/  PLOP3.LUT P3, PT, PT, PT, UP0, 0x80, 0x0 ;  /* 0x000000000000781c */ /* 0x000fe40003f6f008 */
[----:B------:R-:W-:Y:S01]  /*5ac0*/  I2FP.F32.S32 R15, R15 ;  /* 0x0000000f000f7245 */ /* 0x000fe20000201400 */
[--C-:B------:R-:W-:Y:S01]  /*5ad0*/  FFMA.FTZ R4, R4, UR8, -R11.reuse ;  /* 0x0000000804047c23 */ /* 0x100fe2000801080b */
[----:B------:R-:W-:Y:S02]  /*5ae0*/  @P0 FSEL R5, R5, -INF , !P2 ;  /* 0xff80000005050808 */ /* 0x000fe40005000000 */
[----:B------:R-:W-:Y:S01]  /*5af0*/  @!P5 IADD3 R16, -R0, 0x38, RZ ;  /* 0x000000380010d810 */ /* 0x000fe20007ffe1ff */
[----:B------:R1:W-:Y:S01]  /*5b00*/  MUFU.EX2 R243, R4 ;  /* 0x0000000400f37308 */ /* 0x0003e20000000800 */
[----:B------:R-:W-:Y:S01]  /*5b10*/  PLOP3.LUT P5, PT, PT, PT, UP0, 0x80, 0x0 ;  /* 0x000000000000781c */ /* 0x000fe20003faf008 */
[----:B------:R-:W-:Y:S01]  /*5b20*/  FFMA.FTZ R5, R5, UR8, -R11 ;  /* 0x0000000805057c23 */ /* 0x000fe2000801080b */
[----:B------:R-:W-:Y:S02]  /*5b30*/  PLOP3.LUT P0, PT, PT, PT, UP0, 0x80, 0x0 ;  /* 0x000000000000781c */ /* 0x000fe40003f0f008 */
[----:B------:R-:W-:Y:S02]  /*5b40*/  @P1 IADD3 R0, R12, 0x30, RZ ;  /* 0x000000300c001810 */ /* 0x000fe40007ffe0ff */
[----:B------:R-:W-:Y:S03]  /*5b50*/  PLOP3.LUT P1, PT, PT, PT, UP0, 0x80, 0x0 ;  /* 0x000000000000781c */ /* 0x000fe60003f2f008 */
[----:B------:R2:W3:Y:S04]  /*5b60*/  MUFU.EX2 R242, R5 ;  /* 0x0000000500f27308 */ /* 0x0004e80000000800 */
[----:B------:R-:W-:Y:S01]  /*5b70*/  @P5 ISETP.GE.AND P5, PT, R0, UR7, PT ;  /* 0x0000000700005c0c */ /* 0x000fe2000bfa6270 */
[----:B------:R-:W-:Y:S01]  /*5b80*/  FFMA.FTZ R0, R21, -UR5, R153 ;  /* 0x8000000515007c23 */ /* 0x000fe20008010099 */
[----:B-1----:R-:W-:Y:S04]  /*5b90*/  FFMA.FTZ R4, R22, -UR5, R154 ;  /* 0x8000000516047c23 */ /* 0x002fe8000801009a */
[----:B------:R-:W-:Y:S02]  /*5ba0*/  @P0 FSEL R0, R0, -INF , !P2 ;  /* 0xff80000000000808 */ /* 0x000fe40005000000 */
[----:B------:R-:W-:Y:S02]  /*5bb0*/  @P3 FSEL R4, R4, -INF , !P6 ;  /* 0xff80000004043808 */ /* 0x000fe40007000000 */
[----:B------:R-:W-:Y:S01]  /*5bc0*/  PLOP3.LUT P6, PT, PT, PT, UP0, 0x80, 0x0 ;  /* 0x000000000000781c */ /* 0x000fe20003fcf008 */
[--C-:B------:R-:W-:Y:S01]  /*5bd0*/  FFMA.FTZ R0, R0, UR8, -R10.reuse ;  /* 0x0000000800007c23 */ /* 0x100fe2000801080a */
[----:B------:R-:W-:Y:S01]  /*5be0*/  PLOP3.LUT P3, PT, PT, PT, UP0, 0x80, 0x0 ;  /* 0x000000000000781c */ /* 0x000fe20003f6f008 */
[----:B--2---:R-:W-:Y:S01]  /*5bf0*/  @P4 VIADD R5, R12, 0x31 ;  /* 0x000000310c054836 */ /* 0x004fe20000000000 */
[----:B------:R-:W-:Y:S01]  /*5c00*/  PLOP3.LUT P2, PT, PT, PT, UP0, 0x80, 0x0 ;  /* 0x000000000000781c */ /* 0x000fe20003f4f008 */
[----:B------:R1:W-:Y:S01]  /*5c10*/  MUFU.EX2 R135, R0 ;  /* 0x0000000000877308 */ /* 0x0003e20000000800 */
[----:B------:R-:W-:Y:S01]  /*5c20*/  PLOP3.LUT P0, PT, PT, PT, UP0, 0x80, 0x0 ;  /* 0x000000000000781c */ /* 0x000fe20003f0f008 */
[----:B------:R-:W-:Y:S01]  /*5c30*/  FFMA.FTZ R4, R4, UR8, -R10 ;  /* 0x0000000804047c23 */ /* 0x000fe2000801080a */
[----:B------:R-:W-:Y:S05]  /*5c40*/  PLOP3.LUT P4, PT, PT, PT, UP0, 0x80, 0x0 ;  /* 0x000000000000781c */ /* 0x000fea0003f8f008 */
[----:B------:R-:W-:Y:S02]  /*5c50*/  @P6 ISETP.GE.AND P6, PT, R5, UR7, PT ;  /* 0x0000000705006c0c */ /* 0x000fe4000bfc6270 */
[----:B------:R2:W3:Y:S01]  /*5c60*/  MUFU.EX2 R136, R4 ;  /* 0x0000000400887308 */ /* 0x0004e20000000800 */
[C---:B------:R-:W-:Y:S01]  /*5c70*/  @P3 VIADD R5, R12.reuse, 0x38 ;  /* 0x000000380c053836 */ /* 0x040fe20000000000 */
[----:B------:R-:W-:Y:S04]  /*5c80*/  PLOP3.LUT P3, PT, PT, PT, UP0, 0x80, 0x0 ;  /* 0x000000000000781c */ /* 0x000fe80003f6f008 */
[----:B------:R-:W-:Y:S01]  /*5c90*/  @P2 ISETP.GE.AND P2, PT, R5, UR7, PT ;  /* 0x0000000705002c0c */ /* 0x000fe2000bf46270 */
[----:B------:R-:W-:Y:S02]  /*5ca0*/  @P4 VIADD R12, R12, 0x39 ;  /* 0x000000390c0c4836 */ /* 0x000fe40000000000 */
[----:B-1----:R-:W-:Y:S01]  /*5cb0*/  FFMA.FTZ R0, R7, -UR5, R244 ;  /* 0x8000000507007c23 */ /* 0x002fe200080100f4 */
[----:B------:R-:W-:Y:S02]  /*5cc0*/  F2FP.BF16.F32.PACK_AB R5, R130, R85 ;  /* 0x000000558205723e */ /* 0x000fe400000010ff */
[----:B------:R-:W-:Y:S02]  /*5cd0*/  PLOP3.LUT P4, PT, PT, PT, UP0, 0x80, 0x0 ;  /* 0x000000000000781c */ /* 0x000fe40003f8f008 */
[----:B------:R-:W-:Y:S01]  /*5ce0*/  @P0 FSEL R0, R0, -INF , !P6 ;  /* 0xff80000000000808 */ /* 0x000fe20007000000 */
[----:B------:R1:W-:Y:S01]  /*5cf0*/  STS [R193+0x12000], R5 ;  /* 0x01200005c1007388 */ /* 0x0003e20000000800 */
[----:B------:R-:W-:Y:S01]  /*5d00*/  PLOP3.LUT P0, PT, PT, PT, UP0, 0x80, 0x0 ;  /* 0x000000000000781c */ /* 0x000fe20003f0f008 */
[----:B--2---:R-:W-:Y:S02]  /*5d10*/  FFMA.FTZ R4, R13, -UR5, R245 ;  /* 0x800000050d047c23 */ /* 0x004fe400080100f5 */
[--C-:B------:R-:W-:Y:S01]  /*5d20*/  FFMA.FTZ R0, R0, UR8, -R11.reuse ;  /* 0x0000000800007c23 */ /* 0x100fe2000801080b */
[----:B------:R-:W-:Y:S03]  /*5d30*/  @P3 ISETP.GE.AND P3, PT, R12, UR7, PT ;  /* 0x000000070c003c0c */ /* 0x000fe6000bf66270 */
[----:B------:R2:W-:Y:S01]  /*5d40*/  MUFU.EX2 R240, R0 ;  /* 0x0000000000f07308 */ /* 0x0005e20000000800 */
[----:B------:R-:W-:Y:S02]  /*5d50*/  @P1 FSEL R4, R4, -INF , !P5 ;  /* 0xff80000004041808 */ /* 0x000fe40006800000 */
[----:B------:R-:W-:Y:S03]  /*5d60*/  PLOP3.LUT P1, PT, PT, PT, UP0, 0x80, 0x0 ;  /* 0x000000000000781c */ /* 0x000fe60003f2f008 */
[----:B------:R-:W-:Y:S04]  /*5d70*/  FFMA.FTZ R4, R4, UR8, -R11 ;  /* 0x0000000804047c23 */ /* 0x000fe8000801080b */
[----:B------:R4:W3:Y:S01]  /*5d80*/  MUFU.EX2 R241, R4 ;  /* 0x0000000400f17308 */ /* 0x0008e20000000800 */
[----:B--2---:R-:W-:Y:S01]  /*5d90*/  FFMA.FTZ R0, R6, -UR5, R150 ;  /* 0x8000000506007c23 */ /* 0x004fe20008010096 */
[----:B------:R-:W-:Y:S02]  /*5da0*/  F2FP.BF16.F32.PACK_AB R6, R2, R3 ;  /* 0x000000030206723e */ /* 0x000fe400000010ff */
[----:B-1----:R-:W-:Y:S02]  /*5db0*/  F2FP.BF16.F32.PACK_AB R5, R81, R82 ;  /* 0x000000525105723e */ /* 0x002fe400000010ff */
[----:B------:R-:W-:Y:S01]  /*5dc0*/  @P0 FSEL R0, R0, -INF , !P6 ;  /* 0xff80000000000808 */ /* 0x000fe20007000000 */
[----:B------:R1:W-:Y:S01]  /*5dd0*/  STS [R193+0x12400], R6 ;  /* 0x01240006c1007388 */ /* 0x0003e20000000800 */
[----:B------:R-:W-:Y:S03]  /*5de0*/  PLOP3.LUT P0, PT, PT, PT, UP0, 0x80, 0x0 ;  /* 0x000000000000781c */ /* 0x000fe60003f0f008 */
[----:B------:R2:W-:Y:S01]  /*5df0*/  STS [R194+0x12000], R5 ;  /* 0x01200005c2007388 */ /* 0x0005e20000000800 */
[----:B----4-:R-:W-:Y:S01]  /*5e00*/  FFMA.FTZ R4, R17, -UR5, R151 ;  /* 0x8000000511047c23 */ /* 0x010fe20008010097 */
[--C-:B------:R-:W-:Y:S04]  /*5e10*/  FFMA.FTZ R0, R0, UR8, -R10.reuse ;  /* 0x0000000800007c23 */ /* 0x100fe8000801080a */
[----:B------:R-:W-:Y:S01]  /*5e20*/  @P1 FSEL R4, R4, -INF , !P5 ;  /* 0xff80000004041808 */ /* 0x000fe20006800000 */
[----:B------:R4:W-:Y:S01]  /*5e30*/  MUFU.EX2 R133, R0 ;  /* 0x0000000000857308 */ /* 0x0009e20000000800 */
[----:B------:R-:W-:Y:S03]  /*5e40*/  PLOP3.LUT P1, PT, PT, PT, UP0, 0x80, 0x0 ;  /* 0x000000000000781c */ /* 0x000fe60003f2f008 */
[----:B------:R-:W-:Y:S06]  /*5e50*/  FFMA.FTZ R4, R4, UR8, -R10 ;  /* 0x0000000804047c23 */ /* 0x000fec000801080a */
[----:B------:R3:W3:Y:S01]  /*5e60*/  MUFU.EX2 R134, R4 ;  /* 0x0000000400867308 */ /* 0x0006e20000000800 */
[----:B-1----:R-:W-:Y:S01]  /*5e70*/  F2FP.BF16.F32.PACK_AB R6, R206, R207 ;  /* 0x000000cfce06723e */ /* 0x002fe200000010ff */
[----:B----4-:R-:W-:Y:S01]  /*5e80*/  FFMA.FTZ R0, R15, -UR5, R167 ;  /* 0x800000050f007c23 */ /* 0x010fe200080100a7 */
[----:B--2---:R-:W-:Y:S04]  /*5e90*/  F2FP.BF16.F32.PACK_AB R5, R164, R165 ;  /* 0x000000a5a405723e */ /* 0x004fe800000010ff */
        /* <DEDUP_REMOVED lines=42> */
[----:B------:R-:W-:Y:S01]  /*6140*/  FFMA.FTZ R0, R0, UR8, -R11 ;  /* 0x0000000800007c23 */ /* 0x000fe2000801080b */
        /* <DEDUP_REMOVED lines=12> */
[----:B------:R-:W-:Y:S02]  /*6210*/  @P0 FSEL R0, R0, -INF , !P2 ;  /* 0xff80000000000808 */ /* 0x000fe40005000000 */
[----:B------:R-:W-:Y:S01]  /*6220*/  PLOP3.LUT P0, PT, PT, PT, UP0, 0x80, 0x0 ;  /* 0x000000000000781c */ /* 0x000fe20003f0f008 */
[----:B------:R-:W-:Y:S01]  /*6230*/  FFMA.FTZ R11, R4, UR8, -R11 ;  /* 0x00000008040b7c23 */ /* 0x000fe2000801080b */
[----:B------:R-:W-:Y:S01]  /*6240*/  FFMA.FTZ R4, R7, -UR5, R138 ;  /* 0x8000000507047c23 */ /* 0x000fe2000801008a */
[--C-:B------:R-:W-:Y:S01]  /*6250*/  FFMA.FTZ R0, R0, UR8, -R10.reuse ;  /* 0x0000000800007c23 */ /* 0x100fe2000801080a */
[----:B------:R-:W-:Y:S01]  /*6260*/  F2FP.BF16.F32.PACK_AB R7, R200, R201 ;  /* 0x000000c9c807723e */ /* 0x000fe200000010ff */
[----:B------:R-:W2:Y:S01]  /*6270*/  MUFU.EX2 R234, R11 ;  /* 0x0000000b00ea7308 */ /* 0x000ea20000000800 */
[----:B---3--:R-:W-:Y:S02]  /*6280*/  F2FP.BF16.F32.PACK_AB R6, R178, R179 ;  /* 0x000000b3b206723e */ /* 0x008fe400000010ff */
[----:B------:R-:W-:Y:S01]  /*6290*/  PLOP3.LUT P1, PT, PT, PT, UP0, 0x80, 0x0 ;  /* 0x000000000000781c */ /* 0x000fe20003f2f008 */
[----:B------:R-:W-:Y:S06]  /*62a0*/  UISETP.GE.AND UP0, UPT, UR9, 0x1, UPT ;  /* 0x000000010900788c */ /* 0x000fec000bf06270 */
[----:B------:R3:W-:Y:S06]  /*62b0*/  MUFU.EX2 R132, R0 ;  /* 0x0000000000847308 */ /* 0x0007ec0000000800 */
[----:B------:R-:W-:Y:S02]  /*62c0*/  @P1 FSEL R4, R4, -INF , !P3 ;  /* 0xff80000004041808 */ /* 0x000fe40005800000 */
[----:B-1----:R-:W-:Y:S02]  /*62d0*/  F2FP.BF16.F32.PACK_AB R5, R73, R74 ;  /* 0x0000004a4905723e */ /* 0x002fe400000010ff */
[----:B------:R-:W-:Y:S01]  /*62e0*/  PLOP3.LUT P1, PT, PT, PT, UP0, 0x80, 0x0 ;  /* 0x000000000000781c */ /* 0x000fe20003f2f008 */
[----:B------:R-:W-:Y:S01]  /*62f0*/  FFMA.FTZ R10, R4, UR8, -R10 ;  /* 0x00000008040a7c23 */ /* 0x000fe2000801080a */
[----:B------:R-:W-:Y:S01]  /*6300*/  F2FP.BF16.F32.PACK_AB R4, R156, R157 ;  /* 0x0000009d9c04723e */ /* 0x000fe200000010ff */
[----:B------:R1:W-:Y:S01]  /*6310*/  STS [R192+0x12000], R5 ;  /* 0x01200005c0007388 */ /* 0x0003e20000000800 */
[----:B---3--:R-:W-:Y:S01]  /*6320*/  FFMA.FTZ R0, R15, -UR5, R180 ;  /* 0x800000050f007c23 */ /* 0x008fe200080100b4 */
[----:B------:R-:W3:Y:S04]  /*6330*/  MUFU.EX2 R131, R10 ;  /* 0x0000000a00837308 */ /* 0x000ee80000000800 */
[----:B------:R-:W-:Y:S02]  /*6340*/  @P0 FSEL R0, R0, -INF , !P3 ;  /* 0xff80000000000808 */ /* 0x000fe40005800000 */
[----:B------:R-:W-:Y:S03]  /*6350*/  IADD3 R114, P0, R115, UR16, RZ ;  /* 0x0000001073727c10 */ /* 0x000fe6000ff1e0ff */
[----:B------:R-:W-:Y:S01]  /*6360*/  FFMA.FTZ R8, R0, UR8, -R8 ;  /* 0x0000000800087c23 */ /* 0x000fe20008010808 */
[----:B------:R-:W-:Y:S02]  /*6370*/  IADD3.X R115, R113, UR15, RZ, P0, !PT ;  /* 0x0000000f71737c10 */ /* 0x000fe400087fe4ff */
[----:B------:R-:W-:Y:S01]  /*6380*/  F2FP.BF16.F32.PACK_AB R0, R176, R177 ;  /* 0x000000b1b000723e */ /* 0x000fe200000010ff */
[----:B------:R-:W4:Y:S02]  /*6390*/  MUFU.EX2 R149, R8 ;  /* 0x0000000800957308 */ /* 0x000f240000000800 */
[----:B------:R-:W4:Y:S01]  /*63a0*/  LDG.E R112, desc[UR10][R114.64] ;  /* 0x0000000a72707981 */ /* 0x000f22000c1e1900 */
        /* <DEDUP_REMOVED lines=27> */
[----:B------:R-:W-:Y:S03]  /*6560*/  F2FP.BF16.F32.PACK_AB R7, R144, R145 ;  /* 0x000000919007723e */ /* 0x000fe600000010ff */
[----:B------:R4:W-:Y:S01]  /*6570*/  STS [R190+0x12000], R0 ;  /* 0x01200000be007388 */ /* 0x0009e20000000800 */
[----:B------:R-:W-:Y:S02]  /*6580*/  F2FP.BF16.F32.PACK_AB R6, R160, R161 ;  /* 0x000000a1a006723e */ /* 0x000fe400000010ff */
[----:B-1----:R-:W-:Y:S02]  /*6590*/  F2FP.BF16.F32.PACK_AB R5, R131, R132 ;  /* 0x000000848305723e */ /* 0x002fe400000010ff */
[----:B--2---:R-:W-:Y:S03]  /*65a0*/  F2FP.BF16.F32.PACK_AB R4, R140, R141 ;  /* 0x0000008d8c04723e */ /* 0x004fe600000010ff */
[----:B------:R-:W-:Y:S01]  /*65b0*/  STS [R190+0x12400], R5 ;  /* 0x01240005be007388 */ /* 0x000fe20000000800 */
[----:B----4-:R-:W-:Y:S03]  /*65c0*/  F2FP.BF16.F32.PACK_AB R0, R149, R155 ;  /* 0x0000009b9500723e */ /* 0x010fe600000010ff */
[----:B------:R-:W-:Y:S04]  /*65d0*/  STS [R191+0x14000], R7 ;  /* 0x01400007bf007388 */ /* 0x000fe80000000800 */
[----:B------:R-:W-:Y:S04]  /*65e0*/  STS [R191+0x14400], R6 ;  /* 0x01440006bf007388 */ /* 0x000fe80000000800 */
[----:B------:R-:W-:Y:S04]  /*65f0*/  STS [R190+0x14000], R4 ;  /* 0x01400004be007388 */ /* 0x000fe80000000800 */
[----:B------:R1:W-:Y:S04]  /*6600*/  STS [R190+0x14400], R0 ;  /* 0x01440000be007388 */ /* 0x0003e80000000800 */
[----:B------:R-:W-:Y:S08]  /*6610*/  LDSM.16.M88.4 R64, [R122+UR4+0x4000] ;  /* 0x004000047a40783b */ /* 0x000ff00008000200 */
[----:B------:R-:W2:Y:S08]  /*6620*/  LDSM.16.M88.4 R16, [R116+0x8000] ;  /* 0x008000007410783b */ /* 0x000eb00000000200 */
[----:B------:R-:W3:Y:S01]  /*6630*/  LDSM.16.M88.4 R60, [R122+UR4+0x5000] ;  /* 0x005000047a3c783b */ /* 0x000ee20008000200 */
[----:B-1----:R-:W-:Y:S07]  /*6640*/  IMAD.U32 R0, RZ, RZ, UR4 ;  /* 0x00000004ff007e24 */ /* 0x002fee000f8e00ff */
[----:B------:R-:W1:Y:S01]  /*6650*/  LDSM.16.M88.4 R32, [R116+0x8400] ;  /* 0x008400007420783b */ /* 0x000e620000000200 */
[----:B------:R-:W-:Y:S07]  /*6660*/  IADD3 R0, R122, 0x4000, R0 ;  /* 0x000040007a007810 */ /* 0x000fee0007ffe000 */
[----:B------:R-:W4:Y:S08]  /*6670*/  LDSM.16.M88.4 R48, [R116+0x8800] ;  /* 0x008800007430783b */ /* 0x000f300000000200 */
[----:B------:R-:W4:Y:S01]  /*6680*/  LDSM.16.M88.4 R100, [R116+0x8c00] ;  /* 0x008c00007464783b */ /* 0x000f220000000200 */
[-C--:B--2---:R-:W-:Y:S07]  /*6690*/  HMMA.16816.F32.BF16 R4, R64, R16.reuse, RZ ;  /* 0x000000104004723c */ /* 0x084fee00000418ff */
[----:B------:R-:W-:Y:S01]  /*66a0*/  LDSM.16.M88.4 R108, [R117+0x8000] ;  /* 0x00800000756c783b */ /* 0x000fe20000000200 */
[C---:B---3--:R-:W-:Y:S06]  /*66b0*/  HMMA.16816.F32.BF16 R8, R60.reuse, R16, RZ ;  /* 0x000000103c08723c */ /* 0x048fec00000418ff */
[-C--:B------:R-:W-:Y:S06]  /*66c0*/  HMMA.16816.F32.BF16 R12, R60, R18.reuse, RZ ;  /* 0x000000123c0c723c */ /* 0x080fec00000418ff */
[C---:B------:R-:W-:Y:S06]  /*66d0*/  HMMA.16816.F32.BF16 R16, R64.reuse, R18, RZ ;  /* 0x000000124010723c */ /* 0x040fec00000418ff */
[-C--:B-1----:R-:W-:Y:S06]  /*66e0*/  HMMA.16816.F32.BF16 R20, R64, R32.reuse, RZ ;  /* 0x000000204014723c */ /* 0x082fec00000418ff */
        /* <DEDUP_REMOVED lines=10> */
[----:B------:R-:W-:Y:S04]  /*6790*/  IMAD.IADD R100, R0, 0x1, R123 ;  /* 0x0000000100647824 */ /* 0x000fe800078e027b */
[----:B------:R-:W-:Y:S01]  /*67a0*/  FFMA.FTZ R0, -R84, R84, 1 ;  /* 0x3f80000054007423 */ /* 0x000fe20000010154 */
        /* <DEDUP_REMOVED lines=46> */
[----:B------:R-:W-:Y:S01]  /*6a90*/  FMUL.FTZ R104, R79, R21 ;  /* 0x000000154f687220 */ /* 0x000fe20000410000 */
[----:B------:R3:W5:Y:S02]  /*6aa0*/  LDL.LU R81, [R1+0x84] ;  /* 0x0000840001517983 */ /* 0x0007640000300800 */
[----:B------:R-:W-:Y:S01]  /*6ab0*/  FFMA.FTZ R100, -R78, R78, 1 ;  /* 0x3f8000004e647423 */ /* 0x000fe2000001014e */
[----:B------:R-:W-:Y:S01]  /*6ac0*/  FFMA.FTZ R21, -R77, R77, 1 ;  /* 0x3f8000004d157423 */ /* 0x000fe2000001014d */
[----:B------:R3:W5:Y:S01]  /*6ad0*/  LDL.LU R80, [R1+0x80] ;  /* 0x0000800001507983 */ /* 0x0007620000300800 */
[----:B------:R-:W-:Y:S01]  /*6ae0*/  FFMA.FTZ R20, -R76, R76, 1 ;  /* 0x3f8000004c147423 */ /* 0x000fe2000001014c */
[----:B------:R-:W-:Y:S01]  /*6af0*/  FFMA.FTZ R17, -R75, R75, 1 ;  /* 0x3f8000004b117423 */ /* 0x000fe2000001014b */
[----:B------:R-:W-:Y:S01]  /*6b00*/  FMUL.FTZ R100, R100, UR6 ;  /* 0x0000000664647c20 */ /* 0x000fe20008410000 */
[----:B------:R3:W5:Y:S01]  /*6b10*/  LDL.LU R79, [R1+0x7c] ;  /* 0x00007c00014f7983 */ /* 0x0007620000300800 */
[----:B------:R-:W-:Y:S01]  /*6b20*/  FMUL.FTZ R21, R21, UR6 ;  /* 0x0000000615157c20 */ /* 0x000fe20008410000 */
[----:B------:R-:W-:Y:S01]  /*6b30*/  FMUL.FTZ R101, R108, UR6 ;  /* 0x000000066c657c20 */ /* 0x000fe20008410000 */
[----:B------:R-:W-:Y:S01]  /*6b40*/  FMUL.FTZ R100, R100, R16 ;  /* 0x0000001064647220 */ /* 0x000fe20000410000 */
[----:B------:R3:W5:Y:S01]  /*6b50*/  LDL.LU R78, [R1+0x78] ;  /* 0x00007800014e7983 */ /* 0x0007620000300800 */
[----:B------:R-:W-:Y:S01]  /*6b60*/  FMUL.FTZ R21, R21, R102 ;  /* 0x0000006615157220 */ /* 0x000fe20000410000 */
[----:B------:R-:W-:Y:S01]  /*6b70*/  FMUL.FTZ R101, R101, R130 ;  /* 0x0000008265657220 */ /* 0x000fe20000410000 */
[----:B------:R-:W-:Y:S01]  /*6b80*/  FMUL.FTZ R20, R20, UR6 ;  /* 0x0000000614147c20 */ /* 0x000fe20008410000 */
[----:B------:R3:W5:Y:S01]  /*6b90*/  LDL.LU R77, [R1+0x74] ;  /* 0x00007400014d7983 */ /* 0x0007620000300800 */
[----:B------:R-:W-:Y:S01]  /*6ba0*/  FMUL.FTZ R17, R17, UR6 ;  /* 0x0000000611117c20 */ /* 0x000fe20008410000 */
[----:B------:R-:W-:Y:S01]  /*6bb0*/  F2FP.BF16.F32.PACK_AB R102, R21, R100 ;  /* 0x000000641566723e */ /* 0x000fe200000010ff */
[----:B------:R-:W-:Y:S01]  /*6bc0*/  FMUL.FTZ R21, R73, R33 ;  /* 0x0000002149157220 */ /* 0x000fe20000410000 */
[----:B------:R3:W5:Y:S01]  /*6bd0*/  LDL.LU R76, [R1+0x70] ;  /* 0x00007000014c7983 */ /* 0x0007620000300800 */
[----:B------:R-:W-:Y:S01]  /*6be0*/  FFMA.FTZ R100, -R71, R71, 1 ;  /* 0x3f80000047647423 */ /* 0x000fe20000010147 */
[----:B------:R-:W-:Y:S01]  /*6bf0*/  FMUL.FTZ R20, R20, R103 ;  /* 0x0000006714147220 */ /* 0x000fe20000410000 */
[----:B------:R-:W-:Y:S01]  /*6c00*/  FMUL.FTZ R17, R17, R104 ;  /* 0x0000006811117220 */ /* 0x000fe20000410000 */
[----:B------:R3:W5:Y:S01]  /*6c10*/  LDL.LU R75, [R1+0x6c] ;  /* 0x00006c00014b7983 */ /* 0x0007620000300800 */
[----:B------:R-:W-:Y:S01]  /*6c20*/  F2FP.BF16.F32.PACK_AB R16, R101, R113 ;  /* 0x000000716510723e */ /* 0x000fe200000010ff */
[----:B------:R-:W-:Y:S01]  /*6c30*/  FFMA.FTZ R101, -R72, R72, 1 ;  /* 0x3f80000048657423 */ /* 0x000fe20000010148 */
[----:B------:R-:W-:Y:S01]  /*6c40*/  FADD.FTZ R52, -R112, R52 ;  /* 0x0000003470347221 */ /* 0x000fe20000010100 */
[----:B------:R-:W-:Y:S01]  /*6c50*/  F2FP.BF16.F32.PACK_AB R104, R17, R20 ;  /* 0x000000141168723e */ /* 0x000fe200000010ff */
[----:B------:R-:W-:Y:S01]  /*6c60*/  FMUL.FTZ R20, R74, R32 ;  /* 0x000000204a147220 */ /* 0x000fe20000410000 */
[----:B------:R-:W-:Y:S01]  /*6c70*/  FFMA.FTZ R17, -R70, R70, 1 ;  /* 0x3f80000046117423 */ /* 0x000fe20000010146 */
[----:B------:R3:W5:Y:S01]  /*6c80*/  LDL.LU R74, [R1+0x68] ;  /* 0x00006800014a7983 */ /* 0x0007620000300800 */
[C---:B------:R-:W-:Y:S01]  /*6c90*/  FADD.FTZ R103, -R112.reuse, R53 ;  /* 0x0000003570677221 */ /* 0x040fe20000010100 */
[----:B------:R-:W-:Y:S01]  /*6ca0*/  FMUL.FTZ R53, R241, R52 ;  /* 0x00000034f1357220 */ /* 0x000fe20000410000 */
[----:B------:R-:W-:Y:S01]  /*6cb0*/  FADD.FTZ R52, -R112, R65 ;  /* 0x0000004170347221 */ /* 0x000fe20000010100 */
[----:B------:R3:W5:Y:S01]  /*6cc0*/  LDL.LU R73, [R1+0x64] ;  /* 0x0000640001497983 */ /* 0x0007620000300800 */
[----:B------:R-:W-:Y:S01]  /*6cd0*/  FMUL.FTZ R103, R240, R103 ;  /* 0x00000067f0677220 */ /* 0x000fe20000410000 */
        /* <DEDUP_REMOVED lines=8> */
[----:B------:R-:W-:Y:S01]  /*6d60*/  FADD.FTZ R32, -R112, R36 ;  /* 0x0000002470207221 */ /* 0x000fe20000010100 */
[----:B------:R-:W-:Y:S01]  /*6d70*/  FFMA.FTZ R36, -R247, R247, 1 ;  /* 0x3f800000f7247423 */ /* 0x000fe200000101f7 */
[----:B------:R3:W5:Y:S01]  /*6d80*/  LDL.LU R70, [R1+0x58] ;  /* 0x0000580001467983 */ /* 0x0007620000300800 */
[----:B------:R-:W-:Y:S01]  /*6d90*/  FMUL.FTZ R37, R37, R33 ;  /* 0x0000002125257220 */ /* 0x000fe20000410000 */
[----:B------:R-:W-:Y:S01]  /*6da0*/  FMUL.FTZ R32, R251, R32 ;  /* 0x00000020fb207220 */ /* 0x000fe20000410000 */
[----:B------:R-:W-:Y:S01]  /*6db0*/  FMUL.FTZ R36, R36, UR6 ;  /* 0x0000000624247c20 */ /* 0x000fe20008410000 */
[----:B------:R3:W5:Y:S01]  /*6dc0*/  LDL.64 R106, [R1+0x8] ;  /* 0x00000800016a7983 */ /* 0x0007620000100a00 */
[----:B------:R-:W-:Y:S01]  /*6dd0*/  FFMA.FTZ R33, -R246, R246, 1 ;  /* 0x3f800000f6217423 */ /* 0x000fe200000101f6 */
[----:B------:R-:W-:Y:S01]  /*6de0*/  FMUL.FTZ R101, R101, UR6 ;  /* 0x0000000665657c20 */ /* 0x000fe20008410000 */
[----:B------:R-:W-:Y:S02]  /*6df0*/  FMUL.FTZ R100, R100, UR6 ;  /* 0x0000000664647c20 */ /* 0x000fe40008410000 */
[----:B------:R-:W-:Y:S01]  /*6e00*/  FMUL.FTZ R33, R33, UR6 ;  /* 0x0000000621217c20 */ /* 0x000fe20008410000 */
[----:B------:R-:W-:Y:S01]  /*6e10*/  FMUL.FTZ R101, R101, R20 ;  /* 0x0000001465657220 */ /* 0x000fe20000410000 */
[C---:B------:R-:W-:Y:S01]  /*6e20*/  FADD.FTZ R20, -R112.reuse, R49 ;  /* 0x0000003170147221 */ /* 0x040fe20000010100 */
[----:B------:R-:W-:Y:S01]  /*6e30*/  FADD.FTZ R49, -R112, R64 ;  /* 0x0000004070317221 */ /* 0x000fe20000010100 */
[----:B------:R-:W-:Y:S01]  /*6e40*/  FMUL.FTZ R100, R100, R21 ;  /* 0x0000001564647220 */ /* 0x000fe20000410000 */
[----:B------:R-:W-:Y:S01]  /*6e50*/  FADD.FTZ R21, -R112, R48 ;  /* 0x0000003070157221 */ /* 0x000fe20000010100 */
[----:B------:R-:W-:Y:S01]  /*6e60*/  FMUL.FTZ R48, R17, R32 ;  /* 0x0000002011307220 */ /* 0x000fe20000410000 */
[----:B------:R-:W-:Y:S01]  /*6e70*/  FMUL.FTZ R49, R235, R49 ;  /* 0x00000031eb317220 */ /* 0x000fe20000410000 */
[----:B------:R-:W-:Y:S01]  /*6e80*/  FFMA.FTZ R32, -R245, R245, 1 ;  /* 0x3f800000f5207423 */ /* 0x000fe200000101f5 */
[----:B------:R-:W-:Y:S01]  /*6e90*/  FMUL.FTZ R17, R243, R21 ;  /* 0x00000015f3117220 */ /* 0x000fe20000410000 */
[----:B------:R-:W-:Y:S01]  /*6ea0*/  FFMA.FTZ R21, -R244, R244, 1 ;  /* 0x3f800000f4157423 */ /* 0x000fe200000101f4 */
[----:B------:R-:W-:Y:S01]  /*6eb0*/  FMUL.FTZ R20, R242, R20 ;  /* 0x00000014f2147220 */ /* 0x000fe20000410000 */
[----:B------:R-:W-:Y:S01]  /*6ec0*/  FMUL.FTZ R32, R32, UR6 ;  /* 0x0000000620207c20 */ /* 0x000fe20008410000 */
[----:B------:R-:W-:Y:S01]  /*6ed0*/  FMUL.FTZ R36, R36, R17 ;  /* 0x0000001124247220 */ /* 0x000fe20000410000 */
[----:B------:R-:W-:Y:S01]  /*6ee0*/  FMUL.FTZ R21, R21, UR6 ;  /* 0x0000000615157c20 */ /* 0x000fe20008410000 */
[----:B------:R-:W-:Y:S01]  /*6ef0*/  FMUL.FTZ R33, R33, R20 ;  /* 0x0000001421217220 */ /* 0x000fe20000410000 */
[----:B------:R-:W-:Y:S01]  /*6f00*/  FMUL.FTZ R32, R32, R53 ;  /* 0x0000003520207220 */ /* 0x000fe20000410000 */
[----:B------:R-:W-:Y:S01]  /*6f10*/  FFMA.FTZ R20, -R233, R233, 1 ;  /* 0x3f800000e9147423 */ /* 0x000fe200000101e9 */
[----:B------:R-:W-:Y:S01]  /*6f20*/  FFMA.FTZ R17, -R232, R232, 1 ;  /* 0x3f800000e8117423 */ /* 0x000fe200000101e8 */
[----:B------:R-:W-:Y:S01]  /*6f30*/  FMUL.FTZ R21, R21, R103 ;  /* 0x0000006715157220 */ /* 0x000fe20000410000 */
[----:B------:R-:W-:Y:S01]  /*6f40*/  F2FP.BF16.F32.PACK_AB R100, R100, R101 ;  /* 0x000000656464723e */ /* 0x000fe200000010ff */
[----:B------:R-:W-:Y:S01]  /*6f50*/  FMUL.FTZ R20, R20, UR6 ;  /* 0x0000000614147c20 */ /* 0x000fe20008410000 */
[----:B------:R-:W-:Y:S03]  /*6f60*/  FMUL.FTZ R17, R17, UR6 ;  /* 0x0000000611117c20 */ /* 0x000fe60008410000 */
[----:B------:R-:W-:Y:S01]  /*6f70*/  FMUL.FTZ R20, R20, R49 ;  /* 0x0000003114147220 */ /* 0x000fe20000410000 */
[----:B------:R-:W-:Y:S01]  /*6f80*/  FMUL.FTZ R17, R17, R52 ;  /* 0x0000003411117220 */ /* 0x000fe20000410000 */
[----:B------:R-:W-:Y:S02]  /*6f90*/  F2FP.BF16.F32.PACK_AB R49, R37, R48 ;  /* 0x000000302531723e */ /* 0x000fe400000010ff */
[----:B------:R-:W-:Y:S02]  /*6fa0*/  F2FP.BF16.F32.PACK_AB R48, R33, R36 ;  /* 0x000000242130723e */ /* 0x000fe400000010ff */
[----:B------:R-:W-:Y:S01]  /*6fb0*/  F2FP.BF16.F32.PACK_AB R36, R17, R20 ;  /* 0x000000141124723e */ /* 0x000fe200000010ff */
[----:B------:R-:W-:Y:S01]  /*6fc0*/  FFMA.FTZ R20, -R69, R69, 1 ;  /* 0x3f80000045147423 */ /* 0x000fe20000010145 */
[----:B------:R-:W-:Y:S01]  /*6fd0*/  FFMA.FTZ R17, -R68, R68, 1 ;  /* 0x3f80000044117423 */ /* 0x000fe20000010144 */
[----:B------:R3:W5:Y:S01]  /*6fe0*/  LDL.LU R69, [R1+0x54] ;  /* 0x0000540001457983 */ /* 0x0007620000300800 */
[----:B------:R-:W-:Y:S01]  /*6ff0*/  F2FP.BF16.F32.PACK_AB R37, R21, R32 ;  /* 0x000000201525723e */ /* 0x000fe200000010ff */
[----:B------:R-:W-:Y:S01]  /*7000*/  FMUL.FTZ R20, R20, UR6 ;  /* 0x0000000614147c20 */ /* 0x000fe20008410000 */
[----:B------:R-:W-:Y:S01]  /*7010*/  FMUL.FTZ R17, R17, UR6 ;  /* 0x0000000611117c20 */ /* 0x000fe20008410000 */
[----:B------:R3:W5:Y:S01]  /*7020*/  LDL.LU R68, [R1+0x50] ;  /* 0x0000500001447983 */ /* 0x0007620000300800 */
[C---:B--2---:R-:W-:Y:S01]  /*7030*/  FADD.FTZ R6, -R5.reuse, R6 ;  /* 0x0000000605067221 */ /* 0x044fe20000010100 */
[----:B------:R-:W-:Y:S03]  /*7040*/  FADD.FTZ R7, -R5, R7 ;  /* 0x0000000705077221 */ /* 0x000fe60000010100 */
[----:B------:R-:W-:Y:S01]  /*7050*/  FMUL.FTZ R32, R3, R6 ;  /* 0x0000000603207220 */ /* 0x000fe20000410000 */
[----:B------:R-:W-:Y:S01]  /*7060*/  FMUL.FTZ R21, R2, R7 ;  /* 0x0000000702157220 */ /* 0x000fe20000410000 */
[----:B------:R3:W5:Y:S04]  /*7070*/  LDL.LU R3, [R1+0x4c] ;  /* 0x00004c0001037983 */ /* 0x0007680000300800 */
[----:B------:R3:W5:Y:S01]  /*7080*/  LDL.LU R2, [R1+0x48] ;  /* 0x0000480001027983 */ /* 0x0007620000300800 */
[----:B------:R-:W-:Y:S05]  /*7090*/  @!P1 BRA `(.L_x_1138) ;  /* 0x00000000008c9947 */ /* 0x000fea0003800000 */
[----:B------:R-:W2:Y:S01]  /*70a0*/  LDL.LU R105, [R1] ;  /* 0x0000000001697983 */ /* 0x000ea20000300800 */
        /* <DEDUP_REMOVED lines=34> */
.L_x_1138:
[----:B------:R-:W2:Y:S01]  /*72d0*/  LDL R33, [R1+0x38] ;  /* 0x0000380001217983 */ /* 0x000ea20000100800 */
[----:B-1----:R-:W-:Y:S01]  /*72e0*/  FADD.FTZ R6, -R5, R23 ;  /* 0x0000001705067221 */ /* 0x002fe20000010100 */
[----:B------:R-:W-:Y:S01]  /*72f0*/  FMUL.FTZ R21, R17, R21 ;  /* 0x0000001511157220 */ /* 0x000fe20000410000 */
[----:B------:R-:W-:Y:S01]  /*7300*/  FMUL.FTZ R32, R20, R32 ;  /* 0x0000002014207220 */ /* 0x000fe20000410000 */
[----:B------:R1:W-:Y:S01]  /*7310*/  STS [R193+0xa000], R16 ;  /* 0x00a00010c1007388 */ /* 0x0003e20000000800 */
[C---:B------:R-:W-:Y:S01]  /*7320*/  FADD.FTZ R18, -R5.reuse, R18 ;  /* 0x0000001205127221 */ /* 0x040fe20000010100 */
[----:B------:R-:W-:Y:S01]  /*7330*/  FADD.FTZ R22, -R5, R22 ;  /* 0x0000001605167221 */ /* 0x000fe20000010100 */
[----:B------:R-:W-:Y:S01]  /*7340*/  FFMA.FTZ R7, -R196, R196, 1 ;  /* 0x3f800000c4077423 */ /* 0x000fe200000101c4 */
[----:B------:R-:W-:Y:S01]  /*7350*/  FMUL.FTZ R6, R158, R6 ;  /* 0x000000069e067220 */ /* 0x000fe20000410000 */
[----:B------:R-:W-:Y:S01]  /*7360*/  FMUL.FTZ R20, R165, R18 ;  /* 0x00000012a5147220 */ /* 0x000fe20000410000 */
[----:B------:R-:W-:Y:S01]  /*7370*/  FMUL.FTZ R22, R159, R22 ;  /* 0x000000169f167220 */ /* 0x000fe20000410000 */
[----:B------:R-:W-:Y:S01]  /*7380*/  FMUL.FTZ R7, R7, UR6 ;  /* 0x0000000607077c20 */ /* 0x000fe20008410000 */
[----:B------:R-:W-:Y:S01]  /*7390*/  FADD.FTZ R19, -R5, R19 ;  /* 0x0000001305137221 */ /* 0x000fe20000010100 */
[----:B------:R-:W-:Y:S01]  /*73a0*/  FFMA.FTZ R18, -R203, R203, 1 ;  /* 0x3f800000cb127423 */ /* 0x000fe200000101cb */
[----:B------:R-:W-:Y:S01]  /*73b0*/  FFMA.FTZ R17, -R198, R198, 1 ;  /* 0x3f800000c6117423 */ /* 0x000fe200000101c6 */
[----:B------:R-:W-:Y:S01]  /*73c0*/  FADD.FTZ R38, -R5, R38 ;  /* 0x0000002605267221 */ /* 0x000fe20000010100 */
[----:B------:R-:W-:Y:S01]  /*73d0*/  FMUL.FTZ R19, R164, R19 ;  /* 0x00000013a4137220 */ /* 0x000fe20000410000 */
[----:B------:R-:W-:Y:S01]  /*73e0*/  FMUL.FTZ R18, R18, UR6 ;  /* 0x0000000612127c20 */ /* 0x000fe20008410000 */
[----:B------:R-:W-:Y:S01]  /*73f0*/  FMUL.FTZ R17, R17, UR6 ;  /* 0x0000000611117c20 */ /* 0x000fe20008410000 */
[----:B------:R-:W-:Y:S01]  /*7400*/  FADD.FTZ R39, -R5, R39 ;  /* 0x0000002705277221 */ /* 0x000fe20000010100 */
[----:B------:R-:W-:Y:S01]  /*7410*/  FMUL.FTZ R38, R143, R38 ;  /* 0x000000268f267220 */ /* 0x000fe20000410000 */
[----:B------:R-:W-:Y:S01]  /*7420*/  FMUL.FTZ R20, R18, R20 ;  /* 0x0000001412147220 */ /* 0x000fe20000410000 */
[----:B------:R-:W-:Y:S01]  /*7430*/  FMUL.FTZ R19, R17, R19 ;  /* 0x0000001311137220 */ /* 0x000fe20000410000 */
[----:B------:R-:W-:Y:S01]  /*7440*/  FFMA.FTZ R17, -R175, R175, 1 ;  /* 0x3f800000af117423 */ /* 0x000fe200000101af */
[----:B------:R-:W-:Y:S01]  /*7450*/  FMUL.FTZ R39, R142, R39 ;  /* 0x000000278e277220 */ /* 0x000fe20000410000 */
[C---:B------:R-:W-:Y:S01]  /*7460*/  FADD.FTZ R50, -R5.reuse, R50 ;  /* 0x0000003205327221 */ /* 0x040fe20000010100 */
[C---:B------:R-:W-:Y:S01]  /*7470*/  FADD.FTZ R51, -R5.reuse, R51 ;  /* 0x0000003305337221 */ /* 0x040fe20000010100 */
[C---:B------:R-:W-:Y:S01]  /*7480*/  FADD.FTZ R34, -R5.reuse, R34 ;  /* 0x0000002205227221 */ /* 0x040fe20000010100 */
[----:B------:R-:W-:Y:S01]  /*7490*/  FADD.FTZ R35, -R5, R35 ;  /* 0x0000002305237221 */ /* 0x000fe20000010100 */
[----:B-1----:R-:W-:Y:S01]  /*74a0*/  FFMA.FTZ R16, -R197, R197, 1 ;  /* 0x3f800000c5107423 */ /* 0x002fe200000101c5 */
[----:B------:R-:W-:Y:S01]  /*74b0*/  FMUL.FTZ R50, R136, R50 ;  /* 0x0000003288327220 */ /* 0x000fe20000410000 */
[----:B------:R-:W-:Y:S01]  /*74c0*/  FMUL.FTZ R51, R135, R51 ;  /* 0x0000003387337220 */ /* 0x000fe20000410000 */
[C---:B------:R-:W-:Y:S01]  /*74d0*/  FADD.FTZ R54, -R5.reuse, R54 ;  /* 0x0000003605367221 */ /* 0x040fe20000010100 */
[----:B------:R-:W-:Y:S01]  /*74e0*/  FMUL.FTZ R16, R16, UR6 ;  /* 0x0000000610107c20 */ /* 0x000fe20008410000 */
[C---:B------:R-:W-:Y:S01]  /*74f0*/  FADD.FTZ R55, -R5.reuse, R55 ;  /* 0x0000003705377221 */ /* 0x040fe20000010100 */
[C---:B------:R-:W-:Y:S01]  /*7500*/  FADD.FTZ R66, -R5.reuse, R66 ;  /* 0x0000004205427221 */ /* 0x040fe20000010100 */
[----:B------:R-:W-:Y:S01]  /*7510*/  FADD.FTZ R5, -R5, R67 ;  /* 0x0000004305057221 */ /* 0x000fe20000010100 */
[----:B------:R-:W-:Y:S01]  /*7520*/  FMUL.FTZ R22, R16, R22 ;  /* 0x0000001610167220 */ /* 0x000fe20000410000 */
[----:B------:R-:W-:Y:S01]  /*7530*/  FMUL.FTZ R16, R7, R6 ;  /* 0x0000000607107220 */ /* 0x000fe20000410000 */
[----:B------:R-:W-:Y:S01]  /*7540*/  F2FP.BF16.F32.PACK_AB R6, R19, R20 ;  /* 0x000000141306723e */ /* 0x000fe200000010ff */
[----:B------:R-:W-:Y:S01]  /*7550*/  FMUL.FTZ R19, R17, UR6 ;  /* 0x0000000611137c20 */ /* 0x000fe20008410000 */
[----:B------:R-:W-:Y:S01]  /*7560*/  FFMA.FTZ R17, -R171, R171, 1 ;  /* 0x3f800000ab117423 */ /* 0x000fe200000101ab */
[----:B------:R-:W-:Y:S01]  /*7570*/  F2FP.BF16.F32.PACK_AB R7, R21, R32 ;  /* 0x000000201507723e */ /* 0x000fe200000010ff */
[----:B-----5:R-:W-:Y:S01]  /*7580*/  FADD.FTZ R15, -R0, R15 ;  /* 0x0000000f000f7221 */ /* 0x020fe20000010100 */
[----:B------:R-:W-:Y:S01]  /*7590*/  F2FP.BF16.F32.PACK_AB R22, R16, R22 ;  /* 0x000000161016723e */ /* 0x000fe200000010ff */
[----:B------:R-:W-:Y:S01]  /*75a0*/  FFMA.FTZ R16, -R174, R174, 1 ;  /* 0x3f800000ae107423 */ /* 0x000fe200000101ae */
[----:B------:R-:W-:Y:S01]  /*75b0*/  FMUL.FTZ R17, R17, UR6 ;  /* 0x0000000611117c20 */ /* 0x000fe20008410000 */
[----:B------:R1:W-:Y:S01]  /*75c0*/  STS [R193+0xa400], R7 ;  /* 0x00a40007c1007388 */ /* 0x0003e20000000800 */
[----:B------:R-:W-:Y:S01]  /*75d0*/  FMUL.FTZ R66, R132, R66 ;  /* 0x0000004284427220 */ /* 0x000fe20000410000 */
[----:B------:R-:W-:Y:S01]  /*75e0*/  FMUL.FTZ R18, R16, UR6 ;  /* 0x0000000610127c20 */ /* 0x000fe20008410000 */
[----:B------:R-:W-:Y:S01]  /*75f0*/  FFMA.FTZ R16, -R170, R170, 1 ;  /* 0x3f800000aa107423 */ /* 0x000fe200000101aa */
[----:B------:R4:W-:Y:S01]  /*7600*/  STS [R194+0xa400], R6 ;  /* 0x00a40006c2007388 */ /* 0x0009e20000000800 */
[----:B------:R-:W-:Y:S01]  /*7610*/  FMUL.FTZ R38, R17, R38 ;  /* 0x0000002611267220 */ /* 0x000fe20000410000 */
[----:B------:R-:W-:Y:S01]  /*7620*/  FFMA.FTZ R17, -R154, R154, 1 ;  /* 0x3f8000009a117423 */ /* 0x000fe2000001019a */
[----:B------:R-:W-:Y:S01]  /*7630*/  FMUL.FTZ R16, R16, UR6 ;  /* 0x0000000610107c20 */ /* 0x000fe20008410000 */
[----:B------:R-:W-:Y:S01]  /*7640*/  STS [R194+0xa000], R102 ;  /* 0x00a00066c2007388 */ /* 0x000fe20000000800 */
        /* <DEDUP_REMOVED lines=8> */
[----:B------:R-:W-:Y:S01]  /*76d0*/  FMUL.FTZ R20, R18, R35 ;  /* 0x0000002312147220 */ /* 0x000fe20000410000 */
[----:B------:R-:W-:Y:S01]  /*76e0*/  FFMA.FTZ R18, -R150, R150, 1 ;  /* 0x3f80000096127423 */ /* 0x000fe20000010196 */
[----:B------:R-:W-:Y:S01]  /*76f0*/  FMUL.FTZ R17, R17, UR6 ;  /* 0x0000000611117c20 */ /* 0x000fe20008410000 */
[----:B------:R-:W-:Y:S01]  /*7700*/  FMUL.FTZ R51, R16, R51 ;  /* 0x0000003310337220 */ /* 0x000fe20000410000 */
[----:B------:R-:W-:Y:S01]  /*7710*/  FFMA.FTZ R16, -R138, R138, 1 ;  /* 0x3f8000008a107423 */ /* 0x000fe2000001018a */
[C---:B------:R-:W-:Y:S01]  /*7720*/  FADD.FTZ R8, -R4.reuse, R8 ;  /* 0x0000000804087221 */ /* 0x040fe20000010100 */
[----:B------:R-:W-:Y:S01]  /*7730*/  FMUL.FTZ R66, R17, R66 ;  /* 0x0000004211427220 */ /* 0x000fe20000410000 */
[----:B------:R-:W-:Y:S01]  /*7740*/  FADD.FTZ R9, -R4, R9 ;  /* 0x0000000904097221 */ /* 0x000fe20000010100 */
[----:B------:R-:W-:Y:S01]  /*7750*/  FMUL.FTZ R16, R16, UR6 ;  /* 0x0000000610107c20 */ /* 0x000fe20008410000 */
[----:B------:R-:W-:Y:S01]  /*7760*/  FADD.FTZ R12, -R4, R12 ;  /* 0x0000000c040c7221 */ /* 0x000fe20000010100 */
[----:B-1----:R-:W-:Y:S01]  /*7770*/  FFMA.FTZ R7, -R222, R222, 1 ;  /* 0x3f800000de077423 */ /* 0x002fe200000101de */
[----:B------:R-:W-:Y:S01]  /*7780*/  FMUL.FTZ R55, R133, R55 ;  /* 0x0000003785377220 */ /* 0x000fe20000410000 */
[----:B------:R-:W-:Y:S01]  /*7790*/  FMUL.FTZ R5, R16, R5 ;  /* 0x0000000510057220 */ /* 0x000fe20000410000 */
[----:B------:R-:W-:Y:S01]  /*77a0*/  FMUL.FTZ R18, R18, UR6 ;  /* 0x0000000612127c20 */ /* 0x000fe20008410000 */
[----:B------:R-:W-:Y:S01]  /*77b0*/  FMUL.FTZ R17, R207, R8 ;  /* 0x00000008cf117220 */ /* 0x000fe20000410000 */
[----:B------:R-:W-:Y:S01]  /*77c0*/  FMUL.FTZ R16, R206, R9 ;  /* 0x00000009ce107220 */ /* 0x000fe20000410000 */
[----:B------:R-:W-:Y:S01]  /*77d0*/  FMUL.FTZ R7, R7, UR6 ;  /* 0x0000000607077c20 */ /* 0x000fe20008410000 */
[----:B------:R-:W-:Y:S01]  /*77e0*/  F2FP.BF16.F32.PACK_AB R66, R5, R66 ;  /* 0x000000420542723e */ /* 0x000fe200000010ff */
[----:B------:R-:W-:Y:S01]  /*77f0*/  FADD.FTZ R5, -R4, R13 ;  /* 0x0000000d04057221 */ /* 0x000fe20000010100 */
[----:B------:R-:W-:Y:S01]  /*7800*/  FMUL.FTZ R13, R202, R12 ;  /* 0x0000000cca0d7220 */ /* 0x000fe20000410000 */
[----:B------:R-:W-:Y:S01]  /*7810*/  FFMA.FTZ R8, -R225, R225, 1 ;  /* 0x3f800000e1087423 */ /* 0x000fe200000101e1 */
[----:B------:R-:W-:Y:S01]  /*7820*/  FFMA.FTZ R12, -R227, R227, 1 ;  /* 0x3f800000e30c7423 */ /* 0x000fe200000101e3 */
[----:B------:R-:W-:Y:S01]  /*7830*/  FMUL.FTZ R5, R199, R5 ;  /* 0x00000005c7057220 */ /* 0x000fe20000410000 */
[----:B------:R-:W-:Y:S01]  /*7840*/  FFMA.FTZ R9, -R226, R226, 1 ;  /* 0x3f800000e2097423 */ /* 0x000fe200000101e2 */
[----:B------:R-:W-:Y:S01]  /*7850*/  FMUL.FTZ R55, R18, R55 ;  /* 0x0000003712377220 */ /* 0x000fe20000410000 */
[----:B------:R-:W-:Y:S01]  /*7860*/  FMUL.FTZ R8, R8, UR6 ;  /* 0x0000000608087c20 */ /* 0x000fe20008410000 */
[----:B------:R-:W-:Y:S01]  /*7870*/  FMUL.FTZ R18, R7, R5 ;  /* 0x0000000507127220 */ /* 0x000fe20000410000 */
[----:B------:R-:W-:Y:S01]  /*7880*/  FMUL.FTZ R12, R12, UR6 ;  /* 0x000000060c0c7c20 */ /* 0x000fe20008410000 */
[----:B------:R-:W-:Y:S01]  /*7890*/  FMUL.FTZ R9, R9, UR6 ;  /* 0x0000000609097c20 */ /* 0x000fe20008410000 */
[----:B------:R-:W-:Y:S01]  /*78a0*/  FADD.FTZ R5, -R4, R29 ;  /* 0x0000001d04057221 */ /* 0x000fe20000010100 */
[----:B------:R-:W-:Y:S01]  /*78b0*/  FFMA.FTZ R7, -R209, R209, 1 ;  /* 0x3f800000d1077423 */ /* 0x000fe200000101d1 */
[----:B------:R-:W-:Y:S01]  /*78c0*/  FMUL.FTZ R13, R8, R13 ;  /* 0x0000000d080d7220 */ /* 0x000fe20000410000 */
[----:B------:R-:W-:Y:S01]  /*78d0*/  FMUL.FTZ R17, R12, R17 ;  /* 0x000000110c117220 */ /* 0x000fe20000410000 */
[----:B------:R-:W-:Y:S01]  /*78e0*/  FMUL.FTZ R16, R9, R16 ;  /* 0x0000001009107220 */ /* 0x000fe20000410000 */
[----:B------:R-:W-:Y:S01]  /*78f0*/  FMUL.FTZ R5, R172, R5 ;  /* 0x00000005ac057220 */ /* 0x000fe20000410000 */
[----:B------:R-:W-:Y:S01]  /*7900*/  FMUL.FTZ R7, R7, UR6 ;  /* 0x0000000607077c20 */ /* 0x000fe20008410000 */
[----:B------:R-:W-:Y:S01]  /*7910*/  FADD.FTZ R28, -R4, R28 ;  /* 0x0000001c041c7221 */ /* 0x000fe20000010100 */
[----:B------:R-:W-:Y:S01]  /*7920*/  FFMA.FTZ R8, -R210, R210, 1 ;  /* 0x3f800000d2087423 */ /* 0x000fe200000101d2 */
[----:B------:R-:W-:Y:S01]  /*7930*/  FADD.FTZ R25, -R4, R25 ;  /* 0x0000001904197221 */ /* 0x000fe20000010100 */
[----:B------:R-:W-:Y:S01]  /*7940*/  FMUL.FTZ R7, R7, R5 ;  /* 0x0000000507077220 */ /* 0x000fe20000410000 */
[----:B------:R-:W-:Y:S01]  /*7950*/  FMUL.FTZ R28, R173, R28 ;  /* 0x0000001cad1c7220 */ /* 0x000fe20000410000 */
[----:B------:R-:W-:Y:S01]  /*7960*/  FMUL.FTZ R8, R8, UR6 ;  /* 0x0000000608087c20 */ /* 0x000fe20008410000 */
[----:B------:R-:W-:Y:S01]  /*7970*/  F2FP.BF16.F32.PACK_AB R5, R16, R17 ;  /* 0x000000111005723e */ /* 0x000fe200000010ff */
[----:B------:R-:W-:Y:S01]  /*7980*/  FFMA.FTZ R9, -R213, R213, 1 ;  /* 0x3f800000d5097423 */ /* 0x000fe200000101d5 */
[----:B------:R-:W-:Y:S01]  /*7990*/  FMUL.FTZ R15, R220, R15 ;  /* 0x0000000fdc0f7220 */ /* 0x000fe20000410000 */
[----:B------:R-:W-:Y:S01]  /*79a0*/  FMUL.FTZ R28, R8, R28 ;  /* 0x0000001c081c7220 */ /* 0x000fe20000410000 */
[----:B------:R-:W-:Y:S01]  /*79b0*/  F2FP.BF16.F32.PACK_AB R18, R18, R13 ;  /* 0x0000000d1212723e */ /* 0x000fe200000010ff */
[----:B------:R1:W-:Y:S01]  /*79c0*/  STS [R193+0xc000], R5 ;  /* 0x00c00005c1007388 */ /* 0x0003e20000000800 */
[----:B------:R-:W-:Y:S01]  /*79d0*/  FMUL.FTZ R25, R178, R25 ;  /* 0x00000019b2197220 */ /* 0x000fe20000410000 */
[----:B------:R-:W-:Y:S01]  /*79e0*/  FMUL.FTZ R9, R9, UR6 ;  /* 0x0000000609097c20 */ /* 0x000fe20008410000 */
[----:B------:R-:W-:Y:S01]  /*79f0*/  F2FP.BF16.F32.PACK_AB R28, R7, R28 ;  /* 0x0000001c071c723e */ /* 0x000fe200000010ff */
[----:B------:R-:W-:Y:S01]  /*7a00*/  FADD.FTZ R24, -R4, R24 ;  /* 0x0000001804187221 */ /* 0x000fe20000010100 */
[----:B------:R-:W-:Y:S01]  /*7a10*/  FFMA.FTZ R12, -R214, R214, 1 ;  /* 0x3f800000d60c7423 */ /* 0x000fe200000101d6 */
[----:B----4-:R-:W-:Y:S01]  /*7a20*/  FADD.FTZ R6, -R4, R45 ;  /* 0x0000002d04067221 */ /* 0x010fe20000010100 */
[----:B------:R-:W-:Y:S01]  /*7a30*/  FFMA.FTZ R7, -R182, R182, 1 ;  /* 0x3f800000b6077423 */ /* 0x000fe200000101b6 */
[----:B------:R-:W-:Y:S01]  /*7a40*/  FMUL.FTZ R25, R9, R25 ;  /* 0x0000001909197220 */ /* 0x000fe20000410000 */
[----:B------:R-:W-:Y:S01]  /*7a50*/  FMUL.FTZ R24, R179, R24 ;  /* 0x00000018b3187220 */ /* 0x000fe20000410000 */
[----:B------:R-:W-:Y:S01]  /*7a60*/  FMUL.FTZ R12, R12, UR6 ;  /* 0x000000060c0c7c20 */ /* 0x000fe20008410000 */
[----:B------:R-:W-:Y:S01]  /*7a70*/  FMUL.FTZ R6, R148, R6 ;  /* 0x0000000694067220 */ /* 0x000fe20000410000 */
[----:B------:R-:W-:Y:S01]  /*7a80*/  FMUL.FTZ R7, R7, UR6 ;  /* 0x0000000607077c20 */ /* 0x000fe20008410000 */
        /* <DEDUP_REMOVED lines=13> */
[C---:B------:R-:W-:Y:S01]  /*7b60*/  FADD.FTZ R44, -R4.reuse, R44 ;  /* 0x0000002c042c7221 */ /* 0x040fe20000010100 */
[C---:B------:R-:W-:Y:S01]  /*7b70*/  FADD.FTZ R56, -R4.reuse, R56 ;  /* 0x0000003804387221 */ /* 0x040fe20000010100 */
[C---:B------:R-:W-:Y:S01]  /*7b80*/  FADD.FTZ R57, -R4.reuse, R57 ;  /* 0x0000003904397221 */ /* 0x040fe20000010100 */
[C---:B------:R-:W-:Y:S01]  /*7b90*/  FADD.FTZ R60, -R4.reuse, R60 ;  /* 0x0000003c043c7221 */ /* 0x040fe20000010100 */
[----:B------:R-:W-:Y:S01]  /*7ba0*/  FADD.FTZ R4, -R4, R61 ;  /* 0x0000003d04047221 */ /* 0x000fe20000010100 */
[----:B------:R-:W-:Y:S01]  /*7bb0*/  FFMA.FTZ R7, -R163, R163, 1 ;  /* 0x3f800000a3077423 */ /* 0x000fe200000101a3 */
[----:B------:R-:W-:Y:S01]  /*7bc0*/  FFMA.FTZ R6, -R162, R162, 1 ;  /* 0x3f800000a2067423 */ /* 0x000fe200000101a2 */
[----:B------:R-:W-:Y:S01]  /*7bd0*/  FMUL.FTZ R12, R12, R40 ;  /* 0x000000280c0c7220 */ /* 0x000fe20000410000 */
[----:B------:R-:W-:Y:S01]  /*7be0*/  FMUL.FTZ R60, R141, R60 ;  /* 0x0000003c8d3c7220 */ /* 0x000fe20000410000 */
[----:B------:R-:W-:Y:S01]  /*7bf0*/  FMUL.FTZ R4, R140, R4 ;  /* 0x000000048c047220 */ /* 0x000fe20000410000 */
[----:B------:R-:W-:Y:S01]  /*7c00*/  FMUL.FTZ R7, R7, UR6 ;  /* 0x0000000607077c20 */ /* 0x000fe20008410000 */
[----:B------:R-:W-:Y:S01]  /*7c10*/  FMUL.FTZ R6, R6, UR6 ;  /* 0x0000000606067c20 */ /* 0x000fe20008410000 */
[----:B------:R-:W-:Y:S01]  /*7c20*/  F2FP.BF16.F32.PACK_AB R17, R17, R12 ;  /* 0x0000000c1111723e */ /* 0x000fe200000010ff */
[----:B-1----:R-:W-:Y:S01]  /*7c30*/  FFMA.FTZ R5, -R239, R239, 1 ;  /* 0x3f800000ef057423 */ /* 0x002fe200000101ef */
[----:B------:R-:W-:Y:S01]  /*7c40*/  FMUL.FTZ R12, R7, R60 ;  /* 0x0000003c070c7220 */ /* 0x000fe20000410000 */
[----:B------:R-:W-:Y:S01]  /*7c50*/  FMUL.FTZ R4, R6, R4 ;  /* 0x0000000406047220 */ /* 0x000fe20000410000 */
[----:B------:R-:W-:Y:S01]  /*7c60*/  FADD.FTZ R14, -R0, R14 ;  /* 0x0000000e000e7221 */ /* 0x000fe20000010100 */
[----:B------:R-:W-:Y:S01]  /*7c70*/  FMUL.FTZ R7, R5, UR6 ;  /* 0x0000000605077c20 */ /* 0x000fe20008410000 */
[----:B------:R-:W-:Y:S01]  /*7c80*/  FFMA.FTZ R5, -R237, R237, 1 ;  /* 0x3f800000ed057423 */ /* 0x000fe200000101ed */
[----:B------:R-:W-:Y:S01]  /*7c90*/  FFMA.FTZ R8, -R183, R183, 1 ;  /* 0x3f800000b7087423 */ /* 0x000fe200000101b7 */
[----:B------:R-:W-:Y:S01]  /*7ca0*/  F2FP.BF16.F32.PACK_AB R12, R4, R12 ;  /* 0x0000000c040c723e */ /* 0x000fe200000010ff */
[----:B------:R-:W-:Y:S01]  /*7cb0*/  FADD.FTZ R10, -R0, R10 ;  /* 0x0000000a000a7221 */ /* 0x000fe20000010100 */
[----:B------:R-:W-:Y:S01]  /*7cc0*/  FFMA.FTZ R4, -R238, R238, 1 ;  /* 0x3f800000ee047423 */ /* 0x000fe200000101ee */
[----:B------:R-:W-:Y:S01]  /*7cd0*/  FADD.FTZ R11, -R0, R11 ;  /* 0x0000000b000b7221 */ /* 0x000fe20000010100 */
[----:B------:R-:W-:Y:S01]  /*7ce0*/  FMUL.FTZ R14, R221, R14 ;  /* 0x0000000edd0e7220 */ /* 0x000fe20000410000 */
[----:B------:R-:W-:Y:S01]  /*7cf0*/  FMUL.FTZ R5, R5, UR6 ;  /* 0x0000000605057c20 */ /* 0x000fe20008410000 */
[----:B------:R-:W-:Y:S01]  /*7d00*/  FMUL.FTZ R44, R152, R44 ;  /* 0x0000002c982c7220 */ /* 0x000fe20000410000 */
[----:B------:R-:W-:Y:S01]  /*7d10*/  FMUL.FTZ R8, R8, UR6 ;  /* 0x0000000608087c20 */ /* 0x000fe20008410000 */
[----:B------:R-:W-:Y:S01]  /*7d20*/  FMUL.FTZ R10, R224, R10 ;  /* 0x0000000ae00a7220 */ /* 0x000fe20000410000 */
[----:B------:R-:W-:Y:S01]  /*7d30*/  FMUL.FTZ R6, R4, UR6 ;  /* 0x0000000604067c20 */ /* 0x000fe20008410000 */
[----:B------:R-:W-:Y:S01]  /*7d40*/  FMUL.FTZ R11, R223, R11 ;  /* 0x0000000bdf0b7220 */ /* 0x000fe20000410000 */
[----:B------:R-:W-:Y:S01]  /*7d50*/  FFMA.FTZ R4, -R236, R236, 1 ;  /* 0x3f800000ec047423 */ /* 0x000fe200000101ec */
[----:B------:R-:W-:Y:S01]  /*7d60*/  FMUL.FTZ R14, R5, R14 ;  /* 0x0000000e050e7220 */ /* 0x000fe20000410000 */
[----:B------:R-:W-:Y:S01]  /*7d70*/  FADD.FTZ R26, -R0, R26 ;  /* 0x0000001a001a7221 */ /* 0x000fe20000010100 */
[----:B------:R-:W-:Y:S01]  /*7d80*/  FFMA.FTZ R5, -R231, R231, 1 ;  /* 0x3f800000e7057423 */ /* 0x000fe200000101e7 */
[----:B------:R-:W-:Y:S01]  /*7d90*/  FMUL.FTZ R44, R8, R44 ;  /* 0x0000002c082c7220 */ /* 0x000fe20000410000 */
[----:B------:R-:W-:Y:S01]  /*7da0*/  FMUL.FTZ R7, R7, R10 ;  /* 0x0000000a07077220 */ /* 0x000fe20000410000 */
[----:B------:R-:W-:Y:S01]  /*7db0*/  FMUL.FTZ R56, R145, R56 ;  /* 0x0000003891387220 */ /* 0x000fe20000410000 */
[----:B------:R-:W-:Y:S01]  /*7dc0*/  FMUL.FTZ R10, R6, R11 ;  /* 0x0000000b060a7220 */ /* 0x000fe20000410000 */
[----:B------:R-:W-:Y:S01]  /*7dd0*/  FMUL.FTZ R4, R4, UR6 ;  /* 0x0000000604047c20 */ /* 0x000fe20008410000 */
[----:B------:R-:W-:Y:S01]  /*7de0*/  FFMA.FTZ R8, -R167, R167, 1 ;  /* 0x3f800000a7087423 */ /* 0x000fe200000101a7 */
[----:B------:R-:W-:Y:S01]  /*7df0*/  FMUL.FTZ R26, R205, R26 ;  /* 0x0000001acd1a7220 */ /* 0x000fe20000410000 */
[----:B------:R-:W-:Y:S01]  /*7e00*/  FMUL.FTZ R6, R5, UR6 ;  /* 0x0000000605067c20 */ /* 0x000fe20008410000 */
[----:B------:R-:W-:Y:S01]  /*7e10*/  FMUL.FTZ R56, R9, R56 ;  /* 0x0000003809387220 */ /* 0x000fe20000410000 */
[----:B------:R-:W-:Y:S01]  /*7e20*/  FMUL.FTZ R9, R4, R15 ;  /* 0x0000000f04097220 */ /* 0x000fe20000410000 */
[----:B------:R-:W-:Y:S01]  /*7e30*/  FMUL.FTZ R57, R144, R57 ;  /* 0x0000003990397220 */ /* 0x000fe20000410000 */
[----:B------:R-:W-:Y:S01]  /*7e40*/  FMUL.FTZ R8, R8, UR6 ;  /* 0x0000000608087c20 */ /* 0x000fe20008410000 */
[----:B------:R-:W-:Y:S01]  /*7e50*/  F2FP.BF16.F32.PACK_AB R10, R10, R7 ;  /* 0x000000070a0a723e */ /* 0x000fe200000010ff */
[----:B------:R-:W-:Y:S01]  /*7e60*/  FFMA.FTZ R4, -R230, R230, 1 ;  /* 0x3f800000e6047423 */ /* 0x000fe200000101e6 */
[----:B------:R-:W-:Y:S01]  /*7e70*/  FMUL.FTZ R26, R6, R26 ;  /* 0x0000001a061a7220 */ /* 0x000fe20000410000 */
[----:B------:R-:W-:Y:S01]  /*7e80*/  FADD.FTZ R46, -R0, R46 ;  /* 0x0000002e002e7221 */ /* 0x000fe20000010100 */
[----:B------:R-:W-:Y:S01]  /*7e90*/  FFMA.FTZ R6, -R211, R211, 1 ;  /* 0x3f800000d3067423 */ /* 0x000fe200000101d3 */
[----:B------:R-:W-:Y:S01]  /*7ea0*/  STS [R193+0xc400], R10 ;  /* 0x00c4000ac1007388 */ /* 0x000fe20000000800 */
[----:B------:R-:W-:Y:S01]  /*7eb0*/  FMUL.FTZ R13, R8, R57 ;  /* 0x00000039080d7220 */ /* 0x000fe20000410000 */
[----:B------:R-:W-:Y:S01]  /*7ec0*/  FADD.FTZ R27, -R0, R27 ;  /* 0x0000001b001b7221 */ /* 0x000fe20000010100 */
[----:B------:R-:W-:Y:S01]  /*7ed0*/  FMUL.FTZ R34, R147, R34 ;  /* 0x0000002293227220 */ /* 0x000fe20000410000 */
[----:B------:R-:W-:Y:S01]  /*7ee0*/  STS [R194+0xc000], R18 ;  /* 0x00c00012c2007388 */ /* 0x000fe20000000800 */
[----:B------:R-:W-:Y:S01]  /*7ef0*/  F2FP.BF16.F32.PACK_AB R9, R9, R14 ;  /* 0x0000000e0909723e */ /* 0x000fe200000010ff */
[----:B------:R-:W-:Y:S01]  /*7f00*/  FMUL.FTZ R8, R4, UR6 ;  /* 0x0000000604087c20 */ /* 0x000fe20008410000 */
[C---:B------:R-:W-:Y:S01]  /*7f10*/  FADD.FTZ R30, -R0.reuse, R30 ;  /* 0x0000001e001e7221 */ /* 0x040fe20000010100 */
[----:B------:R-:W-:Y:S01]  /*7f20*/  FADD.FTZ R31, -R0, R31 ;  /* 0x0000001f001f7221 */ /* 0x000fe20000010100 */
[----:B------:R-:W-:Y:S01]  /*7f30*/  FFMA.FTZ R5, -R229, R229, 1 ;  /* 0x3f800000e5057423 */ /* 0x000fe200000101e5 */
        /* <DEDUP_REMOVED lines=9> */
[----:B------:R-:W-:Y:S01]  /*7fd0*/  FMUL.FTZ R31, R200, R31 ;  /* 0x0000001fc81f7220 */ /* 0x000fe20000410000 */
[----:B------:R-:W-:Y:S01]  /*7fe0*/  FMUL.FTZ R5, R5, UR6 ;  /* 0x0000000605057c20 */ /* 0x000fe20008410000 */
[----:B------:R-:W-:Y:S01]  /*7ff0*/  FMUL.FTZ R4, R4, UR6 ;  /* 0x0000000604047c20 */ /* 0x000fe20008410000 */
[----:B------:R-:W-:Y:S01]  /*8000*/  STS [R192+0xa000], R100 ;  /* 0x00a00064c0007388 */ /* 0x000fe20000000800 */
[----:B------:R-:W-:Y:S01]  /*8010*/  FMUL.FTZ R46, R6, R46 ;  /* 0x0000002e062e7220 */ /* 0x000fe20000410000 */
[----:B------:R-:W-:Y:S01]  /*8020*/  FMUL.FTZ R8, R8, R27 ;  /* 0x0000001b08087220 */ /* 0x000fe20000410000 */
[----:B------:R-:W-:Y:S01]  /*8030*/  FFMA.FTZ R6, -R184, R184, 1 ;  /* 0x3f800000b8067423 */ /* 0x000fe200000101b8 */
[----:B------:R-:W-:Y:S01]  /*8040*/  FADD.FTZ R59, -R0, R59 ;  /* 0x0000003b003b7221 */ /* 0x000fe20000010100 */
[----:B------:R-:W-:Y:S01]  /*8050*/  F2FP.BF16.F32.PACK_AB R20, R20, R34 ;  /* 0x000000221414723e */ /* 0x000fe200000010ff */
[----:B------:R-:W-:Y:S01]  /*8060*/  FMUL.FTZ R30, R5, R30 ;  /* 0x0000001e051e7220 */ /* 0x000fe20000410000 */
[----:B------:R-:W-:Y:S01]  /*8070*/  FMUL.FTZ R31, R4, R31 ;  /* 0x0000001f041f7220 */ /* 0x000fe20000410000 */
[----:B------:R-:W-:Y:S01]  /*8080*/  FFMA.FTZ R11, -R215, R215, 1 ;  /* 0x3f800000d70b7423 */ /* 0x000fe200000101d7 */
[C---:B------:R-:W-:Y:S01]  /*8090*/  FADD.FTZ R42, -R0.reuse, R42 ;  /* 0x0000002a002a7221 */ /* 0x040fe20000010100 */
[----:B------:R-:W-:Y:S01]  /*80a0*/  STS [R192+0xa400], R20 ;  /* 0x00a40014c0007388 */ /* 0x000fe20000000800 */
[----:B------:R-:W-:Y:S01]  /*80b0*/  FADD.FTZ R4, -R0, R47 ;  /* 0x0000002f00047221 */ /* 0x000fe20000010100 */
[----:B------:R-:W-:Y:S01]  /*80c0*/  FFMA.FTZ R5, -R208, R208, 1 ;  /* 0x3f800000d0057423 */ /* 0x000fe200000101d0 */
[----:B------:R-:W-:Y:S01]  /*80d0*/  FMUL.FTZ R6, R6, UR6 ;  /* 0x0000000606067c20 */ /* 0x000fe20008410000 */
[----:B------:R-:W-:Y:S01]  /*80e0*/  FFMA.FTZ R19, -R151, R151, 1 ;  /* 0x3f80000097137423 */ /* 0x000fe20000010197 */
[----:B------:R-:W-:Y:S01]  /*80f0*/  FMUL.FTZ R59, R160, R59 ;  /* 0x0000003ba03b7220 */ /* 0x000fe20000410000 */
[----:B------:R-:W-:Y:S01]  /*8100*/  F2FP.BF16.F32.PACK_AB R24, R25, R24 ;  /* 0x000000181918723e */ /* 0x000fe200000010ff */
[----:B------:R-:W-:Y:S01]  /*8110*/  FMUL.FTZ R11, R11, UR6 ;  /* 0x000000060b0b7c20 */ /* 0x000fe20008410000 */
[----:B------:R-:W-:Y:S01]  /*8120*/  F2FP.BF16.F32.PACK_AB R8, R8, R26 ;  /* 0x0000001a0808723e */ /* 0x000fe200000010ff */
[----:B------:R-:W-:Y:S01]  /*8130*/  FMUL.FTZ R42, R177, R42 ;  /* 0x0000002ab12a7220 */ /* 0x000fe20000410000 */
[----:B------:R-:W-:Y:S01]  /*8140*/  FADD.FTZ R43, -R0, R43 ;  /* 0x0000002b002b7221 */ /* 0x000fe20000010100 */
[----:B------:R-:W-:Y:S01]  /*8150*/  FFMA.FTZ R7, -R212, R212, 1 ;  /* 0x3f800000d4077423 */ /* 0x000fe200000101d4 */
[----:B------:R-:W-:Y:S01]  /*8160*/  FMUL.FTZ R4, R168, R4 ;  /* 0x00000004a8047220 */ /* 0x000fe20000410000 */
[----:B------:R-:W-:Y:S01]  /*8170*/  FMUL.FTZ R5, R5, UR6 ;  /* 0x0000000605057c20 */ /* 0x000fe20008410000 */
[----:B------:R-:W-:Y:S01]  /*8180*/  FMUL.FTZ R19, R19, UR6 ;  /* 0x0000000613137c20 */ /* 0x000fe20008410000 */
[----:B------:R-:W-:Y:S01]  /*8190*/  FMUL.FTZ R59, R6, R59 ;  /* 0x0000003b063b7220 */ /* 0x000fe20000410000 */
[----:B------:R-:W-:Y:S01]  /*81a0*/  FMUL.FTZ R54, R134, R54 ;  /* 0x0000003686367220 */ /* 0x000fe20000410000 */
[----:B------:R-:W-:Y:S01]  /*81b0*/  F2FP.BF16.F32.PACK_AB R6, R31, R30 ;  /* 0x0000001e1f06723e */ /* 0x000fe200000010ff */
[----:B------:R-:W-:Y:S01]  /*81c0*/  STS [R195+0xc000], R24 ;  /* 0x00c00018c3007388 */ /* 0x000fe20000000800 */
[----:B------:R-:W-:Y:S01]  /*81d0*/  FMUL.FTZ R42, R11, R42 ;  /* 0x0000002a0b2a7220 */ /* 0x000fe20000410000 */
[----:B------:R-:W-:Y:S01]  /*81e0*/  FMUL.FTZ R43, R176, R43 ;  /* 0x0000002bb02b7220 */ /* 0x000fe20000410000 */
[----:B------:R-:W-:Y:S01]  /*81f0*/  FMUL.FTZ R7, R7, UR6 ;  /* 0x0000000607077c20 */ /* 0x000fe20008410000 */
[----:B------:R-:W-:Y:S01]  /*8200*/  STS [R195+0xc400], R8 ;  /* 0x00c40008c3007388 */ /* 0x000fe20000000800 */
[----:B------:R-:W-:Y:S01]  /*8210*/  FMUL.FTZ R11, R5, R4 ;  /* 0x00000004050b7220 */ /* 0x000fe20000410000 */
[----:B------:R-:W-:Y:S01]  /*8220*/  FMUL.FTZ R54, R19, R54 ;  /* 0x0000003613367220 */ /* 0x000fe20000410000 */
[----:B------:R-:W-:Y:S01]  /*8230*/  FFMA.FTZ R5, -R181, R181, 1 ;  /* 0x3f800000b5057423 */ /* 0x000fe200000101b5 */
[C---:B------:R-:W-:Y:S01]  /*8240*/  FADD.FTZ R62, -R0.reuse, R62 ;  /* 0x0000003e003e7221 */ /* 0x040fe20000010100 */
[----:B------:R-:W-:Y:S01]  /*8250*/  F2FP.BF16.F32.PACK_AB R19, R39, R38 ;  /* 0x000000262713723e */ /* 0x000fe200000010ff */
[----:B------:R-:W-:Y:S01]  /*8260*/  STS [R192+0xc000], R28 ;  /* 0x00c0001cc0007388 */ /* 0x000fe20000000800 */
[----:B------:R-:W-:Y:S01]  /*8270*/  FMUL.FTZ R43, R7, R43 ;  /* 0x0000002b072b7220 */ /* 0x000fe20000410000 */
[C---:B------:R-:W-:Y:S01]  /*8280*/  FADD.FTZ R58, -R0.reuse, R58 ;  /* 0x0000003a003a7221 */ /* 0x040fe20000010100 */
[----:B------:R-:W-:Y:S01]  /*8290*/  FFMA.FTZ R7, -R185, R185, 1 ;  /* 0x3f800000b9077423 */ /* 0x000fe200000101b9 */
[----:B------:R-:W-:Y:S01]  /*82a0*/  STS [R192+0xc400], R6 ;  /* 0x00c40006c0007388 */ /* 0x000fe20000000800 */
        /* <DEDUP_REMOVED lines=25> */
[----:B------:R-:W-:Y:S01]  /*8440*/  MOV R55, R248 ;  /* 0x000000f800377202 */ /* 0x000fe20000000f00 */
[----:B------:R-:W-:Y:S04]  /*8450*/  STS [R189+0xc000], R16 ;  /* 0x00c00010bd007388 */ /* 0x000fe80000000800 */
[----:B------:R-:W-:Y:S04]  /*8460*/  STS [R189+0xc400], R4 ;  /* 0x00c40004bd007388 */ /* 0x000fe80000000800 */
[----:B------:R-:W-:Y:S04]  /*8470*/  STS [R191+0xa000], R37 ;  /* 0x00a00025bf007388 */ /* 0x000fe80000000800 */
[----:B------:R1:W-:Y:S04]  /*8480*/  STS [R191+0xa400], R54 ;  /* 0x00a40036bf007388 */ /* 0x0003e80000000800 */
[----:B------:R-:W-:Y:S04]  /*8490*/  STS [R190+0xa000], R36 ;  /* 0x00a00024be007388 */ /* 0x000fe80000000800 */
[----:B------:R-:W-:Y:S04]  /*84a0*/  STS [R190+0xa400], R66 ;  /* 0x00a40042be007388 */ /* 0x000fe80000000800 */
[----:B------:R-:W-:Y:S04]  /*84b0*/  STS [R191+0xc000], R13 ;  /* 0x00c0000dbf007388 */ /* 0x000fe80000000800 */
[----:B------:R4:W-:Y:S04]  /*84c0*/  STS [R191+0xc400], R0 ;  /* 0x00c40000bf007388 */ /* 0x0009e80000000800 */
[----:B------:R-:W-:Y:S04]  /*84d0*/  STS [R190+0xc000], R12 ;  /* 0x00c0000cbe007388 */ /* 0x000fe80000000800 */
[----:B------:R-:W-:Y:S01]  /*84e0*/  STS [R190+0xc400], R7 ;  /* 0x00c40007be007388 */ /* 0x000fe20000000800 */
[----:B-1----:R-:W-:Y:S01]  /*84f0*/  MOV R54, R249 ;  /* 0x000000f900367202 */ /* 0x002fe20000000f00 */
[----:B------:R-:W-:Y:S01]  /*8500*/  BAR.SYNC.DEFER_BLOCKING 0x0 ;  /* 0x0000000000007b1d */ /* 0x000fe20000010000 */
[----:B----4-:R-:W-:Y:S05]  /*8510*/  LEA R0, R124, UR4, 0x1 ;  /* 0x000000047c007c11 */ /* 0x010fea000f8e08ff */
        /* <DEDUP_REMOVED lines=8> */
[C---:B----4-:R-:W-:Y:S06]  /*85a0*/  HMMA.16816.F32.BF16 R72, R12.reuse, R8, R72 ;  /* 0x000000080c48723c */ /* 0x050fec0000041848 */
        /* <DEDUP_REMOVED lines=76> */
.L_x_1139:
        /* <DEDUP_REMOVED lines=137> */
[----:B---3--:R2:W-:Y:S04]  /*9300*/  @P1 STL [R1+0x1c], R57 ;  /* 0x00001c3901001387 */ /* 0x0085e80000100800 */
[----:B----4-:R3:W-:Y:S04]  /*9310*/  @P1 STL [R1+0x10], R56 ;  /* 0x0000103801001387 */ /* 0x0107e80000100800 */
[----:B-----5:R4:W-:Y:S01]  /*9320*/  @P1 STL [R1+0x14], R53 ;  /* 0x0000143501001387 */ /* 0x0209e20000100800 */
        /* <DEDUP_REMOVED lines=15> */
[-C--:B------:R-:W-:Y:S01]  /*9420*/  LEA.HI.X.SX32 R29, R56, R21.reuse, 0x2, P3 ;  /* 0x00000015381d7211 */ /* 0x080fe200018f16ff */
[----:B----4-:R-:W-:Y:S02]  /*9430*/  IMAD.U32 R53, RZ, RZ, UR19 ;  /* 0x00000013ff357e24 */ /* 0x010fe4000f8e00ff */
        /* <DEDUP_REMOVED lines=145> */
.L_x_1141:
        /* <DEDUP_REMOVED lines=19> */
.L_x_1142:
        /* <DEDUP_REMOVED lines=43> */
.L_x_1144:
[----:B------:R-:W-:Y:S05]  /*a130*/  BSYNC B0 ;  /* 0x0000000000007941 */ /* 0x000fea0003800000 */
.L_x_1143:
        /* <DEDUP_REMOVED lines=13> */
.L_x_1146:
[----:B------:R-:W-:Y:S05]  /*a210*/  BSYNC B0 ;  /* 0x0000000000007941 */ /* 0x000fea0003800000 */
.L_x_1145:
        /* <DEDUP_REMOVED lines=27> */
.L_x_1148:
[----:B------:R-:W-:Y:S05]  /*a3d0*/  BSYNC B0 ;  /* 0x0000000000007941 */ /* 0x000fea0003800000 */
.L_x_1147:
        /* <DEDUP_REMOVED lines=14> */
.L_x_1121:
        /* <DEDUP_REMOVED lines=24> */
.L_x_1150:
        /* <DEDUP_REMOVED lines=23> */
.L_x_1151:
        /* <DEDUP_REMOVED lines=35> */
.L_x_1153:
[----:B------:R-:W-:Y:S05]  /*a9e0*/  BSYNC B0 ;  /* 0x0000000000007941 */ /* 0x000fea0003800000 */
.L_x_1152:
        /* <DEDUP_REMOVED lines=14> */
.L_x_1155:
[----:B------:R-:W-:Y:S05]  /*aad0*/  BSYNC B0 ;  /* 0x0000000000007941 */ /* 0x000fea0003800000 */
.L_x_1154:
        /* <DEDUP_REMOVED lines=26> */
.L_x_1157:
[----:B------:R-:W-:Y:S05]  /*ac80*/  BSYNC B0 ;  /* 0x0000000000007941 */ /* 0x000fea0003800000 */
.L_x_1156:
        /* <DEDUP_REMOVED lines=13> */
.L_x_1149:
[----:B------:R-:W-:Y:S05]  /*ad60*/  BSYNC B1 ;  /* 0x0000000000017941 */ /* 0x000fea0003800000 */
.L_x_1116:
        /* <DEDUP_REMOVED lines=11> */
.L_x_1158:
[----:B------:R-:W-:Y:S05]  /*ae20*/  EXIT ;  /* 0x000000000000794d */ /* 0x000fea0003800000 */
.L_x_1160:
        /* <DEDUP_REMOVED lines=13> */
.L_x_1362:


//--------------------- .text._ZN5flash44flash_bwd_dq_dk_dv_loop_seqk_parallel_kernelI23Flash_bwd_kernel_traitsILi32ELi128ELi128ELi8ELi4ELi4ELi4ELb0ELb0EN7cutlass10bfloat16_tE19Flash_kernel_traitsILi32ELi128ELi128ELi8ES3_EELb1ELb0ELb1ELb0ELb0ELb1ELb0EEEvNS_16Flash_bwd_paramsE --------------------------
	.section	.text._ZN5flash44flash_bwd_dq_dk_dv_loop_seqk_parallel_kernelI23Flash_bwd_kernel_traitsILi32ELi128ELi128ELi8ELi4ELi4ELi4ELb0ELb0EN7cutlass10bfloat16_tE19Flash_kernel_traitsILi32ELi128ELi128ELi8ES3_EELb1ELb0ELb1ELb0ELb0ELb1ELb0EEEvNS_16Flash_bwd_paramsE,"ax",@progbits
	.align	128
        .global         _ZN5flash44flash_bwd_dq_dk_dv_loop_seqk_parallel_kernelI23Flash_bwd_kernel_traitsILi32ELi128ELi128ELi8ELi4ELi4ELi4ELb0ELb0EN7cutlass10bfloat16_tE19Flash_kernel_traitsILi32ELi128ELi128ELi8ES3_EELb1ELb0ELb1ELb0ELb0ELb1ELb0EEEvNS_16Flash_bwd_paramsE
        .type           _ZN5flash44flash_bwd_dq_dk_dv_loop_seqk_parallel_kernelI23Flash_bwd_kernel_traitsILi32ELi128ELi128ELi8ELi4ELi4ELi4ELb0ELb0EN7cutlass10bfloat16_tE19Flash_kernel_traitsILi32ELi128ELi128ELi8ES3_EELb1ELb0ELb1ELb0ELb0ELb1ELb0EEEvNS_16Flash_bwd_paramsE,@function
        .size           _ZN5flash44flash_bwd_dq_dk_dv_loop_seqk_parallel_kernelI23Flash_bwd_kernel_traitsILi32ELi128ELi128ELi8ELi4ELi4ELi4ELb0ELb0EN7cutlass10bfloat16_tE19Flash_kernel_traitsILi32ELi128ELi128ELi8ES3_EELb1ELb0ELb1ELb0ELb0ELb1ELb0EEEvNS_16Flash_bwd_paramsE,(.L_x_1363 - _ZN5flash44flash_bwd_dq_dk_dv_loop_seqk_parallel_kernelI23Flash_bwd_kernel_traitsILi32ELi128ELi128ELi8ELi4ELi4ELi4ELb0ELb0EN7cutlass10bfloat16_tE19Flash_kernel_traitsILi32ELi128ELi128ELi8ES3_EELb1ELb0ELb1ELb0ELb0ELb1ELb0EEEvNS_16Flash_bwd_paramsE)
        .other          _ZN5flash44flash_bwd_dq_dk_dv_loop_seqk_parallel_kernelI23Flash_bwd_kernel_traitsILi32ELi128ELi128ELi8ELi4ELi4ELi4ELb0ELb0EN7cutlass10bfloat16_tE19Flash_kernel_traitsILi32ELi128ELi128ELi8ES3_EELb1ELb0ELb1ELb0ELb0ELb1ELb0EEEvNS_16Flash_bwd_paramsE,@"STO_CUDA_ENTRY STV_DEFAULT"
_ZN5flash44flash_bwd_dq_dk_dv_loop_seqk_parallel_kernelI23Flash_bwd_kernel_traitsILi32ELi128ELi128ELi8ELi4ELi4ELi4ELb0ELb0EN7cutlass10bfloat16_tE19Flash_kernel_traitsILi32ELi128ELi128ELi8ES3_EELb1ELb0ELb1ELb0ELb0ELb1ELb0EEEvNS_16Flash_bwd_paramsE:
.text._ZN5flash44flash_bwd_dq_dk_dv_loop_seqk_parallel_kernelI23Flash_bwd_kernel_traitsILi32ELi128ELi128ELi8ELi4ELi4ELi4ELb0ELb0EN7cutlass10bfloat16_tE19Flash_kernel_traitsILi32ELi128ELi128ELi8ES3_EELb1ELb0ELb1ELb0ELb0ELb1ELb0EEEvNS_16Flash_bwd_paramsE:
        /* <DEDUP_REMOVED lines=29> */
[----:B------:R-:W-:Y:S01]  /*01d0*/  LEA.HI R2, R193, R8, RZ, 0x4 ;  /* 0x00000008c1027211 */ /* 0x000fe200078f20ff */
[----:B------:R-:W-:Y:S01]  /*01e0*/  USHF.R.S32.HI UR6, URZ, 0x1f, UR57 ;  /* 0x0000001f3f067899 */ /* 0x000fe20008011439 */
[----:B------:R-:W-:Y:S02]  /*01f0*/  LOP3.LUT R209, R7, 0xfffffffc, RZ, 0xc0, !PT ;  /* 0xfffffffc07d17812 */ /* 0x000fe400078ec0ff */
[----:B------:R-:W-:Y:S01]  /*0200*/  SHF.R.S32.HI R0, RZ, 0x3, R11 ;  /* 0x00000003ff007819 */ /* 0x000fe2000001140b */
[----:B------:R-:W-:Y:S01]  /*0210*/  IMAD.U32 R197, RZ, RZ, UR5 ;  /* 0x00000005ffc57e24 */ /* 0x000fe2000f8e00ff */
[----:B------:R-:W-:Y:S01]  /*0220*/  SHF.R.S32.HI R12, RZ, 0x2, R7 ;  /* 0x00000002ff0c7819 */ /* 0x000fe20000011407 */
[----:B------:R-:W-:Y:S01]  /*0230*/  IMAD.IADD R209, R8, 0x1, -R209 ;  /* 0x0000000108d17824 */ /* 0x000fe200078e0ad1 */
[----:B------:R-:W-:Y:S01]  /*0240*/  LOP3.LUT R9, R194, 0xffffffe0, RZ, 0xc0, !PT ;  /* 0xffffffe0c2097812 */ /* 0x000fe200078ec0ff */
[----:B------:R-:W-:Y:S01]  /*0250*/  IMAD.SHL.U32 R0, R0, 0x40, RZ ;  /* 0x0000004000007824 */ /* 0x000fe200078e00ff */
[--C-:B------:R-:W-:Y:S01]  /*0260*/  SHF.R.S32.HI R195, RZ, 0x5, R194.reuse ;  /* 0x00000005ffc37819 */ /* 0x100fe200000114c2 */
[----:B------:R-:W-:Y:S01]  /*0270*/  USHF.R.S32.HI UR5, URZ, 0x1f, UR56 ;  /* 0x0000001f3f057899 */ /* 0x000fe20008011438 */
[----:B------:R-:W-:Y:S01]  /*0280*/  LOP3.LUT R5, R2, 0xfffffff0, RZ, 0xc0, !PT ;  /* 0xfffffff002057812 */ /* 0x000fe200078ec0ff */
[C---:B------:R-:W-:Y:S01]  /*0290*/  IMAD.IADD R4, R8.reuse, 0x1, -R9 ;  /* 0x0000000108047824 */ /* 0x040fe200078e0a09 */
[----:B------:R-:W-:Y:S01]  /*02a0*/  SHF.R.S32.HI R194, RZ, 0x1f, R194 ;  /* 0x0000001fffc27819 */ /* 0x000fe200000114c2 */
[----:B------:R-:W-:Y:S01]  /*02b0*/  IMAD.U32 R199, RZ, RZ, UR6 ;  /* 0x00000006ffc77e24 */ /* 0x000fe2000f8e00ff */
[----:B------:R-:W-:Y:S01]  /*02c0*/  SHF.R.S32.HI R13, RZ, 0x1f, R7 ;  /* 0x0000001fff0d7819 */ /* 0x000fe20000011407 */
[----:B------:R-:W-:Y:S01]  /*02d0*/  IMAD.IADD R10, R8, 0x1, -R5 ;  /* 0x00000001080a7824 */ /* 0x000fe200078e0a05 */
[----:B------:R-:W-:Y:S01]  /*02e0*/  LOP3.LUT R3, R11, 0xfffffff8, RZ, 0xc0, !PT ;  /* 0xfffffff80b037812 */ /* 0x000fe200078ec0ff */
[----:B------:R-:W-:Y:S01]  /*02f0*/  IMAD.SHL.U32 R5, R209, 0x8, RZ ;  /* 0x00000008d1057824 */ /* 0x000fe200078e00ff */
[----:B------:R-:W-:Y:S01]  /*0300*/  LEA.HI R7, R7, R12, RZ, 0x1 ;  /* 0x0000000c07077211 */ /* 0x000fe200078f08ff */
[----:B------:R-:W-:Y:S01]  /*0310*/  IMAD.SHL.U32 R209, R209, 0x2, RZ ;  /* 0x00000002d1d17824 */ /* 0x000fe200078e00ff */
[----:B------:R-:W-:Y:S01]  /*0320*/  LEA.HI R194, R194, R195, RZ, 0x2 ;  /* 0x000000c3c2c27211 */ /* 0x000fe200078f10ff */
[----:B------:R-:W-:Y:S01]  /*0330*/  UIADD3 UR6, UR4, 0xa000, URZ ;  /* 0x0000a00004067890 */ /* 0x000fe2000fffe03f */
[----:B------:R-:W-:Y:S01]  /*0340*/  LEA.HI R193, R193, R8, RZ, 0x7 ;  /* 0x00000008c1c17211 */ /* 0x000fe200078f38ff */
[----:B------:R-:W-:Y:S01]  /*0350*/  IMAD.IADD R8, R8, 0x1, -R3 ;  /* 0x0000000108087824 */ /* 0x000fe200078e0a03 */
[----:B------:R-:W-:Y:S01]  /*0360*/  LOP3.LUT R7, R7, 0x7fffffe, RZ, 0xc0, !PT ;  /* 0x07fffffe07077812 */ /* 0x000fe200078ec0ff */
[----:B------:R-:W-:Y:S01]  /*0370*/  IMAD.U32 R200, RZ, RZ, UR5 ;  /* 0x00000005ffc87e24 */ /* 0x000fe2000f8e00ff */
[----:B------:R-:W-:Y:S01]  /*0380*/  SHF.R.S32.HI R3, RZ, 0x4, R2 ;  /* 0x00000004ff037819 */ /* 0x000fe20000011402 */
[----:B------:R-:W-:Y:S01]  /*0390*/  UIADD3 UR5, UR4, 0x6000, URZ ;  /* 0x0000600004057890 */ /* 0x000fe2000fffe03f */
[----:B------:R-:W-:Y:S01]  /*03a0*/  LOP3.LUT R0, R0, 0xc0, RZ, 0xc0, !PT ;  /* 0x000000c000007812 */ /* 0x000fe200078ec0ff */
[----:B------:R-:W-:Y:S01]  /*03b0*/  IMAD.IADD R6, R12, 0x1, -R7 ;  /* 0x000000010c067824 */ /* 0x000fe200078e0a07 */
[----:B------:R-:W-:-:S02]  /*03c0*/  LOP3.LUT R194, R194, 0xfffffffc, RZ, 0xc0, !PT ;  /* 0xfffffffcc2c27812 */ /* 0x000fc400078ec0ff */
[----:B------:R-:W-:Y:S02]  /*03d0*/  LEA.HI R13, R13, R12, RZ, 0x3 ;  /* 0x0000000c0d0d7211 */ /* 0x000fe400078f18ff */
[----:B------:R-:W-:Y:S01]  /*03e0*/  LEA.HI R2, R2, R3, RZ, 0x1 ;  /* 0x0000000302027211 */ /* 0x000fe200078f08ff */
[C---:B------:R-:W-:Y:S01]  /*03f0*/  IMAD.IADD R194, R195.reuse, 0x1, -R194 ;  /* 0x00000001c3c27824 */ /* 0x040fe200078e0ac2 */
[----:B------:R-:W-:Y:S01]  /*0400*/  LOP3.LUT R5, R0, 0x18, R5, 0xf8, !PT ;  /* 0x0000001800057812 */ /* 0x000fe200078ef805 */
[----:B------:R-:W-:Y:S01]  /*0410*/  IMAD R195, R195, 0x8, R6 ;  /* 0x00000008c3c37824 */ /* 0x000fe200078e0206 */
[----:B------:R-:W-:Y:S02]  /*0420*/  SHF.R.U32.HI R0, RZ, 0x3, R0 ;  /* 0x00000003ff007819 */ /* 0x000fe40000011600 */
[----:B------:R-:W-:Y:S02]  /*0430*/  LOP3.LUT R13, R13, 0xfffffff8, RZ, 0xc0, !PT ;  /* 0xfffffff80d0d7812 */ /* 0x000fe400078ec0ff */
[----:B------:R-:W-:-:S02]  /*0440*/  LOP3.LUT R2, R2, 0xfffffffe, RZ, 0xc0, !PT ;  /* 0xfffffffe02027812 */ /* 0x000fc400078ec0ff */
[----:B------:R-:W-:Y:S01]  /*0450*/  LEA.HI R6, R8, R8, RZ, 0x1 ;  /* 0x0000000808067211 */ /* 0x000fe200078f08ff */
[----:B------:R-:W-:Y:S01]  /*0460*/  IMAD.IADD R13, R12, 0x1, -R13 ;  /* 0x000000010c0d7824 */ /* 0x000fe200078e0a0d */
[----:B------:R-:W-:Y:S01]  /*0470*/  LOP3.LUT R0, R5, R0, RZ, 0x3c, !PT ;  /* 0x0000000005007212 */ /* 0x000fe200078e3cff */
[----:B------:R-:W-:Y:S01]  /*0480*/  IMAD.IADD R2, R3, 0x1, -R2 ;  /* 0x0000000103027824 */ /* 0x000fe200078e0a02 */
[----:B------:R-:W-:Y:S02]  /*0490*/  SHF.R.S32.HI R5, RZ, 0x1f, R10 ;  /* 0x0000001fff057819 */ /* 0x000fe4000001140a */
[----:B------:R-:W-:Y:S01]  /*04a0*/  LOP3.LUT R7, R6, 0x7fffffe, RZ, 0xc0, !PT ;  /* 0x07fffffe06077812 */ /* 0x000fe200078ec0ff */
[----:B------:R-:W-:Y:S01]  /*04b0*/  IMAD.U32 R195, R195, 0x20, R0 ;  /* 0x00000020c3c37824 */ /* 0x000fe200078e0000 */
[----:B------:R-:W-:Y:S01]  /*04c0*/  SHF.R.S32.HI R9, RZ, 0x1f, R4 ;  /* 0x0000001fff097819 */ /* 0x000fe20000011404 */
[----:B------:R-:W-:Y:S01]  /*04d0*/  IMAD.SHL.U32 R191, R2, 0x8, RZ ;  /* 0x0000000802bf7824 */ /* 0x000fe200078e00ff */
[-C--:B------:R-:W-:Y:S01]  /*04e0*/  LEA.HI R3, R10, R10.reuse, RZ, 0x1 ;  /* 0x0000000a0a037211 */ /* 0x080fe200078f08ff */
[----:B------:R-:W-:Y:S01]  /*04f0*/  IMAD.IADD R12, R8, 0x1, -R7 ;  /* 0x00000001080c7824 */ /* 0x000fe200078e0a07 */
[----:B------:R-:W-:-:S02]  /*0500*/  LEA.HI R0, R5, R10, RZ, 0x3 ;  /* 0x0000000a05007211 */ /* 0x000fc400078f18ff */
[----:B------:R-:W-:Y:S02]  /*0510*/  LEA.HI R9, R9, R4, RZ, 0x2 ;  /* 0x0000000409097211 */ /* 0x000fe400078f10ff */
[----:B------:R-:W-:Y:S02]  /*0520*/  LOP3.LUT R5, R13, 0x1, RZ, 0xc0, !PT ;  /* 0x000000010d057812 */ /* 0x000fe400078ec0ff */
[--C-:B------:R-:W-:Y:S02]  /*0530*/  SHF.R.S32.HI R7, RZ, 0x1, R3.reuse ;  /* 0x00000001ff077819 */ /* 0x100fe40000011403 */
[----:B------:R-:W-:Y:S02]  /*0540*/  SHF.R.S32.HI R4, RZ, 0x1f, R3 ;  /* 0x0000001fff047819 */ /* 0x000fe40000011403 */
[----:B------:R-:W-:Y:S02]  /*0550*/  LOP3.LUT R3, R3, 0x7fffffe, RZ, 0xc0, !PT ;  /* 0x07fffffe03037812 */ /* 0x000fe400078ec0ff */
[----:B------:R-:W-:-:S02]  /*0560*/  LOP3.LUT R185, R0, 0xfffffff8, RZ, 0xc0, !PT ;  /* 0xfffffff800b97812 */ /* 0x000fc400078ec0ff */
[----:B------:R-:W-:Y:S01]  /*0570*/  ISETP.NE.U32.AND P6, PT, R5, 0x1, PT ;  /* 0x000000010500780c */ /* 0x000fe20003fc5070 */
[----:B------:R-:W-:Y:S01]  /*0580*/  IMAD.SHL.U32 R5, R8, 0x40, RZ ;  /* 0x0000004008057824 */ /* 0x000fe200078e00ff */
[----:B------:R-:W-:Y:S01]  /*0590*/  SHF.R.S32.HI R6, RZ, 0x1, R6 ;  /* 0x00000001ff067819 */ /* 0x000fe20000011406 */
[----:B------:R-:W-:Y:S01]  /*05a0*/  IMAD.IADD R3, R10, 0x1, -R3 ;  /* 0x000000010a037824 */ /* 0x000fe200078e0a03 */
[----:B------:R-:W-:Y:S01]  /*05b0*/  LEA.HI R4, R4, R7, RZ, 0x2 ;  /* 0x0000000704047211 */ /* 0x000fe200078f10ff */
[----:B------:R-:W-:Y:S01]  /*05c0*/  IMAD.IADD R185, R10, 0x1, -R185 ;  /* 0x000000010ab97824 */ /* 0x000fe200078e0ab9 */
[----:B------:R-:W-:Y:S01]  /*05d0*/  LOP3.LUT P0, RZ, R6, 0x2, RZ, 0xc0, !PT ;  /* 0x0000000206ff7812 */ /* 0x000fe2000780c0ff */
[----:B------:R-:W-:Y:S01]  /*05e0*/  IMAD.SHL.U32 R10, R194, 0x10, RZ ;  /* 0x00000010c20a7824 */ /* 0x000fe200078e00ff */
[----:B------:R-:W-:Y:S01]  /*05f0*/  LOP3.LUT R5, R5, 0x1c0, RZ, 0xc0, !PT ;  /* 0x000001c005057812 */ /* 0x000fe200078ec0ff */
[----:B------:R-:W-:Y:S01]  /*0600*/  IMAD.SHL.U32 R6, R6, 0x40, RZ ;  /* 0x0000004006067824 */ /* 0x000fe200078e00ff */
[----:B------:R-:W-:-:S02]  /*0610*/  LOP3.LUT R4, R4, 0xfffffffc, RZ, 0xc0, !PT ;  /* 0xfffffffc04047812 */ /* 0x000fc400078ec0ff */
[----:B------:R-:W-:Y:S01]  /*0620*/  LEA.HI.SX32 R192, R9, R10, 0x1e ;  /* 0x0000000a09c07211 */ /* 0x000fe200078ff2ff */
[----:B------:R-:W-:Y:S01]  /*0630*/  IMAD.SHL.U32 R9, R13, 0x40, RZ ;  /* 0x000000400d097824 */ /* 0x000fe200078e00ff */
[----:B------:R-:W-:Y:S01]  /*0640*/  LOP3.LUT R10, R5, 0x30, R10, 0xf8, !PT ;  /* 0x00000030050a7812 */ /* 0x000fe200078ef80a */
[----:B------:R-:W-:Y:S01]  /*0650*/  IMAD.IADD R4, R7, 0x1, -R4 ;  /* 0x0000000107047824 */ /* 0x000fe200078e0a04 */
[----:B------:R-:W-:Y:S02]  /*0660*/  LOP3.LUT R6, R6, 0xc0, RZ, 0xc0, !PT ;  /* 0x000000c006067812 */ /* 0x000fe400078ec0ff */
[----:B------:R-:W-:Y:S02]  /*0670*/  SHF.R.S32.HI R193, RZ, 0x7, R193 ;  /* 0x00000007ffc17819 */ /* 0x000fe400000114c1 */
[--C-:B------:R-:W-:Y:S02]  /*0680*/  LOP3.LUT R10, R10, 0x8, R11.reuse, 0xf8, !PT ;  /* 0x000000080a0a7812 */ /* 0x100fe400078ef80b */
[----:B------:R-:W-:Y:S01]  /*0690*/  LOP3.LUT R11, R6, 0x8, R11, 0xf8, !PT ;  /* 0x00000008060b7812 */ /* 0x000fe200078ef80b */
[C---:B------:R-:W-:Y:S01]  /*06a0*/  IMAD R189, R193.reuse, 0x8, R2 ;  /* 0x00000008c1bd7824 */ /* 0x040fe200078e0202 */
[----:B------:R-:W-:Y:S01]  /*06b0*/  SHF.R.U32.HI R6, RZ, 0x3, R6 ;  /* 0x00000003ff067819 */ /* 0x000fe20000011606 */
[--C-:B------:R-:W-:Y:S01]  /*06c0*/  IMAD R198, R193, 0x2000, R209.reuse ;  /* 0x00002000c1c67824 */ /* 0x100fe200078e02d1 */
[----:B------:R-:W-:Y:S01]  /*06d0*/  LEA.HI R7, R13, R13, RZ, 0x1 ;  /* 0x0000000d0d077211 */ /* 0x000fe200078f08ff */
[----:B------:R-:W-:Y:S01]  /*06e0*/  IMAD R189, R189, 0x8, R12 ;  /* 0x00000008bdbd7824 */ /* 0x000fe200078e020c */
[C---:B------:R-:W-:Y:S01]  /*06f0*/  LOP3.LUT P5, RZ, R13.reuse, 0x2, RZ, 0xc0, !PT ;  /* 0x000000020dff7812 */ /* 0x040fe200078ac0ff */
[----:B------:R-:W-:Y:S01]  /*0700*/  IMAD R209, R194, 0x200, R209 ;  /* 0x00000200c2d17824 */ /* 0x000fe200078e02d1 */
[----:B------:R-:W-:-:S02]  /*0710*/  LOP3.LUT P4, RZ, R13, 0x4, RZ, 0xc0, !PT ;  /* 0x000000040dff7812 */ /* 0x000fc4000788c0ff */
[----:B------:R-:W-:Y:S01]  /*0720*/  LOP3.LUT R6, R11, R6, RZ, 0x3c, !PT ;  /* 0x000000060b067212 */ /* 0x000fe200078e3cff */
[----:B------:R-:W-:Y:S01]  /*0730*/  IMAD.SHL.U32 R11, R194, 0x400, RZ ;  /* 0x00000400c20b7824 */ /* 0x000fe200078e00ff */
[----:B------:R-:W-:Y:S02]  /*0740*/  LOP3.LUT R8, R7, 0x3fffffe, RZ, 0xc0, !PT ;  /* 0x03fffffe07087812 */ /* 0x000fe400078ec0ff */
[----:B------:R-:W-:Y:S01]  /*0750*/  LOP3.LUT R9, R9, 0x1c0, RZ, 0xc0, !PT ;  /* 0x000001c009097812 */ /* 0x000fe200078ec0ff */
[----:B------:R-:W-:Y:S01]  /*0760*/  IMAD.U32 R189, R189, 0x20, R6 ;  /* 0x00000020bdbd7824 */ /* 0x000fe200078e0006 */
[----:B------:R-:W-:Y:S01]  /*0770*/  SHF.R.S32.HI R7, RZ, 0x1, R7 ;  /* 0x00000001ff077819 */ /* 0x000fe20000011407 */
[----:B------:R-:W-:Y:S01]  /*0780*/  IMAD.SHL.U32 R6, R193, 0x8, RZ ;  /* 0x00000008c1067824 */ /* 0x000fe200078e00ff */
[C---:B------:R-:W-:Y:S01]  /*0790*/  R2P PR, R185.reuse, 0x6 ;  /* 0x00000006b9007804 */ /* 0x040fe20000000000 */
[----:B------:R-:W-:Y:S01]  /*07a0*/  IMAD.SHL.U32 R185, R185, 0x40, RZ ;  /* 0x00000040b9b97824 */ /* 0x000fe200078e00ff */
[----:B------:R-:W-:Y:S01]  /*07b0*/  SEL R188, R187, 0xffffffe0, !P0 ;  /* 0xffffffe0bbbc7807 */ /* 0x000fe20004000000 */
[----:B------:R-:W-:Y:S01]  /*07c0*/  IMAD.IADD R8, R13, 0x1, -R8 ;  /* 0x000000010d087824 */ /* 0x000fe200078e0a08 */
[----:B------:R-:W-:Y:S01]  /*07d0*/  SHF.R.U32.HI R5, RZ, 0x3, R5 ;  /* 0x00000003ff057819 */ /* 0x000fe20000011605 */
[----:B------:R-:W-:Y:S01]  /*07e0*/  IMAD.SHL.U32 R189, R189, 0x2, RZ ;  /* 0x00000002bdbd7824 */ /* 0x000fe200078e00ff */
[----:B------:R-:W-:Y:S01]  /*07f0*/  LEA.HI R9, R9, R9, RZ, 0x1d ;  /* 0x0000000909097211 */ /* 0x000fe200078fe8ff */
[----:B------:R-:W-:Y:S01]  /*0800*/  IMAD R209, R8, 0x20, R209 ;  /* 0x0000002008d17824 */ /* 0x000fe200078e02d1 */
[C---:B------:R-:W-:Y:S01]  /*0810*/  LOP3.LUT P0, RZ, R4.reuse, 0x2, RZ, 0xc0, !PT ;  /* 0x0000000204ff7812 */ /* 0x040fe2000780c0ff */
[----:B------:R-:W-:Y:S01]  /*0820*/  IMAD.SHL.U32 R4, R4, 0x40, RZ ;  /* 0x0000004004047824 */ /* 0x000fe200078e00ff */
[C---:B------:R-:W-:Y:S01]  /*0830*/  LOP3.LUT P3, RZ, R7.reuse, 0x2, RZ, 0xc0, !PT ;  /* 0x0000000207ff7812 */ /* 0x040fe2000786c0ff */
[----:B------:R-:W-:Y:S01]  /*0840*/  IMAD.SHL.U32 R7, R7, 0x40, RZ ;  /* 0x0000004007077824 */ /* 0x000fe200078e00ff */
[----:B------:R-:W-:-:S02]  /*0850*/  LOP3.LUT R185, R185, 0x1c0, RZ, 0xc0, !PT ;  /* 0x000001c0b9b97812 */ /* 0x000fc400078ec0ff */
[----:B------:R-:W-:Y:S01]  /*0860*/  IADD3 R198, R9, R198, R11 ;  /* 0x000000c609c67210 */ /* 0x000fe20007ffe00b */
[----:B------:R-:W-:Y:S01]  /*0870*/  IMAD.SHL.U32 R9, R2, 0x10, RZ ;  /* 0x0000001002097824 */ /* 0x000fe200078e00ff */
[----:B------:R-:W-:Y:S02]  /*0880*/  LOP3.LUT R5, R10, R5, RZ, 0x3c, !PT ;  /* 0x000000050a057212 */ /* 0x000fe400078e3cff */
[----:B------:R-:W-:Y:S02]  /*0890*/  SHF.R.S32.HI R0, RZ, 0x3, R0 ;  /* 0x00000003ff007819 */ /* 0x000fe40000011400 */
[----:B------:R-:W-:Y:S01]  /*08a0*/  LOP3.LUT R6, R6, 0x8, RZ, 0xc0, !PT ;  /* 0x0000000806067812 */ /* 0x000fe200078ec0ff */
[----:B------:R-:W-:Y:S01]  /*08b0*/  IMAD R186, R2, 0x200, R5 ;  /* 0x0000020002ba7824 */ /* 0x000fe200078e0205 */
[----:B------:R-:W-:Y:S01]  /*08c0*/  LOP3.LUT R4, R4, 0xc0, RZ, 0xc0, !PT ;  /* 0x000000c004047812 */ /* 0x000fe200078ec0ff */
[C---:B------:R-:W-:Y:S01]  /*08d0*/  IMAD R3, R0.reuse, 0x8, R3 ;  /* 0x0000000800037824 */ /* 0x040fe200078e0203 */
[----:B------:R-:W-:Y:S01]  /*08e0*/  LOP3.LUT R7, R7, 0xc0, RZ, 0xc0, !PT ;  /* 0x000000c007077812 */ /* 0x000fe200078ec0ff */
[----:B------:R-:W-:Y:S01]  /*08f0*/  IMAD R0, R0, 0x200, R11 ;  /* 0x0000020000007824 */ /* 0x000fe200078e020b */
[----:B------:R-:W-:Y:S01]  /*0900*/  LOP3.LUT R191, R191, 0x8, RZ, 0xc0, !PT ;  /* 0x00000008bfbf7812 */ /* 0x000fe200078ec0ff */
[----:B------:R-:W-:Y:S01]  /*0910*/  IMAD.SHL.U32 R3, R3, 0x20, RZ ;  /* 0x0000002003037824 */ /* 0x000fe200078e00ff */
[----:B------:R-:W-:-:S02]  /*0920*/  SHF.R.U32.HI R8, RZ, 0x3, R185 ;  /* 0x00000003ff087819 */ /* 0x000fc400000116b9 */
[--C-:B------:R-:W-:Y:S02]  /*0930*/  SHF.R.U32.HI R5, RZ, 0x3, R4.reuse ;  /* 0x00000003ff057819 */ /* 0x100fe40000011604 */
[----:B------:R-:W-:Y:S02]  /*0940*/  LOP3.LUT R190, R6, 0x10, R9, 0xf8, !PT ;  /* 0x0000001006be7812 */ /* 0x000fe400078ef809 */
[----:B------:R-:W-:Y:S02]  /*0950*/  SHF.R.U32.HI R2, RZ, 0x3, R7 ;  /* 0x00000003ff027819 */ /* 0x000fe40000011607 */
[----:B------:R-:W-:Y:S02]  /*0960*/  LOP3.LUT R185, R8, R185, R191, 0x1e, !PT ;  /* 0x000000b908b97212 */ /* 0x000fe400078e1ebf */
[----:B------:R-:W-:Y:S02]  /*0970*/  LOP3.LUT R190, R5, R190, R4, 0x1e, !PT ;  /* 0x000000be05be7212 */ /* 0x000fe400078e1e04 */
[----:B------:R-:W-:Y:S01]  /*0980*/  LOP3.LUT R2, R2, R7, R6, 0x1e, !PT ;  /* 0x0000000702027212 */ /* 0x000fe200078e1e06 */
[----:B------:R-:W-:Y:S01]  /*0990*/  IMAD.IADD R185, R0, 0x1, R185 ;  /* 0x0000000100b97824 */ /* 0x000fe200078e02b9 */
[----:B------:R-:W-:Y:S01]  /*09a0*/  LEA R198, R198, UR4, 0x1 ;  /* 0x00000004c6c67c11 */ /* 0x000fe2000f8e08ff */
[----:B------:R-:W-:Y:S01]  /*09b0*/  IMAD R0, R194, 0x200, R3 ;  /* 0x00000200c2007824 */ /* 0x000fe200078e0203 */
[----:B------:R-:W-:Y:S01]  /*09c0*/  SEL R207, R207, 0x10, !P6 ;  /* 0x00000010cfcf7807 */ /* 0x000fe20007000000 */
[----:B------:R-:W-:Y:S01]  /*09d0*/  IMAD.IADD R190, R3, 0x1, R190 ;  /* 0x0000000103be7824 */ /* 0x000fe200078e02be */
        /* <DEDUP_REMOVED lines=28> */
.L_x_1191:
        /* <DEDUP_REMOVED lines=16> */
[----:B------:R-:W-:Y:S01]  /*0ca0*/  IMAD.U32 R14, RZ, RZ, UR8 ;  /* 0x00000008ff0e7e24 */ /* 0x000fe2000f8e00ff */
[----:B------:R-:W-:Y:S01]  /*0cb0*/  UISETP.NE.U32.AND UP0, UPT, UR12, URZ, UPT ;  /* 0x0000003f0c00728c */ /* 0x000fe2000bf05070 */
[----:B-12---:R-:W-:Y:S01]  /*0cc0*/  IMAD.U32 R6, RZ, RZ, UR10 ;  /* 0x0000000aff067e24 */ /* 0x006fe2000f8e00ff */
        /* <DEDUP_REMOVED lines=9> */
[----:B------:R-:W2:Y:S01]  /*0d60*/  @P0 LDG.E R4, desc[UR14][R14.64] ;  /* 0x0000000e0e040981 */ /* 0x000ea2000c1e1900 */
[----:B------:R-:W-:Y:S02]  /*0d70*/  PLOP3.LUT P3, PT, PT, PT, UP0, 0x80, 0x0 ;  /* 0x000000000000781c */ /* 0x000fe40003f6f008 */
[----:B------:R-:W-:Y:S01]  /*0d80*/  UISETP.EQ.OR.EX UP4, UPT, UR7, URZ, !UP2, UP4 ;  /* 0x0000003f0700728c */ /* 0x000fe2000d782740 */
[----:B---3--:R-:W3:Y:S01]  /*0d90*/  @P1 LDG.E R6, desc[UR14][R6.64] ;  /* 0x0000000e06061981 */ /* 0x008ee2000c1e1900 */
        /* <DEDUP_REMOVED lines=35> */
.L_x_1161:
        /* <DEDUP_REMOVED lines=21> */
[----:B------:R-:W-:Y:S01]  /*1120*/  ULDC.U8 UR31, c[0x0][0x3d8] ;  /* 0x0000f600001f7ab9 */ /* 0x000fe20000000000 */
[----:B------:R-:W-:Y:S01]  /*1130*/  UIADD3 UR45, UR19, UR21, URZ ;  /* 0x00000015132d7290 */ /* 0x000fe2000fffe03f */
[----:B-1----:R-:W-:Y:S01]  /*1140*/  IABS R7, R4 ;  /* 0x0000000400077213 */ /* 0x002fe20000000000 */
[----:B------:R-:W-:Y:S01]  /*1150*/  UISETP.NE.AND UP3, UPT, UR31, URZ, UPT ;  /* 0x0000003f1f00728c */ /* 0x000fe2000bf65270 */
[----:B------:R-:W-:Y:S01]  /*1160*/  ISETP.NE.AND P3, PT, R4, RZ, PT ;  /* 0x000000ff0400720c */ /* 0x000fe20003f65270 */
[----:B------:R-:W-:Y:S01]  /*1170*/  USHF.L.U32 UR16, UR56, 0x7, URZ ;  /* 0x0000000738107899 */ /* 0x000fe2000800063f */
[----:B------:R-:W1:Y:S01]  /*1180*/  I2F.RP R8, R7 ;  /* 0x0000000700087306 */ /* 0x000e620000209400 */
[----:B------:R-:W-:Y:S01]  /*1190*/  ULDC.64 UR38, c[0x0][0x240] ;  /* 0x0000900000267ab9 */ /* 0x000fe20000000a00 */
[----:B------:R-:W-:-:S02]  /*11a0*/  USHF.L.U64.HI UR22, UR56, 0x7, UR55 ;  /* 0x0000000738167899 */ /* 0x000fc40008010237 */
[----:B--2---:R-:W-:Y:S01]  /*11b0*/  UIMAD.WIDE.U32 UR28, UR6, UR12, URZ ;  /* 0x0000000c061c72a5 */ /* 0x004fe2000f8e003f */
[----:B------:R-:W-:Y:S01]  /*11c0*/  ULDC UR42, c[0x0][0x2c4] ;  /* 0x0000b100002a7ab9 */ /* 0x000fe20000000800 */
[----:B------:R-:W-:Y:S02]  /*11d0*/  ULDC UR43, c[0x0][0x2dc] ;  /* 0x0000b700002b7ab9 */ /* 0x000fe40000000800 */
        /* <DEDUP_REMOVED lines=31> */
[----:B------:R-:W-:-:S02]  /*13d0*/  UIMAD.WIDE.U32 UR16, UR5, UR38, URZ ;  /* 0x00000026051072a5 */ /* 0x000fc4000f8e003f */
[----:B------:R-:W-:Y:S01]  /*13e0*/  IMAD.HI.U32 R6, R9, R6, R8 ;  /* 0x0000000609067227 */ /* 0x000fe200078e0008 */
[----:B------:R-:W-:Y:S02]  /*13f0*/  UIADD3 UR13, UR13, UR6, URZ ;  /* 0x000000060d0d7290 */ /* 0x000fe4000fffe03f */
[----:B------:R-:W-:Y:S02]  /*1400*/  USHF.R.S32.HI UR11, URZ, 0x7, UR27 ;  /* 0x000000073f0b7899 */ /* 0x000fe4000801141b */
[----:B------:R-:W-:Y:S01]  /*1410*/  USHF.R.S32.HI UR6, URZ, 0x7, UR19 ;  /* 0x000000073f067899 */ /* 0x000fe20008011413 */
[----:B------:R-:W-:Y:S01]  /*1420*/  IMAD.HI.U32 R20, R6, R5, RZ ;  /* 0x0000000506147227 */ /* 0x000fe200078e00ff */
[----:B------:R-:W-:Y:S01]  /*1430*/  ULDC UR61, c[0x0][0x270] ;  /* 0x00009c00003d7ab9 */ /* 0x000fe20000000800 */
[----:B------:R-:W-:Y:S02]  /*1440*/  USEL UR52, UR18, UR16, !UP2 ;  /* 0x0000001012347287 */ /* 0x000fe4000d000000 */
[----:B------:R-:W-:Y:S01]  /*1450*/  IMAD.MOV R6, RZ, RZ, -R20 ;  /* 0x000000ffff067224 */ /* 0x000fe200078e0a14 */
[----:B------:R-:W-:Y:S01]  /*1460*/  UIMAD UR20, UR5, UR39, URZ ;  /* 0x00000027051472a4 */ /* 0x000fe2000f8e023f */
[----:B------:R-:W-:-:S02]  /*1470*/  @UP1 UMOV UR47, UR8 ;  /* 0x00000008002f1c82 */ /* 0x000fc40008000000 */
[C---:B------:R-:W-:Y:S01]  /*1480*/  IMAD R6, R7.reuse, R6, R5 ;  /* 0x0000000607067224 */ /* 0x040fe200078e0205 */
[----:B------:R-:W-:Y:S01]  /*1490*/  @UP3 UIMAD UR18, UR56, UR42, URZ ;  /* 0x0000002a381232a4 */ /* 0x000fe2000f8e023f */
[----:B------:R-:W-:Y:S01]  /*14a0*/  LOP3.LUT R5, R4, UR57, RZ, 0x3c, !PT ;  /* 0x0000003904057c12 */ /* 0x000fe2000f8e3cff */
[----:B------:R-:W-:Y:S02]  /*14b0*/  UIMAD.WIDE UR8, UR43, UR61, URZ ;  /* 0x0000003d2b0872a5 */ /* 0x000fe4000f8e023f */
[----:B------:R-:W-:Y:S01]  /*14c0*/  ISETP.GT.U32.AND P1, PT, R7, R6, PT ;  /* 0x000000060700720c */ /* 0x000fe20003f24070 */
[----:B------:R-:W-:Y:S01]  /*14d0*/  USEL UR21, UR22, URZ, UP0 ;  /* 0x0000003f16157287 */ /* 0x000fe20008000000 */
[----:B------:R-:W-:Y:S01]  /*14e0*/  ISETP.GE.AND P2, PT, R5, RZ, PT ;  /* 0x000000ff0500720c */ /* 0x000fe20003f46270 */
[----:B------:R-:W-:Y:S02]  /*14f0*/  UISETP.LT.AND UP0, UPT, UR11, UR6, UPT ;  /* 0x000000060b00728c */ /* 0x000fe4000bf01270 */
[----:B------:R-:W-:-:S02]  /*1500*/  @UP2 UIADD3 UR45, UR17, UR20, URZ ;  /* 0x00000014112d2290 */ /* 0x000fc4000fffe03f */
[----:B------:R-:W-:Y:S02]  /*1510*/  @UP3 USEL UR18, UR18, UR5, !UP2 ;  /* 0x0000000512123287 */ /* 0x000fe4000d000000 */
[----:B------:R-:W-:Y:S02]  /*1520*/  UIMAD.WIDE.U32 UR16, UR8, UR12, URZ ;  /* 0x0000000c081072a5 */ /* 0x000fe4000f8e003f */
[----:B------:R-:W-:Y:S02]  /*1530*/  UIMAD UR20, UR9, UR12, URZ ;  /* 0x0000000c091472a4 */ /* 0x000fe4000f8e023f */
        /* <DEDUP_REMOVED lines=8> */
[----:B------:R-:W-:Y:S01]  /*15c0*/  PLOP3.LUT P1, PT, PT, PT, UP1, 0x80, 0x0 ;  /* 0x000000000000781c */ /* 0x000fe20003f2f018 */
[----:B------:R-:W-:-:S02]  /*15d0*/  ULEA UR20, UR31, 0xffffff80, 0x7 ;  /* 0xffffff801f147891 */ /* 0x000fc4000f8e383f */
[----:B------:R-:W-:Y:S02]  /*15e0*/  UIMAD.WIDE.U32 UR12, UR8, UR5, URZ ;  /* 0x00000005080c72a5 */ /* 0x000fe4000f8e003f */
[----:B------:R-:W-:Y:S02]  /*15f0*/  USHF.R.S32.HI UR22, URZ, 0x1f, UR20 ;  /* 0x0000001f3f167899 */ /* 0x000fe40008011414 */
[----:B------:R-:W-:Y:S02]  /*1600*/  UIADD3 UR6, UP0, UR20, UR29, URZ ;  /* 0x0000001d14067290 */ /* 0x000fe4000ff1e03f */
[----:B------:R-:W-:Y:S02]  /*1610*/  USEL UR51, UR16, UR12, !UP2 ;  /* 0x0000000c10337287 */ /* 0x000fe4000d000000 */
[----:B------:R-:W-:Y:S01]  /*1620*/  UIMAD UR11, UR9, UR5, URZ ;  /* 0x00000005090b72a4 */ /* 0x000fe2000f8e023f */
[----:B------:R-:W-:Y:S01]  /*1630*/  @P0 VIADD R20, R20, 0x1 ;  /* 0x0000000114140836 */ /* 0x000fe20000000000 */
[----:B------:R-:W-:Y:S01]  /*1640*/  UIADD3.X UR12, UR22, UR21, URZ, UP0, !UPT ;  /* 0x00000015160c7290 */ /* 0x000fe200087fe43f */
[----:B------:R-:W-:Y:S01]  /*1650*/  PLOP3.LUT P0, PT, PT, PT, UP3, 0x80, 0x0 ;  /* 0x000000000000781c */ /* 0x000fe20003f0f038 */
[----:B------:R-:W-:-:S02]  /*1660*/  UIMAD UR9, UR9, UR6, URZ ;  /* 0x00000006090972a4 */ /* 0x000fc4000f8e023f */
[----:B------:R-:W-:Y:S01]  /*1670*/  @UP1 UIADD3 UR25, UR53, UR54, URZ ;  /* 0x0000003635191290 */ /* 0x000fe2000fffe03f */
[----:B------:R-:W-:Y:S01]  /*1680*/  @!P2 IADD3 R20, -R20, RZ, RZ ;  /* 0x000000ff1414a210 */ /* 0x000fe20007ffe1ff */
[----:B------:R-:W-:Y:S01]  /*1690*/  @!UP3 UIMAD UR30, UR19, UR42, URZ ;  /* 0x0000002a131eb2a4 */ /* 0x000fe2000f8e023f */
[----:B------:R-:W-:Y:S01]  /*16a0*/  @!P3 LOP3.LUT R20, RZ, R4, RZ, 0x33, !PT ;  /* 0x00000004ff14b212 */ /* 0x000fe200078e33ff */
[----:B------:R-:W-:Y:S02]  /*16b0*/  UIADD3 UR44, UR17, UR18, URZ ;  /* 0x00000012112c7290 */ /* 0x000fe4000fffe03f */
[----:B------:R-:W-:Y:S01]  /*16c0*/  UIMAD.WIDE.U32 UR16, UR8, UR6, URZ ;  /* 0x00000006081072a5 */ /* 0x000fe2000f8e003f */
[----:B------:R-:W-:Y:S01]  /*16d0*/  @UP1 ULDC.64 UR18, c[0x0][0x250] ;  /* 0x0000940000121ab9 */ /* 0x000fe20000000a00 */
[----:B------:R-:W-:Y:S02]  /*16e0*/  UIMAD UR6, UR8, UR12, UR9 ;  /* 0x0000000c080672a4 */ /* 0x000fe4000f8e0209 */
[----:B------:R-:W-:-:S02]  /*16f0*/  @UP1 UIMAD.WIDE.U32 UR8, UR25, UR18, URZ ;  /* 0x00000012190812a5 */ /* 0x000fc4000f8e003f */
[----:B------:R-:W-:Y:S02]  /*1700*/  @UP2 UIADD3 UR44, UR13, UR11, URZ ;  /* 0x0000000b0d2c2290 */ /* 0x000fe4000fffe03f */
[----:B------:R-:W-:Y:S02]  /*1710*/  UIMAD UR43, UR57, UR43, URZ ;  /* 0x0000002b392b72a4 */ /* 0x000fe4000f8e023f */
[----:B------:R-:W-:Y:S02]  /*1720*/  @UP1 UIMAD UR11, UR25, UR19, URZ ;  /* 0x00000013190b12a4 */ /* 0x000fe4000f8e023f */
[----:B------:R-:W-:Y:S02]  /*1730*/  @!UP2 UIADD3 UR46, UR35, UR23, URZ ;  /* 0x00000017232ea290 */ /* 0x000fe4000fffe03f */
[----:B------:R-:W-:Y:S02]  /*1740*/  USEL UR50, UR40, URZ, UP4 ;  /* 0x0000003f28327287 */ /* 0x000fe4000a000000 */
[----:B------:R-:W-:-:S02]  /*1750*/  USHF.R.S32.HI UR41, URZ, 0x1f, UR24 ;  /* 0x0000001f3f297899 */ /* 0x000fc40008011418 */
        /* <DEDUP_REMOVED lines=18> */
.L_x_1163:
        /* <DEDUP_REMOVED lines=13> */
.L_x_1164:
        /* <DEDUP_REMOVED lines=11> */
.L_x_1165:
[----:B------:R-:W-:-:S04]  /*1a00*/  UIMAD UR5, UR56, UR61, UR57 ;  /* 0x0000003d380572a4 */ /* 0x000fc8000f8e0239 */
[----:B------:R-:W-:-:S12]  /*1a10*/  UIMAD UR5, UR5, UR58, URZ ;  /* 0x0000003a050572a4 */ /* 0x000fd8000f8e023f */
.L_x_1166:
[----:B------:R-:W1:Y:S01]  /*1a20*/  S2R R13, SR_TID.X ;  /* 0x00000000000d7919 */ /* 0x000e620000002100 */
[----:B------:R-:W2:Y:S01]  /*1a30*/  LDC.64 R4, c[0x0][0x420] ;  /* 0x00010800ff047b82 */ /* 0x000ea20000000a00 */
[----:B------:R-:W-:Y:S01]  /*1a40*/  ULDC UR8, c[0x0][0x2dc] ;  /* 0x0000b70000087ab9 */ /* 0x000fe20000000800 */
[----:B------:R-:W-:Y:S01]  /*1a50*/  UIADD3 UR27, UR20, UR5, URZ ;  /* 0x00000005141b7290 */ /* 0x000fe2000fffe03f */
[----:B------:R-:W-:Y:S01]  /*1a60*/  BSSY B1, `(.L_x_1162) ;  /* 0x0000880000017945 */ /* 0x000fe20003800000 */
[----:B------:R-:W-:Y:S02]  /*1a70*/  UIMAD UR5, UR8, UR61, URZ ;  /* 0x0000003d080572a4 */ /* 0x000fe4000f8e023f */
[----:B------:R-:W-:Y:S02]  /*1a80*/  USHF.R.S32.HI UR34, URZ, 0x1f, UR57 ;  /* 0x0000001f3f227899 */ /* 0x000fe40008011439 */
[----:B------:R-:W-:Y:S02]  /*1a90*/  USHF.L.U32 UR36, UR5, 0x7, URZ ;  /* 0x0000000705247899 */ /* 0x000fe4000800063f */
[----:B------:R-:W-:-:S02]  /*1aa0*/  UIADD3 UR11, -UR7, UR10, UR24 ;  /* 0x0000000a070b7290 */ /* 0x000fc4000fffe118 */
[----:B------:R-:W-:Y:S01]  /*1ab0*/  UIADD3 UR21, UP2, UP0, UR16, UR36, UR43 ;  /* 0x0000002410157290 */ /* 0x000fe2000f85e02b */
[----:B------:R-:W-:Y:S02]  /*1ac0*/  ULDC.64 UR12, c[0x0][0x428] ;  /* 0x00010a00000c7ab9 */ /* 0x000fe40000000a00 */
[----:B------:R-:W-:Y:S01]  /*1ad0*/  ULDC.64 UR16, c[0x0][0x258] ;  /* 0x0000960000107ab9 */ /* 0x000fe20000000a00 */
[----:B------:R-:W-:Y:S02]  /*1ae0*/  UIMAD UR9, UR34, UR12, URZ ;  /* 0x0000000c220972a4 */ /* 0x000fe4000f8e023f */
[----:B------:R-:W-:Y:S02]  /*1af0*/  UIADD3 UR30, UR20, UR30, URZ ;  /* 0x0000001e141e7290 */ /* 0x000fe4000fffe03f */
[----:B------:R-:W-:Y:S02]  /*1b00*/  UIMAD UR13, UR57, UR13, UR9 ;  /* 0x0000000d390d72a4 */ /* 0x000fe4000f8e0209 */
[----:B------:R-:W-:Y:S01]  /*1b10*/  UIMAD UR9, UR34, UR16, URZ ;  /* 0x00000010220972a4 */ /* 0x000fe2000f8e023f */
        /* <DEDUP_REMOVED lines=23> */
[----:B------:R-:W-:Y:S02]  /*1c90*/  IADD3.X R9, R15, UR45, R7, P0, !PT ;  /* 0x0000002d0f097c10 */ /* 0x000fe400087fe407 */
[----:B------:R-:W-:Y:S01]  /*1ca0*/  IADD3 R22, P0, R10, UR6, RZ ;  /* 0x000000060a167c10 */ /* 0x000fe2000ff1e0ff */
[----:B------:R-:W-:Y:S01]  /*1cb0*/  USHF.R.S32.HI UR6, URZ, 0x1f, UR36 ;  /* 0x0000001f3f067899 */ /* 0x000fe20008011424 */
[----:B------:R-:W-:Y:S02]  /*1cc0*/  IMAD R7, R5, UR20, R14 ;  /* 0x0000001405077c24 */ /* 0x000fe4000f8e020e */
[----:B------:R-:W-:Y:S01]  /*1cd0*/  IADD3.X R23, R11, UR46, RZ, P0, !PT ;  /* 0x0000002e0b177c10 */ /* 0x000fe200087fe4ff */
[----:B------:R-:W-:Y:S01]  /*1ce0*/  UIADD3.X UR25, UR25, UR6, UR23, UP2, UP0 ;  /* 0x0000000619197290 */ /* 0x000fe200097e0417 */
[----:B------:R-:W-:Y:S01]  /*1cf0*/  IMAD.U32 R14, RZ, RZ, UR12 ;  /* 0x0000000cff0e7e24 */ /* 0x000fe2000f8e00ff */
[----:B------:R-:W-:Y:S01]  /*1d00*/  UIADD3 UR6, UR11, -UR52, URZ ;  /* 0x800000340b067290 */ /* 0x000fe2000fffe03f */
[----:B------:R-:W-:Y:S01]  /*1d10*/  IMAD.WIDE.U32 R16, R4, UR20, R22 ;  /* 0x0000001404107c25 */ /* 0x000fe2000f8e0016 */
[----:B------:R-:W-:-:S02]  /*1d20*/  UIMAD UR11, UR57, UR17, UR9 ;  /* 0x00000011390b72a4 */ /* 0x000fc4000f8e0209 */
[----:B------:R-:W-:Y:S01]  /*1d30*/  USHF.R.S32.HI UR34, URZ, 0x1f, UR6 ;  /* 0x0000001f3f227899 */ /* 0x000fe20008011406 */
[----:B------:R-:W-:Y:S01]  /*1d40*/  IMAD.IADD R17, R17, 0x1, R7 ;  /* 0x0000000111117824 */ /* 0x000fe200078e0207 */
[----:B------:R-:W-:Y:S01]  /*1d50*/  UIADD3 UR9, UP3, UP2, UR49, UR21, UR51 ;  /* 0x0000001531097290 */ /* 0x000fe2000fa7e033 */
[----:B------:R-:W-:Y:S01]  /*1d60*/  IMAD.U32 R22, RZ, RZ, UR16 ;  /* 0x00000010ff167e24 */ /* 0x000fe2000f8e00ff */
[----:B------:R-:W-:Y:S01]  /*1d70*/  ULEA.HI UR34, UR34, UR6, URZ, 0x7 ;  /* 0x0000000622227291 */ /* 0x000fe2000f8f383f */
[----:B------:R-:W-:Y:S01]  /*1d80*/  IMAD.WIDE.U32 R14, R14, UR57, R16 ;  /* 0x000000390e0e7c25 */ /* 0x000fe2000f8e0010 */
[----:B------:R-:W-:Y:S02]  /*1d90*/  UIADD3.X UR6, UR50, UR25, UR44, UP3, UP2 ;  /* 0x0000001932067290 */ /* 0x000fe40009fe442c */
[----:B------:R-:W-:Y:S01]  /*1da0*/  USHF.R.S32.HI UR34, URZ, 0x7, UR34 ;  /* 0x000000073f227899 */ /* 0x000fe20008011422 */
[----:B------:R-:W-:Y:S01]  /*1db0*/  IMAD.MOV.U32 R16, RZ, RZ, R14 ;  /* 0x000000ffff107224 */ /* 0x000fe200078e000e */
[----:B------:R-:W-:Y:S01]  /*1dc0*/  IADD3 R14, P0, R225, UR9, RZ ;  /* 0x00000009e10e7c10 */ /* 0x000fe2000ff1e0ff */
[----:B------:R-:W-:Y:S01]  /*1dd0*/  IMAD.WIDE.U32 R22, R22, UR57, R8 ;  /* 0x0000003916167c25 */ /* 0x000fe2000f8e0008 */
[----:B------:R-:W-:-:S02]  /*1de0*/  UISETP.LT.AND UP0, UPT, URZ, UR34, UPT ;  /* 0x000000223f00728c */ /* 0x000fc4000bf01270 */
[----:B------:R-:W-:Y:S01]  /*1df0*/  LEA.HI.X.SX32 R225, R225, UR6, 0x1, P0 ;  /* 0x00000006e1e17c11 */ /* 0x000fe200080f0eff */
[----:B------:R-:W-:Y:S01]  /*1e00*/  VIADD R17, R15, UR13 ;  /* 0x0000000d0f117c36 */ /* 0x000fe20008000000 */
[----:B------:R-:W-:Y:S01]  /*1e10*/  USEL UR34, URZ, UR34, !UP0 ;  /* 0x000000223f227287 */ /* 0x000fe2000c000000 */
[-C--:B------:R-:W-:Y:S01]  /*1e20*/  IMAD R8, R19, R4.reuse, RZ ;  /* 0x0000000413087224 */ /* 0x080fe200078e02ff */
[----:B------:R-:W-:Y:S01]  /*1e30*/  ULDC.64 UR16, c[0x0][0x478] ;  /* 0x00011e0000107ab9 */ /* 0x000fe20000000a00 */
[----:B------:R-:W-:Y:S01]  /*1e40*/  IMAD.WIDE.U32 R16, R12, R4, R16 ;  /* 0x000000040c107225 */ /* 0x000fe200078e0010 */
[----:B------:R-:W-:Y:S01]  /*1e50*/  UISETP.GT.AND UP0, UPT, UR31, UR34, UPT ;  /* 0x000000221f00728c */ /* 0x000fe2000bf04270 */
[----:B------:R-:W-:Y:S01]  /*1e60*/  LEA R222, P4, R22, UR28, 0x1 ;  /* 0x0000001c16de7c11 */ /* 0x000fe2000f8808ff */
[----:B------:R-:W-:Y:S01]  /*1e70*/  UIMAD.WIDE UR16, UR27, 0x4, UR16 ;  /* 0x000000041b1078a5 */ /* 0x000fe2000f8e0210 */
[----:B------:R-:W-:Y:S01]  /*1e80*/  IMAD R8, R12, R5, R8 ;  /* 0x000000050c087224 */ /* 0x000fe200078e0208 */
[----:B------:R-:W-:Y:S01]  /*1e90*/  ULDC.64 UR22, c[0x0][0x3e0] ;  /* 0x0000f80000167ab9 */ /* 0x000fe20000000a00 */
[----:B------:R-:W-:Y:S01]  /*1ea0*/  ULDC.64 UR20, c[0x0][0x400] ;  /* 0x0001000000147ab9 */ /* 0x000fe20000000a00 */
[----:B------:R-:W-:Y:S01]  /*1eb0*/  PLOP3.LUT P0, PT, PT, PT, UP0, 0x80, 0x0 ;  /* 0x000000000000781c */ /* 0x000fe20003f0f008 */
[----:B------:R-:W-:Y:S01]  /*1ec0*/  VIADD R7, R23, UR11 ;  /* 0x0000000b17077c36 */ /* 0x000fe20008000000 */
[----:B------:R-:W-:Y:S01]  /*1ed0*/  LEA R224, P2, R14, UR20, 0x2 ;  /* 0x000000140ee07c11 */ /* 0x000fe2000f8410ff */
[----:B------:R-:W-:Y:S01]  /*1ee0*/  IMAD.IADD R8, R17, 0x1, R8 ;  /* 0x0000000111087824 */ /* 0x000fe200078e0208 */
[----:B------:R-:W-:Y:S01]  /*1ef0*/  LEA R220, P3, R16, UR22, 0x1 ;  /* 0x0000001610dc7c11 */ /* 0x000fe2000f8608ff */
[----:B------:R-:W-:Y:S01]  /*1f00*/  ULDC.64 UR12, c[0x0][0x2b0] ;  /* 0x0000ac00000c7ab9 */ /* 0x000fe20000000a00 */
[----:B------:R-:W-:Y:S01]  /*1f10*/  LEA.HI.X R223, R22, UR29, R7, 0x1, P4 ;  /* 0x0000001d16df7c11 */ /* 0x000fe2000a0f0c07 */
[----:B------:R-:W-:Y:S01]  /*1f20*/  UIMAD.WIDE UR12, UR30, 0x4, UR12 ;  /* 0x000000041e0c78a5 */ /* 0x000fe2000f8e020c */
[----:B------:R-:W-:Y:S01]  /*1f30*/  LEA.HI.X R221, R16, UR23, R8, 0x1, P3 ;  /* 0x0000001710dd7c11 */ /* 0x000fe200098f0c08 */
[----:B------:R-:W-:Y:S01]  /*1f40*/  UMOV UR29, UR17 ;  /* 0x00000011001d7c82 */ /* 0x000fe20008000000 */
[----:B------:R-:W-:Y:S01]  /*1f50*/  LEA.HI.X R225, R14, UR21, R225, 0x2, P2 ;  /* 0x000000150ee17c11 */ /* 0x000fe200090f14e1 */
[----:B------:R-:W-:-:S02]  /*1f60*/  UMOV UR30, UR16 ;  /* 0x00000010001e7c82 */ /* 0x000fc40008000000 */
        /* <DEDUP_REMOVED lines=20> */
.L_x_1168:
        /* <DEDUP_REMOVED lines=19> */
.L_x_1169:
        /* <DEDUP_REMOVED lines=29> */
.L_x_1171:
[----:B------:R-:W-:Y:S05]  /*23b0*/  BSYNC B0 ;  /* 0x0000000000007941 */ /* 0x000fea0003800000 */
.L_x_1170:
        /* <DEDUP_REMOVED lines=13> */
.L_x_1173:
[----:B------:R-:W-:Y:S05]  /*2490*/  BSYNC B0 ;  /* 0x0000000000007941 */ /* 0x000fea0003800000 */
.L_x_1172:
        /* <DEDUP_REMOVED lines=10> */
[----:B-12---:R-:W-:Y:S02]  /*2540*/  MOV R6, UR6 ;  /* 0x0000000600067c02 */ /* 0x006fe40008000f00 */
        /* <DEDUP_REMOVED lines=14> */
.L_x_1175:
[----:B------:R-:W-:Y:S05]  /*2630*/  BSYNC B0 ;  /* 0x0000000000007941 */ /* 0x000fea0003800000 */
.L_x_1174:
        /* <DEDUP_REMOVED lines=13> */
.L_x_1167:
[----:B------:R-:W-:Y:S01]  /*2710*/  UIMAD UR6, UR8, -0x80, UR10 ;  /* 0xffffff80080678a4 */ /* 0x000fe2000f8e020a */
[----:B------:R-:W-:Y:S01]  /*2720*/  VIADD R7, R12, 0x40 ;  /* 0x000000400c077836 */ /* 0x000fe20000000000 */
[----:B------:R-:W-:Y:S01]  /*2730*/  UIMAD UR11, UR41, UR32, URZ ;  /* 0x00000020290b72a4 */ /* 0x000fe2000f8e023f */
[----:B------:R-:W-:Y:S01]  /*2740*/  IMAD.U32 R9, RZ, RZ, UR32 ;  /* 0x00000020ff097e24 */ /* 0x000fe2000f8e00ff */
[----:B------:R-:W-:Y:S01]  /*2750*/  UIMAD UR9, UR26, -0x80, UR7 ;  /* 0xffffff801a0978a4 */ /* 0x000fe2000f8e0207 */
[----:B------:R-:W-:Y:S01]  /*2760*/  IMAD.WIDE.U32 R14, R4, 0x80, RZ ;  /* 0x00000080040e7825 */ /* 0x000fe200078e00ff */
[----:B------:R-:W-:Y:S01]  /*2770*/  ISETP.GE.AND P4, PT, R7, UR6, PT ;  /* 0x0000000607007c0c */ /* 0x000fe2000bf86270 */
[----:B------:R-:W-:Y:S01]  /*2780*/  UIMAD UR16, UR24, UR33, UR11 ;  /* 0x00000021181072a4 */ /* 0x000fe2000f8e020b */
[C---:B------:R-:W-:Y:S01]  /*2790*/  ISETP.GE.AND P5, PT, R12.reuse, UR6, PT ;  /* 0x000000060c007c0c */ /* 0x040fe2000bfa6270 */
[--C-:B------:R-:W-:Y:S01]  /*27a0*/  IMAD.WIDE.U32 R16, R9, UR24, R10.reuse ;  /* 0x0000001809107c25 */ /* 0x100fe2000f8e000a */
[----:B------:R-:W-:Y:S01]  /*27b0*/  ISETP.GE.AND P2, PT, R7, UR9, PT ;  /* 0x0000000907007c0c */ /* 0x000fe2000bf46270 */
[----:B------:R-:W-:Y:S01]  /*27c0*/  UIMAD UR11, UR41, UR18, URZ ;  /* 0x00000012290b72a4 */ /* 0x000fe2000f8e023f */
[----:B------:R-:W-:Y:S01]  /*27d0*/  ISETP.GE.AND P3, PT, R12, UR9, PT ;  /* 0x000000090c007c0c */ /* 0x000fe2000bf66270 */
[----:B------:R-:W-:Y:S01]  /*27e0*/  IMAD.SHL.U32 R7, R5, 0x80, RZ ;  /* 0x0000008005077824 */ /* 0x000fe200078e00ff */
[----:B------:R-:W-:Y:S01]  /*27f0*/  ULDC.64 UR20, c[0x0][0x260] ;  /* 0x0000980000147ab9 */ /* 0x000fe20000000a00 */
[----:B------:R-:W-:Y:S01]  /*2800*/  IMAD.U32 R5, RZ, RZ, UR16 ;  /* 0x00000010ff057e24 */ /* 0x000fe2000f8e00ff */
[----:B------:R-:W-:Y:S01]  /*2810*/  UIMAD UR11, UR24, UR19, UR11 ;  /* 0x00000013180b72a4 */ /* 0x000fe2000f8e020b */
[----:B------:R-:W-:Y:S01]  /*2820*/  IMAD.U32 R4, RZ, RZ, UR18 ;  /* 0x00000012ff047e24 */ /* 0x000fe2000f8e00ff */
[----:B------:R-:W-:Y:S01]  /*2830*/  ULDC.64 UR16, c[0x0][0x268] ;  /* 0x00009a0000107ab9 */ /* 0x000fe20000000a00 */
[----:B------:R-:W-:Y:S01]  /*2840*/  @!P4 IADD3 R8, P1, R220, R14, RZ ;  /* 0x0000000edc08c210 */ /* 0x000fe20007f3e0ff */
[----:B------:R-:W-:Y:S01]  /*2850*/  ULEA.HI UR9, UR8, UR8, URZ, 0x1 ;  /* 0x0000000808097291 */ /* 0x000fe2000f8f083f */
[----:B------:R-:W-:Y:S01]  /*2860*/  IADD3 R14, P0, R16, UR47, RZ ;  /* 0x0000002f100e7c10 */ /* 0x000fe2000ff1e0ff */
[----:B------:R-:W-:Y:S01]  /*2870*/  IMAD.WIDE.U32 R10, R4, UR24, R10 ;  /* 0x00000018040a7c25 */ /* 0x000fe2000f8e000a */
[----:B------:R-:W-:Y:S01]  /*2880*/  @!P4 IADD3.X R9, R221, R15, R7, P1, !PT ;  /* 0x0000000fdd09c210 */ /* 0x000fe20000ffe407 */
[----:B------:R-:W-:Y:S01]  /*2890*/  ULOP3.LUT UR9, UR9, 0xfffffffe, URZ, 0xc0, !UPT ;  /* 0xfffffffe09097892 */ /* 0x000fe2000f8ec03f */
[----:B------:R-:W-:Y:S01]  /*28a0*/  IADD3.X R15, R17, UR48, R5, P0, !PT ;  /* 0x00000030110f7c10 */ /* 0x000fe200087fe405 */
[C---:B------:R-:W-:Y:S01]  /*28b0*/  IMAD R7, R6.reuse, UR20, RZ ;  /* 0x0000001406077c24 */ /* 0x040fe2000f8e02ff */
[----:B------:R-:W-:Y:S01]  /*28c0*/  PLOP3.LUT P0, PT, PT, PT, UP4, 0x80, 0x0 ;  /* 0x000000000000781c */ /* 0x000fe20003f0f048 */
[----:B------:R-:W-:Y:S01]  /*28d0*/  IMAD R5, R6, UR16, RZ ;  /* 0x0000001006057c24 */ /* 0x000fe2000f8e02ff */
[----:B------:R-:W-:Y:S01]  /*28e0*/  IADD3 R10, P1, R10, UR40, RZ ;  /* 0x000000280a0a7c10 */ /* 0x000fe2000ff3e0ff */
[C---:B------:R-:W-:Y:S01]  /*28f0*/  IMAD R26, R20.reuse, UR21, R7 ;  /* 0x00000015141a7c24 */ /* 0x040fe2000f8e0207 */
[----:B------:R-:W-:Y:S01]  /*2900*/  UIADD3 UR9, UR8, -UR9, URZ ;  /* 0x8000000908097290 */ /* 0x000fe2000fffe03f */
[----:B------:R-:W-:Y:S01]  /*2910*/  IMAD.WIDE.U32 R6, R20, UR20, R14 ;  /* 0x0000001414067c25 */ /* 0x000fe2000f8e000e */
[----:B------:R-:W-:-:S03]  /*2920*/  LEA R13, R195, UR4, 0x1 ;  /* 0x00000004c30d7c11 */ /* 0x000fc6000f8e08ff */
[----:B------:R-:W-:Y:S01]  /*2930*/  VIADD R218, R195, 0x1000 ;  /* 0x00001000c3da7836 */ /* 0x000fe20000000000 */
[----:B------:R-:W-:Y:S01]  /*2940*/  UISETP.NE.AND UP0, UPT, UR9, 0x1, UPT ;  /* 0x000000010900788c */ /* 0x000fe2000bf05270 */
[----:B------:R-:W-:Y:S01]  /*2950*/  IMAD.U32 R4, RZ, RZ, UR11 ;  /* 0x0000000bff047e24 */ /* 0x000fe2000f8e00ff */
[----:B------:R-:W-:Y:S01]  /*2960*/  USHF.L.U32 UR11, UR39, 0x7, URZ ;  /* 0x00000007270b7899 */ /* 0x000fe2000800063f */
[----:B------:R-:W-:Y:S01]  /*2970*/  @P0 BAR.SYNC.DEFER_BLOCKING 0x0 ;  /* 0x0000000000000b1d */ /* 0x000fe20000010000 */
[----:B------:R-:W-:Y:S01]  /*2980*/  @!P2 IADD3 R24, P0, R12, 0x40, RZ ;  /* 0x000000400c18a810 */ /* 0x000fe20007f1e0ff */
[----:B------:R-:W-:Y:S01]  /*2990*/  IMAD R22, R20, UR17, R5 ;  /* 0x0000001114167c24 */ /* 0x000fe2000f8e0205 */
[----:B------:R-:W-:Y:S01]  /*29a0*/  IADD3.X R11, R11, UR42, R4, P1, !PT ;  /* 0x0000002a0b0b7c10 */ /* 0x000fe20008ffe404 */
[----:B------:R-:W-:Y:S02]  /*29b0*/  IMAD.IADD R27, R7, 0x1, R26 ;  /* 0x00000001071b7824 */ /* 0x000fe400078e021a */
[----:B------:R-:W-:Y:S01]  /*29c0*/  @!P2 IMAD.X R5, RZ, RZ, R19, P0 ;  /* 0x000000ffff05a224 */ /* 0x000fe200000e0613 */
[----:B------:R-:W-:Y:S01]  /*29d0*/  PLOP3.LUT P0, PT, PT, PT, UP0, 0x80, 0x0 ;  /* 0x000000000000781c */ /* 0x000fe20003f0f008 */
[----:B------:R-:W-:-:S02]  /*29e0*/  @!P2 IMAD.MOV.U32 R7, RZ, RZ, R27 ;  /* 0x000000ffff07a224 */ /* 0x000fc400078e001b */
[----:B------:R-:W-:Y:S01]  /*29f0*/  IMAD.MOV.U32 R216, RZ, RZ, 0x7f800000 ;  /* 0x7f800000ffd87424 */ /* 0x000fe200078e00ff */
[----:B------:R-:W-:Y:S01]  /*2a00*/  SEL R218, R218, R195, !P0 ;  /* 0x000000c3dada7207 */ /* 0x000fe20004000000 */
[----:B------:R-:W-:Y:S02]  /*2a10*/  @!P2 IMAD R5, R5, UR32, RZ ;  /* 0x000000200505ac24 */ /* 0x000fe4000f8e02ff */
[----:B------:R-:W-:Y:S01]  /*2a20*/  IMAD.MOV.U32 R217, RZ, RZ, 0x7f800000 ;  /* 0x7f800000ffd97424 */ /* 0x000fe200078e00ff */
[----:B------:R-:W-:Y:S01]  /*2a30*/  LEA R218, R218, UR4, 0x1 ;  /* 0x00000004dada7c11 */ /* 0x000fe2000f8e08ff */
[----:B------:R-:W-:Y:S02]  /*2a40*/  @!P2 IMAD R16, R24, UR33, R5 ;  /* 0x000000211810ac24 */ /* 0x000fe4000f8e0205 */
[----:B------:R-:W-:Y:S02]  /*2a50*/  IMAD.MOV.U32 R214, RZ, RZ, 0x7f800000 ;  /* 0x7f800000ffd67424 */ /* 0x000fe400078e00ff */
[----:B------:R-:W-:Y:S01]  /*2a60*/  IMAD.MOV.U32 R215, RZ, RZ, 0x7f800000 ;  /* 0x7f800000ffd77424 */ /* 0x000fe200078e00ff */
[----:B------:R-:W-:Y:S01]  /*2a70*/  SHF.R.S32.HI R213, RZ, 0x1f, R212 ;  /* 0x0000001fffd57819 */ /* 0x000fe200000114d4 */
[----:B------:R-:W-:Y:S01]  /*2a80*/  IMAD.WIDE.U32 R20, R20, UR16, R10 ;  /* 0x0000001014147c25 */ /* 0x000fe2000f8e000a */
[----:B------:R-:W-:Y:S01]  /*2a90*/  UIMAD.WIDE.U32 UR16, UR38, 0x80, URZ ;  /* 0x00000080261078a5 */ /* 0x000fe2000f8e003f */
[----:B------:R-:W1:Y:S01]  /*2aa0*/  @!P3 LDC.64 R10, c[0x0][0x218] ;  /* 0x00008600ff0abb82 */ /* 0x000e620000000a00 */
[----:B------:R2:W-:Y:S01]  /*2ab0*/  @P5 STS [R13+0x4000], RZ ;  /* 0x004000ff0d005388 */ /* 0x0005e20000000800 */
[--C-:B------:R-:W-:Y:S01]  /*2ac0*/  @!P3 IMAD.MOV.U32 R26, RZ, RZ, R6.reuse ;  /* 0x000000ffff1ab224 */ /* 0x100fe200078e0006 */
[----:B------:R-:W-:Y:S01]  /*2ad0*/  UIADD3 UR51, UR24, UR10, URZ ;  /* 0x0000000a18337290 */ /* 0x000fe2000fffe03f */
[----:B------:R-:W-:Y:S01]  /*2ae0*/  @!P2 IMAD.WIDE.U32 R24, R24, UR32, R6 ;  /* 0x000000201818ac25 */ /* 0x000fe2000f8e0006 */
[----:B------:R2:W-:Y:S01]  /*2af0*/  @P5 STS [R13+0x4004], RZ ;  /* 0x004004ff0d005388 */ /* 0x0005e20000000800 */
[----:B------:R-:W-:Y:S01]  /*2b00*/  ULDC UR22, c[0x0][0x394] ;  /* 0x0000e50000167ab9 */ /* 0x000fe20000000800 */
[----:B------:R-:W-:Y:S01]  /*2b10*/  USHF.L.U32 UR50, UR5, 0x3, URZ ;  /* 0x0000000305327899 */ /* 0x000fe2000800063f */
[----:B------:R-:W3:Y:S01]  /*2b20*/  @!P2 LDC.64 R6, c[0x0][0x218] ;  /* 0x00008600ff06ab82 */ /* 0x000ee20000000a00 */
[----:B------:R-:W-:Y:S01]  /*2b30*/  IMAD.IADD R23, R21, 0x1, R22 ;  /* 0x0000000115177824 */ /* 0x000fe200078e0216 */
[----:B------:R2:W-:Y:S01]  /*2b40*/  @P5 STS.64 [R13+0x4008], RZ ;  /* 0x004008ff0d005388 */ /* 0x0005e20000000a00 */
[----:B------:R-:W-:Y:S01]  /*2b50*/  @!P3 IMAD.MOV.U32 R22, RZ, RZ, R20 ;  /* 0x000000ffff16b224 */ /* 0x000fe200078e0014 */
[----:B------:R-:W-:Y:S01]  /*2b60*/  USHF.L.U32 UR49, UR5, 0x4, URZ ;  /* 0x0000000405317899 */ /* 0x000fe2000800063f */
[C---:B------:R-:W-:Y:S01]  /*2b70*/  @!P3 IMAD R17, R19.reuse, UR32, RZ ;  /* 0x000000201311bc24 */ /* 0x040fe2000f8e02ff */
[----:B------:R-:W-:Y:S01]  /*2b80*/  @!PT LDS RZ, [RZ] ;  /* 0x00000000fffff984 */ /* 0x000fe20000000800 */
[----:B------:R-:W-:Y:S01]  /*2b90*/  @!PT LDS RZ, [RZ] ;  /* 0x00000000fffff984 */ /* 0x000fe20000000800 */
[----:B------:R-:W-:Y:S01]  /*2ba0*/  @!PT LDS RZ, [RZ] ;  /* 0x00000000fffff984 */ /* 0x000fe20000000800 */
[----:B------:R-:W-:Y:S01]  /*2bb0*/  @!P5 LDGSTS.E.BYPASS.LTC128B.128 [R13+0x4000], desc[UR14][R220.64] ;  /* 0x04000000dc0ddfae */ /* 0x000fe2000b901d4e */
[----:B------:R-:W-:Y:S01]  /*2bc0*/  @!P3 IMAD R15, R19, UR18, RZ ;  /* 0x00000012130fbc24 */ /* 0x000fe2000f8e02ff */
[----:B------:R-:W-:Y:S01]  /*2bd0*/  UIMAD UR46, UR5, 0x28, URZ ;  /* 0x00000028052e78a4 */ /* 0x000fe2000f8e023f */
[----:B------:R-:W-:Y:S01]  /*2be0*/  @!P2 IMAD.MOV.U32 R21, RZ, RZ, R23 ;  /* 0x000000ffff15a224 */ /* 0x000fe200078e0017 */
[----:B------:R2:W-:Y:S01]  /*2bf0*/  @P4 STS.128 [R13+0x5000], RZ ;  /* 0x005000ff0d004388 */ /* 0x0005e20000000c00 */
[C---:B------:R-:W-:Y:S01]  /*2c00*/  @!P3 IMAD R17, R12.reuse, UR33, R17 ;  /* 0x000000210c11bc24 */ /* 0x040fe2000f8e0211 */
[----:B------:R-:W-:Y:S01]  /*2c10*/  UIMAD UR45, UR5, 0x30, URZ ;  /* 0x00000030052d78a4 */ /* 0x000fe2000f8e023f */
[----:B------:R-:W-:Y:S01]  /*2c20*/  @!P3 IMAD.WIDE.U32 R26, R12, UR32, R26 ;  /* 0x000000200c1abc25 */ /* 0x000fe2000f8e001a */
[----:B------:R-:W-:Y:S01]  /*2c30*/  @!PT LDS RZ, [RZ] ;  /* 0x00000000fffff984 */ /* 0x000fe20000000800 */
[----:B------:R-:W-:Y:S01]  /*2c40*/  @!PT LDS RZ, [RZ] ;  /* 0x00000000fffff984 */ /* 0x000fe20000000800 */
[----:B------:R-:W-:Y:S01]  /*2c50*/  @!PT LDS RZ, [RZ] ;  /* 0x00000000fffff984 */ /* 0x000fe20000000800 */
[----:B------:R4:W-:Y:S01]  /*2c60*/  @!P4 LDGSTS.E.BYPASS.LTC128B.128 [R13+0x5000], desc[UR14][R8.64] ;  /* 0x05000000080dcfae */ /* 0x0009e2000b901d4e */
[----:B------:R-:W-:-:S02]  /*2c70*/  UIMAD UR44, UR5, 0x38, URZ ;  /* 0x00000038052c78a4 */ /* 0x000fc4000f8e023f */
[C---:B------:R-:W-:Y:S01]  /*2c80*/  @!P3 IMAD R15, R12.reuse, UR19, R15 ;  /* 0x000000130c0fbc24 */ /* 0x040fe2000f8e020f */
[----:B------:R2:W-:Y:S01]  /*2c90*/  @P5 STS [R218], RZ ;  /* 0x000000ffda005388 */ /* 0x0005e20000000800 */
[C---:B------:R-:W-:Y:S01]  /*2ca0*/  @!P3 IMAD.WIDE.U32 R22, R12.reuse, UR18, R22 ;  /* 0x000000120c16bc25 */ /* 0x040fe2000f8e0016 */
[----:B------:R-:W-:Y:S01]  /*2cb0*/  @!P2 IADD3 R12, P1, R12, 0x40, RZ ;  /* 0x000000400c0ca810 */ /* 0x000fe20007f3e0ff */
[----:B------:R-:W-:Y:S01]  /*2cc0*/  USHF.L.U32 UR43, UR5, 0x6, URZ ;  /* 0x00000006052b7899 */ /* 0x000fe2000800063f */
[----:B------:R2:W-:Y:S01]  /*2cd0*/  @P5 STS [R218+0x4], RZ ;  /* 0x000004ffda005388 */ /* 0x0005e20000000800 */
[----:B------:R-:W-:Y:S01]  /*2ce0*/  IMAD.U32 R5, RZ, RZ, UR11 ;  /* 0x0000000bff057e24 */ /* 0x000fe2000f8e00ff */
[----:B------:R-:W-:Y:S01]  /*2cf0*/  UIMAD UR37, UR5, 0x70, URZ ;  /* 0x00000070052578a4 */ /* 0x000fe2000f8e023f */
[----:B------:R-:W-:Y:S01]  /*2d00*/  @!P2 IMAD.X R19, RZ, RZ, R19, P1 ;  /* 0x000000ffff13a224 */ /* 0x000fe200008e0613 */
[----:B------:R-:W-:Y:S01]  /*2d10*/  @!P4 IADD3 R28, P1, R222, UR16, RZ ;  /* 0x00000010de1ccc10 */ /* 0x000fe2000ff3e0ff */
[----:B------:R2:W-:Y:S01]  /*2d20*/  @P5 STS [R218+0x8], RZ ;  /* 0x000008ffda005388 */ /* 0x0005e20000000800 */
[----:B------:R-:W-:Y:S01]  /*2d30*/  @!P3 IMAD.IADD R17, R27, 0x1, R17 ;  /* 0x000000011b11b824 */ /* 0x000fe200078e0211 */
[----:B------:R-:W-:Y:S01]  /*2d40*/  UIMAD UR35, UR5, 0x78, URZ ;  /* 0x00000078052378a4 */ /* 0x000fe2000f8e023f */
[----:B------:R-:W-:Y:S01]  /*2d50*/  @!P4 IADD3.X R29, R223, UR17, R5, P1, !PT ;  /* 0x00000011df1dcc10 */ /* 0x000fe20008ffe405 */
[----:B------:R2:W-:Y:S01]  /*2d60*/  @P5 STS [R218+0xc], RZ ;  /* 0x00000cffda005388 */ /* 0x0005e20000000800 */
[----:B------:R-:W-:Y:S01]  /*2d70*/  @!P2 IMAD.IADD R16, R25, 0x1, R16 ;  /* 0x000000011910a824 */ /* 0x000fe200078e0210 */
[----:B---3--:R-:W-:Y:S01]  /*2d80*/  @!P2 LEA R6, P1, R24, R6, 0x1 ;  /* 0x000000061806a211 */ /* 0x008fe200078208ff */
[----:B------:R-:W3:Y:S01]  /*2d90*/  @!P2 LDC.64 R4, c[0x0][0x220] ;  /* 0x00008800ff04ab82 */ /* 0x000ee20000000a00 */
[----:B------:R-:W-:Y:S01]  /*2da0*/  @!PT LDS RZ, [RZ] ;  /* 0x00000000fffff984 */ /* 0x000fe20000000800 */
[----:B------:R-:W-:Y:S01]  /*2db0*/  @!PT LDS RZ, [RZ] ;  /* 0x00000000fffff984 */ /* 0x000fe20000000800 */
[----:B------:R-:W-:Y:S01]  /*2dc0*/  @!PT LDS RZ, [RZ] ;  /* 0x00000000fffff984 */ /* 0x000fe20000000800 */
[----:B------:R-:W-:Y:S01]  /*2dd0*/  @!P5 LDGSTS.E.BYPASS.LTC128B.128 [R218], desc[UR14][R222.64] ;  /* 0x00000000dedadfae */ /* 0x000fe2000b901d4e */
[----:B-1----:R-:W-:Y:S01]  /*2de0*/  @!P3 LEA R10, P5, R26, R10, 0x1 ;  /* 0x0000000a1a0ab211 */ /* 0x002fe200078a08ff */
[----:B------:R-:W-:Y:S01]  /*2df0*/  @!P2 IMAD R19, R19, UR18, RZ ;  /* 0x000000121313ac24 */ /* 0x000fe2000f8e02ff */
[----:B------:R-:W-:Y:S01]  /*2e00*/  @!P2 LEA.HI.X R7, R24, R7, R16, 0x1, P1 ;  /* 0x000000071807a211 */ /* 0x000fe200008f0c10 */
[----:B------:R-:W-:Y:S01]  /*2e10*/  @!P2 IMAD.WIDE.U32 R20, R12, UR18, R20 ;  /* 0x000000120c14ac25 */ /* 0x000fe2000f8e0014 */
[----:B------:R-:W-:Y:S01]  /*2e20*/  @!P3 LEA.HI.X R11, R26, R11, R17, 0x1, P5 ;  /* 0x0000000b1a0bb211 */ /* 0x000fe200028f0c11 */
[----:B------:R2:W-:Y:S01]  /*2e30*/  @P4 STS [R218+0x1000], RZ ;  /* 0x001000ffda004388 */ /* 0x0005e20000000800 */
[----:B----4-:R-:W1:Y:S01]  /*2e40*/  @!P3 LDC.64 R8, c[0x0][0x220] ;  /* 0x00008800ff08bb82 */ /* 0x010e620000000a00 */
[----:B------:R-:W-:Y:S01]  /*2e50*/  @!P2 IMAD R14, R12, UR19, R19 ;  /* 0x000000130c0eac24 */ /* 0x000fe2000f8e0213 */
[----:B------:R-:W-:Y:S01]  /*2e60*/  UIADD3 UR36, -UR36, URZ, URZ ;  /* 0x0000003f24247290 */ /* 0x000fe2000fffe13f */
[----:B------:R2:W-:Y:S01]  /*2e70*/  @P4 STS [R218+0x1004], RZ ;  /* 0x001004ffda004388 */ /* 0x0005e20000000800 */
[----:B------:R-:W-:Y:S01]  /*2e80*/  @!P3 IMAD.IADD R15, R23, 0x1, R15 ;  /* 0x00000001170fb824 */ /* 0x000fe200078e020f */
[----:B------:R-:W-:Y:S01]  /*2e90*/  ULDC UR55, c[0x0][0x398] ;  /* 0x0000e60000377ab9 */ /* 0x000fe20000000800 */
[----:B------:R-:W-:Y:S01]  /*2ea0*/  @!P2 IMAD.IADD R14, R21, 0x1, R14 ;  /* 0x00000001150ea824 */ /* 0x000fe200078e020e */
[----:B------:R2:W-:Y:S01]  /*2eb0*/  @P4 STS [R218+0x1008], RZ ;  /* 0x001008ffda004388 */ /* 0x0005e20000000800 */
[----:B------:R-:W4:Y:S03]  /*2ec0*/  LDC.64 R16, c[0x0][0x3b8] ;  /* 0x0000ee00ff107b82 */ /* 0x000f260000000a00 */
[----:B------:R2:W-:Y:S04]  /*2ed0*/  @P4 STS [R218+0x100c], RZ ;  /* 0x00100cffda004388 */ /* 0x0005e80000000800 */
[----:B------:R-:W-:Y:S01]  /*2ee0*/  @!PT LDS RZ, [RZ] ;  /* 0x00000000fffff984 */ /* 0x000fe20000000800 */
[----:B------:R-:W-:Y:S01]  /*2ef0*/  @!PT LDS RZ, [RZ] ;  /* 0x00000000fffff984 */ /* 0x000fe20000000800 */
[----:B------:R-:W-:Y:S01]  /*2f00*/  @!PT LDS RZ, [RZ] ;  /* 0x00000000fffff984 */ /* 0x000fe20000000800 */
[----:B------:R-:W-:Y:S01]  /*2f10*/  @!P4 LDGSTS.E.BYPASS.LTC128B.128 [R218+0x1000], desc[UR14][R28.64] ;  /* 0x010000001cdacfae */ /* 0x000fe2000b901d4e */
[----:B---3--:R-:W-:-:S03]  /*2f20*/  @!P2 LEA R18, P1, R20, R4, 0x1 ;  /* 0x000000041412a211 */ /* 0x008fc600078208ff */
[----:B------:R2:W-:Y:S01]  /*2f30*/  @P3 STS [R13+0x6000], RZ ;  /* 0x006000ff0d003388 */ /* 0x0005e20000000800 */
[----:B------:R-:W-:-:S03]  /*2f40*/  @!P2 LEA.HI.X R19, R20, R5, R14, 0x1, P1 ;  /* 0x000000051413a211 */ /* 0x000fc600008f0c0e */
[----:B------:R2:W-:Y:S01]  /*2f50*/  @P3 STS [R13+0x6004], RZ ;  /* 0x006004ff0d003388 */ /* 0x0005e20000000800 */
[----:B-1----:R-:W-:-:S03]  /*2f60*/  @!P3 LEA R8, P4, R22, R8, 0x1 ;  /* 0x000000081608b211 */ /* 0x002fc600078808ff */
[----:B------:R2:W-:Y:S01]  /*2f70*/  @P3 STS.64 [R13+0x6008], RZ ;  /* 0x006008ff0d003388 */ /* 0x0005e20000000a00 */
[----:B------:R-:W-:-:S03]  /*2f80*/  @!P3 LEA.HI.X R9, R22, R9, R15, 0x1, P4 ;  /* 0x000000091609b211 */ /* 0x000fc600020f0c0f */
[----:B------:R-:W-:Y:S01]  /*2f90*/  @!PT LDS RZ, [RZ] ;  /* 0x00000000fffff984 */ /* 0x000fe20000000800 */
[----:B------:R-:W-:Y:S01]  /*2fa0*/  @!PT LDS RZ, [RZ] ;  /* 0x00000000fffff984 */ /* 0x000fe20000000800 */
[----:B------:R-:W-:Y:S01]  /*2fb0*/  @!PT LDS RZ, [RZ] ;  /* 0x00000000fffff984 */ /* 0x000fe20000000800 */
[----:B------:R-:W-:Y:S04]  /*2fc0*/  @!P3 LDGSTS.E.BYPASS.LTC128B.128 [R13+0x6000], desc[UR14][R10.64] ;  /* 0x060000000a0dbfae */ /* 0x000fe8000b901d4e */
[----:B------:R2:W-:Y:S04]  /*2fd0*/  @P2 STS.128 [R13+0x7000], RZ ;  /* 0x007000ff0d002388 */ /* 0x0005e80000000c00 */
[----:B------:R-:W-:Y:S01]  /*2fe0*/  @!PT LDS RZ, [RZ] ;  /* 0x00000000fffff984 */ /* 0x000fe20000000800 */
[----:B------:R-:W-:Y:S01]  /*2ff0*/  @!PT LDS RZ, [RZ] ;  /* 0x00000000fffff984 */ /* 0x000fe20000000800 */
[----:B------:R-:W-:Y:S01]  /*3000*/  @!PT LDS RZ, [RZ] ;  /* 0x00000000fffff984 */ /* 0x000fe20000000800 */
[----:B------:R1:W-:Y:S04]  /*3010*/  @!P2 LDGSTS.E.BYPASS.LTC128B.128 [R13+0x7000], desc[UR14][R6.64] ;  /* 0x07000000060dafae */ /* 0x0003e8000b901d4e */
[----:B------:R2:W-:Y:S04]  /*3020*/  @P3 STS [R13+0x8000], RZ ;  /* 0x008000ff0d003388 */ /* 0x0005e80000000800 */
[----:B------:R2:W-:Y:S04]  /*3030*/  @P3 STS [R13+0x8004], RZ ;  /* 0x008004ff0d003388 */ /* 0x0005e80000000800 */
[----:B------:R2:W-:Y:S04]  /*3040*/  @P3 STS.64 [R13+0x8008], RZ ;  /* 0x008008ff0d003388 */ /* 0x0005e80000000a00 */
        /* <DEDUP_REMOVED lines=8> */
[----:B------:R2:W-:Y:S01]  /*30d0*/  @!P2 LDGSTS.E.BYPASS.LTC128B.128 [R13+0x9000], desc[UR14][R18.64] ;  /* 0x09000000120dafae */ /* 0x0005e2000b901d4e */
[----:B-1----:R-:W-:-:S03]  /*30e0*/  VIADD R7, R192, 0x8 ;  /* 0x00000008c0077836 */ /* 0x002fc60000000000 */
[----:B------:R-:W0:Y:S01]  /*30f0*/  LDGDEPBAR ;  /* 0x00000000000079af */ /* 0x000e220000000000 */
[----:B------:R-:W-:-:S03]  /*3100*/  ISETP.GE.AND P4, PT, R192, UR6, PT ;  /* 0x00000006c0007c0c */ /* 0x000fc6000bf86270 */
[----:B----4-:R-:W4:Y:S01]  /*3110*/  LDG.E.64 R10, desc[UR14][R16.64+0x8] ;  /* 0x0000080e100a7981 */ /* 0x010f22000c1e1b00 */
[----:B------:R-:W-:-:S03]  /*3120*/  ISETP.GE.AND P3, PT, R7, UR6, PT ;  /* 0x0000000607007c0c */ /* 0x000fc6000bf66270 */
[----:B------:R-:W2:Y:S01]  /*3130*/  LDG.E.64 R4, desc[UR14][R16.64] ;  /* 0x0000000e10047981 */ /* 0x000ea2000c1e1b00 */
[----:B------:R-:W-:Y:S02]  /*3140*/  IMAD.MOV.U32 R7, RZ, RZ, 0x4 ;  /* 0x00000004ff077424 */ /* 0x000fe400078e00ff */
[C---:B------:R-:W-:Y:S02]  /*3150*/  VIADD R15, R192.reuse, 0x48 ;  /* 0x00000048c00f7836 */ /* 0x040fe40000000000 */
[C---:B------:R-:W-:Y:S02]  /*3160*/  VIADD R6, R192.reuse, 0x40 ;  /* 0x00000040c0067836 */ /* 0x040fe40000000000 */
[----:B---3--:R-:W-:Y:S01]  /*3170*/  IMAD.WIDE R8, R192, R7, UR12 ;  /* 0x0000000cc0087e25 */ /* 0x008fe2000f8e0207 */
[----:B------:R-:W-:Y:S02]  /*3180*/  ISETP.GE.AND P1, PT, R15, UR6, PT ;  /* 0x000000060f007c0c */ /* 0x000fe4000bf26270 */
[----:B------:R-:W-:Y:S01]  /*3190*/  ISETP.GE.AND P2, PT, R6, UR6, PT ;  /* 0x0000000606007c0c */ /* 0x000fe2000bf46270 */
[----:B------:R-:W-:Y:S01]  /*31a0*/  IMAD.MOV.U32 R6, RZ, RZ, 0x4 ;  /* 0x00000004ff067424 */ /* 0x000fe200078e00ff */
[----:B------:R1:W5:Y:S04]  /*31b0*/  @!P4 LDG.E R216, desc[UR14][R8.64] ;  /* 0x0000000e08d8c981 */ /* 0x000368000c1e1900 */
[----:B------:R1:W5:Y:S01]  /*31c0*/  @!P3 LDG.E R217, desc[UR14][R8.64+0x20] ;  /* 0x0000200e08d9b981 */ /* 0x000362000c1e1900 */
[----:B------:R-:W-:-:S04]  /*31d0*/  UIMAD UR6, UR56, UR61, UR57 ;  /* 0x0000003d380672a4 */ /* 0x000fc8000f8e0239 */
[----:B------:R-:W-:Y:S01]  /*31e0*/  @!P1 IMAD.WIDE R6, R15, R6, UR12 ;  /* 0x0000000c0f069e25 */ /* 0x000fe2000f8e0206 */
[----:B------:R-:W-:Y:S01]  /*31f0*/  USHF.L.U32 UR6, UR6, 0x5, URZ ;  /* 0x0000000506067899 */ /* 0x000fe2000800063f */
[----:B------:R1:W5:Y:S03]  /*3200*/  @!P2 LDG.E R214, desc[UR14][R8.64+0x100] ;  /* 0x0001000e08d6a981 */ /* 0x000366000c1e1900 */
[----:B------:R-:W-:Y:S01]  /*3210*/  USHF.R.S32.HI UR9, URZ, 0x1f, UR6 ;  /* 0x0000001f3f097899 */ /* 0x000fe20008011406 */
[----:B------:R1:W5:Y:S01]  /*3220*/  @!P1 LDG.E R215, desc[UR14][R6.64] ;  /* 0x0000000e06d79981 */ /* 0x000362000c1e1900 */
[----:B------:R-:W-:Y:S02]  /*3230*/  VIADD R182, R191, 0x1000 ;  /* 0x00001000bfb67836 */ /* 0x000fe40000000000 */
[----:B------:R-:W-:Y:S01]  /*3240*/  VIADD R181, R190, 0x1000 ;  /* 0x00001000beb57836 */ /* 0x000fe20000000000 */
[----:B------:R-:W-:-:S02]  /*3250*/  UIADD3 UR51, -UR7, 0x80, UR51 ;  /* 0x0000008007337890 */ /* 0x000fc4000fffe133 */
[----:B------:R-:W-:Y:S02]  /*3260*/  SEL R182, R182, R191, !P0 ;  /* 0x000000bfb6b67207 */ /* 0x000fe40004000000 */
[----:B------:R-:W-:Y:S01]  /*3270*/  SEL R181, R181, R190, !P0 ;  /* 0x000000beb5b57207 */ /* 0x000fe20004000000 */
[----:B------:R-:W-:Y:S01]  /*3280*/  IMAD.MOV.U32 R211, RZ, RZ, 0x4 ;  /* 0x00000004ffd37424 */ /* 0x000fe200078e00ff */
        /* <DEDUP_REMOVED lines=16> */
[----:B------:R-:W-:Y:S02]  /*3390*/  LEA R182, R182, UR4, 0x1 ;  /* 0x00000004b6b67c11 */ /* 0x000fe4000f8e08ff */
[----:B------:R-:W-:Y:S01]  /*33a0*/  LEA R181, R181, UR4, 0x1 ;  /* 0x00000004b5b57c11 */ /* 0x000fe2000f8e08ff */
[----:B------:R-:W-:Y:S01]  /*33b0*/  UMOV UR28, UR22 ;  /* 0x00000016001c7c82 */ /* 0x000fe20008000000 */
[----:B------:R-:W-:Y:S02]  /*33c0*/  UIMAD UR48, UR5, 0x18, URZ ;  /* 0x00000018053078a4 */ /* 0x000fe4000f8e023f */
        /* <DEDUP_REMOVED lines=8> */
[----:B----4-:R-:W-:Y:S02]  /*3450*/  IADD3 R212, P2, P1, R10, UR6, R212 ;  /* 0x000000060ad47c10 */ /* 0x010fe4000f95e0d4 */
        /* <DEDUP_REMOVED lines=17> */
.L_x_1181:
        /* <DEDUP_REMOVED lines=75> */
.L_x_1177:
        /* <DEDUP_REMOVED lines=236> */
.L_x_1178:
[C---:B------:R-:W-:Y:S01]  /*48e0*/  FSETP.NEU.FTZ.AND P0, PT, R217.reuse, -INF , PT ;  /* 0xff800000d900780b */ /* 0x040fe20003f1d000 */
[----:B------:R-:W-:Y:S01]  /*48f0*/  FMUL.FTZ R75, R214, 1.4426950216293334961 ;  /* 0x3fb8aa3bd64b7820 */ /* 0x000fe20000410000 */
[----:B------:R-:W-:Y:S01]  /*4900*/  FSETP.NEU.FTZ.AND P1, PT, R216, -INF , PT ;  /* 0xff800000d800780b */ /* 0x000fe20003f3d000 */
[----:B------:R-:W-:Y:S04]  /*4910*/  IMAD.WIDE.U32 R104, R212, -0x2daee0ad, RZ ;  /* 0xd2511f53d4687825 */ /* 0x000fe800078e00ff */
[----:B------:R-:W-:Y:S01]  /*4920*/  FMUL.FTZ R243, R217, 1.4426950216293334961 ;  /* 0x3fb8aa3bd9f37820 */ /* 0x000fe20000410000 */
[----:B------:R-:W-:Y:S01]  /*4930*/  UISETP.GT.AND UP2, UPT, UR8, UR34, UPT ;  /* 0x000000220800728c */ /* 0x000fe2000bf44270 */
[----:B------:R-:W-:Y:S01]  /*4940*/  FMUL.FTZ R70, R215, 1.4426950216293334961 ;  /* 0x3fb8aa3bd7467820 */ /* 0x000fe20000410000 */
[----:B------:R-:W-:Y:S01]  /*4950*/  FMUL.FTZ R244, R216, 1.4426950216293334961 ;  /* 0x3fb8aa3bd8f47820 */ /* 0x000fe20000410000 */
[----:B------:R-:W-:Y:S01]  /*4960*/  IMAD.U32 R106, RZ, RZ, UR26 ;  /* 0x0000001aff6a7e24 */ /* 0x000fe2000f8e00ff */
[----:B------:R-:W-:Y:S02]  /*4970*/  FSEL R243, R243, RZ, P0 ;  /* 0x000000fff3f37208 */ /* 0x000fe40000000000 */
[----:B------:R-:W-:Y:S01]  /*4980*/  FSETP.NEU.FTZ.AND P0, PT, R215, -INF , PT ;  /* 0xff800000d700780b */ /* 0x000fe20003f1d000 */
[----:B------:R-:W-:Y:S01]  /*4990*/  IMAD R106, R106, 0x2, R193 ;  /* 0x000000026a6a7824 */ /* 0x000fe200078e02c1 */
[----:B------:R-:W-:Y:S01]  /*49a0*/  FSEL R244, R244, RZ, P1 ;  /* 0x000000fff4f47208 */ /* 0x000fe20000800000 */
[--C-:B------:R-:W-:Y:S01]  /*49b0*/  FFMA.FTZ R86, R39, UR5, -R243.reuse ;  /* 0x0000000527567c23 */ /* 0x100fe200080108f3 */
[----:B------:R-:W-:Y:S01]  /*49c0*/  FSEL R70, R70, RZ, P0 ;  /* 0x000000ff46467208 */ /* 0x000fe20000000000 */
[----:B------:R-:W-:Y:S01]  /*49d0*/  FFMA.FTZ R74, R38, UR5, -R243 ;  /* 0x00000005264a7c23 */ /* 0x000fe200080108f3 */
[----:B------:R-:W-:Y:S01]  /*49e0*/  FSETP.NEU.FTZ.AND P1, PT, R214, -INF , PT ;  /* 0xff800000d600780b */ /* 0x000fe20003f3d000 */
[--C-:B------:R-:W-:Y:S01]  /*49f0*/  FFMA.FTZ R83, R33, UR5, -R244.reuse ;  /* 0x0000000521537c23 */ /* 0x100fe200080108f4 */
[--C-:B------:R-:W-:Y:S01]  /*4a00*/  FFMA.FTZ R72, R21, UR5, -R244.reuse ;  /* 0x0000000515487c23 */ /* 0x100fe200080108f4 */
[--C-:B------:R-:W-:Y:S01]  /*4a10*/  FFMA.FTZ R71, R37, UR5, -R244.reuse ;  /* 0x0000000525477c23 */ /* 0x100fe200080108f4 */
[----:B------:R-:W-:Y:S01]  /*4a20*/  FSEL R75, R75, RZ, P1 ;  /* 0x000000ff4b4b7208 */ /* 0x000fe20000800000 */
        /* <DEDUP_REMOVED lines=8> */
[----:B------:R-:W-:Y:S01]  /*4ab0*/  FFMA.FTZ R85, R25, UR5, -R75 ;  /* 0x0000000519557c23 */ /* 0x000fe2000801084b */
[--C-:B------:R-:W-:Y:S03]  /*4ac0*/  FFMA.FTZ R94, R26, UR5, -R70.reuse ;  /* 0x000000051a5e7c23 */ /* 0x100fe60008010846 */
[----:B------:R-:W-:Y:S01]  /*4ad0*/  MUFU.EX2 R39, R80 ;  /* 0x0000005000277308 */ /* 0x000fe20000000800 */
[--C-:B------:R-:W-:Y:S01]  /*4ae0*/  FFMA.FTZ R234, R31, UR5, -R70.reuse ;  /* 0x000000051fea7c23 */ /* 0x100fe20008010846 */
[--C-:B------:R-:W-:Y:S01]  /*4af0*/  FFMA.FTZ R241, R15, UR5, -R70.reuse ;  /* 0x000000050ff17c23 */ /* 0x100fe20008010846 */
[--C-:B------:R-:W-:Y:S01]  /*4b00*/  FFMA.FTZ R14, R14, UR5, -R70.reuse ;  /* 0x000000050e0e7c23 */ /* 0x100fe20008010846 */
[----:B------:R-:W-:Y:S01]  /*4b10*/  FFMA.FTZ R26, R63, UR5, -R70 ;  /* 0x000000053f1a7c23 */ /* 0x000fe20008010846 */
[--C-:B------:R-:W-:Y:S01]  /*4b20*/  FFMA.FTZ R88, R17, UR5, -R244.reuse ;  /* 0x0000000511587c23 */ /* 0x100fe200080108f4 */
[--C-:B------:R-:W-:Y:S01]  /*4b30*/  FFMA.FTZ R251, R50, UR5, -R243.reuse ;  /* 0x0000000532fb7c23 */ /* 0x100fe200080108f3 */
[--C-:B------:R-:W-:Y:S03]  /*4b40*/  FFMA.FTZ R250, R49, UR5, -R244.reuse ;  /* 0x0000000531fa7c23 */ /* 0x100fe600080108f4 */
[----:B------:R-:W-:Y:S01]  /*4b50*/  MUFU.EX2 R50, R90 ;  /* 0x0000005a00327308 */ /* 0x000fe20000000800 */
[----:B------:R-:W-:Y:S01]  /*4b60*/  FFMA.FTZ R248, R23, UR5, -R243 ;  /* 0x0000000517f87c23 */ /* 0x000fe200080108f3 */
[----:B------:R-:W-:Y:S02]  /*4b70*/  IMAD.U32 R47, RZ, RZ, UR8 ;  /* 0x00000008ff2f7e24 */ /* 0x000fe4000f8e00ff */
[----:B------:R-:W-:Y:S01]  /*4b80*/  FFMA.FTZ R91, R24, UR5, -R75 ;  /* 0x00000005185b7c23 */ /* 0x000fe2000801084b */
[----:B------:R-:W-:Y:S01]  /*4b90*/  FFMA.FTZ R236, R19, UR5, -R243 ;  /* 0x0000000513ec7c23 */ /* 0x000fe200080108f3 */
[----:B------:R-:W-:Y:S01]  /*4ba0*/  FFMA.FTZ R96, R36, UR5, -R244 ;  /* 0x0000000524607c23 */ /* 0x000fe200080108f4 */
[----:B------:R-:W-:Y:S02]  /*4bb0*/  IMAD R114, R47, 0x8, R194 ;  /* 0x000000082f727824 */ /* 0x000fe400078e02c2 */
[--C-:B------:R-:W-:Y:S01]  /*4bc0*/  FFMA.FTZ R47, R58, UR5, -R70.reuse ;  /* 0x000000053a2f7c23 */ /* 0x100fe20008010846 */
[----:B------:R-:W-:Y:S01]  /*4bd0*/  MUFU.EX2 R49, R73 ;  /* 0x0000004900317308 */ /* 0x000fe20000000800 */
[--C-:B------:R-:W-:Y:S01]  /*4be0*/  FFMA.FTZ R87, R13, UR5, -R75.reuse ;  /* 0x000000050d577c23 */ /* 0x100fe2000801084b */
[----:B------:R-:W-:Y:S01]  /*4bf0*/  FFMA.FTZ R97, R44, UR5, -R75 ;  /* 0x000000052c617c23 */ /* 0x000fe2000801084b */
[----:B------:R-:W-:Y:S01]  /*4c00*/  FFMA.FTZ R246, R7, UR5, -R243 ;  /* 0x0000000507f67c23 */ /* 0x000fe200080108f3 */
        /* <DEDUP_REMOVED lines=29> */
[----:B------:R-:W-:Y:S01]  /*4de0*/  FFMA.FTZ R243, R54, UR5, -R243 ;  /* 0x0000000536f37c23 */ /* 0x000fe200080108f3 */
[--C-:B------:R-:W-:Y:S01]  /*4df0*/  FFMA.FTZ R247, R52, UR5, -R244.reuse ;  /* 0x0000000534f77c23 */ /* 0x100fe200080108f4 */
[--C-:B------:R-:W-:Y:S01]  /*4e00*/  FFMA.FTZ R245, R65, UR5, -R244.reuse ;  /* 0x0000000541f57c23 */ /* 0x100fe200080108f4 */
[----:B------:R-:W-:Y:S01]  /*4e10*/  FFMA.FTZ R244, R53, UR5, -R244 ;  /* 0x0000000535f47c23 */ /* 0x000fe200080108f4 */
[C---:B------:R-:W-:Y:S02]  /*4e20*/  VIADD R112, R114.reuse, 0x4 ;  /* 0x0000000472707836 */ /* 0x040fe40000000000 */
[----:B------:R-:W-:Y:S03]  /*4e30*/  IMAD.WIDE.U32 R114, R114, -0x326172a9, RZ ;  /* 0xcd9e8d5772727825 */ /* 0x000fe600078e00ff */
[----:B------:R2:W-:Y:S01]  /*4e40*/  MUFU.EX2 R19, R91 ;  /* 0x0000005b00137308 */ /* 0x0005e20000000800 */
[----:B------:R-:W-:Y:S01]  /*4e50*/  IMAD.WIDE.U32 R112, R112, -0x326172a9, RZ ;  /* 0xcd9e8d5770707825 */ /* 0x000fe200078e00ff */
[-C--:B------:R-:W-:Y:S03]  /*4e60*/  LOP3.LUT R102, R115, R213.reuse, RZ, 0x3c, !PT ;  /* 0x000000d573667212 */ /* 0x080fe600078e3cff */
[----:B------:R-:W-:Y:S01]  /*4e70*/  IMAD.SHL.U32 R106, R106, 0x2, RZ ;  /* 0x000000026a6a7824 */ /* 0x000fe200078e00ff */
[----:B------:R-:W-:Y:S01]  /*4e80*/  LOP3.LUT R100, R113, R213, RZ, 0x3c, !PT ;  /* 0x000000d571647212 */ /* 0x000fe200078e3cff */
[--C-:B-1----:R-:W-:Y:S01]  /*4e90*/  FFMA.FTZ R93, R43, UR5, -R70.reuse ;  /* 0x000000052b5d7c23 */ /* 0x102fe20008010846 */
[----:B------:R-:W-:Y:S01]  /*4ea0*/  LOP3.LUT R43, R104, UR52, RZ, 0x3c, !PT ;  /* 0x00000034682b7c12 */ /* 0x000fe2000f8e3cff */
[----:B------:R-:W-:Y:S01]  /*4eb0*/  IMAD.WIDE.U32 R102, R102, -0x2daee0ad, RZ ;  /* 0xd2511f5366667825 */ /* 0x000fe200078e00ff */
[----:B------:R1:W-:Y:S03]  /*4ec0*/  MUFU.EX2 R13, R96 ;  /* 0x00000060000d7308 */ /* 0x0003e60000000800 */
[----:B------:R-:W-:Y:S01]  /*4ed0*/  IMAD.WIDE.U32 R100, R100, -0x2daee0ad, RZ ;  /* 0xd2511f5364647825 */ /* 0x000fe200078e00ff */
[----:B------:R-:W-:Y:S03]  /*4ee0*/  LOP3.LUT R110, R43, R103, RZ, 0x3c, !PT ;  /* 0x000000672b6e7212 */ /* 0x000fe600078e3cff */
[--C-:B--2---:R-:W-:Y:S01]  /*4ef0*/  FFMA.FTZ R91, R46, UR5, -R70.reuse ;  /* 0x000000052e5b7c23 */ /* 0x104fe20008010846 */
[--C-:B------:R-:W-:Y:S01]  /*4f00*/  FFMA.FTZ R46, R11, UR5, -R70.reuse ;  /* 0x000000050b2e7c23 */ /* 0x100fe20008010846 */
[----:B------:R-:W-:Y:S01]  /*4f10*/  LOP3.LUT R116, R43, R101, RZ, 0x3c, !PT ;  /* 0x000000652b747212 */ /* 0x000fe200078e3cff */
[----:B------:R2:W-:Y:S01]  /*4f20*/  MUFU.EX2 R7, R97 ;  /* 0x0000006100077308 */ /* 0x0005e20000000800 */
[--C-:B------:R-:W-:Y:S01]  /*4f30*/  FFMA.FTZ R11, R10, UR5, -R70.reuse ;  /* 0x000000050a0b7c23 */ /* 0x100fe20008010846 */
[--C-:B------:R-:W-:Y:S01]  /*4f40*/  FFMA.FTZ R10, R42, UR5, -R70.reuse ;  /* 0x000000052a0a7c23 */ /* 0x100fe20008010846 */
[----:B------:R-:W-:Y:S01]  /*4f50*/  FFMA.FTZ R70, R62, UR5, -R70 ;  /* 0x000000053e467c23 */ /* 0x000fe20008010846 */
[----:B------:R-:W-:Y:S06]  /*4f60*/  IMAD.WIDE.U32 R116, R116, -0x326172a9, RZ ;  /* 0xcd9e8d5774747825 */ /* 0x000fec00078e00ff */
[----:B------:R3:W-:Y:S01]  /*4f70*/  MUFU.EX2 R41, R92 ;  /* 0x0000005c00297308 */ /* 0x0007e20000000800 */
[----:B------:R-:W-:Y:S04]  /*4f80*/  IMAD.WIDE.U32 R110, R110, -0x326172a9, RZ ;  /* 0xcd9e8d576e6e7825 */ /* 0x000fe800078e00ff */
[----:B------:R-:W-:Y:S01]  /*4f90*/  VIADD R104, R106, 0x1 ;  /* 0x000000016a687836 */ /* 0x000fe20000000000 */
[C---:B------:R-:W-:Y:S04]  /*4fa0*/  LOP3.LUT R106, R105.reuse, UR33, R106, 0x96, !PT ;  /* 0x00000021696a7c12 */ /* 0x040fe8000f8e966a */
[----:B------:R4:W-:Y:S01]  /*4fb0*/  MUFU.EX2 R35, R46 ;  /* 0x0000002e00237308 */ /* 0x0009e20000000800 */
[----:B------:R-:W-:Y:S01]  /*4fc0*/  LOP3.LUT R104, R105, UR33, R104, 0x96, !PT ;  /* 0x0000002169687c12 */ /* 0x000fe2000f8e9668 */
[----:B------:R-:W-:Y:S04]  /*4fd0*/  IMAD.WIDE.U32 R106, R106, -0x326172a9, RZ ;  /* 0xcd9e8d576a6a7825 */ /* 0x000fe800078e00ff */
[----:B------:R-:W-:Y:S01]  /*4fe0*/  IMAD.WIDE.U32 R104, R104, -0x326172a9, RZ ;  /* 0xcd9e8d5768687825 */ /* 0x000fe200078e00ff */
[C---:B------:R-:W-:Y:S03]  /*4ff0*/  LOP3.LUT R120, R107.reuse, UR27, R114, 0x96, !PT ;  /* 0x0000001b6b787c12 */ /* 0x040fe6000f8e9672 */
[----:B------:R4:W-:Y:S01]  /*5000*/  MUFU.EX2 R27, R76 ;  /* 0x0000004c001b7308 */ /* 0x0009e20000000800 */
[----:B------:R-:W-:Y:S02]  /*5010*/  LOP3.LUT R118, R107, UR27, R112, 0x96, !PT ;  /* 0x0000001b6b767c12 */ /* 0x000fe4000f8e9670 */
[----:B------:R-:W-:Y:S01]  /*5020*/  LOP3.LUT R114, R105, UR27, R114, 0x96, !PT ;  /* 0x0000001b69727c12 */ /* 0x000fe2000f8e9672 */
[----:B------:R-:W-:Y:S01]  /*5030*/  IMAD.WIDE.U32 R120, R120, -0x2daee0ad, RZ ;  /* 0xd2511f5378787825 */ /* 0x000fe200078e00ff */
[C---:B------:R-:W-:Y:S02]  /*5040*/  LOP3.LUT R122, R111.reuse, UR25, R106, 0x96, !PT ;  /* 0x000000196f7a7c12 */ /* 0x040fe4000f8e966a */
[----:B------:R-:W-:Y:S01]  /*5050*/  LOP3.LUT R62, R111, UR25, R104, 0x96, !PT ;  /* 0x000000196f3e7c12 */ /* 0x000fe2000f8e9668 */
[----:B------:R-:W-:Y:S01]  /*5060*/  IMAD.WIDE.U32 R114, R114, -0x2daee0ad, RZ ;  /* 0xd2511f5372727825 */ /* 0x000fe200078e00ff */
[----:B------:R-:W-:Y:S01]  /*5070*/  LOP3.LUT R98, R121, UR24, R102, 0x96, !PT ;  /* 0x0000001879627c12 */ /* 0x000fe2000f8e9666 */
[----:B------:R-:W-:Y:S01]  /*5080*/  MUFU.EX2 R21, R61 ;  /* 0x0000003d00157308 */ /* 0x000fe20000000800 */
[----:B------:R-:W-:Y:S01]  /*5090*/  LOP3.LUT R106, R117, UR25, R106, 0x96, !PT ;  /* 0x00000019756a7c12 */ /* 0x000fe2000f8e966a */
[----:B------:R-:W-:Y:S01]  /*50a0*/  IMAD.WIDE.U32 R118, R118, -0x2daee0ad, RZ ;  /* 0xd2511f5376767825 */ /* 0x000fe200078e00ff */
[----:B------:R-:W-:Y:S02]  /*50b0*/  LOP3.LUT R102, R115, UR24, R102, 0x96, !PT ;  /* 0x0000001873667c12 */ /* 0x000fe4000f8e9666 */
[----:B------:R-:W-:Y:S01]  /*50c0*/  LOP3.LUT R112, R105, UR27, R112, 0x96, !PT ;  /* 0x0000001b69707c12 */ /* 0x000fe2000f8e9670 */
[----:B------:R-:W-:Y:S01]  /*50d0*/  IMAD.WIDE.U32 R106, R106, -0x2daee0ad, RZ ;  /* 0xd2511f536a6a7825 */ /* 0x000fe200078e00ff */
[----:B------:R-:W-:Y:S03]  /*50e0*/  LOP3.LUT R108, R119, UR24, R100, 0x96, !PT ;  /* 0x00000018776c7c12 */ /* 0x000fe6000f8e9664 */
[----:B------:R4:W-:Y:S01]  /*50f0*/  MUFU.EX2 R33, R88 ;  /* 0x0000005800217308 */ /* 0x0009e20000000800 */
[----:B------:R-:W-:Y:S01]  /*5100*/  LOP3.LUT R104, R117, UR25, R104, 0x96, !PT ;  /* 0x0000001975687c12 */ /* 0x000fe2000f8e9668 */
[----:B------:R-:W-:Y:S01]  /*5110*/  IMAD.WIDE.U32 R102, R102, -0x326172a9, RZ ;  /* 0xcd9e8d5766667825 */ /* 0x000fe200078e00ff */
[----:B------:R-:W-:Y:S03]  /*5120*/  LOP3.LUT R118, R107, UR22, R118, 0x96, !PT ;  /* 0x000000166b767c12 */ /* 0x000fe6000f8e9676 */
[----:B------:R-:W-:Y:S04]  /*5130*/  IMAD.WIDE.U32 R108, R108, -0x326172a9, RZ ;  /* 0xcd9e8d576c6c7825 */ /* 0x000fe800078e00ff */
[----:B------:R4:W-:Y:S01]  /*5140*/  MUFU.EX2 R66, R14 ;  /* 0x0000000e00427308 */ /* 0x0009e20000000800 */
[----:B------:R-:W-:Y:S01]  /*5150*/  IMAD.WIDE.U32 R112, R112, -0x2daee0ad, RZ ;  /* 0xd2511f5370707825 */ /* 0x000fe200078e00ff */
[----:B------:R-:W-:Y:S03]  /*5160*/  LOP3.LUT R124, R109, UR23, R116, 0x96, !PT ;  /* 0x000000176d7c7c12 */ /* 0x000fe6000f8e9674 */
[----:B------:R-:W-:Y:S01]  /*5170*/  IMAD.WIDE.U32 R104, R104, -0x2daee0ad, RZ ;  /* 0xd2511f5368687825 */ /* 0x000fe200078e00ff */
[----:B------:R-:W-:Y:S04]  /*5180*/  LOP3.LUT R100, R113, UR24, R100, 0x96, !PT ;  /* 0x0000001871647c12 */ /* 0x000fe8000f8e9664 */
[----:B------:R-:W4:Y:S01]  /*5190*/  MUFU.EX2 R235, R235 ;  /* 0x000000eb00eb7308 */ /* 0x000f220000000800 */
        /* <DEDUP_REMOVED lines=10> */
[----:B------:R-:W-:Y:S04]  /*5240*/  IMAD.WIDE.U32 R116, R116, -0x2daee0ad, RZ ;  /* 0xd2511f5374747825 */ /* 0x000fe800078e00ff */
        /* <DEDUP_REMOVED lines=11> */
[----:B------:R4:W-:Y:S01]  /*5300*/  MUFU.EX2 R15, R86 ;  /* 0x00000056000f7308 */ /* 0x0009e20000000800 */
[----:B------:R-:W-:Y:S01]  /*5310*/  IMAD.WIDE.U32 R112, R112, -0x2daee0ad, RZ ;  /* 0xd2511f5370707825 */ /* 0x000fe200078e00ff */
[--C-:B-1----:R-:W-:Y:S02]  /*5320*/  LOP3.LUT R96, R99, UR23, R110.reuse, 0x96, !PT ;  /* 0x0000001763607c12 */ /* 0x102fe4000f8e966e */
[----:B------:R-:W-:Y:S01]  /*5330*/  LOP3.LUT R110, R103, UR23, R110, 0x96, !PT ;  /* 0x00000017676e7c12 */ /* 0x000fe2000f8e966e */
[----:B------:R-:W-:Y:S01]  /*5340*/  IMAD.WIDE.U32 R62, R62, -0x2daee0ad, RZ ;  /* 0xd2511f533e3e7825 */ /* 0x000fe200078e00ff */
[----:B------:R-:W-:Y:S04]  /*5350*/  SHF.R.U32.HI R101, RZ, 0x18, R112 ;  /* 0x00000018ff657819 */ /* 0x000fe80000011670 */
[----:B------:R-:W1:Y:S01]  /*5360*/  MUFU.EX2 R232, R232 ;  /* 0x000000e800e87308 */ /* 0x000e620000000800 */
[----:B------:R-:W-:Y:S01]  /*5370*/  IMAD.WIDE.U32 R120, R120, -0x326172a9, RZ ;  /* 0xcd9e8d5778787825 */ /* 0x000fe200078e00ff */
[----:B------:R-:W-:Y:S03]  /*5380*/  LOP3.LUT R114, R63, UR22, R114, 0x96, !PT ;  /* 0x000000163f727c12 */ /* 0x000fe6000f8e9672 */
[----:B--2---:R-:W-:Y:S01]  /*5390*/  IMAD.WIDE.U32 R96, R96, -0x2daee0ad, RZ ;  /* 0xd2511f5360607825 */ /* 0x004fe200078e00ff */
[----:B------:R-:W-:Y:S04]  /*53a0*/  LOP3.LUT R98, R121, UR21, R98, 0x96, !PT ;  /* 0x0000001579627c12 */ /* 0x000fe8000f8e9662 */
[----:B------:R-:W2:Y:S01]  /*53b0*/  MUFU.EX2 R236, R236 ;  /* 0x000000ec00ec7308 */ /* 0x000ea20000000800 */
[----:B------:R-:W-:Y:S01]  /*53c0*/  IMAD.WIDE.U32 R114, R114, -0x326172a9, RZ ;  /* 0xcd9e8d5772727825 */ /* 0x000fe200078e00ff */
[----:B------:R-:W-:Y:S03]  /*53d0*/  LOP3.LUT R122, R97, UR20, R122, 0x96, !PT ;  /* 0x00000014617a7c12 */ /* 0x000fe6000f8e967a */
[----:B------:R-:W-:Y:S01]  /*53e0*/  IMAD.WIDE.U32 R98, R98, -0x2daee0ad, RZ ;  /* 0xd2511f5362627825 */ /* 0x000fe200078e00ff */
[----:B------:R-:W-:Y:S04]  /*53f0*/  LOP3.LUT R102, R115, UR21, R102, 0x96, !PT ;  /* 0x0000001573667c12 */ /* 0x000fe8000f8e9666 */
[----:B------:R-:W2:Y:S01]  /*5400*/  MUFU.EX2 R229, R229 ;  /* 0x000000e500e57308 */ /* 0x000ea20000000800 */
[----:B------:R-:W-:Y:S01]  /*5410*/  IMAD.WIDE.U32 R122, R122, -0x326172a9, RZ ;  /* 0xcd9e8d577a7a7825 */ /* 0x000fe200078e00ff */
[----:B------:R-:W-:Y:S03]  /*5420*/  LOP3.LUT R96, R99, UR18, R96, 0x96, !PT ;  /* 0x0000001263607c12 */ /* 0x000fe6000f8e9660 */
[----:B------:R-:W-:Y:S01]  /*5430*/  IMAD.WIDE.U32 R102, R102, -0x2daee0ad, RZ ;  /* 0xd2511f5366667825 */ /* 0x000fe200078e00ff */
[----:B------:R-:W-:Y:S04]  /*5440*/  LOP3.LUT R120, R123, UR19, R120, 0x96, !PT ;  /* 0x000000137b787c12 */ /* 0x000fe8000f8e9678 */
[----:B------:R-:W2:Y:S01]  /*5450*/  MUFU.EX2 R231, R231 ;  /* 0x000000e700e77308 */ /* 0x000ea20000000800 */
[----:B------:R-:W-:Y:S04]  /*5460*/  IMAD.WIDE.U32 R96, R96, -0x326172a9, RZ ;  /* 0xcd9e8d5760607825 */ /* 0x000fe800078e00ff */
[----:B------:R-:W-:Y:S01]  /*5470*/  IMAD.WIDE.U32 R120, R120, -0x2daee0ad, RZ ;  /* 0xd2511f5378787825 */ /* 0x000fe200078e00ff */
[----:B---3--:R-:W-:Y:S04]  /*5480*/  LOP3.LUT R92, R97, UR17, R122, 0x96, !PT ;  /* 0x00000011615c7c12 */ /* 0x008fe8000f8e967a */
[----:B------:R-:W3:Y:S01]  /*5490*/  MUFU.EX2 R233, R233 ;  /* 0x000000e900e97308 */ /* 0x000ee20000000800 */
[----:B------:R-:W-:Y:S01]  /*54a0*/  LOP3.LUT R99, R96, 0xffff, RZ, 0xc0, !PT ;  /* 0x0000ffff60637812 */ /* 0x000fe200078ec0ff */
[----:B------:R-:W-:Y:S01]  /*54b0*/  IMAD.WIDE.U32 R110, R110, -0x2daee0ad, RZ ;  /* 0xd2511f536e6e7825 */ /* 0x000fe200078e00ff */
[----:B------:R-:W-:Y:S02]  /*54c0*/  LOP3.LUT R97, R120, 0xff, RZ, 0xc0, !PT ;  /* 0x000000ff78617812 */ /* 0x000fe400078ec0ff */
[----:B----4-:R-:W-:Y:S01]  /*54d0*/  SHF.R.U32.HI R46, RZ, 0x18, R96 ;  /* 0x00000018ff2e7819 */ /* 0x010fe20000011660 */
[----:B------:R-:W-:Y:S01]  /*54e0*/  IMAD.WIDE.U32 R118, R118, -0x326172a9, RZ ;  /* 0xcd9e8d5776767825 */ /* 0x000fe200078e00ff */
[----:B------:R-:W-:Y:S03]  /*54f0*/  LOP3.LUT R62, R111, UR20, R62, 0x96, !PT ;  /* 0x000000146f3e7c12 */ /* 0x000fe6000f8e963e */
[----:B------:R-:W-:Y:S01]  /*5500*/  MUFU.EX2 R230, R230 ;  /* 0x000000e600e67308 */ /* 0x000fe20000000800 */
[----:B------:R-:W-:Y:S02]  /*5510*/  LOP3.LUT R110, R103, UR18, R110, 0x96, !PT ;  /* 0x00000012676e7c12 */ /* 0x000fe4000f8e966e */
[----:B------:R-:W-:Y:S01]  /*5520*/  LOP3.LUT R118, R107, UR19, R118, 0x96, !PT ;  /* 0x000000136b767c12 */ /* 0x000fe2000f8e9676 */
[----:B------:R-:W-:Y:S01]  /*5530*/  IMAD.WIDE.U32 R62, R62, -0x326172a9, RZ ;  /* 0xcd9e8d573e3e7825 */ /* 0x000fe200078e00ff */
[----:B------:R-:W-:Y:S02]  /*5540*/  LOP3.LUT R108, R119, UR21, R108, 0x96, !PT ;  /* 0x00000015776c7c12 */ /* 0x000fe4000f8e966c */
[----:B------:R-:W-:Y:S01]  /*5550*/  ISETP.LE.U32.AND P2, PT, R97, UR6, PT ;  /* 0x0000000661007c0c */ /* 0x000fe2000bf43070 */
[----:B------:R-:W-:Y:S01]  /*5560*/  IMAD.WIDE.U32 R110, R110, -0x326172a9, RZ ;  /* 0xcd9e8d576e6e7825 */ /* 0x000fe200078e00ff */
[----:B------:R-:W-:Y:S01]  /*5570*/  LOP3.LUT R114, R63, UR19, R114, 0x96, !PT ;  /* 0x000000133f727c12 */ /* 0x000fe2000f8e9672 */
[----:B------:R-:W4:Y:S01]  /*5580*/  MUFU.EX2 R234, R234 ;  /* 0x000000ea00ea7308 */ /* 0x000f220000000800 */
[----:B------:R-:W-:Y:S01]  /*5590*/  LOP3.LUT R63, R96, 0xff, RZ, 0xc0, !PT ;  /* 0x000000ff603f7812 */ /* 0x000fe200078ec0ff */
[----:B------:R-:W-:Y:S01]  /*55a0*/  IMAD.WIDE.U32 R108, R108, -0x2daee0ad, RZ ;  /* 0xd2511f536c6c7825 */ /* 0x000fe200078e00ff */
[----:B------:R-:W-:Y:S02]  /*55b0*/  LOP3.LUT R76, R110, 0xff, RZ, 0xc0, !PT ;  /* 0x000000ff6e4c7812 */ /* 0x000fe400078ec0ff */
[----:B------:R-:W-:Y:S01]  /*55c0*/  ISETP.LE.U32.AND P3, PT, R63, UR6, PT ;  /* 0x000000063f007c0c */ /* 0x000fe2000bf63070 */
[----:B------:R-:W-:Y:S01]  /*55d0*/  IMAD.WIDE.U32 R114, R114, -0x2daee0ad, RZ ;  /* 0xd2511f5372727825 */ /* 0x000fe200078e00ff */
[----:B------:R-:W-:Y:S03]  /*55e0*/  SHF.R.U32.HI R88, RZ, 0x18, R120 ;  /* 0x00000018ff587819 */ /* 0x000fe60000011678 */
[----:B------:R-:W4:Y:S01]  /*55f0*/  MUFU.EX2 R249, R249 ;  /* 0x000000f900f97308 */ /* 0x000f220000000800 */
[----:B------:R-:W-:Y:S01]  /*5600*/  ISETP.LE.U32.AND P4, PT, R46, UR6, PT ;  /* 0x000000062e007c0c */ /* 0x000fe2000bf83070 */
[----:B------:R-:W-:Y:S01]  /*5610*/  IMAD.WIDE.U32 R118, R118, -0x2daee0ad, RZ ;  /* 0xd2511f5376767825 */ /* 0x000fe200078e00ff */
[----:B------:R-:W-:Y:S02]  /*5620*/  ISETP.LE.U32.AND P0, PT, R76, UR6, PT ;  /* 0x000000064c007c0c */ /* 0x000fe4000bf03070 */
[----:B------:R-:W-:Y:S02]  /*5630*/  LOP3.LUT R43, R109, UR18, R124, 0x96, !PT ;  /* 0x000000126d2b7c12 */ /* 0x000fe4000f8e967c */
[----:B------:R-:W-:Y:S03]  /*5640*/  LOP3.LUT R61, R118, 0xff, RZ, 0xc0, !PT ;  /* 0x000000ff763d7812 */ /* 0x000fe600078ec0ff */
[----:B------:R-:W4:Y:S01]  /*5650*/  MUFU.EX2 R246, R246 ;  /* 0x000000f600f67308 */ /* 0x000f220000000800 */
[----:B------:R-:W-:Y:S02]  /*5660*/  SHF.R.U32.HI R14, RZ, 0x18, R110 ;  /* 0x00000018ff0e7819 */ /* 0x000fe4000001166e */
[----:B------:R-:W-:Y:S02]  /*5670*/  ISETP.LE.U32.AND P1, PT, R88, UR6, PT ;  /* 0x0000000658007c0c */ /* 0x000fe4000bf23070 */
[----:B------:R-:W-:Y:S02]  /*5680*/  ISETP.LE.U32.AND P6, PT, R61, UR6, PT ;  /* 0x000000063d007c0c */ /* 0x000fe4000bfc3070 */
[----:B------:R-:W-:Y:S03]  /*5690*/  LOP3.LUT R82, R111, UR17, R62, 0x96, !PT ;  /* 0x000000116f527c12 */ /* 0x000fe6000f8e963e */
[----:B------:R-:W-:Y:S01]  /*56a0*/  MUFU.EX2 R237, R237 ;  /* 0x000000ed00ed7308 */ /* 0x000fe20000000800 */
[----:B------:R-:W-:Y:S02]  /*56b0*/  LOP3.LUT R81, R119, UR16, R108, 0x96, !PT ;  /* 0x0000001077517c12 */ /* 0x000fe4000f8e966c */
[--C-:B------:R-:W-:Y:S02]  /*56c0*/  SHF.R.U32.HI R59, RZ, 0x18, R118.reuse ;  /* 0x00000018ff3b7819 */ /* 0x100fe40000011676 */
[----:B------:R-:W-:Y:S02]  /*56d0*/  SHF.R.U32.HI R62, RZ, 0x10, R118 ;  /* 0x00000010ff3e7819 */ /* 0x000fe40000011676 */
[----:B------:R-:W-:Y:S01]  /*56e0*/  LOP3.LUT R95, R118, 0xffff, RZ, 0xc0, !PT ;  /* 0x0000ffff765f7812 */ /* 0x000fe200078ec0ff */
[----:B------:R-:W-:Y:S01]  /*56f0*/  IMAD.WIDE.U32 R118, R43, -0x326172a9, RZ ;  /* 0xcd9e8d572b767825 */ /* 0x000fe200078e00ff */
[----:B------:R-:W-:Y:S01]  /*5700*/  LOP3.LUT R74, R92, 0xff, RZ, 0xc0, !PT ;  /* 0x000000ff5c4a7812 */ /* 0x000fe200078ec0ff */
[----:B------:R-:W-:Y:S01]  /*5710*/  MUFU.EX2 R239, R239 ;  /* 0x000000ef00ef7308 */ /* 0x000fe20000000800 */
[----:B------:R-:W-:Y:S02]  /*5720*/  LOP3.LUT R86, R121, UR16, R98, 0x96, !PT ;  /* 0x0000001079567c12 */ /* 0x000fe4000f8e9662 */
[----:B------:R-:W-:Y:S02]  /*5730*/  SHF.R.U32.HI R108, RZ, 0x10, R96 ;  /* 0x00000010ff6c7819 */ /* 0x000fe40000011660 */
[----:B------:R-:W-:Y:S02]  /*5740*/  LOP3.LUT R96, R110, 0xffff, RZ, 0xc0, !PT ;  /* 0x0000ffff6e607812 */ /* 0x000fe400078ec0ff */
[----:B------:R-:W-:Y:S03]  /*5750*/  SHF.R.U32.HI R63, RZ, 0x10, R110 ;  /* 0x00000010ff3f7819 */ /* 0x000fe6000001166e */
[----:B------:R-:W4:Y:S01]  /*5760*/  MUFU.EX2 R238, R238 ;  /* 0x000000ee00ee7308 */ /* 0x000f220000000800 */
[----:B------:R-:W-:Y:S02]  /*5770*/  ISETP.LE.U32.AND P5, PT, R59, UR6, PT ;  /* 0x000000063b007c0c */ /* 0x000fe4000bfa3070 */
[----:B------:R-:W-:Y:S02]  /*5780*/  SHF.R.U32.HI R111, RZ, 0x18, R92 ;  /* 0x00000018ff6f7819 */ /* 0x000fe4000001165c */
[----:B------:R-:W-:Y:S02]  /*5790*/  LOP3.LUT R110, R118, 0xff, RZ, 0xc0, !PT ;  /* 0x000000ff766e7812 */ /* 0x000fe400078ec0ff */
[----:B------:R-:W-:Y:S03]  /*57a0*/  LOP3.LUT R108, R108, 0xff, RZ, 0xc0, !PT ;  /* 0x000000ff6c6c7812 */ /* 0x000fe600078ec0ff */
[----:B------:R-:W-:Y:S01]  /*57b0*/  MUFU.EX2 R248, R248 ;  /* 0x000000f800f87308 */ /* 0x000fe20000000800 */
[----:B------:R-:W-:Y:S02]  /*57c0*/  SHF.R.U32.HI R107, RZ, 0x10, R120 ;  /* 0x00000010ff6b7819 */ /* 0x000fe40000011678 */
[----:B------:R-:W-:Y:S02]  /*57d0*/  SHF.R.U32.HI R109, RZ, 0x18, R118 ;  /* 0x00000018ff6d7819 */ /* 0x000fe40000011676 */
[----:B------:R-:W-:Y:S02]  /*57e0*/  LOP3.LUT R107, R107, 0xff, RZ, 0xc0, !PT ;  /* 0x000000ff6b6b7812 */ /* 0x000fe400078ec0ff */
[----:B------:R-:W-:Y:S03]  /*57f0*/  LOP3.LUT R62, R62, 0xff, RZ, 0xc0, !PT ;  /* 0x000000ff3e3e7812 */ /* 0x000fe600078ec0ff */
[----:B------:R-:W4:Y:S01]  /*5800*/  MUFU.EX2 R241, R241 ;  /* 0x000000f100f17308 */ /* 0x000f220000000800 */
[----:B------:R-:W-:Y:S02]  /*5810*/  LOP3.LUT R63, R63, 0xff, RZ, 0xc0, !PT ;  /* 0x000000ff3f3f7812 */ /* 0x000fe400078ec0ff */
[----:B------:R-:W-:Y:S02]  /*5820*/  LOP3.LUT R59, R117, UR17, R104, 0x96, !PT ;  /* 0x00000011753b7c12 */ /* 0x000fe4000f8e9668 */
[----:B------:R-:W-:Y:S02]  /*5830*/  LOP3.LUT R61, R119, UR17, R106, 0x96, !PT ;  /* 0x00000011773d7c12 */ /* 0x000fe4000f8e966a */
[----:B------:R-:W-:Y:S03]  /*5840*/  LOP3.LUT R104, R116, 0xff, RZ, 0xc0, !PT ;  /* 0x000000ff74687812 */ /* 0x000fe600078ec0ff */
[----:B------:R-:W4:Y:S01]  /*5850*/  MUFU.EX2 R240, R240 ;  /* 0x000000f000f07308 */ /* 0x000f220000000800 */
[----:B------:R-:W-:Y:S02]  /*5860*/  SHF.R.U32.HI R103, RZ, 0x18, R116 ;  /* 0x00000018ff677819 */ /* 0x000fe40000011674 */
[----:B------:R-:W-:Y:S02]  /*5870*/  LOP3.LUT R106, R114, 0xff, RZ, 0xc0, !PT ;  /* 0x000000ff726a7812 */ /* 0x000fe400078ec0ff */
[----:B------:R-:W-:Y:S02]  /*5880*/  LOP3.LUT R43, R115, UR16, R102, 0x96, !PT ;  /* 0x00000010732b7c12 */ /* 0x000fe4000f8e9666 */
[----:B------:R-:W-:Y:S03]  /*5890*/  SHF.R.U32.HI R105, RZ, 0x18, R114 ;  /* 0x00000018ff697819 */ /* 0x000fe60000011672 */
[----:B------:R-:W-:Y:S01]  /*58a0*/  MUFU.EX2 R252, R252 ;  /* 0x000000fc00fc7308 */ /* 0x000fe20000000800 */
[----:B------:R-:W-:Y:S02]  /*58b0*/  LOP3.LUT R102, R112, 0xff, RZ, 0xc0, !PT ;  /* 0x000000ff70667812 */ /* 0x000fe400078ec0ff */
[----:B------:R-:W-:Y:S02]  /*58c0*/  SHF.R.U32.HI R99, RZ, 0x8, R99 ;  /* 0x00000008ff637819 */ /* 0x000fe40000011663 */
[----:B------:R-:W-:Y:S02]  /*58d0*/  SHF.R.U32.HI R95, RZ, 0x8, R95 ;  /* 0x00000008ff5f7819 */ /* 0x000fe4000001165f */
[----:B------:R-:W-:Y:S03]  /*58e0*/  LOP3.LUT R99, R99, 0xffff, RZ, 0xc0, !PT ;  /* 0x0000ffff63637812 */ /* 0x000fe600078ec0ff */
[----:B------:R-:W-:Y:S01]  /*58f0*/  MUFU.EX2 R242, R242 ;  /* 0x000000f200f27308 */ /* 0x000fe20000000800 */
[----:B------:R-:W-:Y:S02]  /*5900*/  LOP3.LUT R95, R95, 0xffff, RZ, 0xc0, !PT ;  /* 0x0000ffff5f5f7812 */ /* 0x000fe400078ec0ff */
[----:B------:R-:W-:Y:S02]  /*5910*/  SHF.R.U32.HI R96, RZ, 0x8, R96 ;  /* 0x00000008ff607819 */ /* 0x000fe40000011660 */
[----:B------:R-:W-:Y:S02]  /*5920*/  SHF.R.U32.HI R97, RZ, 0x10, R116 ;  /* 0x00000010ff617819 */ /* 0x000fe40000011674 */
[----:B------:R-:W-:Y:S03]  /*5930*/  LOP3.LUT R96, R96, 0xffff, RZ, 0xc0, !PT ;  /* 0x0000ffff60607812 */ /* 0x000fe600078ec0ff */
[----:B------:R1:W-:Y:S01]  /*5940*/  MUFU.EX2 R37, R11 ;  /* 0x0000000b00257308 */ /* 0x0003e20000000800 */
[----:B------:R-:W-:Y:S02]  /*5950*/  LOP3.LUT R97, R97, 0xff, RZ, 0xc0, !PT ;  /* 0x000000ff61617812 */ /* 0x000fe400078ec0ff */
[----:B------:R-:W-:Y:S02]  /*5960*/  SHF.R.U32.HI R90, RZ, 0x10, R114 ;  /* 0x00000010ff5a7819 */ /* 0x000fe40000011672 */
[----:B------:R-:W-:Y:S02]  /*5970*/  LOP3.LUT R98, R120, 0xffff, RZ, 0xc0, !PT ;  /* 0x0000ffff78627812 */ /* 0x000fe400078ec0ff */
[----:B------:R-:W-:Y:S03]  /*5980*/  LOP3.LUT R90, R90, 0xff, RZ, 0xc0, !PT ;  /* 0x000000ff5a5a7812 */ /* 0x000fe600078ec0ff */
[----:B------:R2:W-:Y:S01]  /*5990*/  MUFU.EX2 R54, R94 ;  /* 0x0000005e00367308 */ /* 0x0005e20000000800 */
[----:B------:R-:W-:Y:S02]  /*59a0*/  SHF.R.U32.HI R98, RZ, 0x8, R98 ;  /* 0x00000008ff627819 */ /* 0x000fe40000011662 */
[----:B------:R-:W-:Y:S02]  /*59b0*/  LOP3.LUT R76, R116, 0xffff, RZ, 0xc0, !PT ;  /* 0x0000ffff744c7812 */ /* 0x000fe400078ec0ff */
[----:B------:R-:W-:Y:S02]  /*59c0*/  LOP3.LUT R83, R114, 0xffff, RZ, 0xc0, !PT ;  /* 0x0000ffff72537812 */ /* 0x000fe400078ec0ff */
[----:B------:R-:W-:Y:S03]  /*59d0*/  SHF.R.U32.HI R76, RZ, 0x8, R76 ;  /* 0x00000008ff4c7819 */ /* 0x000fe6000001164c */
[----:B------:R-:W-:Y:S01]  /*59e0*/  MUFU.EX2 R250, R250 ;  /* 0x000000fa00fa7308 */ /* 0x000fe20000000800 */
[----:B-1----:R-:W-:Y:S02]  /*59f0*/  SHF.R.U32.HI R11, RZ, 0x10, R82 ;  /* 0x00000010ff0b7819 */ /* 0x002fe40000011652 */
[----:B------:R-:W-:Y:S02]  /*5a00*/  LOP3.LUT R76, R76, 0xffff, RZ, 0xc0, !PT ;  /* 0x0000ffff4c4c7812 */ /* 0x000fe400078ec0ff */
[----:B------:R-:W-:Y:S02]  /*5a10*/  LOP3.LUT R11, R11, 0xff, RZ, 0xc0, !PT ;  /* 0x000000ff0b0b7812 */ /* 0x000fe400078ec0ff */
[----:B------:R-:W-:Y:S03]  /*5a20*/  SHF.R.U32.HI R83, RZ, 0x8, R83 ;  /* 0x00000008ff537819 */ /* 0x000fe60000011653 */
[----:B------:R1:W-:Y:S01]  /*5a30*/  MUFU.EX2 R18, R10 ;  /* 0x0000000a00127308 */ /* 0x0003e20000000800 */
[----:B--2---:R-:W-:Y:S02]  /*5a40*/  LOP3.LUT R94, R118, 0xffff, RZ, 0xc0, !PT ;  /* 0x0000ffff765e7812 */ /* 0x004fe400078ec0ff */
[----:B------:R-:W-:Y:S02]  /*5a50*/  LOP3.LUT R83, R83, 0xffff, RZ, 0xc0, !PT ;  /* 0x0000ffff53537812 */ /* 0x000fe400078ec0ff */
[----:B------:R-:W-:Y:S02]  /*5a60*/  SHF.R.U32.HI R94, RZ, 0x8, R94 ;  /* 0x00000008ff5e7819 */ /* 0x000fe4000001165e */
[----:B------:R-:W-:Y:S03]  /*5a70*/  LOP3.LUT R46, R112, 0xffff, RZ, 0xc0, !PT ;  /* 0x0000ffff702e7812 */ /* 0x000fe600078ec0ff */
[----:B------:R-:W2:Y:S01]  /*5a80*/  MUFU.EX2 R251, R251 ;  /* 0x000000fb00fb7308 */ /* 0x000ea20000000800 */
[----:B------:R-:W-:Y:S02]  /*5a90*/  LOP3.LUT R94, R94, 0xffff, RZ, 0xc0, !PT ;  /* 0x0000ffff5e5e7812 */ /* 0x000fe400078ec0ff */
[----:B------:R-:W-:Y:S02]  /*5aa0*/  SHF.R.U32.HI R46, RZ, 0x8, R46 ;  /* 0x00000008ff2e7819 */ /* 0x000fe4000001162e */
[----:B------:R-:W-:Y:S02]  /*5ab0*/  SHF.R.U32.HI R88, RZ, 0x10, R112 ;  /* 0x00000010ff587819 */ /* 0x000fe40000011670 */
[----:B------:R-:W-:Y:S03]  /*5ac0*/  LOP3.LUT R46, R46, 0xffff, RZ, 0xc0, !PT ;  /* 0x0000ffff2e2e7812 */ /* 0x000fe600078ec0ff */
[----:B------:R-:W-:Y:S01]  /*5ad0*/  MUFU.EX2 R5, R91 ;  /* 0x0000005b00057308 */ /* 0x000fe20000000800 */
[----:B-1----:R-:W-:Y:S02]  /*5ae0*/  SHF.R.U32.HI R10, RZ, 0x10, R61 ;  /* 0x00000010ff0a7819 */ /* 0x002fe4000001163d */
[----:B------:R-:W-:Y:S02]  /*5af0*/  LOP3.LUT R88, R88, 0xff, RZ, 0xc0, !PT ;  /* 0x000000ff58587812 */ /* 0x000fe400078ec0ff */
[----:B------:R-:W-:Y:S05]  /*5b00*/  LOP3.LUT R10, R10, 0xff, RZ, 0xc0, !PT ;  /* 0x000000ff0a0a7812 */ /* 0x000fea00078ec0ff */
[----:B------:R-:W-:Y:S10]  /*5b10*/  MUFU.EX2 R247, R247 ;  /* 0x000000f700f77308 */ /* 0x000ff40000000800 */
        /* <DEDUP_REMOVED lines=21> */
[----:B---3--:R-:W-:Y:S01]  /*5c70*/  @!P6 FADD.FTZ R233, -R233, -RZ ;  /* 0x800000ffe9e9e221 */ /* 0x008fe20000010100 */
[----:B------:R-:W-:Y:S01]  /*5c80*/  ISETP.LE.U32.AND P1, PT, R108, UR6, PT ;  /* 0x000000066c007c0c */ /* 0x000fe2000bf23070 */
[----:B----4-:R-:W-:Y:S01]  /*5c90*/  @!P5 FADD.FTZ R234, -R234, -RZ ;  /* 0x800000ffeaead221 */ /* 0x010fe20000010100 */
[----:B------:R-:W-:Y:S01]  /*5ca0*/  ISETP.LE.U32.AND P6, PT, R110, UR6, PT ;  /* 0x000000066e007c0c */ /* 0x000fe2000bfc3070 */
[----:B------:R-:W-:Y:S01]  /*5cb0*/  @!P3 FADD.FTZ R230, -R230, -RZ ;  /* 0x800000ffe6e6b221 */ /* 0x000fe20000010100 */
        /* <DEDUP_REMOVED lines=22> */
[----:B------:R3:W-:Y:S01]  /*5e20*/  MUFU.EX2 R62, R69 ;  /* 0x00000045003e7308 */ /* 0x0007e20000000800 */
[----:B------:R-:W-:Y:S01]  /*5e30*/  ISETP.LE.U32.AND P5, PT, R74, UR6, PT ;  /* 0x000000064a007c0c */ /* 0x000fe2000bfa3070 */
[----:B------:R-:W-:Y:S01]  /*5e40*/  @!P6 FADD.FTZ R21, -R21, -RZ ;  /* 0x800000ff1515e221 */ /* 0x000fe20000010100 */
[----:B------:R-:W-:Y:S01]  /*5e50*/  ISETP.LE.U32.AND P4, PT, R104, UR6, PT ;  /* 0x0000000668007c0c */ /* 0x000fe2000bf83070 */
[----:B------:R-:W-:Y:S01]  /*5e60*/  @!P1 FADD.FTZ R23, -R23, -RZ ;  /* 0x800000ff17179221 */ /* 0x000fe20000010100 */
[----:B------:R-:W-:Y:S02]  /*5e70*/  ISETP.LE.U32.AND P2, PT, R103, UR6, PT ;  /* 0x0000000667007c0c */ /* 0x000fe4000bf43070 */
[----:B------:R-:W-:Y:S03]  /*5e80*/  ISETP.LE.U32.AND P1, PT, R106, UR6, PT ;  /* 0x000000066a007c0c */ /* 0x000fe6000bf23070 */
[----:B------:R4:W1:Y:S01]  /*5e90*/  MUFU.EX2 R63, R68 ;  /* 0x00000044003f7308 */ /* 0x0008620000000800 */
[----:B------:R-:W-:Y:S01]  /*5ea0*/  ISETP.LE.U32.AND P6, PT, R105, UR6, PT ;  /* 0x0000000669007c0c */ /* 0x000fe2000bfc3070 */
[----:B------:R-:W-:Y:S01]  /*5eb0*/  @!P0 FADD.FTZ R15, -R15, -RZ ;  /* 0x800000ff0f0f8221 */ /* 0x000fe20000010100 */
[----:B------:R-:W-:Y:S01]  /*5ec0*/  LOP3.LUT R14, R113, UR16, R100, 0x96, !PT ;  /* 0x00000010710e7c12 */ /* 0x000fe2000f8e9664 */
[----:B--2---:R-:W-:Y:S01]  /*5ed0*/  @!P3 FADD.FTZ R251, -R251, -RZ ;  /* 0x800000fffbfbb221 */ /* 0x004fe20000010100 */
[----:B------:R-:W-:Y:S01]  /*5ee0*/  SHF.R.U32.HI R100, RZ, 0x10, R118 ;  /* 0x00000010ff647819 */ /* 0x000fe20000011676 */
[----:B------:R-:W-:Y:S01]  /*5ef0*/  @!P5 FADD.FTZ R13, -R13, -RZ ;  /* 0x800000ff0d0dd221 */ /* 0x000fe20000010100 */
[----:B------:R-:W-:Y:S01]  /*5f00*/  ISETP.LE.U32.AND P5, PT, R102, UR6, PT ;  /* 0x0000000666007c0c */ /* 0x000fe2000bfa3070 */
[----:B------:R-:W-:Y:S01]  /*5f10*/  @!P4 FADD.FTZ R7, -R7, -RZ ;  /* 0x800000ff0707c221 */ /* 0x000fe20000010100 */
[----:B---3--:R-:W-:Y:S01]  /*5f20*/  LOP3.LUT R69, R61, 0xff, RZ, 0xc0, !PT ;  /* 0x000000ff3d457812 */ /* 0x008fe200078ec0ff */
[----:B------:R-:W-:Y:S01]  /*5f30*/  @!P2 FADD.FTZ R252, -R252, -RZ ;  /* 0x800000fffcfca221 */ /* 0x000fe20000010100 */
[----:B------:R-:W-:Y:S01]  /*5f40*/  ISETP.LE.U32.AND P4, PT, R99, UR6, PT ;  /* 0x0000000663007c0c */ /* 0x000fe2000bf83070 */
[----:B------:R-:W-:Y:S01]  /*5f50*/  @!P1 FADD.FTZ R242, -R242, -RZ ;  /* 0x800000fff2f29221 */ /* 0x000fe20000010100 */
[----:B------:R-:W-:Y:S01]  /*5f60*/  ISETP.LE.U32.AND P2, PT, R69, UR6, PT ;  /* 0x0000000645007c0c */ /* 0x000fe2000bf43070 */
[----:B------:R-:W-:Y:S01]  /*5f70*/  @!P6 FADD.FTZ R58, -R58, -RZ ;  /* 0x800000ff3a3ae221 */ /* 0x000fe20000010100 */
[----:B------:R-:W-:Y:S02]  /*5f80*/  LOP3.LUT R100, R100, 0xff, RZ, 0xc0, !PT ;  /* 0x000000ff64647812 */ /* 0x000fe400078ec0ff */
[----:B----4-:R-:W-:Y:S02]  /*5f90*/  SHF.R.U32.HI R68, RZ, 0x18, R61 ;  /* 0x00000018ff447819 */ /* 0x010fe4000001163d */
[----:B------:R-:W-:Y:S01]  /*5fa0*/  SHF.R.U32.HI R69, RZ, 0x10, R81 ;  /* 0x00000010ff457819 */ /* 0x000fe20000011651 */
[----:B------:R-:W-:Y:S01]  /*5fb0*/  @!P5 FADD.FTZ R42, -R42, -RZ ;  /* 0x800000ff2a2ad221 */ /* 0x000fe20000010100 */
[----:B------:R-:W-:Y:S02]  /*5fc0*/  ISETP.LE.U32.AND P1, PT, R68, UR6, PT ;  /* 0x0000000644007c0c */ /* 0x000fe4000bf23070 */
[----:B------:R-:W-:Y:S01]  /*5fd0*/  SHF.R.U32.HI R68, RZ, 0x10, R86 ;  /* 0x00000010ff447819 */ /* 0x000fe20000011656 */
[----:B------:R-:W-:Y:S01]  /*5fe0*/  @!P4 FADD.FTZ R33, -R33, -RZ ;  /* 0x800000ff2121c221 */ /* 0x000fe20000010100 */
[----:B------:R-:W-:Y:S01]  /*5ff0*/  ISETP.LE.U32.AND P6, PT, R100, UR6, PT ;  /* 0x0000000664007c0c */ /* 0x000fe2000bfc3070 */
[----:B------:R-:W-:Y:S01]  /*6000*/  @!P2 FADD.FTZ R41, -R41, -RZ ;  /* 0x800000ff2929a221 */ /* 0x000fe20000010100 */
[----:B------:R-:W-:Y:S02]  /*6010*/  LOP3.LUT R68, R68, 0xff, RZ, 0xc0, !PT ;  /* 0x000000ff44447812 */ /* 0x000fe400078ec0ff */
[----:B------:R-:W-:Y:S02]  /*6020*/  LOP3.LUT R69, R69, 0xff, RZ, 0xc0, !PT ;  /* 0x000000ff45457812 */ /* 0x000fe400078ec0ff */
[----:B------:R-:W-:Y:S02]  /*6030*/  ISETP.LE.U32.AND P5, PT, R68, UR6, PT ;  /* 0x0000000644007c0c */ /* 0x000fe4000bfa3070 */
[----:B------:R-:W-:Y:S01]  /*6040*/  ISETP.LE.U32.AND P4, PT, R69, UR6, PT ;  /* 0x0000000645007c0c */ /* 0x000fe2000bf83070 */
[----:B------:R-:W-:Y:S01]  /*6050*/  @!P1 FADD.FTZ R35, -R35, -RZ ;  /* 0x800000ff23239221 */ /* 0x000fe20000010100 */
[----:B------:R-:W-:Y:S02]  /*6060*/  ISETP.LE.U32.AND P2, PT, R95, UR6, PT ;  /* 0x000000065f007c0c */ /* 0x000fe4000bf43070 */
[----:B------:R-:W-:Y:S01]  /*6070*/  ISETP.LE.U32.AND P1, PT, R11, UR6, PT ;  /* 0x000000060b007c0c */ /* 0x000fe2000bf23070 */
[----:B------:R-:W-:Y:S01]  /*6080*/  @!P6 FADD.FTZ R66, -R66, -RZ ;  /* 0x800000ff4242e221 */ /* 0x000fe20000010100 */
[----:B------:R-:W-:Y:S02]  /*6090*/  LOP3.LUT R11, R59, 0xff, RZ, 0xc0, !PT ;  /* 0x000000ff3b0b7812 */ /* 0x000fe400078ec0ff */
[----:B------:R-:W-:Y:S02]  /*60a0*/  ISETP.LE.U32.AND P6, PT, R96, UR6, PT ;  /* 0x0000000660007c0c */ /* 0x000fe4000bfc3070 */
[----:B------:R-:W-:Y:S01]  /*60b0*/  SHF.R.U32.HI R74, RZ, 0x10, R92 ;  /* 0x00000010ff4a7819 */ /* 0x000fe2000001165c */
[----:B------:R-:W-:Y:S01]  /*60c0*/  @!P5 FADD.FTZ R27, -R27, -RZ ;  /* 0x800000ff1b1bd221 */ /* 0x000fe20000010100 */
[----:B------:R-:W-:Y:S01]  /*60d0*/  ISETP.LE.U32.AND P5, PT, R11, UR6, PT ;  /* 0x000000060b007c0c */ /* 0x000fe2000bfa3070 */
        /* <DEDUP_REMOVED lines=8> */
[----:B------:R-:W-:Y:S02]  /*6160*/  LOP3.LUT R74, R74, 0xff, RZ, 0xc0, !PT ;  /* 0x000000ff4a4a7812 */ /* 0x000fe400078ec0ff */
[----:B------:R-:W-:Y:S01]  /*6170*/  SHF.R.U32.HI R11, RZ, 0x8, R11 ;  /* 0x00000008ff0b7819 */ /* 0x000fe2000001160b */
[----:B-1----:R-:W-:Y:S01]  /*6180*/  @!P5 FADD.FTZ R22, -R22, -RZ ;  /* 0x800000ff1616d221 */ /* 0x002fe20000010100 */
[----:B------:R-:W-:Y:S02]  /*6190*/  ISETP.LE.U32.AND P6, PT, R90, UR6, PT ;  /* 0x000000065a007c0c */ /* 0x000fe4000bfc3070 */
[----:B------:R-:W-:Y:S01]  /*61a0*/  LOP3.LUT R11, R11, 0xffff, RZ, 0xc0, !PT ;  /* 0x0000ffff0b0b7812 */ /* 0x000fe200078ec0ff */
[----:B------:R-:W-:Y:S01]  /*61b0*/  @!P4 FADD.FTZ R5, -R5, -RZ ;  /* 0x800000ff0505c221 */ /* 0x000fe20000010100 */
[----:B------:R-:W-:Y:S01]  /*61c0*/  LOP3.LUT R86, R86, 0xffff, RZ, 0xc0, !PT ;  /* 0x0000ffff56567812 */ /* 0x000fe200078ec0ff */
[----:B------:R-:W-:Y:S01]  /*61d0*/  @!P2 FADD.FTZ R247, -R247, -RZ ;  /* 0x800000fff7f7a221 */ /* 0x000fe20000010100 */
[----:B------:R-:W-:Y:S02]  /*61e0*/  ISETP.LE.U32.AND P3, PT, R74, UR6, PT ;  /* 0x000000064a007c0c */ /* 0x000fe4000bf63070 */
[----:B------:R-:W-:Y:S02]  /*61f0*/  ISETP.LE.U32.AND P4, PT, R11, UR6, PT ;  /* 0x000000060b007c0c */ /* 0x000fe4000bf83070 */
[----:B------:R-:W-:Y:S02]  /*6200*/  LOP3.LUT R81, R81, 0xffff, RZ, 0xc0, !PT ;  /* 0x0000ffff51517812 */ /* 0x000fe400078ec0ff */
[----:B------:R-:W-:Y:S01]  /*6210*/  SHF.R.U32.HI R86, RZ, 0x8, R86 ;  /* 0x00000008ff567819 */ /* 0x000fe20000011656 */
[----:B------:R-:W-:Y:S01]  /*6220*/  @!P6 FADD.FTZ R63, -R63, -RZ ;  /* 0x800000ff3f3fe221 */ /* 0x000fe20000010100 */
[----:B------:R-:W-:Y:S02]  /*6230*/  ISETP.LE.U32.AND P2, PT, R10, UR6, PT ;  /* 0x000000060a007c0c */ /* 0x000fe4000bf43070 */
[----:B------:R-:W-:Y:S02]  /*6240*/  SHF.R.U32.HI R81, RZ, 0x8, R81 ;  /* 0x00000008ff517819 */ /* 0x000fe40000011651 */
[----:B------:R-:W-:Y:S01]  /*6250*/  LOP3.LUT R86, R86, 0xffff, RZ, 0xc0, !PT ;  /* 0x0000ffff56567812 */ /* 0x000fe200078ec0ff */
[----:B------:R-:W-:Y:S01]  /*6260*/  @!P3 FADD.FTZ R45, -R45, -RZ ;  /* 0x800000ff2d2db221 */ /* 0x000fe20000010100 */
[----:B------:R-:W-:Y:S01]  /*6270*/  LOP3.LUT R82, R82, 0xffff, RZ, 0xc0, !PT ;  /* 0x0000ffff52527812 */ /* 0x000fe200078ec0ff */
[----:B------:R-:W-:Y:S01]  /*6280*/  @!P4 FADD.FTZ R49, -R49, -RZ ;  /* 0x800000ff3131c221 */ /* 0x000fe20000010100 */
[----:B------:R-:W-:Y:S02]  /*6290*/  LOP3.LUT R68, R98, 0xffff, RZ, 0xc0, !PT ;  /* 0x0000ffff62447812 */ /* 0x000fe400078ec0ff */
[----:B------:R-:W-:Y:S02]  /*62a0*/  LOP3.LUT R81, R81, 0xffff, RZ, 0xc0, !PT ;  /* 0x0000ffff51517812 */ /* 0x000fe400078ec0ff */
[----:B------:R-:W-:Y:S01]  /*62b0*/  ISETP.LE.U32.AND P6, PT, R86, UR6, PT ;  /* 0x0000000656007c0c */ /* 0x000fe2000bfc3070 */
[----:B------:R-:W-:Y:S01]  /*62c0*/  @!P2 FADD.FTZ R37, -R37, -RZ ;  /* 0x800000ff2525a221 */ /* 0x000fe20000010100 */
[----:B------:R-:W-:Y:S02]  /*62d0*/  SHF.R.U32.HI R82, RZ, 0x8, R82 ;  /* 0x00000008ff527819 */ /* 0x000fe40000011652 */
[----:B------:R-:W-:Y:S02]  /*62e0*/  ISETP.LE.U32.AND P3, PT, R68, UR6, PT ;  /* 0x0000000644007c0c */ /* 0x000fe4000bf63070 */
[----:B------:R-:W-:Y:S02]  /*62f0*/  ISETP.LE.U32.AND P4, PT, R81, UR6, PT ;  /* 0x0000000651007c0c */ /* 0x000fe4000bf83070 */
[----:B------:R-:W-:Y:S02]  /*6300*/  LOP3.LUT R82, R82, 0xffff, RZ, 0xc0, !PT ;  /* 0x0000ffff52527812 */ /* 0x000fe400078ec0ff */
[--C-:B------:R-:W-:Y:S02]  /*6310*/  SHF.R.U32.HI R10, RZ, 0x10, R59.reuse ;  /* 0x00000010ff0a7819 */ /* 0x100fe4000001163b */
[----:B------:R-:W-:Y:S01]  /*6320*/  ISETP.LE.U32.AND P2, PT, R82, UR6, PT ;  /* 0x0000000652007c0c */ /* 0x000fe2000bf43070 */
[----:B------:R-:W-:Y:S01]  /*6330*/  @!P6 FADD.FTZ R29, -R29, -RZ ;  /* 0x800000ff1d1de221 */ /* 0x000fe20000010100 */
[----:B------:R-:W-:Y:S02]  /*6340*/  LOP3.LUT R10, R10, 0xff, RZ, 0xc0, !PT ;  /* 0x000000ff0a0a7812 */ /* 0x000fe400078ec0ff */
[----:B------:R-:W-:Y:S01]  /*6350*/  SHF.R.U32.HI R68, RZ, 0x18, R59 ;  /* 0x00000018ff447819 */ /* 0x000fe2000001163b */
[----:B------:R-:W-:Y:S01]  /*6360*/  @!P3 FADD.FTZ R25, -R25, -RZ ;  /* 0x800000ff1919b221 */ /* 0x000fe20000010100 */
[----:B------:R-:W-:Y:S01]  /*6370*/  ISETP.LE.U32.AND P6, PT, R10, UR6, PT ;  /* 0x000000060a007c0c */ /* 0x000fe2000bfc3070 */
[----:B------:R-:W-:Y:S01]  /*6380*/  @!P4 FADD.FTZ R60, -R60, -RZ ;  /* 0x800000ff3c3cc221 */ /* 0x000fe20000010100 */
[--C-:B------:R-:W-:Y:S02]  /*6390*/  SHF.R.U32.HI R10, RZ, 0x10, R43.reuse ;  /* 0x00000010ff0a7819 */ /* 0x100fe4000001162b */
[----:B------:R-:W-:Y:S02]  /*63a0*/  ISETP.LE.U32.AND P3, PT, R68, UR6, PT ;  /* 0x0000000644007c0c */ /* 0x000fe4000bf63070 */
[----:B------:R-:W-:Y:S01]  /*63b0*/  SHF.R.U32.HI R68, RZ, 0x18, R43 ;  /* 0x00000018ff447819 */ /* 0x000fe2000001162b */
[----:B------:R-:W-:Y:S01]  /*63c0*/  @!P2 FADD.FTZ R38, -R38, -RZ ;  /* 0x800000ff2626a221 */ /* 0x000fe20000010100 */
[----:B------:R-:W-:Y:S02]  /*63d0*/  ISETP.LE.U32.AND P4, PT, R76, UR6, PT ;  /* 0x000000064c007c0c */ /* 0x000fe4000bf83070 */
[----:B------:R-:W-:Y:S02]  /*63e0*/  LOP3.LUT R10, R10, 0xff, RZ, 0xc0, !PT ;  /* 0x000000ff0a0a7812 */ /* 0x000fe400078ec0ff */
[----:B------:R-:W-:Y:S01]  /*63f0*/  LOP3.LUT R61, R61, 0xffff, RZ, 0xc0, !PT ;  /* 0x0000ffff3d3d7812 */ /* 0x000fe200078ec0ff */
[----:B------:R-:W-:Y:S01]  /*6400*/  @!P6 FADD.FTZ R18, -R18, -RZ ;  /* 0x800000ff1212e221 */ /* 0x000fe20000010100 */
[----:B------:R-:W-:Y:S02]  /*6410*/  ISETP.LE.U32.AND P1, PT, R68, UR6, PT ;  /* 0x0000000644007c0c */ /* 0x000fe4000bf23070 */
[----:B------:R-:W-:Y:S01]  /*6420*/  ISETP.LE.U32.AND P2, PT, R10, UR6, PT ;  /* 0x000000060a007c0c */ /* 0x000fe2000bf43070 */
[----:B------:R-:W-:Y:S01]  /*6430*/  @!P3 FADD.FTZ R9, -R9, -RZ ;  /* 0x800000ff0909b221 */ /* 0x000fe20000010100 */
[----:B------:R-:W-:Y:S02]  /*6440*/  SHF.R.U32.HI R61, RZ, 0x8, R61 ;  /* 0x00000008ff3d7819 */ /* 0x000fe4000001163d */
[----:B------:R-:W-:Y:S01]  /*6450*/  LOP3.LUT R59, R59, 0xffff, RZ, 0xc0, !PT ;  /* 0x0000ffff3b3b7812 */ /* 0x000fe200078ec0ff */
[----:B------:R-:W-:Y:S01]  /*6460*/  @!P4 FADD.FTZ R6, -R6, -RZ ;  /* 0x800000ff0606c221 */ /* 0x000fe20000010100 */
[----:B------:R-:W-:Y:S02]  /*6470*/  LOP3.LUT R61, R61, 0xffff, RZ, 0xc0, !PT ;  /* 0x0000ffff3d3d7812 */ /* 0x000fe400078ec0ff */
[----:B------:R-:W-:Y:S02]  /*6480*/  SHF.R.U32.HI R59, RZ, 0x8, R59 ;  /* 0x00000008ff3b7819 */ /* 0x000fe4000001163b */
[----:B------:R-:W-:Y:S01]  /*6490*/  ISETP.LE.U32.AND P6, PT, R83, UR6, PT ;  /* 0x0000000653007c0c */ /* 0x000fe2000bfc3070 */
[----:B------:R-:W-:Y:S01]  /*64a0*/  @!P1 FADD.FTZ R62, -R62, -RZ ;  /* 0x800000ff3e3e9221 */ /* 0x000fe20000010100 */
[----:B------:R-:W-:Y:S01]  /*64b0*/  ISETP.LE.U32.AND P4, PT, R61, UR6, PT ;  /* 0x000000063d007c0c */ /* 0x000fe2000bf83070 */
[----:B------:R-:W-:Y:S01]  /*64c0*/  @!P2 FADD.FTZ R243, -R243, -RZ ;  /* 0x800000fff3f3a221 */ /* 0x000fe20000010100 */
[----:B------:R-:W-:Y:S01]  /*64d0*/  LOP3.LUT R43, R43, 0xffff, RZ, 0xc0, !PT ;  /* 0x0000ffff2b2b7812 */ /* 0x000fe200078ec0ff */
[----:B------:R-:W1:Y:S01]  /*64e0*/  MUFU.EX2 R61, R78 ;  /* 0x0000004e003d7308 */ /* 0x000e620000000800 */
[----:B------:R-:W-:Y:S02]  /*64f0*/  LOP3.LUT R59, R59, 0xffff, RZ, 0xc0, !PT ;  /* 0x0000ffff3b3b7812 */ /* 0x000fe400078ec0ff */
[----:B------:R-:W-:Y:S02]  /*6500*/  ISETP.LE.U32.AND P1, PT, R94, UR6, PT ;  /* 0x000000065e007c0c */ /* 0x000fe4000bf23070 */
[----:B------:R-:W-:Y:S02]  /*6510*/  SHF.R.U32.HI R43, RZ, 0x8, R43 ;  /* 0x00000008ff2b7819 */ /* 0x000fe4000001162b */
[----:B------:R-:W-:Y:S01]  /*6520*/  ISETP.LE.U32.AND P2, PT, R59, UR6, PT ;  /* 0x000000063b007c0c */ /* 0x000fe2000bf43070 */
[----:B------:R-:W-:Y:S01]  /*6530*/  @!P6 FADD.FTZ R245, -R245, -RZ ;  /* 0x800000fff5f5e221 */ /* 0x000fe20000010100 */
[----:B------:R-:W-:Y:S01]  /*6540*/  F2FP.RELU.BF16.F32.PACK_AB R59, R246, R45 ;  /* 0x0000002df63b723e */ /* 0x000fe200000018ff */
[----:B------:R-:W-:Y:S01]  /*6550*/  @!P4 FADD.FTZ R39, -R39, -RZ ;  /* 0x800000ff2727c221 */ /* 0x000fe20000010100 */
[----:B------:R-:W-:Y:S02]  /*6560*/  F2FP.RELU.BF16.F32.PACK_AB R71, R49, R249 ;  /* 0x000000f93147723e */ /* 0x000fe400000018ff */
[----:B------:R-:W-:Y:S01]  /*6570*/  LOP3.LUT R43, R43, 0xffff, RZ, 0xc0, !PT ;  /* 0x0000ffff2b2b7812 */ /* 0x000fe200078ec0ff */
[----:B------:R-:W-:Y:S01]  /*6580*/  STS [R198+0x12400], R59 ;  /* 0x0124003bc6007388 */ /* 0x000fe20000000800 */
[----:B------:R-:W-:Y:S01]  /*6590*/  F2FP.RELU.BF16.F32.PACK_AB R69, R33, R235 ;  /* 0x000000eb2145723e */ /* 0x000fe200000018ff */
[----:B------:R-:W-:Y:S01]  /*65a0*/  @!P1 FADD.FTZ R31, -R31, -RZ ;  /* 0x800000ff1f1f9221 */ /* 0x000fe20000010100 */
[----:B------:R-:W-:Y:S01]  /*65b0*/  ISETP.LE.U32.AND P6, PT, R43, UR6, PT ;  /* 0x000000062b007c0c */ /* 0x000fe2000bfc3070 */
[----:B------:R2:W-:Y:S01]  /*65c0*/  STS [R198+0x12000], R71 ;  /* 0x01200047c6007388 */ /* 0x0005e20000000800 */
[----:B------:R-:W-:Y:S01]  /*65d0*/  F2FP.RELU.BF16.F32.PACK_AB R43, R236, R237 ;  /* 0x000000edec2b723e */ /* 0x000fe200000018ff */
[----:B------:R-:W-:Y:S01]  /*65e0*/  @!P2 FADD.FTZ R17, -R17, -RZ ;  /* 0x800000ff1111a221 */ /* 0x000fe20000010100 */
[----:B------:R-:W-:Y:S01]  /*65f0*/  F2FP.RELU.BF16.F32.PACK_AB R81, R39, R41 ;  /* 0x000000292751723e */ /* 0x000fe200000018ff */
[----:B------:R3:W-:Y:S01]  /*6600*/  STS [R204+0x12000], R69 ;  /* 0x01200045cc007388 */ /* 0x0007e20000000800 */
[----:B------:R-:W-:Y:S02]  /*6610*/  F2FP.RELU.BF16.F32.PACK_AB R79, R35, R37 ;  /* 0x00000025234f723e */ /* 0x000fe400000018ff */
[----:B------:R-:W-:Y:S01]  /*6620*/  LOP3.LUT R68, R14, 0xff, RZ, 0xc0, !PT ;  /* 0x000000ff0e447812 */ /* 0x000fe200078ec0ff */
[----:B------:R4:W-:Y:S01]  /*6630*/  STS [R204+0x12400], R43 ;  /* 0x0124002bcc007388 */ /* 0x0009e20000000800 */
[----:B------:R-:W-:Y:S02]  /*6640*/  F2FP.RELU.BF16.F32.PACK_AB R11, R31, R239 ;  /* 0x000000ef1f0b723e */ /* 0x000fe400000018ff */
[----:B------:R-:W-:Y:S01]  /*6650*/  ISETP.LE.U32.AND P5, PT, R68, UR6, PT ;  /* 0x0000000644007c0c */ /* 0x000fe2000bfa3070 */
[----:B------:R-:W-:Y:S01]  /*6660*/  STS [R198+0x14000], R81 ;  /* 0x01400051c6007388 */ /* 0x000fe20000000800 */
[--C-:B------:R-:W-:Y:S01]  /*6670*/  SHF.R.U32.HI R68, RZ, 0x18, R14.reuse ;  /* 0x00000018ff447819 */ /* 0x100fe2000001160e */
[----:B------:R-:W-:Y:S01]  /*6680*/  @!P6 FADD.FTZ R244, -R244, -RZ ;  /* 0x800000fff4f4e221 */ /* 0x000fe20000010100 */
[----:B------:R-:W-:Y:S01]  /*6690*/  SHF.R.U32.HI R10, RZ, 0x10, R14 ;  /* 0x00000010ff0a7819 */ /* 0x000fe2000001160e */
[----:B------:R-:W-:Y:S01]  /*66a0*/  STS [R198+0x14400], R79 ;  /* 0x0144004fc6007388 */ /* 0x000fe20000000800 */
[----:B------:R-:W-:Y:S02]  /*66b0*/  LOP3.LUT R14, R14, 0xffff, RZ, 0xc0, !PT ;  /* 0x0000ffff0e0e7812 */ /* 0x000fe400078ec0ff */
[----:B------:R-:W-:Y:S01]  /*66c0*/  F2FP.RELU.BF16.F32.PACK_AB R73, R241, R66 ;  /* 0x00000042f149723e */ /* 0x000fe200000018ff */
[----:B------:R4:W-:Y:S01]  /*66d0*/  STS [R204+0x14000], R11 ;  /* 0x0140000bcc007388 */ /* 0x0009e20000000800 */
[----:B------:R-:W-:Y:S02]  /*66e0*/  ISETP.LE.U32.AND P3, PT, R68, UR6, PT ;  /* 0x0000000644007c0c */ /* 0x000fe4000bf63070 */
[----:B------:R-:W-:Y:S01]  /*66f0*/  SHF.R.U32.HI R14, RZ, 0x8, R14 ;  /* 0x00000008ff0e7819 */ /* 0x000fe2000001160e */
[----:B------:R-:W-:Y:S01]  /*6700*/  STS [R204+0x14400], R73 ;  /* 0x01440049cc007388 */ /* 0x000fe20000000800 */
[----:B------:R-:W-:Y:S01]  /*6710*/  F2FP.RELU.BF16.F32.PACK_AB R72, R29, R238 ;  /* 0x000000ee1d48723e */ /* 0x000fe200000018ff */
[----:B-1----:R-:W-:Y:S01]  /*6720*/  @!P5 FADD.FTZ R61, -R61, -RZ ;  /* 0x800000ff3d3dd221 */ /* 0x002fe20000010100 */
[----:B------:R-:W-:Y:S02]  /*6730*/  F2FP.RELU.BF16.F32.PACK_AB R68, R248, R27 ;  /* 0x0000001bf844723e */ /* 0x000fe400000018ff */
[----:B------:R-:W-:Y:S01]  /*6740*/  LOP3.LUT R10, R10, 0xff, RZ, 0xc0, !PT ;  /* 0x000000ff0a0a7812 */ /* 0x000fe200078ec0ff */
[----:B------:R1:W-:Y:S01]  /*6750*/  STS [R203+0x12000], R72 ;  /* 0x01200048cb007388 */ /* 0x0003e20000000800 */
[----:B------:R-:W-:Y:S02]  /*6760*/  LOP3.LUT R14, R14, 0xffff, RZ, 0xc0, !PT ;  /* 0x0000ffff0e0e7812 */ /* 0x000fe400078ec0ff */
[----:B--2---:R-:W-:Y:S01]  /*6770*/  F2FP.RELU.BF16.F32.PACK_AB R71, R25, R232 ;  /* 0x000000e81947723e */ /* 0x004fe200000018ff */
[----:B------:R2:W-:Y:S01]  /*6780*/  STS [R203+0x12400], R68 ;  /* 0x01240044cb007388 */ /* 0x0005e20000000800 */
[----:B------:R-:W-:Y:S01]  /*6790*/  F2FP.RELU.BF16.F32.PACK_AB R59, R231, R240 ;  /* 0x000000f0e73b723e */ /* 0x000fe200000018ff */
[----:B------:R-:W-:Y:S01]  /*67a0*/  @!P3 FADD.FTZ R30, -R30, -RZ ;  /* 0x800000ff1e1eb221 */ /* 0x000fe20000010100 */
[----:B------:R-:W-:Y:S01]  /*67b0*/  ISETP.LE.U32.AND P4, PT, R10, UR6, PT ;  /* 0x000000060a007c0c */ /* 0x000fe2000bf83070 */
[----:B------:R2:W-:Y:S01]  /*67c0*/  STS [R210+0x12000], R71 ;  /* 0x01200047d2007388 */ /* 0x0005e20000000800 */
[----:B------:R-:W-:Y:S02]  /*67d0*/  ISETP.LE.U32.AND P2, PT, R46, UR6, PT ;  /* 0x000000062e007c0c */ /* 0x000fe4000bf43070 */
[----:B------:R-:W-:Y:S01]  /*67e0*/  ISETP.LE.U32.AND P6, PT, R14, UR6, PT ;  /* 0x000000060e007c0c */ /* 0x000fe2000bfc3070 */
[----:B------:R2:W-:Y:S01]  /*67f0*/  STS [R210+0x12400], R59 ;  /* 0x0124003bd2007388 */ /* 0x0005e20000000800 */
[----:B------:R-:W-:Y:S01]  /*6800*/  F2FP.RELU.BF16.F32.PACK_AB R14, R60, R19 ;  /* 0x000000133c0e723e */ /* 0x000fe200000018ff */
[----:B------:R2:W2:Y:S01]  /*6810*/  MUFU.EX2 R46, R77 ;  /* 0x0000004d002e7308 */ /* 0x0004a20000000800 */
[----:B------:R-:W-:Y:S02]  /*6820*/  F2FP.RELU.BF16.F32.PACK_AB R10, R23, R54 ;  /* 0x00000036170a723e */ /* 0x000fe400000018ff */
[----:B---3--:R-:W-:Y:S01]  /*6830*/  F2FP.RELU.BF16.F32.PACK_AB R69, R50, R233 ;  /* 0x000000e93245723e */ /* 0x008fe200000018ff */
[----:B------:R3:W-:Y:S01]  /*6840*/  STS [R203+0x14000], R14 ;  /* 0x0140000ecb007388 */ /* 0x0007e20000000800 */
[----:B----4-:R-:W-:Y:S01]  /*6850*/  F2FP.RELU.BF16.F32.PACK_AB R43, R234, R21 ;  /* 0x00000015ea2b723e */ /* 0x010fe200000018ff */
[----:B------:R-:W-:Y:S01]  /*6860*/  @!P4 FADD.FTZ R47, -R47, -RZ ;  /* 0x800000ff2f2fc221 */ /* 0x000fe20000010100 */
[----:B------:R-:W-:Y:S01]  /*6870*/  F2FP.RELU.BF16.F32.PACK_AB R11, R38, R13 ;  /* 0x0000000d260b723e */ /* 0x000fe200000018ff */
[----:B------:R4:W-:Y:S01]  /*6880*/  STS [R203+0x14400], R10 ;  /* 0x0144000acb007388 */ /* 0x0009e20000000800 */
[----:B------:R-:W-:Y:S02]  /*6890*/  F2FP.RELU.BF16.F32.PACK_AB R74, R250, R229 ;  /* 0x000000e5fa4a723e */ /* 0x000fe400000018ff */
[----:B-1----:R-:W-:Y:S01]  /*68a0*/  F2FP.RELU.BF16.F32.PACK_AB R72, R230, R251 ;  /* 0x000000fbe648723e */ /* 0x002fe200000018ff */
[----:B------:R1:W-:Y:S01]  /*68b0*/  STS [R210+0x14000], R69 ;  /* 0x01400045d2007388 */ /* 0x0003e20000000800 */
[----:B------:R-:W-:Y:S02]  /*68c0*/  F2FP.RELU.BF16.F32.PACK_AB R73, R17, R22 ;  /* 0x000000161149723e */ /* 0x000fe400000018ff */
[----:B--2---:R-:W-:Y:S01]  /*68d0*/  F2FP.RELU.BF16.F32.PACK_AB R68, R6, R7 ;  /* 0x000000070644723e */ /* 0x004fe200000018ff */
[----:B------:R2:W-:Y:S01]  /*68e0*/  STS [R210+0x14400], R43 ;  /* 0x0144002bd2007388 */ /* 0x0005e20000000800 */
[----:B------:R-:W-:Y:S01]  /*68f0*/  F2FP.RELU.BF16.F32.PACK_AB R77, R15, R34 ;  /* 0x000000220f4d723e */ /* 0x000fe200000018ff */
[----:B------:R-:W-:Y:S01]  /*6900*/  @!P6 FADD.FTZ R46, -R46, -RZ ;  /* 0x800000ff2e2ee221 */ /* 0x000fe20000010100 */
[----:B------:R-:W-:Y:S01]  /*6910*/  F2FP.RELU.BF16.F32.PACK_AB R71, R9, R18 ;  /* 0x000000120947723e */ /* 0x000fe200000018ff */
[----:B------:R2:W-:Y:S01]  /*6920*/  STS [R202+0x12000], R11 ;  /* 0x0120000bca007388 */ /* 0x0005e20000000800 */
[----:B------:R-:W-:Y:S02]  /*6930*/  ISETP.LE.U32.AND P0, PT, R101, UR6, PT ;  /* 0x0000000665007c0c */ /* 0x000fe4000bf03070 */
[----:B------:R-:W-:Y:S01]  /*6940*/  ISETP.LE.U32.AND P1, PT, R88, UR6, PT ;  /* 0x0000000658007c0c */ /* 0x000fe2000bf23070 */
[----:B------:R-:W-:Y:S01]  /*6950*/  STS [R202+0x12400], R77 ;  /* 0x0124004dca007388 */ /* 0x000fe20000000800 */
[----:B------:R-:W-:Y:S01]  /*6960*/  FSETP.GE.FTZ.AND P3, PT, R249, RZ, PT ;  /* 0x000000fff900720b */ /* 0x000fe20003f76000 */
[----:B------:R-:W2:Y:S02]  /*6970*/  MUFU.EX2 R59, R75 ;  /* 0x0000004b003b7308 */ /* 0x000ea40000000800 */
[----:B------:R-:W-:Y:S01]  /*6980*/  STS [R207+0x12000], R74 ;  /* 0x0120004acf007388 */ /* 0x000fe20000000800 */
[----:B---3--:R-:W-:Y:S03]  /*6990*/  F2FP.RELU.BF16.F32.PACK_AB R14, R252, R5 ;  /* 0x00000005fc0e723e */ /* 0x008fe600000018ff */
[----:B------:R3:W-:Y:S01]  /*69a0*/  STS [R207+0x12400], R72 ;  /* 0x01240048cf007388 */ /* 0x0007e20000000800 */
[----:B----4-:R-:W-:Y:S01]  /*69b0*/  F2FP.RELU.BF16.F32.PACK_AB R10, R245, R242 ;  /* 0x000000f2f50a723e */ /* 0x010fe200000018ff */
[----:B------:R-:W-:Y:S01]  /*69c0*/  @!P0 FADD.FTZ R26, -R26, -RZ ;  /* 0x800000ff1a1a8221 */ /* 0x000fe20000010100 */
[----:B------:R-:W-:Y:S01]  /*69d0*/  FSETP.GE.FTZ.AND P0, PT, R246, RZ, PT ;  /* 0x000000fff600720b */ /* 0x000fe20003f16000 */
[----:B------:R-:W-:Y:S01]  /*69e0*/  STS [R202+0x14000], R73 ;  /* 0x01400049ca007388 */ /* 0x000fe20000000800 */
[----:B-1----:R-:W-:Y:S03]  /*69f0*/  F2FP.RELU.BF16.F32.PACK_AB R69, R244, R247 ;  /* 0x000000f7f445723e */ /* 0x002fe600000018ff */
[----:B------:R1:W-:Y:S01]  /*6a00*/  STS [R202+0x14400], R71 ;  /* 0x01440047ca007388 */ /* 0x0003e20000000800 */
[----:B--2---:R2:W4:Y:S01]  /*6a10*/  MUFU.EX2 R43, R70 ;  /* 0x00000046002b7308 */ /* 0x0045220000000800 */
[----:B------:R-:W-:Y:S01]  /*6a20*/  @!P2 FADD.FTZ R59, -R59, -RZ ;  /* 0x800000ff3b3ba221 */ /* 0x000fe20000010100 */
[----:B------:R-:W-:Y:S01]  /*6a30*/  FSETP.GE.FTZ.AND P2, PT, R49, RZ, PT ;  /* 0x000000ff3100720b */ /* 0x000fe20003f56000 */
[----:B------:R1:W-:Y:S01]  /*6a40*/  STS [R207+0x14000], R68 ;  /* 0x01400044cf007388 */ /* 0x0003e20000000800 */
[----:B------:R-:W-:Y:S03]  /*6a50*/  F2FP.RELU.BF16.F32.PACK_AB R11, R62, R243 ;  /* 0x000000f33e0b723e */ /* 0x000fe600000018ff */
[----:B------:R1:W-:Y:S04]  /*6a60*/  STS [R207+0x14400], R14 ;  /* 0x0144000ecf007388 */ /* 0x0003e80000000800 */
[----:B------:R1:W-:Y:S01]  /*6a70*/  STS [R206+0x12000], R69 ;  /* 0x01200045ce007388 */ /* 0x0003e20000000800 */
[----:B---3--:R-:W-:Y:S03]  /*6a80*/  F2FP.RELU.BF16.F32.PACK_AB R72, R58, R63 ;  /* 0x0000003f3a48723e */ /* 0x008fe600000018ff */
[----:B------:R3:W-:Y:S01]  /*6a90*/  STS [R206+0x12400], R11 ;  /* 0x0124000bce007388 */ /* 0x0007e20000000800 */
[----:B--2---:R-:W-:Y:S01]  /*6aa0*/  F2FP.RELU.BF16.F32.PACK_AB R70, R59, R42 ;  /* 0x0000002a3b46723e */ /* 0x004fe200000018ff */
[----:B----4-:R-:W-:Y:S01]  /*6ab0*/  @!P1 FADD.FTZ R43, -R43, -RZ ;  /* 0x800000ff2b2b9221 */ /* 0x010fe20000010100 */
[----:B------:R-:W-:Y:S01]  /*6ac0*/  FSETP.GE.FTZ.AND P1, PT, R45, RZ, PT ;  /* 0x000000ff2d00720b */ /* 0x000fe20003f36000 */
[----:B------:R2:W-:Y:S01]  /*6ad0*/  STS [R205+0x12000], R10 ;  /* 0x0120000acd007388 */ /* 0x0005e20000000800 */
[----:B-1----:R-:W-:Y:S03]  /*6ae0*/  F2FP.RELU.BF16.F32.PACK_AB R71, R46, R61 ;  /* 0x0000003d2e47723e */ /* 0x002fe600000018ff */
[----:B------:R-:W-:Y:S01]  /*6af0*/  STS [R205+0x12400], R72 ;  /* 0x01240048cd007388 */ /* 0x000fe20000000800 */
[----:B------:R-:W-:Y:S03]  /*6b00*/  F2FP.RELU.BF16.F32.PACK_AB R68, R26, R43 ;  /* 0x0000002b1a44723e */ /* 0x000fe600000018ff */
[----:B------:R-:W-:Y:S01]  /*6b10*/  STS [R206+0x14000], R71 ;  /* 0x01400047ce007388 */ /* 0x000fe20000000800 */
[----:B------:R-:W-:Y:S01]  /*6b20*/  IMAD.U32 R14, RZ, RZ, UR4 ;  /* 0x00000004ff0e7e24 */ /* 0x000fe2000f8e00ff */
[----:B------:R-:W-:Y:S05]  /*6b30*/  F2FP.RELU.BF16.F32.PACK_AB R69, R30, R47 ;  /* 0x0000002f1e45723e */ /* 0x000fea00000018ff */
[----:B------:R-:W-:Y:S01]  /*6b40*/  STS [R206+0x14400], R69 ;  /* 0x01440045ce007388 */ /* 0x000fe20000000800 */
[----:B---3--:R-:W-:Y:S03]  /*6b50*/  IMAD.SHL.U32 R11, R191, 0x2, RZ ;  /* 0x00000002bf0b7824 */ /* 0x008fe600078e00ff */
[----:B------:R-:W-:Y:S02]  /*6b60*/  STS [R205+0x14000], R70 ;  /* 0x01400046cd007388 */ /* 0x000fe40000000800 */
[----:B------:R-:W-:Y:S02]  /*6b70*/  IADD3 R14, R11, 0x4000, R14 ;  /* 0x000040000b0e7810 */ /* 0x000fe40007ffe00e */
[----:B------:R-:W-:Y:S03]  /*6b80*/  STS [R205+0x14400], R68 ;  /* 0x01440044cd007388 */ /* 0x000fe60000000800 */
[----:B--2---:R-:W-:Y:S01]  /*6b90*/  IMAD.IADD R10, R14, 0x1, R187 ;  /* 0x000000010e0a7824 */ /* 0x004fe200078e02bb */
        /* <DEDUP_REMOVED lines=34> */
[----:B------:R-:W-:Y:S01]  /*6dc0*/  FSEL R166, R165, R228, P2 ;  /* 0x000000e4a5a67208 */ /* 0x000fe20001000000 */
[----:B------:R-:W1:Y:S01]  /*6dd0*/  LDSM.16.M88.4 R68, [R188+0x2400] ;  /* 0x00240000bc44783b */ /* 0x000e620000000200 */
[-C--:B------:R-:W-:Y:S01]  /*6de0*/  FSEL R10, R10, R227.reuse, P1 ;  /* 0x000000e30a0a7208 */ /* 0x080fe20000800000 */
[----:B------:R-:W-:Y:S01]  /*6df0*/  FADD.FTZ R73, -R226, R73 ;  /* 0x00000049e2497221 */ /* 0x000fe20000010100 */
[----:B------:R-:W-:Y:S01]  /*6e00*/  FSEL R11, R14, R227, P0 ;  /* 0x000000e30e0b7208 */ /* 0x000fe20000000000 */
[----:B------:R-:W-:Y:S01]  /*6e10*/  FADD.FTZ R78, -R219, R78 ;  /* 0x0000004edb4e7221 */ /* 0x000fe20000010100 */
[----:B------:R-:W-:Y:S01]  /*6e20*/  FSETP.GE.FTZ.AND P2, PT, R39, RZ, PT ;  /* 0x000000ff2700720b */ /* 0x000fe20003f56000 */
[----:B------:R-:W-:Y:S01]  /*6e30*/  FMUL.FTZ R10, R45, R10 ;  /* 0x0000000a2d0a7220 */ /* 0x000fe20000410000 */
[----:B------:R-:W-:Y:S01]  /*6e40*/  FSETP.GE.FTZ.AND P1, PT, R37, RZ, PT ;  /* 0x000000ff2500720b */ /* 0x000fe20003f36000 */
[----:B------:R-:W-:Y:S01]  /*6e50*/  FADD.FTZ R74, -R219, R74 ;  /* 0x0000004adb4a7221 */ /* 0x000fe20000010100 */
[----:B------:R-:W-:Y:S01]  /*6e60*/  FSETP.GE.FTZ.AND P0, PT, R35, RZ, PT ;  /* 0x000000ff2300720b */ /* 0x000fe20003f16000 */
[----:B------:R-:W-:Y:S01]  /*6e70*/  FADD.FTZ R14, -R219, R75 ;  /* 0x0000004bdb0e7221 */ /* 0x000fe20000010100 */
[----:B------:R-:W-:Y:S01]  /*6e80*/  FSETP.GE.FTZ.AND P3, PT, R41, RZ, PT ;  /* 0x000000ff2900720b */ /* 0x000fe20003f76000 */
[----:B------:R-:W-:Y:S01]  /*6e90*/  FMUL.FTZ R75, R49, R166 ;  /* 0x000000a6314b7220 */ /* 0x000fe20000410000 */
[----:B------:R-:W-:Y:S01]  /*6ea0*/  FSEL R172, R73, R226, P2 ;  /* 0x000000e249ac7208 */ /* 0x000fe20001000000 */
        /* <DEDUP_REMOVED lines=13> */
[-C--:B------:R-:W-:Y:S01]  /*6f80*/  FSEL R74, R74, R219.reuse, P0 ;  /* 0x000000db4a4a7208 */ /* 0x080fe20000000000 */
[----:B------:R-:W-:Y:S01]  /*6f90*/  FADD.FTZ R167, -R226, R77 ;  /* 0x0000004de2a77221 */ /* 0x000fe20000010100 */
[----:B------:R-:W-:Y:S01]  /*6fa0*/  F2FP.BF16.F32.PACK_AB R77, R75, R164 ;  /* 0x000000a44b4d723e */ /* 0x000fe200000010ff */
[----:B------:R-:W-:Y:S01]  /*6fb0*/  FADD.FTZ R75, -R228, R80 ;  /* 0x00000050e44b7221 */ /* 0x000fe20000010100 */
[----:B------:R-:W-:Y:S01]  /*6fc0*/  F2FP.BF16.F32.PACK_AB R11, R11, R10 ;  /* 0x0000000a0b0b723e */ /* 0x000fe200000010ff */
[----:B------:R-:W-:Y:S01]  /*6fd0*/  FMUL.FTZ R74, R241, R74 ;  /* 0x0000004af14a7220 */ /* 0x000fe20000410000 */
        /* <DEDUP_REMOVED lines=8> */
[----:B------:R-:W-:Y:S01]  /*7060*/  F2FP.BF16.F32.PACK_AB R79, R72, R79 ;  /* 0x0000004f484f723e */ /* 0x000fe200000010ff */
[-C--:B-1----:R-:W-:Y:S03]  /*7070*/  HMMA.16816.F32.BF16 R84, R168, R68.reuse, R84 ;  /* 0x00000044a854723c */ /* 0x082fe60000041854 */
[----:B------:R-:W-:Y:S01]  /*7080*/  FSEL R72, R75, R228, P3 ;  /* 0x000000e44b487208 */ /* 0x000fe20001800000 */
[----:B------:R-:W-:Y:S01]  /*7090*/  FMUL.FTZ R14, R41, R174 ;  /* 0x000000ae290e7220 */ /* 0x000fe20000410000 */
[----:B------:R-:W-:Y:S01]  /*70a0*/  FSEL R75, R10, R227, P0 ;  /* 0x000000e30a4b7208 */ /* 0x000fe20000000000 */
[C---:B------:R-:W-:Y:S04]  /*70b0*/  HMMA.16816.F32.BF16 R88, R176.reuse, R68, R88 ;  /* 0x00000044b058723c */ /* 0x040fe80000041858 */
[----:B------:R-:W-:Y:S01]  /*70c0*/  FSETP.GE.FTZ.AND P2, PT, R31, RZ, PT ;  /* 0x000000ff1f00720b */ /* 0x000fe20003f56000 */
[----:B------:R-:W-:Y:S01]  /*70d0*/  FMUL.FTZ R235, R235, R72 ;  /* 0x00000048ebeb7220 */ /* 0x000fe20000410000 */
[----:B------:R-:W-:Y:S01]  /*70e0*/  F2FP.BF16.F32.PACK_AB R83, R74, R73 ;  /* 0x000000494a53723e */ /* 0x000fe200000010ff */
[----:B------:R-:W-:Y:S01]  /*70f0*/  FMUL.FTZ R236, R236, R75 ;  /* 0x0000004becec7220 */ /* 0x000fe20000410000 */
[----:B------:R-:W-:Y:S01]  /*7100*/  FSEL R80, R167, R226, P2 ;  /* 0x000000e2a7507208 */ /* 0x000fe20001000000 */
[----:B------:R-:W1:Y:S01]  /*7110*/  LDSM.16.M88.4 R72, [R188+0x2800] ;  /* 0x00280000bc48783b */ /* 0x000e620000000200 */
[----:B------:R-:W-:Y:S01]  /*7120*/  FSETP.GE.FTZ.AND P2, PT, R33, RZ, PT ;  /* 0x000000ff2100720b */ /* 0x000fe20003f56000 */
[-C--:B------:R-:W-:Y:S03]  /*7130*/  HMMA.16816.F32.BF16 R92, R176, R70.reuse, R92 ;  /* 0x00000046b05c723c */ /* 0x080fe6000004185c */
[----:B------:R-:W-:Y:S01]  /*7140*/  FSEL R68, R173, R228, P2 ;  /* 0x000000e4ad447208 */ /* 0x000fe20001000000 */
[----:B------:R-:W-:Y:S01]  /*7150*/  FMUL.FTZ R69, R31, R80 ;  /* 0x000000501f457220 */ /* 0x000fe20000410000 */
[----:B------:R-:W-:Y:S01]  /*7160*/  FSETP.GE.FTZ.AND P3, PT, R238, RZ, PT ;  /* 0x000000ffee00720b */ /* 0x000fe20003f76000 */
[C---:B------:R-:W-:Y:S04]  /*7170*/  HMMA.16816.F32.BF16 R96, R168.reuse, R70, R96 ;  /* 0x00000046a860723c */ /* 0x040fe80000041860 */
[----:B------:R-:W-:Y:S01]  /*7180*/  FSETP.GE.FTZ.AND P2, PT, R29, RZ, PT ;  /* 0x000000ff1d00720b */ /* 0x000fe20003f56000 */
[----:B------:R-:W-:Y:S01]  /*7190*/  FADD.FTZ R167, -R228, R85 ;  /* 0x00000055e4a77221 */ /* 0x000fe20000010100 */
[----:B------:R-:W-:Y:S01]  /*71a0*/  FSETP.GE.FTZ.AND P1, PT, R237, RZ, PT ;  /* 0x000000ffed00720b */ /* 0x000fe20003f36000 */
[----:B------:R-:W-:Y:S01]  /*71b0*/  FMUL.FTZ R10, R33, R68 ;  /* 0x00000044210a7220 */ /* 0x000fe20000410000 */
[----:B------:R-:W-:Y:S02]  /*71c0*/  F2FP.BF16.F32.PACK_AB R85, R69, R76 ;  /* 0x0000004c4555723e */ /* 0x000fe400000010ff */
[----:B------:R-:W-:Y:S01]  /*71d0*/  FSETP.GE.FTZ.AND P0, PT, R248, RZ, PT ;  /* 0x000000fff800720b */ /* 0x000fe20003f16000 */
[----:B------:R-:W-:Y:S01]  /*71e0*/  FADD.FTZ R68, -R219, R91 ;  /* 0x0000005bdb447221 */ /* 0x000fe20000010100 */
[----:B------:R-:W-:Y:S01]  /*71f0*/  FSEL R76, R167, R228, P2 ;  /* 0x000000e4a74c7208 */ /* 0x000fe20001000000 */
[----:B------:R-:W-:Y:S01]  /*7200*/  FADD.FTZ R69, -R226, R88 ;  /* 0x00000058e2457221 */ /* 0x000fe20000010100 */
[----:B------:R-:W-:Y:S01]  /*7210*/  FSETP.GE.FTZ.AND P2, PT, R60, RZ, PT ;  /* 0x000000ff3c00720b */ /* 0x000fe20003f56000 */
[----:B------:R-:W-:Y:S01]  /*7220*/  FADD.FTZ R90, -R219, R90 ;  /* 0x0000005adb5a7221 */ /* 0x000fe20000010100 */
[----:B------:R-:W-:Y:S01]  /*7230*/  FADD.FTZ R173, -R226, R89 ;  /* 0x00000059e2ad7221 */ /* 0x000fe20000010100 */
[----:B------:R-:W-:Y:S01]  /*7240*/  FMUL.FTZ R71, R29, R76 ;  /* 0x0000004c1d477220 */ /* 0x000fe20000410000 */
[----:B------:R-:W-:Y:S01]  /*7250*/  FADD.FTZ R76, -R219, R95 ;  /* 0x0000005fdb4c7221 */ /* 0x000fe20000010100 */
[----:B------:R-:W-:Y:S01]  /*7260*/  FADD.FTZ R86, -R227, R86 ;  /* 0x00000056e3567221 */ /* 0x000fe20000010100 */
        /* <DEDUP_REMOVED lines=9> */
[----:B------:R-:W-:Y:S01]  /*7300*/  FSETP.GE.FTZ.AND P1, PT, R27, RZ, PT ;  /* 0x000000ff1b00720b */ /* 0x000fe20003f36000 */
[----:B------:R-:W-:Y:S01]  /*7310*/  FADD.FTZ R97, -R228, R97 ;  /* 0x00000061e4617221 */ /* 0x000fe20000010100 */
[----:B------:R-:W-:Y:S01]  /*7320*/  FSEL R165, R165, R228, P3 ;  /* 0x000000e4a5a57208 */ /* 0x000fe20001800000 */
[-C--:B-1----:R-:W-:Y:S03]  /*7330*/  HMMA.16816.F32.BF16 R100, R168, R72.reuse, R100 ;  /* 0x00000048a864723c */ /* 0x082fe60000041864 */
[----:B------:R-:W-:Y:S01]  /*7340*/  FSETP.GE.FTZ.AND P3, PT, R19, RZ, PT ;  /* 0x000000ff1300720b */ /* 0x000fe20003f76000 */
[----:B------:R-:W-:Y:S01]  /*7350*/  FADD.FTZ R98, -R227, R98 ;  /* 0x00000062e3627221 */ /* 0x000fe20000010100 */
[----:B------:R-:W-:Y:S01]  /*7360*/  FSEL R89, R14, R227, P0 ;  /* 0x000000e30e597208 */ /* 0x000fe20000000000 */
[C---:B------:R-:W-:Y:S04]  /*7370*/  HMMA.16816.F32.BF16 R104, R176.reuse, R72, R104 ;  /* 0x00000048b068723c */ /* 0x040fe80000041868 */
[----:B------:R-:W-:Y:S01]  /*7380*/  FSETP.GE.FTZ.AND P0, PT, R23, RZ, PT ;  /* 0x000000ff1700720b */ /* 0x000fe20003f16000 */
[----:B------:R-:W-:Y:S01]  /*7390*/  FMUL.FTZ R14, R238, R165 ;  /* 0x000000a5ee0e7220 */ /* 0x000fe20000410000 */
[----:B------:R-:W-:Y:S01]  /*73a0*/  FSEL R70, R69, R226, P3 ;  /* 0x000000e245467208 */ /* 0x000fe20001800000 */
[----:B------:R-:W-:Y:S01]  /*73b0*/  FADD.FTZ R69, -R226, R92 ;  /* 0x0000005ce2457221 */ /* 0x000fe20000010100 */
[----:B------:R-:W-:Y:S01]  /*73c0*/  FSEL R86, R86, R227, P1 ;  /* 0x000000e356567208 */ /* 0x000fe20000800000 */
[-C--:B------:R-:W-:Y:S03]  /*73d0*/  HMMA.16816.F32.BF16 R108, R176, R74.reuse, R108 ;  /* 0x0000004ab06c723c */ /* 0x080fe6000004186c */
[----:B------:R-:W-:Y:S01]  /*73e0*/  FSETP.GE.FTZ.AND P1, PT, R54, RZ, PT ;  /* 0x000000ff3600720b */ /* 0x000fe20003f36000 */
[----:B------:R-:W-:Y:S01]  /*73f0*/  FADD.FTZ R165, -R226, R93 ;  /* 0x0000005de2a57221 */ /* 0x000fe20000010100 */
[----:B------:R-:W-:Y:S01]  /*7400*/  FSETP.GE.FTZ.AND P3, PT, R233, RZ, PT ;  /* 0x000000ffe900720b */ /* 0x000fe20003f76000 */
[----:B------:R-:W-:Y:S01]  /*7410*/  FMUL.FTZ R93, R60, R173 ;  /* 0x000000ad3c5d7220 */ /* 0x000fe20000410000 */
[----:B------:R-:W-:Y:S01]  /*7420*/  F2FP.BF16.F32.PACK_AB R14, R71, R14 ;  /* 0x0000000e470e723e */ /* 0x000fe200000010ff */
[----:B------:R-:W-:Y:S01]  /*7430*/  FADD.FTZ R71, -R228, R96 ;  /* 0x00000060e4477221 */ /* 0x000fe20000010100 */
[C---:B------:R-:W-:Y:S04]  /*7440*/  HMMA.16816.F32.BF16 R112, R168.reuse, R74, R112 ;  /* 0x0000004aa870723c */ /* 0x040fe80000041870 */
[----:B------:R-:W-:Y:S01]  /*7450*/  FSEL R167, R90, R219, P1 ;  /* 0x000000db5aa77208 */ /* 0x000fe20000800000 */
[----:B------:R-:W-:Y:S01]  /*7460*/  FMUL.FTZ R91, R248, R89 ;  /* 0x00000059f85b7220 */ /* 0x000fe20000410000 */
[----:B------:R-:W-:Y:S01]  /*7470*/  F2FP.BF16.F32.PACK_AB R89, R10, R235 ;  /* 0x000000eb0a59723e */ /* 0x000fe200000010ff */
[----:B------:R-:W-:Y:S01]  /*7480*/  FMUL.FTZ R86, R27, R86 ;  /* 0x000000561b567220 */ /* 0x000fe20000410000 */
[----:B------:R-:W-:Y:S02]  /*7490*/  FSEL R10, R68, R219, P0 ;  /* 0x000000db440a7208 */ /* 0x000fe40000000000 */
[----:B------:R-:W-:Y:S01]  /*74a0*/  FSETP.GE.FTZ.AND P0, PT, R234, RZ, PT ;  /* 0x000000ffea00720b */ /* 0x000fe20003f16000 */
[----:B------:R-:W-:Y:S01]  /*74b0*/  FMUL.FTZ R68, R19, R70 ;  /* 0x0000004613447220 */ /* 0x000fe20000410000 */
[----:B------:R-:W-:Y:S01]  /*74c0*/  FSEL R80, R69, R226, P3 ;  /* 0x000000e245507208 */ /* 0x000fe20001800000 */
[----:B------:R-:W-:Y:S01]  /*74d0*/  FMUL.FTZ R70, R54, R167 ;  /* 0x000000a736467220 */ /* 0x000fe20000410000 */
[----:B------:R-:W-:Y:S01]  /*74e0*/  FSETP.GE.FTZ.AND P3, PT, R232, RZ, PT ;  /* 0x000000ffe800720b */ /* 0x000fe20003f76000 */
[----:B------:R-:W-:Y:S01]  /*74f0*/  FMUL.FTZ R95, R23, R10 ;  /* 0x0000000a175f7220 */ /* 0x000fe20000410000 */
[----:B------:R-:W-:Y:S01]  /*7500*/  FSEL R69, R76, R219, P0 ;  /* 0x000000db4c457208 */ /* 0x000fe20000000000 */
[----:B------:R-:W-:Y:S01]  /*7510*/  FADD.FTZ R78, -R227, R99 ;  /* 0x00000063e34e7221 */ /* 0x000fe20000010100 */
[----:B------:R-:W-:Y:S01]  /*7520*/  FSEL R71, R71, R228, P3 ;  /* 0x000000e447477208 */ /* 0x000fe20001800000 */
[----:B------:R-:W-:Y:S01]  /*7530*/  FMUL.FTZ R80, R233, R80 ;  /* 0x00000050e9507220 */ /* 0x000fe20000410000 */
[----:B------:R-:W-:Y:S01]  /*7540*/  F2FP.BF16.F32.PACK_AB R72, R93, R68 ;  /* 0x000000445d48723e */ /* 0x000fe200000010ff */
[----:B------:R-:W-:Y:S01]  /*7550*/  FMUL.FTZ R234, R234, R69 ;  /* 0x00000045eaea7220 */ /* 0x000fe20000410000 */
[----:B------:R-:W-:Y:S01]  /*7560*/  F2FP.BF16.F32.PACK_AB R76, R95, R70 ;  /* 0x000000465f4c723e */ /* 0x000fe200000010ff */
[----:B------:R-:W-:Y:S01]  /*7570*/  FMUL.FTZ R232, R232, R71 ;  /* 0x00000047e8e87220 */ /* 0x000fe20000410000 */
[----:B------:R-:W-:Y:S01]  /*7580*/  FSETP.GE.FTZ.AND P1, PT, R21, RZ, PT ;  /* 0x000000ff1500720b */ /* 0x000fe20003f36000 */
[----:B------:R-:W1:Y:S01]  /*7590*/  LDSM.16.M88.4 R68, [R188+0x2c00] ;  /* 0x002c0000bc44783b */ /* 0x000e620000000200 */
[----:B------:R-:W-:Y:S01]  /*75a0*/  FSEL R165, R165, R226, P2 ;  /* 0x000000e2a5a57208 */ /* 0x000fe20001000000 */
[----:B------:R-:W-:Y:S01]  /*75b0*/  FADD.FTZ R93, -R228, R100 ;  /* 0x00000064e45d7221 */ /* 0x000fe20000010100 */
[----:B------:R-:W-:Y:S01]  /*75c0*/  FSEL R94, R94, R219, P1 ;  /* 0x000000db5e5e7208 */ /* 0x000fe20000800000 */
[----:B------:R-:W-:Y:S01]  /*75d0*/  FMUL.FTZ R87, R237, R82 ;  /* 0x00000052ed577220 */ /* 0x000fe20000410000 */
[----:B------:R-:W-:Y:S01]  /*75e0*/  FSETP.GE.FTZ.AND P2, PT, R25, RZ, PT ;  /* 0x000000ff1900720b */ /* 0x000fe20003f56000 */
[----:B------:R-:W-:Y:S01]  /*75f0*/  FADD.FTZ R102, -R227, R102 ;  /* 0x00000066e3667221 */ /* 0x000fe20000010100 */
[----:B------:R-:W-:Y:S01]  /*7600*/  FSETP.GE.FTZ.AND P1, PT, R240, RZ, PT ;  /* 0x000000fff000720b */ /* 0x000fe20003f36000 */
[----:B------:R-:W-:Y:S01]  /*7610*/  FADD.FTZ R101, -R228, R101 ;  /* 0x00000065e4657221 */ /* 0x000fe20000010100 */
[----:B------:R-:W-:Y:S01]  /*7620*/  F2FP.BF16.F32.PACK_AB R10, R91, R86 ;  /* 0x000000565b0a723e */ /* 0x000fe200000010ff */
[----:B------:R-:W-:Y:S01]  /*7630*/  FMUL.FTZ R91, R50, R165 ;  /* 0x000000a5325b7220 */ /* 0x000fe20000410000 */
[----:B------:R-:W-:Y:S01]  /*7640*/  FSETP.GE.FTZ.AND P0, PT, R231, RZ, PT ;  /* 0x000000ffe700720b */ /* 0x000fe20003f16000 */
[----:B------:R-:W-:Y:S01]  /*7650*/  FADD.FTZ R82, -R227, R103 ;  /* 0x00000067e3527221 */ /* 0x000fe20000010100 */
        /* <DEDUP_REMOVED lines=13> */
[----:B------:R-:W-:Y:S01]  /*7730*/  FADD.FTZ R78, -R219, R107 ;  /* 0x0000006bdb4e7221 */ /* 0x000fe20000010100 */
[----:B------:R-:W-:Y:S01]  /*7740*/  F2FP.BF16.F32.PACK_AB R91, R91, R80 ;  /* 0x000000505b5b723e */ /* 0x000fe200000010ff */
        /* <DEDUP_REMOVED lines=12> */
[-C--:B-1----:R-:W-:Y:S03]  /*7810*/  HMMA.16816.F32.BF16 R116, R168, R68.reuse, R116 ;  /* 0x00000044a874723c */ /* 0x082fe60000041874 */
[----:B------:R-:W-:Y:S01]  /*7820*/  FSETP.GE.FTZ.AND P2, PT, R17, RZ, PT ;  /* 0x000000ff1100720b */ /* 0x000fe20003f56000 */
[----:B------:R-:W-:Y:S01]  /*7830*/  FMUL.FTZ R82, R15, R82 ;  /* 0x000000520f527220 */ /* 0x000fe20000410000 */
[----:B------:R-:W-:Y:S01]  /*7840*/  FSETP.GE.FTZ.AND P0, PT, R9, RZ, PT ;  /* 0x000000ff0900720b */ /* 0x000fe20003f16000 */
[C---:B------:R-:W-:Y:S05]  /*7850*/  HMMA.16816.F32.BF16 R120, R176.reuse, R68, R120 ;  /* 0x00000044b078723c */ /* 0x040fea0000041878 */
[-C--:B------:R-:W-:Y:S01]  /*7860*/  FSEL R97, R97, R226.reuse, P3 ;  /* 0x000000e261617208 */ /* 0x080fe20001800000 */
[-C--:B------:R-:W-:Y:S03]  /*7870*/  HMMA.16816.F32.BF16 R124, R176, R70.reuse, R124 ;  /* 0x00000046b07c723c */ /* 0x080fe6000004187c */
[----:B------:R-:W-:Y:S02]  /*7880*/  FSETP.GE.FTZ.AND P3, PT, R7, RZ, PT ;  /* 0x000000ff0700720b */ /* 0x000fe40003f76000 */
[----:B------:R-:W-:Y:S01]  /*7890*/  FSEL R99, R106, R219, P1 ;  /* 0x000000db6a637208 */ /* 0x000fe20000800000 */
[----:B------:R-:W-:Y:S01]  /*78a0*/  FMUL.FTZ R74, R22, R97 ;  /* 0x00000061164a7220 */ /* 0x000fe20000410000 */
[----:B------:R-:W-:Y:S01]  /*78b0*/  FSEL R86, R105, R226, P2 ;  /* 0x000000e269567208 */ /* 0x000fe20001000000 */
[----:B------:R-:W-:Y:S01]  /*78c0*/  FADD.FTZ R114, -R227, R114 ;  /* 0x00000072e3727221 */ /* 0x000fe20000010100 */
[----:B------:R-:W-:Y:S01]  /*78d0*/  FSETP.GE.FTZ.AND P1, PT, R5, RZ, PT ;  /* 0x000000ff0500720b */ /* 0x000fe20003f36000 */
[----:B------:R-:W-:Y:S04]  /*78e0*/  HMMA.16816.F32.BF16 R128, R168, R70, R128 ;  /* 0x00000046a880723c */ /* 0x000fe80000041880 */
[-C--:B------:R-:W-:Y:S01]  /*78f0*/  FSEL R78, R78, R219.reuse, P0 ;  /* 0x000000db4e4e7208 */ /* 0x080fe20000000000 */
[----:B------:R-:W-:Y:S01]  /*7900*/  FMUL.FTZ R97, R17, R86 ;  /* 0x0000005611617220 */ /* 0x000fe20000410000 */
[----:B------:R-:W-:Y:S01]  /*7910*/  FSETP.GE.FTZ.AND P0, PT, R252, RZ, PT ;  /* 0x000000fffc00720b */ /* 0x000fe20003f16000 */
[----:B------:R-:W-:Y:S01]  /*7920*/  FADD.FTZ R103, -R228, R112 ;  /* 0x00000070e4677221 */ /* 0x000fe20000010100 */
[----:B------:R-:W-:Y:S02]  /*7930*/  FSEL R110, R110, R219, P1 ;  /* 0x000000db6e6e7208 */ /* 0x000fe40000800000 */
        /* <DEDUP_REMOVED lines=10> */
[----:B------:R-:W-:Y:S01]  /*79e0*/  FSETP.GE.FTZ.AND P3, PT, R229, RZ, PT ;  /* 0x000000ffe500720b */ /* 0x000fe20003f76000 */
[----:B------:R-:W-:Y:S01]  /*79f0*/  FADD.FTZ R69, -R228, R116 ;  /* 0x00000074e4457221 */ /* 0x000fe20000010100 */
[----:B------:R-:W-:Y:S01]  /*7a00*/  FSETP.GE.FTZ.AND P0, PT, R230, RZ, PT ;  /* 0x000000ffe600720b */ /* 0x000fe20003f16000 */
[----:B------:R-:W-:Y:S01]  /*7a10*/  FADD.FTZ R68, -R227, R119 ;  /* 0x00000077e3447221 */ /* 0x000fe20000010100 */
[----:B------:R-:W-:Y:S01]  /*7a20*/  FSEL R114, R114, R227, P1 ;  /* 0x000000e372727208 */ /* 0x000fe20000800000 */
[----:B------:R-:W-:Y:S01]  /*7a30*/  FADD.FTZ R122, -R219, R122 ;  /* 0x0000007adb7a7221 */ /* 0x000fe20000010100 */
[----:B------:R-:W-:Y:S01]  /*7a40*/  F2FP.BF16.F32.PACK_AB R97, R97, R74 ;  /* 0x0000004a6161723e */ /* 0x000fe200000010ff */
[----:B------:R-:W-:Y:S01]  /*7a50*/  FADD.FTZ R113, -R228, R113 ;  /* 0x00000071e4717221 */ /* 0x000fe20000010100 */
[----:B------:R-:W-:Y:S01]  /*7a60*/  FSETP.GE.FTZ.AND P1, PT, R243, RZ, PT ;  /* 0x000000fff300720b */ /* 0x000fe20003f36000 */
[----:B------:R-:W-:Y:S01]  /*7a70*/  FMUL.FTZ R110, R5, R110 ;  /* 0x0000006e056e7220 */ /* 0x000fe20000410000 */
        /* <DEDUP_REMOVED lines=35> */
[----:B------:R-:W-:Y:S01]  /*7cb0*/  FADD.FTZ R47, -R226, R124 ;  /* 0x0000007ce22f7221 */ /* 0x000fe20000010100 */
[----:B------:R-:W-:Y:S01]  /*7cc0*/  FSEL R71, R78, R219, P0 ;  /* 0x000000db4e477208 */ /* 0x000fe20000000000 */
[----:B------:R-:W-:Y:S01]  /*7cd0*/  FMUL.FTZ R113, R250, R113 ;  /* 0x00000071fa717220 */ /* 0x000fe20000410000 */
[----:B------:R-:W-:Y:S02]  /*7ce0*/  FSETP.GE.FTZ.AND P3, PT, R61, RZ, PT ;  /* 0x000000ff3d00720b */ /* 0x000fe40003f76000 */
[----:B------:R-:W-:Y:S01]  /*7cf0*/  FSETP.GE.FTZ.AND P0, PT, R26, RZ, PT ;  /* 0x000000ff1a00720b */ /* 0x000fe20003f16000 */
[----:B------:R-:W-:Y:S01]  /*7d00*/  FMUL.FTZ R71, R30, R71 ;  /* 0x000000471e477220 */ /* 0x000fe20000410000 */
[----:B------:R-:W-:Y:S02]  /*7d10*/  FSEL R126, R126, R219, P1 ;  /* 0x000000db7e7e7208 */ /* 0x000fe40000800000 */
[----:B------:R-:W-:Y:S02]  /*7d20*/  FSEL R117, R117, R228, P2 ;  /* 0x000000e475757208 */ /* 0x000fe40001000000 */
[----:B------:R-:W-:Y:S01]  /*7d30*/  FSETP.GE.FTZ.AND P1, PT, R245, RZ, PT ;  /* 0x000000fff500720b */ /* 0x000fe20003f36000 */
[----:B------:R-:W-:Y:S01]  /*7d40*/  FMUL.FTZ R126, R43, R126 ;  /* 0x0000007e2b7e7220 */ /* 0x000fe20000410000 */
[----:B------:R-:W-:Y:S01]  /*7d50*/  FSETP.GE.FTZ.AND P2, PT, R46, RZ, PT ;  /* 0x000000ff2e00720b */ /* 0x000fe20003f56000 */
[----:B------:R-:W-:Y:S01]  /*7d60*/  FADD.FTZ R43, -R228, R128 ;  /* 0x00000080e42b7221 */ /* 0x000fe20000010100 */
        /* <DEDUP_REMOVED lines=57> */
.L_x_1179:
[----:B------:R-:W-:Y:S01]  /*8100*/  STS [R198+0xa000], R77 ;  /* 0x00a0004dc6007388 */ /* 0x000fe20000000800 */
[----:B------:R-:W-:Y:S02]  /*8110*/  LEA R52, R190, UR4, 0x1 ;  /* 0x00000004be347c11 */ /* 0x000fe4000f8e08ff */
        /* <DEDUP_REMOVED lines=36> */
[----:B------:R-:W2:Y:S04]  /*8360*/  LDSM.16.MT88.4 R8, [R52+0x4000] ;  /* 0x004000003408783b */ /* 0x000ea80000004200 */
[----:B-1----:R-:W1:Y:S04]  /*8370*/  LDSM.16.MT88.4 R12, [R186+0x16000] ;  /* 0x01600000ba0c783b */ /* 0x002e680000004200 */
[----:B------:R-:W-:Y:S04]  /*8380*/  LDSM.16.MT88.4 R16, [R186+0x12800] ;  /* 0x01280000ba10783b */ /* 0x000fe80000004200 */
[----:B------:R-:W3:Y:S04]  /*8390*/  LDSM.16.MT88.4 R20, [R52+0x4400] ;  /* 0x004400003414783b */ /* 0x000ee80000004200 */
[----:B------:R-:W4:Y:S01]  /*83a0*/  LDSM.16.MT88.4 R24, [R186+0x16800] ;  /* 0x01680000ba18783b */ /* 0x000f220000004200 */
[-C--:B--2---:R-:W-:Y:S06]  /*83b0*/  HMMA.16816.F32.BF16 R132, R4, R8.reuse, R132 ;  /* 0x000000080484723c */ /* 0x084fec0000041884 */
[C---:B-1----:R-:W-:Y:S06]  /*83c0*/  HMMA.16816.F32.BF16 R136, R12.reuse, R8, R136 ;  /* 0x000000080c88723c */ /* 0x042fec0000041888 */
        /* <DEDUP_REMOVED lines=65> */
.L_x_1180:
        /* <DEDUP_REMOVED lines=309> */
.L_x_1182:
        /* <DEDUP_REMOVED lines=21> */
.L_x_1183:
        /* <DEDUP_REMOVED lines=39> */
.L_x_1185:
[----:B------:R-:W-:Y:S05]  /*9ef0*/  BSYNC B0 ;  /* 0x0000000000007941 */ /* 0x000fea0003800000 */
.L_x_1184:
[----:B------:R-:W-:Y:S04]  /*9f00*/  BSSY B0, `(.L_x_1186) ;  /* 0x000000d000007945 */ /* 0x000fe80003800000 */
[----:B------:R-:W-:Y:S05]  /*9f10*/  @P1 BRA `(.L_x_1187) ;  /* 0x00000000002c1947 */ /* 0x000fea0003800000 */
[----:B--2---:R-:W-:Y:S01]  /*9f20*/  IADD3 R5, P0, R17, 0x40, RZ ;  /* 0x0000004011057810 */ /* 0x004fe20007f1e0ff */
        /* <DEDUP_REMOVED lines=10> */
.L_x_1187:
[----:B------:R-:W-:Y:S05]  /*9fd0*/  BSYNC B0 ;  /* 0x0000000000007941 */ /* 0x000fea0003800000 */
.L_x_1186:
        /* <DEDUP_REMOVED lines=27> */
.L_x_1189:
[----:B------:R-:W-:Y:S05]  /*a190*/  BSYNC B0 ;  /* 0x0000000000007941 */ /* 0x000fea0003800000 */
.L_x_1188:
[----:B------:R-:W-:Y:S05]  /*a1a0*/  @P1 BRA `(.L_x_1176) ;  /* 0x00000000002c1947 */ /* 0x000fea0003800000 */
[----:B------:R-:W-:Y:S01]  /*a1b0*/  IADD3 R17, P0, R17, 0x40, RZ ;  /* 0x0000004011117810 */ /* 0x000fe20007f1e0ff */
[----:B------:R-:W-:Y:S01]  /*a1c0*/  ULDC.64 UR6, c[0x0][0x3f8] ;  /* 0x0000fe0000067ab9 */ /* 0x000fe20000000a00 */
[----:B------:R-:W-:Y:S02]  /*a1d0*/  MOV R12, R14 ;  /* 0x0000000e000c7202 */ /* 0x000fe40000000f00 */
[----:B-12---:R-:W-:-:S03]  /*a1e0*/  IADD3.X R4, RZ, R16, RZ, P0, !PT ;  /* 0x00000010ff047210 */ /* 0x006fc600007fe4ff */
[----:B------:R-:W-:-:S04]  /*a1f0*/  IMAD.WIDE.U32 R6, R17, UR10, R12 ;  /* 0x0000000a11067c25 */ /* 0x000fc8000f8e000c */
[----:B------:R-:W-:Y:S01]  /*a200*/  IMAD R4, R4, UR10, RZ ;  /* 0x0000000a04047c24 */ /* 0x000fe2000f8e02ff */
[----:B------:R-:W-:-:S03]  /*a210*/  LEA R12, P0, R6, UR6, 0x1 ;  /* 0x00000006060c7c11 */ /* 0x000fc6000f8008ff */
[----:B------:R-:W-:-:S05]  /*a220*/  IMAD R4, R17, UR11, R4 ;  /* 0x0000000b11047c24 */ /* 0x000fca000f8e0204 */
[----:B------:R-:W-:-:S04]  /*a230*/  IADD3 R5, R4, R7, RZ ;  /* 0x0000000704057210 */ /* 0x000fc80007ffe0ff */
[----:B------:R-:W-:-:S05]  /*a240*/  LEA.HI.X R13, R6, UR7, R5, 0x1, P0 ;  /* 0x00000007060d7c11 */ /* 0x000fca00080f0c05 */
[----:B----4-:R3:W-:Y:S02]  /*a250*/  STG.E.128 desc[UR14][R12.64], R8 ;  /* 0x000000080c007986 */ /* 0x0107e4000c101d0e */
.L_x_1176:
[----:B------:R-:W-:Y:S05]  /*a260*/  BSYNC B1 ;  /* 0x0000000000017941 */ /* 0x000fea0003800000 */
.L_x_1162:
[----:B------:R-:W-:Y:S01]  /*a270*/  R2UR UR6, R196 ;  /* 0x00000000c40672ca */ /* 0x000fe200000e0000 */
[----:B------:R-:W-:Y:S02]  /*a280*/  ULDC UR5, c[0x0][0xc] ;  /* 0x0000030000057ab9 */ /* 0x000fe40000000800 */
[----:B------:R-:W-:-:S10]  /*a290*/  UIADD3 UR26, UR5, UR26, URZ ;  /* 0x0000001a051a7290 */ /* 0x000fd4000fffe03f */
[----:B------:R-:W-:-:S06]  /*a2a0*/  UISETP.GE.AND UP0, UPT, UR26, UR6, UPT ;  /* 0x000000061a00728c */ /* 0x000fcc000bf06270 */
[----:B------:R-:W-:-:S13]  /*a2b0*/  PLOP3.LUT P0, PT, PT, PT, UP0, 0x80, 0x0 ;  /* 0x000000000000781c */ /* 0x000fda0003f0f008 */
[----:B------:R-:W-:Y:S05]  /*a2c0*/  @P0 BRA `(.L_x_1190) ;  /* 0x0000000000040947 */ /* 0x000fea0003800000 */
[----:B------:R-:W-:Y:S05]  /*a2d0*/  BRA `(.L_x_1191) ;  /* 0xffffff6800307947 */ /* 0x000fea000383ffff */
.L_x_1190:
[----:B------:R-:W-:Y:S05]  /*a2e0*/  EXIT ;  /* 0x000000000000794d */ /* 0x000fea0003800000 */
.L_x_1192:
        /* <DEDUP_REMOVED lines=9> */
.L_x_1363:


//--------------------- .text._ZN5flash44flash_bwd_dq_dk_dv_loop_seqk_parallel_kernelI23Flash_bwd_kernel_traitsILi32ELi128ELi128ELi8ELi4ELi4ELi4ELb0ELb0EN7cutlass10bfloat16_tE19Flash_kernel_traitsILi32ELi128ELi128ELi8ES3_EELb0ELb0ELb1ELb0ELb0ELb1ELb1EEEvNS_16Flash_bwd_paramsE --------------------------
	.section	.text._ZN5flash44flash_bwd_dq_dk_dv_loop_seqk_parallel_kernelI23Flash_bwd_kernel_traitsILi32ELi128ELi128ELi8ELi4ELi4ELi4ELb0ELb0EN7cutlass10bfloat16_tE19Flash_kernel_traitsILi32ELi128ELi128ELi8ES3_EELb0ELb0ELb1ELb0ELb0ELb1ELb1EEEvNS_16Flash_bwd_paramsE,"ax",@progbits
	.align	128
        .global         _ZN5flash44flash_bwd_dq_dk_dv_loop_seqk_parallel_kernelI23Flash_bwd_kernel_traitsILi32ELi128ELi128ELi8ELi4ELi4ELi4ELb0ELb0EN7cutlass10bfloat16_tE19Flash_kernel_traitsILi32ELi128ELi128ELi8ES3_EELb0ELb0ELb1ELb0ELb0ELb1ELb1EEEvNS_16Flash_bwd_paramsE
        .type           _ZN5flash44flash_bwd_dq_dk_dv_loop_seqk_parallel_kernelI23Flash_bwd_kernel_traitsILi32ELi128ELi128ELi8ELi4ELi4ELi4ELb0ELb0EN7cutlass10bfloat16_tE19Flash_kernel_traitsILi32ELi128ELi128ELi8ES3_EELb0ELb0ELb1ELb0ELb0ELb1ELb1EEEvNS_16Flash_bwd_paramsE,@function
        .size           _ZN5flash44flash_bwd_dq_dk_dv_loop_seqk_parallel_kernelI23Flash_bwd_kernel_traitsILi32ELi128ELi128ELi8ELi4ELi4ELi4ELb0ELb0EN7cutlass10bfloat16_tE19Flash_kernel_traitsILi32ELi128ELi128ELi8ES3_EELb0ELb0ELb1ELb0ELb0ELb1ELb1EEEvNS_16Flash_bwd_paramsE,(.L_x_1364 - _ZN5flash44flash_bwd_dq_dk_dv_loop_seqk_parallel_kernelI23Flash_bwd_kernel_traitsILi32ELi128ELi128ELi8ELi4ELi4ELi4ELb0ELb0EN7cutlass10bfloat16_tE19Flash_kernel_traitsILi32ELi128ELi128ELi8ES3_EELb0ELb0ELb1ELb0ELb0ELb1ELb1EEEvNS_16Flash_bwd_paramsE)
        .other          _ZN5flash44flash_bwd_dq_dk_dv_loop_seqk_parallel_kernelI23Flash_bwd_kernel_traitsILi32ELi128ELi128ELi8ELi4ELi4ELi4ELb0ELb0EN7cutlass10bfloat16_tE19Flash_kernel_traitsILi32ELi128ELi128ELi8ES3_EELb0ELb0ELb1ELb0ELb0ELb1ELb1EEEvNS_16Flash_bwd_paramsE,@"STO_CUDA_ENTRY STV_DEFAULT"
_ZN5flash44flash_bwd_dq_dk_dv_loop_seqk_parallel_kernelI23Flash_bwd_kernel_traitsILi32ELi128ELi128ELi8ELi4ELi4ELi4ELb0ELb0EN7cutlass10bfloat16_tE19Flash_kernel_traitsILi32ELi128ELi128ELi8ES3_EELb0ELb0ELb1ELb0ELb0ELb1ELb1EEEvNS_16Flash_bwd_paramsE:
.text._ZN5flash44flash_bwd_dq_dk_dv_loop_seqk_parallel_kernelI23Flash_bwd_kernel_traitsILi32ELi128ELi128ELi8ELi4ELi4ELi4ELb0ELb0EN7cutlass10bfloat16_tE19Flash_kernel_traitsILi32ELi128ELi128ELi8ES3_EELb0ELb0ELb1ELb0ELb0ELb1ELb1EEEvNS_16Flash_bwd_paramsE:
        /* <DEDUP_REMOVED lines=20> */
[----:B------:R-:W3:Y:S08]  /*0140*/  S2UR UR46, SR_CTAID.Y ;  /* 0x00000000002e79c3 */ /* 0x000ef00000002600 */
[----:B------:R-:W4:Y:S01]  /*0150*/  S2UR UR56, SR_CTAID.Z ;  /* 0x00000000003879c3 */ /* 0x000f220000002700 */
[----:B--2---:R-:W-:-:S06]  /*0160*/  ULEA UR4, UR4, UR5, 0x18 ;  /* 0x0000000504047291 */ /* 0x004fcc000f8ec03f */
[----:B------:R-:W-:Y:S01]  /*0170*/  IMAD.U32 R125, RZ, RZ, UR4 ;  /* 0x00000004ff7d7e24 */ /* 0x000fe2000f8e00ff */
[----:B-1----:R-:W-:Y:S01]  /*0180*/  SHF.R.S32.HI R7, RZ, 0x1f, R8 ;  /* 0x0000001fff077819 */ /* 0x002fe20000011408 */
[----:B---3--:R-:W-:-:S03]  /*0190*/  USHF.L.U32 UR5, UR46, 0x7, URZ ;  /* 0x000000072e057899 */ /* 0x008fc6000800063f */
[CC--:B------:R-:W-:Y:S02]  /*01a0*/  LEA.HI R11, R7.reuse, R8.reuse, RZ, 0x2 ;  /* 0x00000008070b7211 */ /* 0x0c0fe400078f10ff */
[----:B------:R-:W-:Y:S01]  /*01b0*/  LEA.HI R3, R7, R8, RZ, 0x5 ;  /* 0x0000000807037211 */ /* 0x000fe200078f28ff */
[----:B------:R-:W-:Y:S01]  /*01c0*/  IMAD.U32 R138, RZ, RZ, UR5 ;  /* 0x00000005ff8a7e24 */ /* 0x000fe2000f8e00ff */
[--C-:B------:R-:W-:Y:S01]  /*01d0*/  SHF.R.S32.HI R4, RZ, 0x2, R11.reuse ;  /* 0x00000002ff047819 */ /* 0x100fe2000001140b */
[----:B----4-:R-:W-:Y:S01]  /*01e0*/  USHF.R.S32.HI UR6, URZ, 0x1f, UR56 ;  /* 0x0000001f3f067899 */ /* 0x010fe20008011438 */
        /* <DEDUP_REMOVED lines=15> */
[----:B------:R-:W-:Y:S01]  /*02e0*/  SHF.R.S32.HI R132, RZ, 0x5, R3 ;  /* 0x00000005ff847819 */ /* 0x000fe20000011403 */
        /* <DEDUP_REMOVED lines=10> */
[C---:B------:R-:W-:Y:S01]  /*0390*/  IMAD.IADD R11, R8.reuse, 0x1, -R11 ;  /* 0x00000001080b7824 */ /* 0x040fe200078e0a0b */
        /* <DEDUP_REMOVED lines=19> */
[----:B------:R-:W-:Y:S02]  /*04d0*/  LOP3.LUT R128, R128, 0xfffffffe, RZ, 0xc0, !PT ;  /* 0xfffffffe80807812 */ /* 0x000fe400078ec0ff */
[----:B------:R-:W-:Y:S01]  /*04e0*/  LEA.HI R7, R7, R8, RZ, 0x7 ;  /* 0x0000000807077211 */ /* 0x000fe200078f38ff */
[----:B------:R-:W-:Y:S01]  /*04f0*/  IMAD.U32 R132, R132, 0x20, R5 ;  /* 0x0000002084847824 */ /* 0x000fe200078e0005 */
[----:B------:R-:W-:Y:S01]  /*0500*/  LEA.HI R6, R6, R9, RZ, 0x2 ;  /* 0x0000000906067211 */ /* 0x000fe200078f10ff */
[----:B------:R-:W-:Y:S01]  /*0510*/  IMAD.IADD R128, R4, 0x1, -R128 ;  /* 0x0000000104807824 */ /* 0x000fe200078e0a80 */
[----:B------:R-:W-:Y:S01]  /*0520*/  LOP3.LUT R2, R12, 0x3fffffe, RZ, 0xc0, !PT ;  /* 0x03fffffe0c027812 */ /* 0x000fe200078ec0ff */
[----:B------:R-:W-:Y:S01]  /*0530*/  IMAD.SHL.U32 R8, R8, 0x2, RZ ;  /* 0x0000000208087824 */ /* 0x000fe200078e00ff */
[----:B------:R-:W-:Y:S01]  /*0540*/  SHF.R.S32.HI R7, RZ, 0x7, R7 ;  /* 0x00000007ff077819 */ /* 0x000fe20000011407 */
[----:B------:R-:W-:Y:S01]  /*0550*/  IMAD.SHL.U32 R129, R128, 0x8, RZ ;  /* 0x0000000880817824 */ /* 0x000fe200078e00ff */
[----:B------:R-:W-:Y:S01]  /*0560*/  LOP3.LUT R5, R14, 0x1, RZ, 0xc0, !PT ;  /* 0x000000010e057812 */ /* 0x000fe200078ec0ff */
[----:B------:R-:W-:Y:S01]  /*0570*/  IMAD.IADD R2, R10, 0x1, -R2 ;  /* 0x000000010a027824 */ /* 0x000fe200078e0a02 */
[----:B------:R-:W-:Y:S01]  /*0580*/  LOP3.LUT R6, R6, 0xfffffffc, RZ, 0xc0, !PT ;  /* 0xfffffffc06067812 */ /* 0x000fe200078ec0ff */
[----:B------:R-:W-:Y:S01]  /*0590*/  IMAD.SHL.U32 R10, R10, 0x40, RZ ;  /* 0x000000400a0a7824 */ /* 0x000fe200078e00ff */
[----:B------:R-:W-:Y:S01]  /*05a0*/  SHF.R.S32.HI R4, RZ, 0x1f, R15 ;  /* 0x0000001fff047819 */ /* 0x000fe2000001140f */
[----:B------:R-:W-:Y:S01]  /*05b0*/  IMAD R118, R7, 0x8, R128 ;  /* 0x0000000807767824 */ /* 0x000fe200078e0280 */
[----:B------:R-:W-:Y:S01]  /*05c0*/  ISETP.NE.U32.AND P6, PT, R5, 0x1, PT ;  /* 0x000000010500780c */ /* 0x000fe20003fc5070 */
[----:B------:R-:W-:Y:S01]  /*05d0*/  IMAD.IADD R5, R9, 0x1, -R6 ;  /* 0x0000000109057824 */ /* 0x000fe200078e0a06 */
[----:B------:R-:W-:Y:S01]  /*05e0*/  LEA.HI R4, R4, R15, RZ, 0x3 ;  /* 0x0000000f04047211 */ /* 0x000fe200078f18ff */
[----:B------:R-:W-:Y:S01]  /*05f0*/  IMAD.SHL.U32 R9, R3, 0x10, RZ ;  /* 0x0000001003097824 */ /* 0x000fe200078e00ff */
[----:B------:R-:W-:Y:S01]  /*0600*/  LOP3.LUT R10, R10, 0x1c0, RZ, 0xc0, !PT ;  /* 0x000001c00a0a7812 */ /* 0x000fe200078ec0ff */
[----:B------:R-:W-:Y:S01]  /*0610*/  IMAD R118, R118, 0x8, R2 ;  /* 0x0000000876767824 */ /* 0x000fe200078e0202 */
[----:B------:R-:W-:Y:S01]  /*0620*/  LOP3.LUT R2, R4, 0xfffffff8, RZ, 0xc0, !PT ;  /* 0xfffffff804027812 */ /* 0x000fe200078ec0ff */
[--C-:B------:R-:W-:Y:S01]  /*0630*/  IMAD R135, R7, 0x2000, R11.reuse ;  /* 0x0000200007877824 */ /* 0x100fe200078e020b */
[----:B------:R-:W-:Y:S01]  /*0640*/  LEA.HI R6, R14, R14, RZ, 0x1 ;  /* 0x0000000e0e067211 */ /* 0x000fe200078f08ff */
[----:B------:R-:W-:Y:S01]  /*0650*/  IMAD R11, R3, 0x200, R11 ;  /* 0x00000200030b7824 */ /* 0x000fe200078e020b */
        /* <DEDUP_REMOVED lines=64> */
[----:B------:R-:W-:Y:S01]  /*0a60*/  VIADD R139, R135, 0x40 ;  /* 0x00000040878b7836 */ /* 0x000fe20000000000 */
[----:B------:R-:W-:Y:S01]  /*0a70*/  LOP3.LUT R128, R5, R128, R6, 0x1e, !PT ;  /* 0x0000008005807212 */ /* 0x000fe200078e1e06 */
[C---:B------:R-:W-:Y:S01]  /*0a80*/  @P4 VIADD R139, R135.reuse, 0xffffffc0 ;  /* 0xffffffc0878b4836 */ /* 0x040fe20000000000 */
[C---:B------:R-:W-:Y:S01]  /*0a90*/  SEL R143, R126.reuse, 0xffffffe0, !P5 ;  /* 0xffffffe07e8f7807 */ /* 0x040fe20006800000 */
[----:B------:R-:W-:Y:S01]  /*0aa0*/  IMAD.IADD R141, R135, 0x1, R145 ;  /* 0x00000001878d7824 */ /* 0x000fe200078e0291 */
[----:B------:R-:W-:Y:S01]  /*0ab0*/  SEL R3, R3, 0xffffffc0, !P2 ;  /* 0xffffffc003037807 */ /* 0x000fe20005000000 */
[----:B------:R-:W-:Y:S01]  /*0ac0*/  VIADD R122, R123, 0x20 ;  /* 0x000000207b7a7836 */ /* 0x000fe20000000000 */
        /* <DEDUP_REMOVED lines=21> */
.L_x_1223:
        /* <DEDUP_REMOVED lines=55> */
[----:B------:R-:W-:Y:S01]  /*0f90*/  ULDC UR5, c[0x0][0x2c8] ;  /* 0x0000b20000057ab9 */ /* 0x000fe20000000800 */
[----:B----4-:R-:W-:-:S05]  /*0fa0*/  @P3 R2UR UR13, R8 ;  /* 0x00000000080d32ca */ /* 0x010fca00000e0000 */
        /* <DEDUP_REMOVED lines=10> */
.L_x_1193:
        /* <DEDUP_REMOVED lines=19> */
[----:B------:R-:W-:Y:S02]  /*1180*/  USHF.R.S32.HI UR27, URZ, 0x1f, UR59 ;  /* 0x0000001f3f1b7899 */ /* 0x000fe4000801143b */
[----:B------:R-:W-:Y:S01]  /*1190*/  @UP0 ULDC.64 UR28, c[0x0][0x248] ;  /* 0x00009200001c0ab9 */ /* 0x000fe20000000a00 */
[----:B------:R-:W-:Y:S01]  /*11a0*/  UIADD3 UR50, UR19, UR20, URZ ;  /* 0x0000001413327290 */ /* 0x000fe2000fffe03f */
[----:B-1----:R-:W-:Y:S01]  /*11b0*/  IABS R7, R4 ;  /* 0x0000000400077213 */ /* 0x002fe20000000000 */
[----:B------:R-:W-:Y:S01]  /*11c0*/  ULDC.U8 UR32, c[0x0][0x3d8] ;  /* 0x0000f60000207ab9 */ /* 0x000fe20000000000 */
[----:B------:R-:W-:Y:S01]  /*11d0*/  USHF.L.U32 UR16, UR46, 0x7, URZ ;  /* 0x000000072e107899 */ /* 0x000fe2000800063f */
[----:B------:R-:W-:Y:S01]  /*11e0*/  ISETP.NE.AND P3, PT, R4, RZ, PT ;  /* 0x000000ff0400720c */ /* 0x000fe20003f65270 */
[----:B------:R-:W1:Y:S01]  /*11f0*/  I2F.RP R8, R7 ;  /* 0x0000000700087306 */ /* 0x000e620000209400 */
[----:B------:R-:W-:Y:S01]  /*1200*/  UISETP.NE.AND UP3, UPT, UR32, URZ, UPT ;  /* 0x0000003f2000728c */ /* 0x000fe2000bf65270 */
[----:B------:R-:W-:Y:S01]  /*1210*/  ULDC.64 UR42, c[0x0][0x240] ;  /* 0x00009000002a7ab9 */ /* 0x000fe20000000a00 */
[----:B--2---:R-:W-:-:S02]  /*1220*/  UIMAD.WIDE.U32 UR30, UR5, UR10, URZ ;  /* 0x0000000a051e72a5 */ /* 0x004fc4000f8e003f */
[----:B------:R-:W-:Y:S02]  /*1230*/  USEL UR26, UR16, URZ, UP1 ;  /* 0x0000003f101a7287 */ /* 0x000fe40008800000 */
[----:B------:R-:W-:Y:S02]  /*1240*/  UIMAD UR49, UR5, UR11, UR31 ;  /* 0x0000000b053172a4 */ /* 0x000fe4000f8e021f */
[----:B------:R-:W-:Y:S01]  /*1250*/  @!UP2 UIMAD UR5, UR58, UR8, URZ ;  /* 0x000000083a05a2a4 */ /* 0x000fe2000f8e023f */
[----:B------:R-:W-:Y:S02]  /*1260*/  @UP2 ULDC.64 UR10, c[0x0][0x420] ;  /* 0x00010800000a2ab9 */ /* 0x000fe40000000a00 */
[----:B------:R-:W-:Y:S01]  /*1270*/  ULDC UR8, c[0x0][0x394] ;  /* 0x0000e50000087ab9 */ /* 0x000fe20000000800 */
        /* <DEDUP_REMOVED lines=11> */
[----:B------:R-:W-:Y:S02]  /*1330*/  @UP2 UIMAD.WIDE.U32 UR44, UR13, UR10, URZ ;  /* 0x0000000a0d2c22a5 */ /* 0x000fe4000f8e003f */
[----:B------:R-:W-:Y:S01]  /*1340*/  @UP0 UIADD3 UR54, UR9, UR6, URZ ;  /* 0x0000000609360290 */ /* 0x000fe2000fffe03f */
[----:B------:R-:W1:Y:S01]  /*1350*/  F2I.FTZ.U32.TRUNC.NTZ R9, R8 ;  /* 0x0000000800097305 */ /* 0x000e62000021f000 */
[----:B------:R-:W-:Y:S01]  /*1360*/  USHF.R.S32.HI UR6, URZ, 0x1f, UR5 ;  /* 0x0000001f3f067899 */ /* 0x000fe20008011405 */
[----:B------:R-:W-:Y:S01]  /*1370*/  ULDC.U8 UR10, c[0x0][0x480] ;  /* 0x00012000000a7ab9 */ /* 0x000fe20000000000 */
[----:B------:R-:W-:Y:S02]  /*1380*/  @UP2 UIMAD UR53, UR13, UR11, UR45 ;  /* 0x0000000b0d3522a4 */ /* 0x000fe4000f8e022d */
[----:B------:R-:W-:-:S02]  /*1390*/  ULEA.HI UR20, UR6, UR5, URZ, 0x7 ;  /* 0x0000000506147291 */ /* 0x000fc4000f8f383f */
[----:B------:R-:W-:Y:S02]  /*13a0*/  UIMAD UR5, UR27, UR46, URZ ;  /* 0x0000002e1b0572a4 */ /* 0x000fe4000f8e023f */
[----:B------:R-:W-:Y:S02]  /*13b0*/  UISETP.NE.AND UP5, UPT, UR10, URZ, UPT ;  /* 0x0000003f0a00728c */ /* 0x000fe4000bfa5270 */
[----:B------:R-:W-:Y:S02]  /*13c0*/  UIMAD.WIDE.U32 UR10, UR46, UR59, URZ ;  /* 0x0000003b2e0a72a5 */ /* 0x000fe4000f8e003f */
[----:B------:R-:W-:Y:S01]  /*13d0*/  UIMAD UR5, UR58, UR59, UR5 ;  /* 0x0000003b3a0572a4 */ /* 0x000fe2000f8e0205 */
[----:B-1----:R-:W-:Y:S01]  /*13e0*/  IMAD.MOV R5, RZ, RZ, -R9 ;  /* 0x000000ffff057224 */ /* 0x002fe200078e0a09 */
[----:B------:R-:W-:Y:S01]  /*13f0*/  UIMAD.WIDE.U32 UR16, UR13, UR42, URZ ;  /* 0x0000002a0d1072a5 */ /* 0x000fe2000f8e003f */
[----:B------:R-:W-:Y:S01]  /*1400*/  IMAD.MOV.U32 R8, RZ, RZ, RZ ;  /* 0x000000ffff087224 */ /* 0x000fe200078e00ff */
[----:B------:R-:W-:Y:S01]  /*1410*/  USHF.L.U64.HI UR23, UR46, 0x7, UR58 ;  /* 0x000000072e177899 */ /* 0x000fe2000801023a */
[----:B------:R-:W-:Y:S01]  /*1420*/  IMAD R6, R5, R7, RZ ;  /* 0x0000000705067224 */ /* 0x000fe200078e02ff */
[----:B------:R-:W-:Y:S01]  /*1430*/  IABS R5, UR56 ;  /* 0x0000003800057c13 */ /* 0x000fe20008000000 */
[----:B------:R-:W-:-:S02]  /*1440*/  UIADD3 UR11, UR11, UR5, URZ ;  /* 0x000000050b0b7290 */ /* 0x000fc4000fffe03f */
[----:B------:R-:W-:Y:S01]  /*1450*/  IMAD.HI.U32 R8, R9, R6, R8 ;  /* 0x0000000609087227 */ /* 0x000fe200078e0008 */
[----:B------:R-:W-:Y:S01]  /*1460*/  MOV R6, R5 ;  /* 0x0000000500067202 */ /* 0x000fe20000000f00 */
[----:B------:R-:W-:Y:S02]  /*1470*/  USHF.R.S32.HI UR6, URZ, 0x7, UR25 ;  /* 0x000000073f067899 */ /* 0x000fe40008011419 */
[----:B------:R-:W-:Y:S02]  /*1480*/  USHF.R.S32.HI UR5, URZ, 0x7, UR20 ;  /* 0x000000073f057899 */ /* 0x000fe40008011414 */
[----:B------:R-:W-:Y:S01]  /*1490*/  IMAD.HI.U32 R8, R8, R6, RZ ;  /* 0x0000000608087227 */ /* 0x000fe200078e00ff */
[----:B------:R-:W-:Y:S01]  /*14a0*/  ULDC UR38, c[0x0][0x2dc] ;  /* 0x0000b70000267ab9 */ /* 0x000fe20000000800 */
[----:B------:R-:W-:Y:S01]  /*14b0*/  ULDC UR41, c[0x0][0x270] ;  /* 0x00009c0000297ab9 */ /* 0x000fe20000000800 */
[----:B------:R-:W-:Y:S01]  /*14c0*/  ULDC UR36, c[0x0][0x2c4] ;  /* 0x0000b10000247ab9 */ /* 0x000fe20000000800 */
[----:B------:R-:W-:Y:S01]  /*14d0*/  IMAD.MOV R5, RZ, RZ, -R8 ;  /* 0x000000ffff057224 */ /* 0x000fe200078e0a08 */
[----:B------:R-:W-:Y:S01]  /*14e0*/  USEL UR57, UR18, UR16, !UP2 ;  /* 0x0000001012397287 */ /* 0x000fe2000d000000 */
[----:B------:R-:W-:-:S02]  /*14f0*/  @UP0 UMOV UR52, UR8 ;  /* 0x0000000800340c82 */ /* 0x000fc40008000000 */
[C---:B------:R-:W-:Y:S01]  /*1500*/  IMAD R5, R7.reuse, R5, R6 ;  /* 0x0000000507057224 */ /* 0x040fe200078e0206 */
[----:B------:R-:W-:Y:S02]  /*1510*/  UIMAD UR22, UR13, UR43, URZ ;  /* 0x0000002b0d1672a4 */ /* 0x000fe4000f8e023f */
[----:B------:R-:W-:Y:S02]  /*1520*/  UIMAD.WIDE UR8, UR38, UR41, URZ ;  /* 0x00000029260872a5 */ /* 0x000fe4000f8e023f */
[----:B------:R-:W-:Y:S01]  /*1530*/  ISETP.GT.U32.AND P1, PT, R7, R5, PT ;  /* 0x000000050700720c */ /* 0x000fe20003f24070 */
[----:B------:R-:W-:Y:S02]  /*1540*/  USEL UR23, UR23, URZ, UP1 ;  /* 0x0000003f17177287 */ /* 0x000fe40008800000 */
[----:B------:R-:W-:Y:S02]  /*1550*/  @UP3 UIMAD UR18, UR46, UR36, URZ ;  /* 0x000000242e1232a4 */ /* 0x000fe4000f8e023f */
[----:B------:R-:W-:-:S02]  /*1560*/  UISETP.LT.AND UP1, UPT, UR6, UR5, UPT ;  /* 0x000000050600728c */ /* 0x000fc4000bf21270 */
[----:B------:R-:W-:Y:S02]  /*1570*/  @UP2 UIADD3 UR50, UR17, UR22, URZ ;  /* 0x0000001611322290 */ /* 0x000fe4000fffe03f */
[----:B------:R-:W-:Y:S02]  /*1580*/  UIMAD UR19, UR9, UR10, URZ ;  /* 0x0000000a091372a4 */ /* 0x000fe4000f8e023f */
[----:B------:R-:W-:Y:S02]  /*1590*/  @UP3 USEL UR18, UR18, UR13, !UP2 ;  /* 0x0000000d12123287 */ /* 0x000fe4000d000000 */
[----:B------:R-:W-:Y:S01]  /*15a0*/  @!P1 IMAD.IADD R5, R5, 0x1, -R7 ;  /* 0x0000000105059824 */ /* 0x000fe200078e0a07 */
[----:B------:R-:W-:Y:S01]  /*15b0*/  UIMAD.WIDE.U32 UR16, UR8, UR10, URZ ;  /* 0x0000000a081072a5 */ /* 0x000fe2000f8e003f */
[----:B------:R-:W-:Y:S01]  /*15c0*/  @!P1 IADD3 R8, R8, 0x1, RZ ;  /* 0x0000000108089810 */ /* 0x000fe20007ffe0ff */
[----:B------:R-:W-:Y:S01]  /*15d0*/  USEL UR32, UR6, UR5, UP1 ;  /* 0x0000000506207287 */ /* 0x000fe20008800000 */
[----:B------:R-:W-:Y:S01]  /*15e0*/  PLOP3.LUT P1, PT, PT, PT, UP0, 0x80, 0x0 ;  /* 0x000000000000781c */ /* 0x000fe20003f2f008 */
[----:B------:R-:W-:Y:S01]  /*15f0*/  @UP3 ULDC UR10, c[0x0][0x2e4] ;  /* 0x0000b900000a3ab9 */ /* 0x000fe20000000800 */
[----:B------:R-:W-:Y:S01]  /*1600*/  @!UP3 UIMAD UR20, UR46, UR41, UR56 ;  /* 0x000000292e14b2a4 */ /* 0x000fe2000f8e0238 */
[----:B------:R-:W-:Y:S01]  /*1610*/  ISETP.GE.U32.AND P0, PT, R5, R7, PT ;  /* 0x000000070500720c */ /* 0x000fe20003f06070 */
[----:B------:R-:W-:Y:S01]  /*1620*/  @UP3 UIMAD UR41, UR56, UR10, UR18 ;  /* 0x0000000a382932a4 */ /* 0x000fe2000f8e0212 */
[----:B------:R-:W-:Y:S01]  /*1630*/  LOP3.LUT R5, R4, UR56, RZ, 0x3c, !PT ;  /* 0x0000003804057c12 */ /* 0x000fe2000f8e3cff */
[----:B------:R-:W-:-:S02]  /*1640*/  UIMAD UR19, UR8, UR11, UR19 ;  /* 0x0000000b081372a4 */ /* 0x000fc4000f8e0213 */
[----:B------:R-:W-:Y:S01]  /*1650*/  ULEA UR18, UR32, 0xffffff80, 0x7 ;  /* 0xffffff8020127891 */ /* 0x000fe2000f8e383f */
[----:B------:R-:W-:Y:S01]  /*1660*/  ISETP.GE.AND P2, PT, R5, RZ, PT ;  /* 0x000000ff0500720c */ /* 0x000fe20003f46270 */
[----:B------:R-:W-:Y:S02]  /*1670*/  @!UP3 UIMAD UR41, UR20, UR36, URZ ;  /* 0x000000241429b2a4 */ /* 0x000fe4000f8e023f */
[----:B------:R-:W-:Y:S02]  /*1680*/  UIMAD.WIDE.U32 UR10, UR8, UR13, URZ ;  /* 0x0000000d080a72a5 */ /* 0x000fe4000f8e003f */
[----:B------:R-:W-:Y:S02]  /*1690*/  UIADD3 UR20, UR17, UR19, URZ ;  /* 0x0000001311147290 */ /* 0x000fe4000fffe03f */
[----:B------:R-:W-:Y:S01]  /*16a0*/  USHF.R.S32.HI UR19, URZ, 0x1f, UR18 ;  /* 0x0000001f3f137899 */ /* 0x000fe20008011412 */
[----:B------:R-:W-:Y:S01]  /*16b0*/  @P0 VIADD R8, R8, 0x1 ;  /* 0x0000000108080836 */ /* 0x000fe20000000000 */
[----:B------:R-:W-:Y:S01]  /*16c0*/  UIADD3 UR5, UP1, UR18, UR26, URZ ;  /* 0x0000001a12057290 */ /* 0x000fe2000ff3e03f */
[----:B------:R-:W-:Y:S01]  /*16d0*/  PLOP3.LUT P0, PT, PT, PT, UP3, 0x80, 0x0 ;  /* 0x000000000000781c */ /* 0x000fe20003f0f038 */
[----:B------:R-:W-:Y:S01]  /*16e0*/  USEL UR55, UR16, UR10, !UP2 ;  /* 0x0000000a10377287 */ /* 0x000fe2000d000000 */
[----:B------:R-:W-:Y:S01]  /*16f0*/  IMAD.MOV.U32 R6, RZ, RZ, R8 ;  /* 0x000000ffff067224 */ /* 0x000fe200078e0008 */
[----:B------:R-:W-:-:S02]  /*1700*/  UIADD3.X UR16, UR19, UR23, URZ, UP1, !UPT ;  /* 0x0000001713107290 */ /* 0x000fc40008ffe43f */
[----:B------:R-:W-:Y:S02]  /*1710*/  UIMAD UR6, UR9, UR5, URZ ;  /* 0x00000005090672a4 */ /* 0x000fe4000f8e023f */
[----:B------:R-:W-:Y:S01]  /*1720*/  @UP0 UIADD3 UR31, UR39, UR40, URZ ;  /* 0x00000028271f0290 */ /* 0x000fe2000fffe03f */
[----:B------:R-:W-:Y:S01]  /*1730*/  @!P2 IADD3 R6, -R6, RZ, RZ ;  /* 0x000000ff0606a210 */ /* 0x000fe20007ffe1ff */
[----:B------:R-:W-:Y:S01]  /*1740*/  @!UP2 UIADD3 UR53, UR35, UR24, URZ ;  /* 0x000000182335a290 */ /* 0x000fe2000fffe03f */
[----:B------:R-:W-:Y:S01]  /*1750*/  @!P3 LOP3.LUT R6, RZ, R4, RZ, 0x33, !PT ;  /* 0x00000004ff06b212 */ /* 0x000fe200078e33ff */
[----:B------:R-:W-:Y:S01]  /*1760*/  @UP0 ULDC.64 UR26, c[0x0][0x250] ;  /* 0x00009400001a0ab9 */ /* 0x000fe20000000a00 */
[----:B------:R-:W-:Y:S02]  /*1770*/  UIMAD.WIDE.U32 UR24, UR8, UR5, URZ ;  /* 0x00000005081872a5 */ /* 0x000fe4000f8e003f */
[----:B------:R-:W-:Y:S02]  /*1780*/  UIMAD UR10, UR9, UR13, URZ ;  /* 0x0000000d090a72a4 */ /* 0x000fe4000f8e023f */
[----:B------:R-:W-:-:S02]  /*1790*/  UIMAD UR5, UR8, UR16, UR6 ;  /* 0x00000010080572a4 */ /* 0x000fc4000f8e0206 */
[----:B------:R-:W-:Y:S02]  /*17a0*/  @UP0 UIMAD.WIDE.U32 UR8, UR31, UR26, URZ ;  /* 0x0000001a1f0802a5 */ /* 0x000fe4000f8e003f */
[----:B------:R-:W-:Y:S02]  /*17b0*/  UIMAD UR38, UR56, UR38, URZ ;  /* 0x00000026382672a4 */ /* 0x000fe4000f8e023f */
[----:B------:R-:W-:Y:S02]  /*17c0*/  @UP0 UIMAD UR6, UR31, UR27, URZ ;  /* 0x0000001b1f0602a4 */ /* 0x000fe4000f8e023f */
[----:B------:R-:W-:Y:S02]  /*17d0*/  USHF.R.S32.HI UR33, URZ, 0x1f, UR21 ;  /* 0x0000001f3f217899 */ /* 0x000fe40008011415 */
[----:B------:R-:W-:Y:S02]  /*17e0*/  @UP2 UIADD3 UR20, UR11, UR10, URZ ;  /* 0x0000000a0b142290 */ /* 0x000fe4000fffe03f */
[----:B------:R-:W-:-:S02]  /*17f0*/  USHF.R.S32.HI UR51, URZ, 0x1f, UR38 ;  /* 0x0000001f3f337899 */ /* 0x000fc40008011426 */
        /* <DEDUP_REMOVED lines=18> */
.L_x_1195:
        /* <DEDUP_REMOVED lines=13> */
.L_x_1196:
        /* <DEDUP_REMOVED lines=11> */
.L_x_1197:
[----:B------:R-:W-:Y:S02]  /*1aa0*/  ULDC UR5, c[0x0][0x270] ;  /* 0x00009c0000057ab9 */ /* 0x000fe40000000800 */
[----:B------:R-:W-:-:S04]  /*1ab0*/  UIMAD UR5, UR46, UR5, UR56 ;  /* 0x000000052e0572a4 */ /* 0x000fc8000f8e0238 */
[----:B------:R-:W-:-:S12]  /*1ac0*/  UIMAD UR5, UR5, UR59, URZ ;  /* 0x0000003b050572a4 */ /* 0x000fd8000f8e023f */
.L_x_1198:
        /* <DEDUP_REMOVED lines=19> */
[----:B------:R-:W-:Y:S01]  /*1c00*/  USHF.R.S32.HI UR20, URZ, 0x1f, UR5 ;  /* 0x0000001f3f147899 */ /* 0x000fe20008011405 */
[----:B------:R-:W-:Y:S02]  /*1c10*/  ULDC.64 UR10, c[0x0][0x428] ;  /* 0x00010a00000a7ab9 */ /* 0x000fe40000000a00 */
[----:B------:R-:W-:Y:S01]  /*1c20*/  IMAD R9, R5, UR18, R9 ;  /* 0x0000001205097c24 */ /* 0x000fe2000f8e0209 */
[----:B-1----:R-:W-:Y:S01]  /*1c30*/  SHF.R.S32.HI R162, RZ, 0x1f, R8 ;  /* 0x0000001fffa27819 */ /* 0x002fe20000011408 */
[----:B------:R-:W-:Y:S01]  /*1c40*/  ULEA.HI UR20, UR20, UR5, URZ, 0x7 ;  /* 0x0000000514147291 */ /* 0x000fe2000f8f383f */
[----:B------:R-:W-:-:S02]  /*1c50*/  ULDC.64 UR16, c[0x0][0x258] ;  /* 0x0000960000107ab9 */ /* 0x000fc40000000a00 */
[CC--:B------:R-:W-:Y:S01]  /*1c60*/  LEA.HI R13, R162.reuse, R8.reuse, RZ, 0x2 ;  /* 0x00000008a20d7211 */ /* 0x0c0fe200078f10ff */
[----:B------:R-:W-:Y:S01]  /*1c70*/  UIMAD UR13, UR34, UR10, URZ ;  /* 0x0000000a220d72a4 */ /* 0x000fe2000f8e023f */
[----:B------:R-:W-:Y:S01]  /*1c80*/  LEA.HI R162, R162, R8, RZ, 0x5 ;  /* 0x00000008a2a27211 */ /* 0x000fe200078f28ff */
[----:B------:R-:W-:Y:S01]  /*1c90*/  USHF.R.S32.HI UR20, URZ, 0x7, UR20 ;  /* 0x000000073f147899 */ /* 0x000fe20008011414 */
[----:B------:R-:W-:Y:S02]  /*1ca0*/  LOP3.LUT R16, R13, 0xfffffffc, RZ, 0xc0, !PT ;  /* 0xfffffffc0d107812 */ /* 0x000fe400078ec0ff */
[----:B------:R-:W-:Y:S01]  /*1cb0*/  LOP3.LUT R7, R162, 0xffffffe0, RZ, 0xc0, !PT ;  /* 0xffffffe0a2077812 */ /* 0x000fe200078ec0ff */
[----:B------:R-:W-:Y:S01]  /*1cc0*/  UISETP.LT.AND UP1, UPT, URZ, UR20, UPT ;  /* 0x000000143f00728c */ /* 0x000fe2000bf21270 */
[----:B------:R-:W-:Y:S01]  /*1cd0*/  SHF.R.S32.HI R13, RZ, 0x2, R13 ;  /* 0x00000002ff0d7819 */ /* 0x000fe2000001140d */
[C---:B------:R-:W-:Y:S01]  /*1ce0*/  IMAD.IADD R16, R8.reuse, 0x1, -R16 ;  /* 0x0000000108107824 */ /* 0x040fe200078e0a10 */
[----:B------:R-:W-:Y:S01]  /*1cf0*/  SHF.R.S32.HI R162, RZ, 0x5, R162 ;  /* 0x00000005ffa27819 */ /* 0x000fe200000114a2 */
[----:B------:R-:W-:Y:S01]  /*1d00*/  IMAD.IADD R7, R8, 0x1, -R7 ;  /* 0x0000000108077824 */ /* 0x000fe200078e0a07 */
[----:B------:R-:W-:Y:S01]  /*1d10*/  SHF.R.S32.HI R14, RZ, 0x1f, R13 ;  /* 0x0000001fff0e7819 */ /* 0x000fe2000001140d */
[----:B------:R-:W-:Y:S01]  /*1d20*/  IMAD.SHL.U32 R16, R16, 0x8, RZ ;  /* 0x0000000810107824 */ /* 0x000fe200078e00ff */
[----:B------:R-:W-:Y:S01]  /*1d30*/  IADD3 R18, P0, R13, UR18, RZ ;  /* 0x000000120d127c10 */ /* 0x000fe2000ff1e0ff */
[----:B------:R-:W-:Y:S01]  /*1d40*/  IMAD R162, R162, UR22, R7 ;  /* 0x00000016a2a27c24 */ /* 0x000fe2000f8e0207 */
[----:B------:R-:W-:-:S02]  /*1d50*/  USEL UR20, URZ, UR20, !UP1 ;  /* 0x000000143f147287 */ /* 0x000fc4000c800000 */
[----:B------:R-:W-:Y:S02]  /*1d60*/  IADD3.X R7, R14, UR19, RZ, P0, !PT ;  /* 0x000000130e077c10 */ /* 0x000fe400087fe4ff */
[--C-:B------:R-:W-:Y:S01]  /*1d70*/  SHF.R.S32.HI R17, RZ, 0x1f, R16.reuse ;  /* 0x0000001fff117819 */ /* 0x100fe20000011410 */
[----:B------:R-:W-:Y:S01]  /*1d80*/  UISETP.GT.AND UP1, UPT, UR32, UR20, UPT ;  /* 0x000000142000728c */ /* 0x000fe2000bf24270 */
[----:B------:R-:W-:Y:S01]  /*1d90*/  IADD3 R20, P0, R16, UR8, RZ ;  /* 0x0000000810147c10 */ /* 0x000fe2000ff1e0ff */
[----:B------:R-:W-:Y:S01]  /*1da0*/  IMAD R7, R7, UR42, RZ ;  /* 0x0000002a07077c24 */ /* 0x000fe2000f8e02ff */
[----:B------:R-:W-:Y:S02]  /*1db0*/  UIMAD UR8, UR56, UR11, UR13 ;  /* 0x0000000b380872a4 */ /* 0x000fe4000f8e020d */
[----:B------:R-:W-:Y:S01]  /*1dc0*/  IADD3.X R21, R17, UR53, RZ, P0, !PT ;  /* 0x0000003511157c10 */ /* 0x000fe200087fe4ff */
[----:B------:R-:W-:Y:S01]  /*1dd0*/  IMAD R7, R18, UR43, R7 ;  /* 0x0000002b12077c24 */ /* 0x000fe2000f8e0207 */
[----:B------:R-:W-:Y:S01]  /*1de0*/  IADD3 R8, P0, R162, UR9, RZ ;  /* 0x00000009a2087c10 */ /* 0x000fe2000ff1e0ff */
[----:B------:R-:W-:-:S03]  /*1df0*/  IMAD.WIDE.U32 R18, R18, UR42, R16 ;  /* 0x0000002a12127c25 */ /* 0x000fc6000f8e0010 */
[----:B------:R-:W-:Y:S01]  /*1e00*/  LEA.HI.X.SX32 R162, R162, UR6, 0x1, P0 ;  /* 0x00000006a2a27c11 */ /* 0x000fe200080f0eff */
[----:B------:R-:W-:Y:S01]  /*1e10*/  IMAD.WIDE.U32 R20, R4, UR18, R20 ;  /* 0x0000001204147c25 */ /* 0x000fe2000f8e0014 */
[----:B------:R-:W-:Y:S01]  /*1e20*/  LEA R157, P0, R8, UR24, 0x2 ;  /* 0x00000018089d7c11 */ /* 0x000fe2000f8010ff */
[----:B------:R-:W-:Y:S01]  /*1e30*/  UIMAD UR6, UR34, UR16, URZ ;  /* 0x00000010220672a4 */ /* 0x000fe2000f8e023f */
[----:B------:R-:W-:Y:S01]  /*1e40*/  IADD3 R18, P2, R18, UR57, RZ ;  /* 0x0000003912127c10 */ /* 0x000fe2000ff5e0ff */
[----:B------:R-:W-:Y:S01]  /*1e50*/  IMAD.IADD R9, R21, 0x1, R9 ;  /* 0x0000000115097824 */ /* 0x000fe200078e0209 */
[----:B------:R-:W-:Y:S01]  /*1e60*/  LEA.HI.X R162, R8, UR25, R162, 0x2, P0 ;  /* 0x0000001908a27c11 */ /* 0x000fe200080f14a2 */
[----:B------:R-:W-:Y:S01]  /*1e70*/  IMAD.MOV.U32 R8, RZ, RZ, R20 ;  /* 0x000000ffff087224 */ /* 0x000fe200078e0014 */
[----:B------:R-:W-:Y:S01]  /*1e80*/  IADD3.X R19, R19, UR50, R7, P2, !PT ;  /* 0x0000003213137c10 */ /* 0x000fe200097fe407 */
[----:B------:R-:W-:Y:S01]  /*1e90*/  IMAD.U32 R7, RZ, RZ, UR10 ;  /* 0x0000000aff077e24 */ /* 0x000fe2000f8e00ff */
[----:B------:R-:W-:Y:S01]  /*1ea0*/  UIMAD UR6, UR56, UR17, UR6 ;  /* 0x00000011380672a4 */ /* 0x000fe2000f8e0206 */
[----:B------:R-:W-:Y:S01]  /*1eb0*/  IMAD.U32 R20, RZ, RZ, UR16 ;  /* 0x00000010ff147e24 */ /* 0x000fe2000f8e00ff */
[----:B------:R-:W-:Y:S01]  /*1ec0*/  UIADD3 UR10, UR18, UR41, URZ ;  /* 0x00000029120a7290 */ /* 0x000fe2000fffe03f */
[----:B------:R-:W-:Y:S01]  /*1ed0*/  IMAD.WIDE.U32 R22, R7, UR56, R8 ;  /* 0x0000003807167c25 */ /* 0x000fe2000f8e0008 */
[----:B------:R-:W-:Y:S01]  /*1ee0*/  ULDC.64 UR24, c[0x0][0x478] ;  /* 0x00011e0000187ab9 */ /* 0x000fe20000000a00 */
[----:B------:R-:W-:Y:S01]  /*1ef0*/  ULDC.64 UR18, c[0x0][0x2b0] ;  /* 0x0000ac0000127ab9 */ /* 0x000fe20000000a00 */
[----:B------:R-:W-:Y:S01]  /*1f00*/  ULDC.64 UR16, c[0x0][0x3e0] ;  /* 0x0000f80000107ab9 */ /* 0x000fe20000000a00 */
[----:B------:R-:W-:Y:S01]  /*1f10*/  IMAD.WIDE.U32 R20, R20, UR56, R18 ;  /* 0x0000003814147c25 */ /* 0x000fe2000f8e0012 */
[----:B------:R-:W-:-:S02]  /*1f20*/  UIMAD.WIDE UR10, UR10, 0x4, UR18 ;  /* 0x000000040a0a78a5 */ /* 0x000fc4000f8e0212 */
[----:B------:R-:W-:Y:S01]  /*1f30*/  UIMAD.WIDE UR24, UR30, 0x4, UR24 ;  /* 0x000000041e1878a5 */ /* 0x000fe2000f8e0218 */
[----:B------:R-:W-:Y:S01]  /*1f40*/  VIADD R19, R23, UR8 ;  /* 0x0000000817137c36 */ /* 0x000fe20008000000 */
[----:B------:R-:W-:Y:S01]  /*1f50*/  ULDC.64 UR8, c[0x0][0x210] ;  /* 0x0000840000087ab9 */ /* 0x000fe20000000a00 */
[----:B------:R-:W-:Y:S01]  /*1f60*/  VIADD R7, R21, UR6 ;  /* 0x0000000615077c36 */ /* 0x000fe20008000000 */
[----:B------:R-:W-:Y:S01]  /*1f70*/  LEA R160, P0, R20, UR8, 0x1 ;  /* 0x0000000814a07c11 */ /* 0x000fe2000f8008ff */
[-C--:B------:R-:W-:Y:S01]  /*1f80*/  IMAD R8, R14, R4.reuse, RZ ;  /* 0x000000040e087224 */ /* 0x080fe200078e02ff */
[----:B------:R-:W-:Y:S01]  /*1f90*/  UIADD3 UR8, UR32, -0x1, URZ ;  /* 0xffffffff20087890 */ /* 0x000fe2000fffe03f */
[----:B------:R-:W-:Y:S01]  /*1fa0*/  IMAD.MOV.U32 R18, RZ, RZ, R22 ;  /* 0x000000ffff127224 */ /* 0x000fe200078e0016 */
[----:B------:R-:W-:Y:S01]  /*1fb0*/  LEA.HI.X R161, R20, UR9, R7, 0x1, P0 ;  /* 0x0000000914a17c11 */ /* 0x000fe200080f0c07 */
[C---:B------:R-:W-:Y:S01]  /*1fc0*/  IMAD R8, R13.reuse, R5, R8 ;  /* 0x000000050d087224 */ /* 0x040fe200078e0208 */
[----:B------:R-:W-:Y:S01]  /*1fd0*/  PLOP3.LUT P0, PT, PT, PT, UP1, 0x80, 0x0 ;  /* 0x000000000000781c */ /* 0x000fe20003f0f018 */
[----:B------:R-:W-:Y:S01]  /*1fe0*/  IMAD.WIDE.U32 R18, R13, R4, R18 ;  /* 0x000000040d127225 */ /* 0x000fe200078e0012 */
[----:B------:R-:W-:Y:S01]  /*1ff0*/  UMOV UR19, UR24 ;  /* 0x0000001800137c82 */ /* 0x000fe20008000000 */
[----:B------:R-:W-:-:S02]  /*2000*/  UMOV UR18, UR25 ;  /* 0x0000001900127c82 */ /* 0x000fc40008000000 */
[----:B------:R-:W-:Y:S01]  /*2010*/  IMAD.IADD R8, R19, 0x1, R8 ;  /* 0x0000000113087824 */ /* 0x000fe200078e0208 */
[----:B------:R-:W-:Y:S01]  /*2020*/  LEA R158, P2, R18, UR16, 0x1 ;  /* 0x00000010129e7c11 */ /* 0x000fe2000f8408ff */
[----:B------:R-:W-:-:S03]  /*2030*/  UMOV UR16, UR11 ;  /* 0x0000000b00107c82 */ /* 0x000fc60008000000 */
[----:B------:R-:W-:Y:S01]  /*2040*/  LEA.HI.X R159, R18, UR17, R8, 0x1, P2 ;  /* 0x00000011129f7c11 */ /* 0x000fe200090f0c08 */
[----:B------:R-:W-:Y:S02]  /*2050*/  UMOV UR17, UR10 ;  /* 0x0000000a00117c82 */ /* 0x000fe40008000000 */
        /* <DEDUP_REMOVED lines=20> */
.L_x_1200:
        /* <DEDUP_REMOVED lines=19> */
.L_x_1201:
        /* <DEDUP_REMOVED lines=30> */
.L_x_1203:
[----:B------:R-:W-:Y:S05]  /*24b0*/  BSYNC B0 ;  /* 0x0000000000007941 */ /* 0x000fea0003800000 */
.L_x_1202:
        /* <DEDUP_REMOVED lines=14> */
.L_x_1205:
[----:B------:R-:W-:Y:S05]  /*25a0*/  BSYNC B0 ;  /* 0x0000000000007941 */ /* 0x000fea0003800000 */
.L_x_1204:
        /* <DEDUP_REMOVED lines=26> */
.L_x_1207:
[----:B------:R-:W-:Y:S05]  /*2750*/  BSYNC B0 ;  /* 0x0000000000007941 */ /* 0x000fea0003800000 */
.L_x_1206:
        /* <DEDUP_REMOVED lines=14> */
.L_x_1199:
[----:B------:R-:W-:Y:S01]  /*2840*/  UIMAD UR5, UR8, -0x80, UR12 ;  /* 0xffffff80080578a4 */ /* 0x000fe2000f8e020c */
[----:B------:R-:W-:Y:S01]  /*2850*/  VIADD R7, R131, 0x40 ;  /* 0x0000004083077836 */ /* 0x000fe20000000000 */
[----:B------:R-:W-:Y:S01]  /*2860*/  UIMAD UR9, UR33, UR28, URZ ;  /* 0x0000001c210972a4 */ /* 0x000fe2000f8e023f */
[----:B------:R-:W-:Y:S01]  /*2870*/  VIADD R9, R13, 0x40 ;  /* 0x000000400d097836 */ /* 0x000fe20000000000 */
[----:B------:R-:W-:Y:S01]  /*2880*/  UIMAD UR6, UR37, -0x80, UR7 ;  /* 0xffffff80250678a4 */ /* 0x000fe2000f8e0207 */
[----:B------:R-:W-:Y:S01]  /*2890*/  VIADD R8, R131, 0x8 ;  /* 0x0000000883087836 */ /* 0x000fe20000000000 */
[----:B------:R-:W-:Y:S01]  /*28a0*/  ISETP.GE.AND P5, PT, R7, UR5, PT ;  /* 0x0000000507007c0c */ /* 0x000fe2000bfa6270 */
[----:B------:R-:W-:Y:S01]  /*28b0*/  IMAD.U32 R7, RZ, RZ, UR28 ;  /* 0x0000001cff077e24 */ /* 0x000fe2000f8e00ff */
[----:B------:R-:W-:Y:S01]  /*28c0*/  ISETP.GE.AND P3, PT, R9, UR5, PT ;  /* 0x0000000509007c0c */ /* 0x000fe2000bf66270 */
[----:B------:R-:W-:Y:S01]  /*28d0*/  UIMAD UR10, UR21, UR29, UR9 ;  /* 0x0000001d150a72a4 */ /* 0x000fe2000f8e0209 */
[----:B------:R-:W-:Y:S01]  /*28e0*/  ISETP.GE.AND P6, PT, R8, UR5, PT ;  /* 0x0000000508007c0c */ /* 0x000fe2000bfc6270 */
[----:B------:R-:W-:Y:S01]  /*28f0*/  IMAD.WIDE.U32 R18, R7, UR21, R16 ;  /* 0x0000001507127c25 */ /* 0x000fe2000f8e0010 */
[----:B------:R-:W-:Y:S01]  /*2900*/  ISETP.GE.AND P1, PT, R9, UR6, PT ;  /* 0x0000000609007c0c */ /* 0x000fe2000bf26270 */
[----:B------:R-:W-:Y:S01]  /*2910*/  UIMAD UR9, UR33, UR26, URZ ;  /* 0x0000001a210972a4 */ /* 0x000fe2000f8e023f */
[----:B------:R-:W-:Y:S01]  /*2920*/  ISETP.GE.AND P4, PT, R13, UR5, PT ;  /* 0x000000050d007c0c */ /* 0x000fe2000bf86270 */
[----:B------:R-:W-:Y:S01]  /*2930*/  IMAD.U32 R7, RZ, RZ, UR10 ;  /* 0x0000000aff077e24 */ /* 0x000fe2000f8e00ff */
[----:B------:R-:W-:Y:S01]  /*2940*/  IADD3 R18, P0, R18, UR52, RZ ;  /* 0x0000003412127c10 */ /* 0x000fe2000ff1e0ff */
[----:B------:R-:W-:Y:S01]  /*2950*/  IMAD.WIDE.U32 R8, R4, 0x80, RZ ;  /* 0x0000008004087825 */ /* 0x000fe200078e00ff */
[----:B------:R-:W-:Y:S01]  /*2960*/  UIMAD UR9, UR21, UR27, UR9 ;  /* 0x0000001b150972a4 */ /* 0x000fe2000f8e0209 */
[----:B------:R-:W-:Y:S01]  /*2970*/  LEA R12, R132, UR4, 0x1 ;  /* 0x00000004840c7c11 */ /* 0x000fe2000f8e08ff */
[----:B------:R-:W-:Y:S01]  /*2980*/  ULDC.64 UR24, c[0x0][0x260] ;  /* 0x0000980000187ab9 */ /* 0x000fe20000000a00 */
[----:B------:R-:W-:Y:S01]  /*2990*/  IMAD.U32 R4, RZ, RZ, UR26 ;  /* 0x0000001aff047e24 */ /* 0x000fe2000f8e00ff */
[----:B------:R-:W-:Y:S01]  /*29a0*/  IADD3.X R19, R19, UR54, R7, P0, !PT ;  /* 0x0000003613137c10 */ /* 0x000fe200087fe407 */
[----:B------:R-:W-:Y:S01]  /*29b0*/  IMAD.SHL.U32 R5, R5, 0x80, RZ ;  /* 0x0000008005057824 */ /* 0x000fe200078e00ff */
[----:B------:R-:W-:Y:S01]  /*29c0*/  PLOP3.LUT P0, PT, PT, PT, UP5, 0x80, 0x0 ;  /* 0x000000000000781c */ /* 0x000fe20003f0f058 */
[----:B------:R-:W-:Y:S01]  /*29d0*/  IMAD.WIDE.U32 R16, R4, UR21, R16 ;  /* 0x0000001504107c25 */ /* 0x000fe2000f8e0010 */
[----:B------:R-:W-:Y:S01]  /*29e0*/  @!P3 IADD3 R8, P2, R158, R8, RZ ;  /* 0x000000089e08b210 */ /* 0x000fe20007f5e0ff */
[----:B------:R-:W-:Y:S01]  /*29f0*/  ULDC.64 UR10, c[0x0][0x268] ;  /* 0x00009a00000a7ab9 */ /* 0x000fe20000000a00 */
[----:B------:R-:W-:Y:S01]  /*2a00*/  SHF.R.S32.HI R151, RZ, 0x1f, R131 ;  /* 0x0000001fff977819 */ /* 0x000fe20000011483 */
[----:B------:R-:W-:Y:S01]  /*2a10*/  IMAD.U32 R4, RZ, RZ, UR9 ;  /* 0x00000009ff047e24 */ /* 0x000fe2000f8e00ff */
[----:B------:R-:W-:Y:S01]  /*2a20*/  @!P3 IADD3.X R9, R159, R9, R5, P2, !PT ;  /* 0x000000099f09b210 */ /* 0x000fe200017fe405 */
[----:B------:R-:W-:Y:S01]  /*2a30*/  IMAD R20, R10, UR24, RZ ;  /* 0x000000180a147c24 */ /* 0x000fe2000f8e02ff */
[----:B------:R-:W-:Y:S01]  /*2a40*/  IADD3 R16, P2, R16, UR31, RZ ;  /* 0x0000001f10107c10 */ /* 0x000fe2000ff5e0ff */
[----:B------:R-:W-:Y:S01]  /*2a50*/  IMAD R26, R10, UR10, RZ ;  /* 0x0000000a0a1a7c24 */ /* 0x000fe2000f8e02ff */
[----:B------:R-:W-:Y:S01]  /*2a60*/  USHF.L.U32 UR9, UR43, 0x7, URZ ;  /* 0x000000072b097899 */ /* 0x000fe2000800063f */
[C---:B------:R-:W-:Y:S01]  /*2a70*/  IMAD R20, R6.reuse, UR25, R20 ;  /* 0x0000001906147c24 */ /* 0x040fe2000f8e0214 */
[----:B------:R-:W-:Y:S01]  /*2a80*/  IADD3.X R17, R17, UR36, R4, P2, !PT ;  /* 0x0000002411117c10 */ /* 0x000fe200097fe404 */
[----:B------:R-:W-:Y:S01]  /*2a90*/  @P0 BAR.SYNC.DEFER_BLOCKING 0x0 ;  /* 0x0000000000000b1d */ /* 0x000fe20000010000 */
[C---:B------:R-:W-:Y:S01]  /*2aa0*/  ISETP.GE.AND P2, PT, R13.reuse, UR6, PT ;  /* 0x000000060d007c0c */ /* 0x040fe2000bf46270 */
[----:B------:R-:W-:Y:S01]  /*2ab0*/  IMAD.WIDE.U32 R4, R6, UR24, R18 ;  /* 0x0000001806047c25 */ /* 0x000fe2000f8e0012 */
[----:B------:R-:W-:Y:S01]  /*2ac0*/  @!P1 IADD3 R18, P0, R13, 0x40, RZ ;  /* 0x000000400d129810 */ /* 0x000fe20007f1e0ff */
[----:B------:R-:W-:-:S02]  /*2ad0*/  ULEA.HI UR6, UR8, UR8, URZ, 0x1 ;  /* 0x0000000808067291 */ /* 0x000fc4000f8f083f */
[----:B------:R-:W-:Y:S02]  /*2ae0*/  IMAD R26, R6, UR11, R26 ;  /* 0x0000000b061a7c24 */ /* 0x000fe4000f8e021a */
[----:B------:R-:W-:Y:S01]  /*2af0*/  VIADD R156, R132, 0x1000 ;  /* 0x00001000849c7836 */ /* 0x000fe20000000000 */
[----:B------:R-:W-:Y:S01]  /*2b00*/  ULOP3.LUT UR6, UR6, 0xfffffffe, URZ, 0xc0, !UPT ;  /* 0xfffffffe06067892 */ /* 0x000fe2000f8ec03f */
[----:B------:R-:W-:Y:S01]  /*2b10*/  IMAD.WIDE.U32 R16, R6, UR10, R16 ;  /* 0x0000000a06107c25 */ /* 0x000fe2000f8e0010 */
[----:B------:R-:W-:Y:S02]  /*2b20*/  UIMAD.WIDE.U32 UR10, UR42, 0x80, URZ ;  /* 0x000000802a0a78a5 */ /* 0x000fe4000f8e003f */
[----:B------:R-:W-:Y:S01]  /*2b30*/  UIADD3 UR6, UR8, -UR6, URZ ;  /* 0x8000000608067290 */ /* 0x000fe2000fffe03f */
[----:B------:R-:W-:Y:S01]  /*2b40*/  IMAD.IADD R21, R5, 0x1, R20 ;  /* 0x0000000105157824 */ /* 0x000fe200078e0214 */
[----:B------:R-:W1:Y:S01]  /*2b50*/  @!P2 LDC.64 R10, c[0x0][0x218] ;  /* 0x00008600ff0aab82 */ /* 0x000e620000000a00 */
[--C-:B------:R-:W-:Y:S01]  /*2b60*/  @!P2 IMAD.MOV.U32 R20, RZ, RZ, R4.reuse ;  /* 0x000000ffff14a224 */ /* 0x100fe200078e0004 */
[----:B------:R-:W-:Y:S01]  /*2b70*/  UISETP.NE.AND UP0, UPT, UR6, 0x1, UPT ;  /* 0x000000010600788c */ /* 0x000fe2000bf05270 */
[----:B------:R-:W-:-:S02]  /*2b80*/  @!P1 IMAD.MOV.U32 R6, RZ, RZ, R4 ;  /* 0x000000ffff069224 */ /* 0x000fc400078e0004 */
[----:B------:R-:W-:Y:S02]  /*2b90*/  IMAD.MOV.U32 R154, RZ, RZ, 0x7f800000 ;  /* 0x7f800000ff9a7424 */ /* 0x000fe400078e00ff */
[----:B------:R-:W-:Y:S02]  /*2ba0*/  IMAD.MOV.U32 R155, RZ, RZ, 0x7f800000 ;  /* 0x7f800000ff9b7424 */ /* 0x000fe400078e00ff */
[----:B------:R-:W-:Y:S01]  /*2bb0*/  IMAD.MOV.U32 R152, RZ, RZ, 0x7f800000 ;  /* 0x7f800000ff987424 */ /* 0x000fe200078e00ff */
[----:B------:R2:W-:Y:S01]  /*2bc0*/  @P4 STS [R12+0x4000], RZ ;  /* 0x004000ff0c004388 */ /* 0x0005e20000000800 */
[----:B------:R-:W-:Y:S01]  /*2bd0*/  @!P1 IMAD.X R15, RZ, RZ, R14, P0 ;  /* 0x000000ffff0f9224 */ /* 0x000fe200000e060e */
[----:B------:R-:W-:Y:S01]  /*2be0*/  @!P3 IADD3 R22, P0, R160, UR10, RZ ;  /* 0x0000000aa016bc10 */ /* 0x000fe2000ff1e0ff */
[----:B------:R-:W-:Y:S01]  /*2bf0*/  IMAD.U32 R4, RZ, RZ, UR9 ;  /* 0x00000009ff047e24 */ /* 0x000fe2000f8e00ff */
[----:B------:R2:W-:Y:S01]  /*2c00*/  @P4 STS [R12+0x4004], RZ ;  /* 0x004004ff0c004388 */ /* 0x0005e20000000800 */
[----:B------:R-:W-:-:S02]  /*2c10*/  IMAD.IADD R27, R17, 0x1, R26 ;  /* 0x00000001111b7824 */ /* 0x000fc400078e021a */
[----:B------:R-:W-:Y:S01]  /*2c20*/  IMAD.MOV.U32 R153, RZ, RZ, 0x7f800000 ;  /* 0x7f800000ff997424 */ /* 0x000fe200078e00ff */
[----:B------:R-:W-:Y:S01]  /*2c30*/  @!P3 IADD3.X R23, R161, UR11, R4, P0, !PT ;  /* 0x0000000ba117bc10 */ /* 0x000fe200087fe404 */
[----:B------:R2:W-:Y:S01]  /*2c40*/  @P4 STS.64 [R12+0x4008], RZ ;  /* 0x004008ff0c004388 */ /* 0x0005e20000000a00 */
[----:B------:R-:W-:Y:S01]  /*2c50*/  @!P1 IADD3 R4, P0, R13, 0x40, RZ ;  /* 0x000000400d049810 */ /* 0x000fe20007f1e0ff */
[--C-:B------:R-:W-:Y:S01]  /*2c60*/  @!P2 IMAD.MOV.U32 R26, RZ, RZ, R16.reuse ;  /* 0x000000ffff1aa224 */ /* 0x100fe200078e0010 */
[----:B------:R-:W-:Y:S01]  /*2c70*/  UIADD3 UR38, UR21, UR12, URZ ;  /* 0x0000000c15267290 */ /* 0x000fe2000fffe03f */
[----:B------:R-:W-:Y:S01]  /*2c80*/  @!PT LDS RZ, [RZ] ;  /* 0x00000000fffff984 */ /* 0x000fe20000000800 */
[----:B------:R-:W-:Y:S01]  /*2c90*/  @!PT LDS RZ, [RZ] ;  /* 0x00000000fffff984 */ /* 0x000fe20000000800 */
[----:B------:R-:W-:Y:S01]  /*2ca0*/  @!PT LDS RZ, [RZ] ;  /* 0x00000000fffff984 */ /* 0x000fe20000000800 */
[----:B------:R-:W-:Y:S01]  /*2cb0*/  @!P4 LDGSTS.E.BYPASS.LTC128B.128 [R12+0x4000], desc[UR14][R158.64] ;  /* 0x040000009e0ccfae */ /* 0x000fe2000b901d4e */
[----:B------:R-:W-:Y:S01]  /*2cc0*/  @!P1 IMAD.MOV.U32 R24, RZ, RZ, R16 ;  /* 0x000000ffff189224 */ /* 0x000fe200078e0010 */
[----:B------:R-:W-:Y:S01]  /*2cd0*/  USHF.L.U32 UR35, UR22, 0x4, URZ ;  /* 0x0000000416237899 */ /* 0x000fe2000800063f */
[----:B------:R-:W-:Y:S01]  /*2ce0*/  @!P1 IMAD.X R5, RZ, RZ, R14, P0 ;  /* 0x000000ffff059224 */ /* 0x000fe200000e060e */
[----:B------:R2:W-:Y:S01]  /*2cf0*/  @P3 STS.128 [R12+0x5000], RZ ;  /* 0x005000ff0c003388 */ /* 0x0005e20000000c00 */
[C---:B------:R-:W-:Y:S01]  /*2d00*/  @!P2 IMAD R16, R14.reuse, UR28, RZ ;  /* 0x0000001c0e10ac24 */ /* 0x040fe2000f8e02ff */
[----:B------:R-:W-:Y:S01]  /*2d10*/  PLOP3.LUT P0, PT, PT, PT, UP0, 0x80, 0x0 ;  /* 0x000000000000781c */ /* 0x000fe20003f0f008 */
[----:B------:R-:W-:Y:S01]  /*2d20*/  @!P2 IMAD R14, R14, UR26, RZ ;  /* 0x0000001a0e0eac24 */ /* 0x000fe2000f8e02ff */
[----:B------:R-:W-:Y:S01]  /*2d30*/  @!PT LDS RZ, [RZ] ;  /* 0x00000000fffff984 */ /* 0x000fe20000000800 */
[----:B------:R-:W-:Y:S01]  /*2d40*/  @!PT LDS RZ, [RZ] ;  /* 0x00000000fffff984 */ /* 0x000fe20000000800 */
[----:B------:R-:W-:Y:S01]  /*2d50*/  @!PT LDS RZ, [RZ] ;  /* 0x00000000fffff984 */ /* 0x000fe20000000800 */
[----:B------:R3:W-:Y:S01]  /*2d60*/  @!P3 LDGSTS.E.BYPASS.LTC128B.128 [R12+0x5000], desc[UR14][R8.64] ;  /* 0x05000000080cbfae */ /* 0x0007e2000b901d4e */
[----:B------:R-:W-:Y:S01]  /*2d70*/  @!P1 IMAD R5, R5, UR26, RZ ;  /* 0x0000001a05059c24 */ /* 0x000fe2000f8e02ff */
[----:B------:R-:W-:Y:S01]  /*2d80*/  SEL R156, R156, R132, !P0 ;  /* 0x000000849c9c7207 */ /* 0x000fe20004000000 */
[----:B------:R-:W-:Y:S01]  /*2d90*/  @!P1 IMAD.MOV.U32 R25, RZ, RZ, R27 ;  /* 0x000000ffff199224 */ /* 0x000fe200078e001b */
[----:B------:R-:W-:Y:S01]  /*2da0*/  UIMAD UR34, UR22, 0x18, URZ ;  /* 0x00000018162278a4 */ /* 0x000fe2000f8e023f */
[--C-:B------:R-:W-:Y:S01]  /*2db0*/  @!P1 IMAD.MOV.U32 R7, RZ, RZ, R21.reuse ;  /* 0x000000ffff079224 */ /* 0x100fe200078e0015 */
[----:B------:R-:W-:Y:S01]  /*2dc0*/  LEA R156, R156, UR4, 0x1 ;  /* 0x000000049c9c7c11 */ /* 0x000fe2000f8e08ff */
[----:B------:R-:W-:Y:S01]  /*2dd0*/  @!P1 IMAD R15, R15, UR28, RZ ;  /* 0x0000001c0f0f9c24 */ /* 0x000fe2000f8e02ff */
[----:B------:R-:W-:Y:S01]  /*2de0*/  UIMAD UR32, UR22, 0x28, URZ ;  /* 0x00000028162078a4 */ /* 0x000fe2000f8e023f */
[C---:B------:R-:W-:Y:S01]  /*2df0*/  @!P2 IMAD R16, R13.reuse, UR29, R16 ;  /* 0x0000001d0d10ac24 */ /* 0x040fe2000f8e0210 */
[----:B------:R-:W-:Y:S01]  /*2e00*/  UIMAD UR30, UR22, 0x38, URZ ;  /* 0x00000038161e78a4 */ /* 0x000fe2000f8e023f */
[C---:B------:R-:W-:Y:S01]  /*2e10*/  @!P2 IMAD.WIDE.U32 R20, R13.reuse, UR28, R20 ;  /* 0x0000001c0d14ac25 */ /* 0x040fe2000f8e0014 */
[----:B------:R2:W-:Y:S01]  /*2e20*/  @P4 STS [R156], RZ ;  /* 0x000000ff9c004388 */ /* 0x0005e20000000800 */
[----:B------:R-:W-:Y:S01]  /*2e30*/  ULDC UR13, c[0x0][0x394] ;  /* 0x0000e500000d7ab9 */ /* 0x000fe20000000800 */
[----:B------:R-:W-:Y:S01]  /*2e40*/  ULDC UR41, c[0x0][0x398] ;  /* 0x0000e60000297ab9 */ /* 0x000fe20000000800 */
[C---:B------:R-:W-:Y:S01]  /*2e50*/  @!P2 IMAD R14, R13.reuse, UR27, R14 ;  /* 0x0000001b0d0eac24 */ /* 0x040fe2000f8e020e */
[----:B------:R2:W-:Y:S01]  /*2e60*/  @P4 STS [R156+0x4], RZ ;  /* 0x000004ff9c004388 */ /* 0x0005e20000000800 */
[----:B------:R-:W-:-:S04]  /*2e70*/  @!P2 IMAD.WIDE.U32 R26, R13, UR26, R26 ;  /* 0x0000001a0d1aac25 */ /* 0x000fc8000f8e001a */
[----:B------:R-:W-:Y:S01]  /*2e80*/  VIADD R149, R131, 0xffffff80 ;  /* 0xffffff8083957836 */ /* 0x000fe20000000000 */
[----:B------:R2:W-:Y:S01]  /*2e90*/  @P4 STS [R156+0x8], RZ ;  /* 0x000008ff9c004388 */ /* 0x0005e20000000800 */
[C---:B------:R-:W-:Y:S02]  /*2ea0*/  @!P1 IMAD R13, R4.reuse, UR27, R5 ;  /* 0x0000001b040d9c24 */ /* 0x040fe4000f8e0205 */
[----:B------:R-:W-:Y:S01]  /*2eb0*/  VIADD R120, R129, 0x1000 ;  /* 0x0000100081787836 */ /* 0x000fe20000000000 */
[----:B------:R2:W-:Y:S01]  /*2ec0*/  @P4 STS [R156+0xc], RZ ;  /* 0x00000cff9c004388 */ /* 0x0005e20000000800 */
[----:B---3--:R-:W3:Y:S01]  /*2ed0*/  @!P2 LDC.64 R8, c[0x0][0x220] ;  /* 0x00008800ff08ab82 */ /* 0x008ee20000000a00 */
[----:B------:R-:W-:-:S04]  /*2ee0*/  @!P1 IMAD.WIDE.U32 R24, R4, UR26, R24 ;  /* 0x0000001a04189c25 */ /* 0x000fc8000f8e0018 */
[----:B------:R-:W-:Y:S01]  /*2ef0*/  VIADD R119, R128, 0x1000 ;  /* 0x0000100080777836 */ /* 0x000fe20000000000 */
[----:B------:R-:W-:Y:S01]  /*2f00*/  @!PT LDS RZ, [RZ] ;  /* 0x00000000fffff984 */ /* 0x000fe20000000800 */
[----:B------:R-:W-:Y:S01]  /*2f10*/  @!PT LDS RZ, [RZ] ;  /* 0x00000000fffff984 */ /* 0x000fe20000000800 */
[----:B------:R-:W-:Y:S01]  /*2f20*/  @!PT LDS RZ, [RZ] ;  /* 0x00000000fffff984 */ /* 0x000fe20000000800 */
[----:B------:R-:W-:Y:S01]  /*2f30*/  @!P4 LDGSTS.E.BYPASS.LTC128B.128 [R156], desc[UR14][R160.64] ;  /* 0x00000000a09ccfae */ /* 0x000fe2000b901d4e */
[C---:B------:R-:W-:Y:S01]  /*2f40*/  @!P1 IMAD R15, R18.reuse, UR29, R15 ;  /* 0x0000001d120f9c24 */ /* 0x040fe2000f8e020f */
[----:B------:R-:W4:Y:S01]  /*2f50*/  @!P1 LDC.64 R4, c[0x0][0x220] ;  /* 0x00008800ff049b82 */ /* 0x000f220000000a00 */
[----:B------:R-:W-:Y:S01]  /*2f60*/  @!P1 IMAD.WIDE.U32 R18, R18, UR28, R6 ;  /* 0x0000001c12129c25 */ /* 0x000fe2000f8e0006 */
[C---:B-1----:R-:W-:Y:S01]  /*2f70*/  @!P2 LEA R10, P4, R20.reuse, R10, 0x1 ;  /* 0x0000000a140aa211 */ /* 0x042fe200078808ff */
[----:B------:R2:W-:Y:S01]  /*2f80*/  @P3 STS [R156+0x1000], RZ ;  /* 0x001000ff9c003388 */ /* 0x0005e20000000800 */
[----:B------:R-:W-:Y:S01]  /*2f90*/  CS2R R94, SRZ ;  /* 0x00000000005e7805 */ /* 0x000fe2000001ff00 */
[----:B------:R-:W-:Y:S01]  /*2fa0*/  @!P2 IMAD.IADD R16, R21, 0x1, R16 ;  /* 0x000000011510a824 */ /* 0x000fe200078e0210 */
[----:B------:R-:W-:Y:S01]  /*2fb0*/  CS2R R92, SRZ ;  /* 0x00000000005c7805 */ /* 0x000fe2000001ff00 */
[----:B------:R2:W-:Y:S01]  /*2fc0*/  @P3 STS [R156+0x1004], RZ ;  /* 0x001004ff9c003388 */ /* 0x0005e20000000800 */
[----:B------:R-:W1:Y:S01]  /*2fd0*/  @!P1 LDC.64 R6, c[0x0][0x218] ;  /* 0x00008600ff069b82 */ /* 0x000e620000000a00 */
[----:B------:R-:W-:Y:S01]  /*2fe0*/  @!P2 IMAD.IADD R14, R27, 0x1, R14 ;  /* 0x000000011b0ea824 */ /* 0x000fe200078e020e */
[----:B------:R-:W-:Y:S01]  /*2ff0*/  @!P2 LEA.HI.X R11, R20, R11, R16, 0x1, P4 ;  /* 0x0000000b140ba211 */ /* 0x000fe200020f0c10 */
[----:B------:R2:W-:Y:S01]  /*3000*/  @P3 STS [R156+0x1008], RZ ;  /* 0x001008ff9c003388 */ /* 0x0005e20000000800 */
[----:B------:R-:W-:Y:S01]  /*3010*/  @!P1 IMAD.IADD R13, R25, 0x1, R13 ;  /* 0x00000001190d9824 */ /* 0x000fe200078e020d */
[----:B------:R-:W-:Y:S01]  /*3020*/  CS2R R98, SRZ ;  /* 0x0000000000627805 */ /* 0x000fe2000001ff00 */
[----:B------:R-:W-:Y:S01]  /*3030*/  @!P1 IMAD.IADD R15, R19, 0x1, R15 ;  /* 0x00000001130f9824 */ /* 0x000fe200078e020f */
[----:B------:R2:W-:Y:S01]  /*3040*/  @P3 STS [R156+0x100c], RZ ;  /* 0x00100cff9c003388 */ /* 0x0005e20000000800 */
[----:B------:R-:W-:Y:S01]  /*3050*/  IMAD.SHL.U32 R150, R131, 0x4, RZ ;  /* 0x0000000483967824 */ /* 0x000fe200078e00ff */
[----:B------:R-:W-:-:S02]  /*3060*/  CS2R R96, SRZ ;  /* 0x0000000000607805 */ /* 0x000fc4000001ff00 */
[----:B------:R-:W-:Y:S01]  /*3070*/  CS2R R90, SRZ ;  /* 0x00000000005a7805 */ /* 0x000fe2000001ff00 */
[----:B------:R-:W-:Y:S01]  /*3080*/  @!PT LDS RZ, [RZ] ;  /* 0x00000000fffff984 */ /* 0x000fe20000000800 */
[----:B------:R-:W-:Y:S01]  /*3090*/  @!PT LDS RZ, [RZ] ;  /* 0x00000000fffff984 */ /* 0x000fe20000000800 */
[----:B------:R-:W-:Y:S01]  /*30a0*/  @!PT LDS RZ, [RZ] ;  /* 0x00000000fffff984 */ /* 0x000fe20000000800 */
[----:B------:R-:W-:Y:S01]  /*30b0*/  @!P3 LDGSTS.E.BYPASS.LTC128B.128 [R156+0x1000], desc[UR14][R22.64] ;  /* 0x01000000169cbfae */ /* 0x000fe2000b901d4e */
[C---:B---3--:R-:W-:Y:S02]  /*30c0*/  @!P2 LEA R8, P3, R26.reuse, R8, 0x1 ;  /* 0x000000081a08a211 */ /* 0x048fe400078608ff */
[----:B------:R-:W-:Y:S02]  /*30d0*/  CS2R R88, SRZ ;  /* 0x0000000000587805 */ /* 0x000fe4000001ff00 */
[----:B------:R-:W-:Y:S01]  /*30e0*/  CS2R R86, SRZ ;  /* 0x0000000000567805 */ /* 0x000fe2000001ff00 */
[----:B------:R2:W-:Y:S01]  /*30f0*/  @P2 STS [R12+0x6000], RZ ;  /* 0x006000ff0c002388 */ /* 0x0005e20000000800 */
[----:B------:R-:W-:Y:S02]  /*3100*/  @!P2 LEA.HI.X R9, R26, R9, R14, 0x1, P3 ;  /* 0x000000091a09a211 */ /* 0x000fe400018f0c0e */
[----:B------:R-:W-:-:S02]  /*3110*/  CS2R R84, SRZ ;  /* 0x0000000000547805 */ /* 0x000fc4000001ff00 */
[C---:B----4-:R-:W-:Y:S01]  /*3120*/  @!P1 LEA R4, P3, R24.reuse, R4, 0x1 ;  /* 0x0000000418049211 */ /* 0x050fe200078608ff */
[----:B------:R2:W-:Y:S01]  /*3130*/  @P2 STS [R12+0x6004], RZ ;  /* 0x006004ff0c002388 */ /* 0x0005e20000000800 */
[----:B------:R-:W-:Y:S02]  /*3140*/  CS2R R78, SRZ ;  /* 0x00000000004e7805 */ /* 0x000fe4000001ff00 */
[----:B------:R-:W-:Y:S02]  /*3150*/  CS2R R76, SRZ ;  /* 0x00000000004c7805 */ /* 0x000fe4000001ff00 */
[----:B------:R-:W-:Y:S01]  /*3160*/  @!P1 LEA.HI.X R5, R24, R5, R13, 0x1, P3 ;  /* 0x0000000518059211 */ /* 0x000fe200018f0c0d */
[----:B------:R2:W-:Y:S01]  /*3170*/  @P2 STS.64 [R12+0x6008], RZ ;  /* 0x006008ff0c002388 */ /* 0x0005e20000000a00 */
[----:B-1----:R-:W-:Y:S02]  /*3180*/  @!P1 LEA R6, P4, R18, R6, 0x1 ;  /* 0x0000000612069211 */ /* 0x002fe400078808ff */
[----:B------:R-:W-:-:S02]  /*3190*/  CS2R R82, SRZ ;  /* 0x0000000000527805 */ /* 0x000fc4000001ff00 */
[----:B------:R-:W-:Y:S01]  /*31a0*/  CS2R R80, SRZ ;  /* 0x0000000000507805 */ /* 0x000fe2000001ff00 */
[----:B------:R-:W-:Y:S01]  /*31b0*/  @!PT LDS RZ, [RZ] ;  /* 0x00000000fffff984 */ /* 0x000fe20000000800 */
[----:B------:R-:W-:Y:S01]  /*31c0*/  @!PT LDS RZ, [RZ] ;  /* 0x00000000fffff984 */ /* 0x000fe20000000800 */
[----:B------:R-:W-:Y:S01]  /*31d0*/  @!PT LDS RZ, [RZ] ;  /* 0x00000000fffff984 */ /* 0x000fe20000000800 */
[----:B------:R1:W-:Y:S01]  /*31e0*/  @!P2 LDGSTS.E.BYPASS.LTC128B.128 [R12+0x6000], desc[UR14][R10.64] ;  /* 0x060000000a0cafae */ /* 0x0003e2000b901d4e */
[----:B------:R-:W-:Y:S02]  /*31f0*/  @!P1 LEA.HI.X R7, R18, R7, R15, 0x1, P4 ;  /* 0x0000000712079211 */ /* 0x000fe400020f0c0f */
[----:B------:R-:W-:Y:S02]  /*3200*/  CS2R R74, SRZ ;  /* 0x00000000004a7805 */ /* 0x000fe4000001ff00 */
[----:B------:R-:W-:Y:S01]  /*3210*/  ISETP.GE.AND P4, PT, R131, UR5, PT ;  /* 0x0000000583007c0c */ /* 0x000fe2000bf86270 */
[----:B------:R2:W-:Y:S01]  /*3220*/  @P1 STS.128 [R12+0x7000], RZ ;  /* 0x007000ff0c001388 */ /* 0x0005e20000000c00 */
[----:B------:R-:W-:Y:S02]  /*3230*/  CS2R R72, SRZ ;  /* 0x0000000000487805 */ /* 0x000fe4000001ff00 */
[----:B------:R-:W-:-:S02]  /*3240*/  CS2R R70, SRZ ;  /* 0x0000000000467805 */ /* 0x000fc4000001ff00 */
[----:B------:R-:W-:Y:S01]  /*3250*/  CS2R R68, SRZ ;  /* 0x0000000000447805 */ /* 0x000fe2000001ff00 */
[----:B------:R-:W-:Y:S01]  /*3260*/  @!PT LDS RZ, [RZ] ;  /* 0x00000000fffff984 */ /* 0x000fe20000000800 */
[----:B------:R-:W-:Y:S01]  /*3270*/  @!PT LDS RZ, [RZ] ;  /* 0x00000000fffff984 */ /* 0x000fe20000000800 */
[----:B------:R-:W-:Y:S01]  /*3280*/  @!PT LDS RZ, [RZ] ;  /* 0x00000000fffff984 */ /* 0x000fe20000000800 */
[----:B------:R3:W-:Y:S01]  /*3290*/  @!P1 LDGSTS.E.BYPASS.LTC128B.128 [R12+0x7000], desc[UR14][R6.64] ;  /* 0x07000000060c9fae */ /* 0x0007e2000b901d4e */
[----:B------:R-:W-:Y:S02]  /*32a0*/  USHF.L.U32 UR36, UR22, 0x3, URZ ;  /* 0x0000000316247899 */ /* 0x000fe4000800063f */
[----:B------:R-:W-:Y:S01]  /*32b0*/  USHF.L.U32 UR33, UR22, 0x5, URZ ;  /* 0x0000000516217899 */ /* 0x000fe2000800063f */
[----:B------:R2:W-:Y:S01]  /*32c0*/  @P2 STS [R12+0x8000], RZ ;  /* 0x008000ff0c002388 */ /* 0x0005e20000000800 */
[----:B------:R-:W-:Y:S02]  /*32d0*/  UIMAD UR31, UR22, 0x30, URZ ;  /* 0x00000030161f78a4 */ /* 0x000fe4000f8e023f */
[----:B------:R-:W-:Y:S01]  /*32e0*/  UIMAD UR25, UR22, 0x60, URZ ;  /* 0x00000060161978a4 */ /* 0x000fe2000f8e023f */
[----:B------:R2:W-:Y:S01]  /*32f0*/  @P2 STS [R12+0x8004], RZ ;  /* 0x008004ff0c002388 */ /* 0x0005e20000000800 */
[----:B------:R-:W-:Y:S01]  /*3300*/  UIMAD UR24, UR22, 0x68, URZ ;  /* 0x00000068161878a4 */ /* 0x000fe2000f8e023f */
[----:B------:R-:W-:-:S02]  /*3310*/  ULDC UR6, c[0x0][0x2ec] ;  /* 0x0000bb0000067ab9 */ /* 0x000fc40000000800 */
[----:B------:R2:W-:Y:S04]  /*3320*/  @P2 STS.64 [R12+0x8008], RZ ;  /* 0x008008ff0c002388 */ /* 0x0005e80000000a00 */
[----:B------:R-:W-:Y:S01]  /*3330*/  @!PT LDS RZ, [RZ] ;  /* 0x00000000fffff984 */ /* 0x000fe20000000800 */
[----:B------:R-:W-:Y:S01]  /*3340*/  @!PT LDS RZ, [RZ] ;  /* 0x00000000fffff984 */ /* 0x000fe20000000800 */
[----:B------:R-:W-:Y:S01]  /*3350*/  @!PT LDS RZ, [RZ] ;  /* 0x00000000fffff984 */ /* 0x000fe20000000800 */
[----:B------:R4:W-:Y:S01]  /*3360*/  @!P2 LDGSTS.E.BYPASS.LTC128B.128 [R12+0x8000], desc[UR14][R8.64] ;  /* 0x08000000080cafae */ /* 0x0009e2000b901d4e */
[----:B-1----:R-:W-:-:S03]  /*3370*/  VIADD R10, R131, 0x48 ;  /* 0x00000048830a7836 */ /* 0x002fc60000000000 */
[----:B------:R2:W-:Y:S02]  /*3380*/  @P1 STS.128 [R12+0x9000], RZ ;  /* 0x009000ff0c001388 */ /* 0x0005e40000000c00 */
[----:B------:R-:W-:Y:S02]  /*3390*/  ISETP.GE.AND P3, PT, R10, UR5, PT ;  /* 0x000000050a007c0c */ /* 0x000fe4000bf66270 */
[----:B------:R-:W-:Y:S01]  /*33a0*/  @!PT LDS RZ, [RZ] ;  /* 0x00000000fffff984 */ /* 0x000fe20000000800 */
[----:B------:R-:W-:Y:S01]  /*33b0*/  @!PT LDS RZ, [RZ] ;  /* 0x00000000fffff984 */ /* 0x000fe20000000800 */
[----:B------:R-:W-:Y:S01]  /*33c0*/  @!PT LDS RZ, [RZ] ;  /* 0x00000000fffff984 */ /* 0x000fe20000000800 */
[----:B------:R1:W-:Y:S01]  /*33d0*/  @!P1 LDGSTS.E.BYPASS.LTC128B.128 [R12+0x9000], desc[UR14][R4.64] ;  /* 0x09000000040c9fae */ /* 0x0003e2000b901d4e */
[----:B------:R-:W-:Y:S01]  /*33e0*/  SHF.R.S32.HI R148, RZ, 0x1f, R149 ;  /* 0x0000001fff947819 */ /* 0x000fe20000011495 */
[----:B---3--:R-:W-:Y:S01]  /*33f0*/  IMAD.SHL.U32 R6, R131, 0x4, RZ ;  /* 0x0000000483067824 */ /* 0x008fe200078e00ff */
[----:B------:R-:W-:Y:S01]  /*3400*/  SEL R120, R120, R129, !P0 ;  /* 0x0000008178787207 */ /* 0x000fe20004000000 */
[----:B------:R-:W0:Y:S01]  /*3410*/  LDGDEPBAR ;  /* 0x00000000000079af */ /* 0x000e220000000000 */
[----:B------:R-:W-:Y:S01]  /*3420*/  SEL R119, R119, R128, !P0 ;  /* 0x0000008077777207 */ /* 0x000fe20004000000 */
[----:B------:R-:W-:-:S02]  /*3430*/  UIADD3 UR38, -UR7, 0x80, UR38 ;  /* 0x0000008007267890 */ /* 0x000fc4000fffe126 */
[----:B------:R-:W-:Y:S02]  /*3440*/  UIADD3 UR21, -UR23, URZ, URZ ;  /* 0x0000003f17157290 */ /* 0x000fe4000fffe13f */
[----:B------:R-:W-:Y:S02]  /*3450*/  USHF.L.U32 UR29, UR22, 0x6, URZ ;  /* 0x00000006161d7899 */ /* 0x000fe4000800063f */
[----:B------:R-:W-:Y:S02]  /*3460*/  UIMAD UR28, UR22, 0x48, URZ ;  /* 0x00000048161c78a4 */ /* 0x000fe4000f8e023f */
[----:B------:R-:W-:Y:S02]  /*3470*/  UIMAD UR27, UR22, 0x50, URZ ;  /* 0x00000050161b78a4 */ /* 0x000fe4000f8e023f */
[----:B------:R-:W-:Y:S01]  /*3480*/  UIMAD UR26, UR22, 0x58, URZ ;  /* 0x00000058161a78a4 */ /* 0x000fe2000f8e023f */
[----:B----4-:R-:W-:Y:S01]  /*3490*/  SHF.L.U64.HI R8, R131, 0x2, R151 ;  /* 0x0000000283087819 */ /* 0x010fe20000010297 */
[----:B------:R-:W-:Y:S01]  /*34a0*/  ULDC UR5, c[0x0][0x39c] ;  /* 0x0000e70000057ab9 */ /* 0x000fe20000000800 */
[----:B-1----:R-:W-:-:S02]  /*34b0*/  IADD3 R4, P2, R6, UR17, RZ ;  /* 0x0000001106047c10 */ /* 0x002fc4000ff5e0ff */
[----:B------:R-:W-:Y:S02]  /*34c0*/  SHF.R.S32.HI R5, RZ, 0x1f, R10 ;  /* 0x0000001fff057819 */ /* 0x000fe4000001140a */
[----:B------:R-:W-:-:S04]  /*34d0*/  @!P3 LEA R6, P1, R10, UR17, 0x2 ;  /* 0x000000110a06bc11 */ /* 0x000fc8000f8210ff */
[----:B------:R-:W-:Y:S02]  /*34e0*/  @!P3 LEA.HI.X R7, R10, UR16, R5, 0x2, P1 ;  /* 0x000000100a07bc11 */ /* 0x000fe400088f1405 */
[----:B------:R-:W-:-:S03]  /*34f0*/  IADD3.X R5, R8, UR16, RZ, P2, !PT ;  /* 0x0000001008057c10 */ /* 0x000fc600097fe4ff */
[----:B------:R2:W5:Y:S04]  /*3500*/  @!P3 LDG.E R153, desc[UR14][R6.64] ;  /* 0x0000000e0699b981 */ /* 0x000568000c1e1900 */
[----:B------:R2:W5:Y:S04]  /*3510*/  @!P4 LDG.E R154, desc[UR14][R4.64] ;  /* 0x0000000e049ac981 */ /* 0x000568000c1e1900 */
[----:B------:R2:W5:Y:S04]  /*3520*/  @!P6 LDG.E R155, desc[UR14][R4.64+0x20] ;  /* 0x0000200e049be981 */ /* 0x000568000c1e1900 */
[----:B------:R2:W5:Y:S01]  /*3530*/  @!P5 LDG.E R152, desc[UR14][R4.64+0x100] ;  /* 0x0001000e0498d981 */ /* 0x000562000c1e1900 */
[C---:B------:R-:W-:Y:S01]  /*3540*/  SHF.L.U64.HI R148, R149.reuse, 0x2, R148 ;  /* 0x0000000295947819 */ /* 0x040fe20000010294 */
[----:B------:R-:W-:Y:S01]  /*3550*/  IMAD.SHL.U32 R149, R149, 0x4, RZ ;  /* 0x0000000495957824 */ /* 0x000fe200078e00ff */
[----:B------:R-:W-:-:S02]  /*3560*/  SHF.L.U64.HI R151, R131, 0x2, R151 ;  /* 0x0000000283977819 */ /* 0x000fc40000010297 */
[----:B------:R-:W-:Y:S02]  /*3570*/  LEA R120, R120, UR4, 0x1 ;  /* 0x0000000478787c11 */ /* 0x000fe4000f8e08ff */
[----:B------:R-:W-:Y:S01]  /*3580*/  LEA R119, R119, UR4, 0x1 ;  /* 0x0000000477777c11 */ /* 0x000fe2000f8e08ff */
[----:B------:R-:W-:Y:S02]  /*3590*/  UIMAD UR23, UR22, 0x70, URZ ;  /* 0x00000070161778a4 */ /* 0x000fe4000f8e023f */
[----:B------:R-:W-:Y:S02]  /*35a0*/  UIMAD UR22, UR22, 0x78, URZ ;  /* 0x00000078161678a4 */ /* 0x000fe4000f8e023f */
[----:B------:R-:W-:-:S12]  /*35b0*/  UIADD3 UR38, UR38, -UR44, URZ ;  /* 0x8000002c26267290 */ /* 0x000fd8000fffe03f */
.L_x_1213:
        /* <DEDUP_REMOVED lines=10> */
[----:B------:R-:W3:Y:S08]  /*3660*/  LDSM.16.M88.4 R32, [R118+0x6400] ;  /* 0x006400007620783b */ /* 0x000ef00000000200 */
[----:B------:R-:W4:Y:S08]  /*3670*/  LDSM.16.M88.4 R48, [R118+0x6800] ;  /* 0x006800007630783b */ /* 0x000f300000000200 */
[----:B------:R-:W4:Y:S08]  /*3680*/  LDSM.16.M88.4 R100, [R118+0x6c00] ;  /* 0x006c00007664783b */ /* 0x000f300000000200 */
[----:B------:R-:W-:Y:S01]  /*3690*/  LDSM.16.M88.4 R104, [R112] ;  /* 0x000000007068783b */ /* 0x000fe20000000200 */
[-C--:B--2---:R-:W-:Y:S07]  /*36a0*/  HMMA.16816.F32.BF16 R4, R64, R16.reuse, RZ ;  /* 0x000000104004723c */ /* 0x084fee00000418ff */
[----:B------:R-:W2:Y:S01]  /*36b0*/  LDSM.16.M88.4 R108, [R117+0x6000] ;  /* 0x00600000756c783b */ /* 0x000ea20000000200 */
[C---:B-1----:R-:W-:Y:S06]  /*36c0*/  HMMA.16816.F32.BF16 R8, R60.reuse, R16, RZ ;  /* 0x000000103c08723c */ /* 0x042fec00000418ff */
[-C--:B------:R-:W-:Y:S01]  /*36d0*/  HMMA.16816.F32.BF16 R12, R60, R18.reuse, RZ ;  /* 0x000000123c0c723c */ /* 0x080fe200000418ff */
[----:B------:R-:W1:Y:S05]  /*36e0*/  LDSM.16.M88.4 R112, [R112+0x1000] ;  /* 0x001000007070783b */ /* 0x000e6a0000000200 */
        /* <DEDUP_REMOVED lines=246> */
.L_x_1209:
        /* <DEDUP_REMOVED lines=232> */
.L_x_1210:
        /* <DEDUP_REMOVED lines=67> */
[----:B------:R-:W-:Y:S01]  /*5900*/  FFMA.FTZ R28, R28, UR6, -R231 ;  /* 0x000000061c1c7c23 */ /* 0x000fe200080108e7 */
[----:B------:R3:W-:Y:S01]  /*5910*/  STL [R1+0x50], R85 ;  /* 0x0000505501007387 */ /* 0x0007e20000100800 */
[--C-:B------:R-:W-:Y:S01]  /*5920*/  FFMA.FTZ R59, R59, UR6, -R157.reuse ;  /* 0x000000063b3b7c23 */ /* 0x100fe2000801089d */
[--C-:B------:R-:W-:Y:S01]  /*5930*/  FFMA.FTZ R58, R58, UR6, -R157.reuse ;  /* 0x000000063a3a7c23 */ /* 0x100fe2000801089d */
        /* <DEDUP_REMOVED lines=12> */
[----:B------:R-:W-:Y:S01]  /*5a00*/  FFMA.FTZ R162, R7, UR6, -R157 ;  /* 0x0000000607a27c23 */ /* 0x000fe2000801089d */
[----:B------:R-:W-:Y:S01]  /*5a10*/  STL [R1+0x40], R81 ;  /* 0x0000405101007387 */ /* 0x000fe20000100800 */
[--C-:B------:R-:W-:Y:S01]  /*5a20*/  FFMA.FTZ R47, R47, UR6, -R12.reuse ;  /* 0x000000062f2f7c23 */ /* 0x100fe2000801080c */
[--C-:B------:R-:W-:Y:S01]  /*5a30*/  FFMA.FTZ R46, R46, UR6, -R12.reuse ;  /* 0x000000062e2e7c23 */ /* 0x100fe2000801080c */
[--C-:B------:R-:W-:Y:S01]  /*5a40*/  FFMA.FTZ R37, R37, UR6, -R15.reuse ;  /* 0x0000000625257c23 */ /* 0x100fe2000801080f */
[----:B------:R-:W-:Y:S03]  /*5a50*/  STL [R1+0x3c], R80 ;  /* 0x00003c5001007387 */ /* 0x000fe60000100800 */
[----:B-1----:R-:W-:Y:S01]  /*5a60*/  MUFU.EX2 R88, R63 ;  /* 0x0000003f00587308 */ /* 0x002fe20000000800 */
[--C-:B------:R-:W-:Y:S01]  /*5a70*/  FFMA.FTZ R36, R36, UR6, -R15.reuse ;  /* 0x0000000624247c23 */ /* 0x100fe2000801080f */
[--C-:B------:R-:W-:Y:S01]  /*5a80*/  FFMA.FTZ R242, R21, UR6, -R15.reuse ;  /* 0x0000000615f27c23 */ /* 0x100fe2000801080f */
[----:B------:R-:W-:Y:S01]  /*5a90*/  STL [R1+0x38], R79 ;  /* 0x0000384f01007387 */ /* 0x000fe20000100800 */
[--C-:B------:R-:W-:Y:S01]  /*5aa0*/  FFMA.FTZ R241, R20, UR6, -R15.reuse ;  /* 0x0000000614f17c23 */ /* 0x100fe2000801080f */
[----:B------:R-:W-:Y:S01]  /*5ab0*/  FFMA.FTZ R15, R16, UR6, -R15 ;  /* 0x00000006100f7c23 */ /* 0x000fe2000801080f */
[--C-:B------:R-:W-:Y:S01]  /*5ac0*/  FFMA.FTZ R252, R25, UR6, -R231.reuse ;  /* 0x0000000619fc7c23 */ /* 0x100fe200080108e7 */
[----:B------:R-:W-:Y:S03]  /*5ad0*/  STL [R1+0x34], R78 ;  /* 0x0000344e01007387 */ /* 0x000fe60000100800 */
[----:B---3--:R-:W-:Y:S01]  /*5ae0*/  MUFU.EX2 R87, R62 ;  /* 0x0000003e00577308 */ /* 0x008fe20000000800 */
[--C-:B------:R-:W-:Y:S01]  /*5af0*/  FFMA.FTZ R251, R24, UR6, -R231.reuse ;  /* 0x0000000618fb7c23 */ /* 0x100fe200080108e7 */
[--C-:B------:R-:W-:Y:S01]  /*5b00*/  FFMA.FTZ R234, R11, UR6, -R231.reuse ;  /* 0x000000060bea7c23 */ /* 0x100fe200080108e7 */
[----:B------:R-:W-:Y:S01]  /*5b10*/  STL [R1+0x30], R77 ;  /* 0x0000304d01007387 */ /* 0x000fe20000100800 */
[--C-:B------:R-:W-:Y:S01]  /*5b20*/  FFMA.FTZ R233, R10, UR6, -R231.reuse ;  /* 0x000000060ae97c23 */ /* 0x100fe200080108e7 */
        /* <DEDUP_REMOVED lines=46> */
[----:B------:R3:W-:Y:S01]  /*5e10*/  STL [R1], R0 ;  /* 0x0000000001007387 */ /* 0x0007e20000100800 */
[----:B------:R-:W-:Y:S01]  /*5e20*/  FMUL.FTZ R175, R175, UR5 ;  /* 0x00000005afaf7c20 */ /* 0x000fe20008410000 */
[----:B------:R-:W-:Y:S01]  /*5e30*/  FFMA.FTZ R178, -R178, R178, 1 ;  /* 0x3f800000b2b27423 */ /* 0x000fe200000101b2 */
[----:B------:R-:W-:Y:S01]  /*5e40*/  FFMA.FTZ R182, -R182, R182, 1 ;  /* 0x3f800000b6b67423 */ /* 0x000fe200000101b6 */
[----:B------:R-:W-:Y:S03]  /*5e50*/  FFMA.FTZ R183, -R183, R183, 1 ;  /* 0x3f800000b7b77423 */ /* 0x000fe600000101b7 */
[----:B------:R-:W-:Y:S01]  /*5e60*/  MUFU.EX2 R86, R53 ;  /* 0x0000003500567308 */ /* 0x000fe20000000800 */
[----:B------:R-:W-:Y:S01]  /*5e70*/  FMUL.FTZ R178, R178, UR5 ;  /* 0x00000005b2b27c20 */ /* 0x000fe20008410000 */
[----:B------:R-:W-:Y:S01]  /*5e80*/  FMUL.FTZ R182, R182, UR5 ;  /* 0x00000005b6b67c20 */ /* 0x000fe20008410000 */
[----:B------:R-:W-:Y:S01]  /*5e90*/  FMUL.FTZ R183, R183, UR5 ;  /* 0x00000005b7b77c20 */ /* 0x000fe20008410000 */
[----:B------:R-:W-:Y:S01]  /*5ea0*/  FFMA.FTZ R176, -R176, R176, 1 ;  /* 0x3f800000b0b07423 */ /* 0x000fe200000101b0 */
[----:B------:R-:W-:Y:S01]  /*5eb0*/  FFMA.FTZ R173, -R173, R173, 1 ;  /* 0x3f800000adad7423 */ /* 0x000fe200000101ad */
[----:B------:R-:W-:Y:S01]  /*5ec0*/  UISETP.GT.AND UP3, UPT, UR8, UR20, UPT ;  /* 0x000000140800728c */ /* 0x000fe2000bf64270 */
[----:B------:R-:W-:Y:S03]  /*5ed0*/  FFMA.FTZ R174, -R174, R174, 1 ;  /* 0x3f800000aeae7423 */ /* 0x000fe600000101ae */
[----:B------:R-:W-:Y:S01]  /*5ee0*/  MUFU.EX2 R85, R52 ;  /* 0x0000003400557308 */ /* 0x000fe20000000800 */
[----:B------:R-:W-:Y:S01]  /*5ef0*/  FMUL.FTZ R176, R176, UR5 ;  /* 0x00000005b0b07c20 */ /* 0x000fe20008410000 */
[----:B------:R-:W-:Y:S01]  /*5f00*/  FFMA.FTZ R195, -R195, R195, 1 ;  /* 0x3f800000c3c37423 */ /* 0x000fe200000101c3 */
[----:B------:R-:W-:Y:S01]  /*5f10*/  FFMA.FTZ R196, -R196, R196, 1 ;  /* 0x3f800000c4c47423 */ /* 0x000fe200000101c4 */
[----:B------:R-:W-:Y:S01]  /*5f20*/  PLOP3.LUT P1, PT, PT, PT, UP3, 0x80, 0x0 ;  /* 0x000000000000781c */ /* 0x000fe20003f2f038 */
[----:B------:R-:W-:Y:S01]  /*5f30*/  FFMA.FTZ R197, -R197, R197, 1 ;  /* 0x3f800000c5c57423 */ /* 0x000fe200000101c5 */
        /* <DEDUP_REMOVED lines=29> */
[----:B------:R-:W-:Y:S01]  /*6110*/  FMUL.FTZ R173, R173, UR5 ;  /* 0x00000005adad7c20 */ /* 0x000fe20008410000 */
[----:B------:R-:W-:Y:S01]  /*6120*/  FMUL.FTZ R174, R174, UR5 ;  /* 0x00000005aeae7c20 */ /* 0x000fe20008410000 */
        /* <DEDUP_REMOVED lines=31> */
[----:B------:R-:W-:Y:S06]  /*6320*/  FMUL.FTZ R228, R228, UR5 ;  /* 0x00000005e4e47c20 */ /* 0x000fec0008410000 */
        /* <DEDUP_REMOVED lines=102> */
[----:B------:R-:W-:Y:S08]  /*6990*/  LDSM.16.M88.4 R64, [R127+UR4+0x4000] ;  /* 0x004000047f40783b */ /* 0x000ff00008000200 */
[----:B------:R-:W1:Y:S08]  /*69a0*/  LDSM.16.M88.4 R16, [R118+0x8000] ;  /* 0x008000007610783b */ /* 0x000e700000000200 */
[----:B------:R-:W2:Y:S08]  /*69b0*/  LDSM.16.M88.4 R60, [R127+UR4+0x5000] ;  /* 0x005000047f3c783b */ /* 0x000eb00008000200 */
[----:B------:R-:W3:Y:S08]  /*69c0*/  LDSM.16.M88.4 R32, [R118+0x8400] ;  /* 0x008400007620783b */ /* 0x000ef00000000200 */
[----:B------:R-:W4:Y:S08]  /*69d0*/  LDSM.16.M88.4 R48, [R118+0x8800] ;  /* 0x008800007630783b */ /* 0x000f300000000200 */
[----:B------:R-:W4:Y:S01]  /*69e0*/  LDSM.16.M88.4 R100, [R118+0x8c00] ;  /* 0x008c00007664783b */ /* 0x000f220000000200 */
[-C--:B-1----:R-:W-:Y:S07]  /*69f0*/  HMMA.16816.F32.BF16 R4, R64, R16.reuse, RZ ;  /* 0x000000104004723c */ /* 0x082fee00000418ff */
[----:B------:R-:W-:Y:S01]  /*6a00*/  LDSM.16.M88.4 R104, [R125] ;  /* 0x000000007d68783b */ /* 0x000fe20000000200 */
[C---:B--2---:R-:W-:Y:S07]  /*6a10*/  HMMA.16816.F32.BF16 R8, R60.reuse, R16, RZ ;  /* 0x000000103c08723c */ /* 0x044fee00000418ff */
[----:B------:R-:W-:Y:S01]  /*6a20*/  LDSM.16.M88.4 R108, [R125+0x1000] ;  /* 0x001000007d6c783b */ /* 0x000fe20000000200 */
        /* <DEDUP_REMOVED lines=101> */
[----:B------:R-:W-:Y:S01]  /*7080*/  FADD.FTZ R24, -R164, R24 ;  /* 0x00000018a4187221 */ /* 0x000fe20000010100 */
[----:B------:R-:W-:Y:S01]  /*7090*/  FMUL.FTZ R27, R79, R27 ;  /* 0x0000001b4f1b7220 */ /* 0x000fe20000410000 */
[----:B------:R-:W-:Y:S01]  /*70a0*/  FMUL.FTZ R22, R84, R22 ;  /* 0x0000001654167220 */ /* 0x000fe20000410000 */
[----:B------:R-:W-:Y:S01]  /*70b0*/  FMUL.FTZ R23, R83, R23 ;  /* 0x0000001753177220 */ /* 0x000fe20000410000 */
[----:B------:R2:W5:Y:S01]  /*70c0*/  LDL.LU R85, [R1+0x50] ;  /* 0x0000500001557983 */ /* 0x0005620000300800 */
[----:B------:R-:W-:Y:S01]  /*70d0*/  FMUL.FTZ R24, R82, R24 ;  /* 0x0000001852187220 */ /* 0x000fe20000410000 */
[----:B------:R-:W-:Y:S01]  /*70e0*/  FADD.FTZ R35, -R165, R35 ;  /* 0x00000023a5237221 */ /* 0x000fe20000010100 */
[----:B------:R-:W-:Y:S01]  /*70f0*/  FADD.FTZ R25, -R164, R25 ;  /* 0x00000019a4197221 */ /* 0x000fe20000010100 */
        /* <DEDUP_REMOVED lines=74> */
[----:B------:R-:W-:Y:S01]  /*75a0*/  FMUL.FTZ R27, R27, R16 ;  /* 0x000000101b1b7220 */ /* 0x000fe20000410000 */
[----:B------:R-:W-:Y:S01]  /*75b0*/  F2FP.BF16.F32.PACK_AB R16, R21, R20 ;  /* 0x000000141510723e */ /* 0x000fe200000010ff */
[----:B------:R-:W-:Y:S01]  /*75c0*/  FFMA.FTZ R21, -R189, R189, 1 ;  /* 0x3f800000bd157423 */ /* 0x000fe200000101bd */
[----:B------:R-:W-:Y:S01]  /*75d0*/  FMUL.FTZ R22, R3, R22 ;  /* 0x0000001603167220 */ /* 0x000fe20000410000 */
[----:B------:R-:W-:Y:S01]  /*75e0*/  FFMA.FTZ R20, -R193, R193, 1 ;  /* 0x3f800000c1147423 */ /* 0x000fe200000101c1 */
[----:B------:R-:W-:Y:S01]  /*75f0*/  F2FP.BF16.F32.PACK_AB R26, R27, R26 ;  /* 0x0000001a1b1a723e */ /* 0x000fe200000010ff */
[----:B------:R-:W-:Y:S01]  /*7600*/  FMUL.FTZ R21, R21, UR5 ;  /* 0x0000000515157c20 */ /* 0x000fe20008410000 */
[----:B------:R-:W-:Y:S01]  /*7610*/  FFMA.FTZ R31, -R187, R187, 1 ;  /* 0x3f800000bb1f7423 */ /* 0x000fe200000101bb */
[----:B------:R-:W-:Y:S01]  /*7620*/  FMUL.FTZ R20, R20, UR5 ;  /* 0x0000000514147c20 */ /* 0x000fe20008410000 */
[----:B------:R-:W-:Y:S01]  /*7630*/  FFMA.FTZ R30, -R188, R188, 1 ;  /* 0x3f800000bc1e7423 */ /* 0x000fe200000101bc */
[----:B------:R-:W-:Y:S01]  /*7640*/  FMUL.FTZ R18, R18, R21 ;  /* 0x0000001512127220 */ /* 0x000fe20000410000 */
[----:B------:R-:W-:Y:S01]  /*7650*/  FADD.FTZ R21, -R165, R38 ;  /* 0x00000026a5157221 */ /* 0x000fe20000010100 */
[----:B------:R-:W-:Y:S01]  /*7660*/  FMUL.FTZ R28, R28, R20 ;  /* 0x000000141c1c7220 */ /* 0x000fe20000410000 */
[----:B------:R-:W-:Y:S01]  /*7670*/  FADD.FTZ R20, -R166, R37 ;  /* 0x00000025a6147221 */ /* 0x000fe20000010100 */
[----:B------:R-:W-:Y:S01]  /*7680*/  FMUL.FTZ R31, R31, UR5 ;  /* 0x000000051f1f7c20 */ /* 0x000fe20008410000 */
[----:B------:R-:W-:Y:S01]  /*7690*/  F2FP.BF16.F32.PACK_AB R18, R4, R18 ;  /* 0x000000120412723e */ /* 0x000fe200000010ff */
[----:B------:R-:W-:Y:S01]  /*76a0*/  FMUL.FTZ R21, R68, R21 ;  /* 0x0000001544157220 */ /* 0x000fe20000410000 */
[----:B------:R-:W1:Y:S01]  /*76b0*/  LDSM.16.M88.4 R4, [R117+0x8c00] ;  /* 0x008c00007504783b */ /* 0x000e620000000200 */
[----:B------:R-:W-:Y:S01]  /*76c0*/  FMUL.FTZ R20, R69, R20 ;  /* 0x0000001445147220 */ /* 0x000fe20000410000 */
[----:B------:R-:W-:Y:S01]  /*76d0*/  F2FP.BF16.F32.PACK_AB R28, R29, R28 ;  /* 0x0000001c1d1c723e */ /* 0x000fe200000010ff */
[----:B------:R-:W-:Y:S01]  /*76e0*/  FMUL.FTZ R30, R30, UR5 ;  /* 0x000000051e1e7c20 */ /* 0x000fe20008410000 */
[----:B------:R-:W-:Y:S01]  /*76f0*/  FMUL.FTZ R24, R24, R31 ;  /* 0x0000001f18187220 */ /* 0x000fe20000410000 */
[----:B------:R-:W-:Y:S01]  /*7700*/  FFMA.FTZ R27, -R198, R198, 1 ;  /* 0x3f800000c61b7423 */ /* 0x000fe200000101c6 */
[----:B------:R-:W-:Y:S01]  /*7710*/  FFMA.FTZ R23, -R200, R200, 1 ;  /* 0x3f800000c8177423 */ /* 0x000fe200000101c8 */
[----:B------:R-:W-:Y:S01]  /*7720*/  FMUL.FTZ R25, R25, R30 ;  /* 0x0000001e19197220 */ /* 0x000fe20000410000 */
[----:B------:R2:W5:Y:S01]  /*7730*/  LDL.LU R69, [R1+0x10] ;  /* 0x0000100001457983 */ /* 0x0005620000300800 */
[----:B------:R-:W-:Y:S01]  /*7740*/  FMUL.FTZ R27, R27, UR5 ;  /* 0x000000051b1b7c20 */ /* 0x000fe20008410000 */
[----:B------:R-:W-:Y:S01]  /*7750*/  FMUL.FTZ R23, R23, UR5 ;  /* 0x0000000517177c20 */ /* 0x000fe20008410000 */
[----:B------:R-:W-:Y:S01]  /*7760*/  FADD.FTZ R42, -R163, R42 ;  /* 0x0000002aa32a7221 */ /* 0x000fe20000010100 */
[----:B------:R2:W5:Y:S01]  /*7770*/  LDL.LU R68, [R1+0xc] ;  /* 0x00000c0001447983 */ /* 0x0005620000300800 */
[----:B------:R-:W-:Y:S01]  /*7780*/  F2FP.BF16.F32.PACK_AB R24, R25, R24 ;  /* 0x000000181918723e */ /* 0x000fe200000010ff */
[----:B------:R-:W-:Y:S01]  /*7790*/  FFMA.FTZ R25, -R199, R199, 1 ;  /* 0x3f800000c7197423 */ /* 0x000fe200000101c7 */
[----:B------:R-:W-:Y:S01]  /*77a0*/  FMUL.FTZ R32, R32, R27 ;  /* 0x0000001b20207220 */ /* 0x000fe20000410000 */
[----:B------:R2:W5:Y:S01]  /*77b0*/  LDL.LU R3, [R1+0x8] ;  /* 0x0000080001037983 */ /* 0x0005620000300800 */
[----:B------:R-:W-:Y:S01]  /*77c0*/  FMUL.FTZ R34, R34, R23 ;  /* 0x0000001722227220 */ /* 0x000fe20000410000 */
[----:B------:R-:W-:Y:S01]  /*77d0*/  FMUL.FTZ R25, R25, UR5 ;  /* 0x0000000519197c20 */ /* 0x000fe20008410000 */
[----:B------:R-:W-:Y:S01]  /*77e0*/  FADD.FTZ R43, -R163, R43 ;  /* 0x0000002ba32b7221 */ /* 0x000fe20000010100 */
[----:B------:R2:W5:Y:S01]  /*77f0*/  LDL.LU R2, [R1+0x4] ;  /* 0x0000040001027983 */ /* 0x0005620000300800 */
[C---:B------:R-:W-:Y:S01]  /*7800*/  FADD.FTZ R44, -R164.reuse, R44 ;  /* 0x0000002ca42c7221 */ /* 0x040fe20000010100 */
[----:B------:R-:W-:Y:S01]  /*7810*/  FMUL.FTZ R33, R33, R25 ;  /* 0x0000001921217220 */ /* 0x000fe20000410000 */
[----:B------:R-:W-:Y:S01]  /*7820*/  FADD.FTZ R45, -R164, R45 ;  /* 0x0000002da42d7221 */ /* 0x000fe20000010100 */
[----:B------:R2:W5:Y:S01]  /*7830*/  LDL.LU R0, [R1] ;  /* 0x0000000001007983 */ /* 0x0005620000300800 */
[C---:B------:R-:W-:Y:S01]  /*7840*/  FADD.FTZ R46, -R163.reuse, R46 ;  /* 0x0000002ea32e7221 */ /* 0x040fe20000010100 */
[----:B------:R-:W-:Y:S01]  /*7850*/  FADD.FTZ R47, -R163, R47 ;  /* 0x0000002fa32f7221 */ /* 0x000fe20000010100 */
[----:B------:R-:W-:Y:S01]  /*7860*/  FFMA.FTZ R29, -R203, R203, 1 ;  /* 0x3f800000cb1d7423 */ /* 0x000fe200000101cb */
[----:B------:R-:W-:Y:S01]  /*7870*/  FFMA.FTZ R27, -R204, R204, 1 ;  /* 0x3f800000cc1b7423 */ /* 0x000fe200000101cc */
[----:B------:R-:W-:Y:S01]  /*7880*/  FFMA.FTZ R25, -R206, R206, 1 ;  /* 0x3f800000ce197423 */ /* 0x000fe200000101ce */
[----:B------:R-:W-:Y:S01]  /*7890*/  FFMA.FTZ R23, -R213, R213, 1 ;  /* 0x3f800000d5177423 */ /* 0x000fe200000101d5 */
        /* <DEDUP_REMOVED lines=9> */
[-C--:B-1----:R-:W-:Y:S03]  /*7930*/  HMMA.16816.F32.BF16 R52, R104, R4.reuse, R52 ;  /* 0x000000046834723c */ /* 0x082fe60000041834 */
[----:B------:R-:W-:Y:S01]  /*7940*/  FMUL.FTZ R247, R247, R47 ;  /* 0x0000002ff7f77220 */ /* 0x000fe20000410000 */
[----:B------:R-:W-:Y:S01]  /*7950*/  FMUL.FTZ R29, R29, UR5 ;  /* 0x000000051d1d7c20 */ /* 0x000fe20008410000 */
[----:B------:R-:W-:Y:S01]  /*7960*/  FMUL.FTZ R27, R27, UR5 ;  /* 0x000000051b1b7c20 */ /* 0x000fe20008410000 */
[C---:B------:R-:W-:Y:S05]  /*7970*/  HMMA.16816.F32.BF16 R56, R108.reuse, R4, R56 ;  /* 0x000000046c38723c */ /* 0x040fea0000041838 */
[----:B------:R-:W-:Y:S01]  /*7980*/  FMUL.FTZ R25, R25, UR5 ;  /* 0x0000000519197c20 */ /* 0x000fe20008410000 */
[-C--:B------:R-:W-:Y:S05]  /*7990*/  HMMA.16816.F32.BF16 R60, R108, R6.reuse, R60 ;  /* 0x000000066c3c723c */ /* 0x080fea000004183c */
[----:B------:R-:W-:Y:S01]  /*79a0*/  FMUL.FTZ R23, R23, UR5 ;  /* 0x0000000517177c20 */ /* 0x000fe20008410000 */
        /* <DEDUP_REMOVED lines=107> */
.L_x_1211:
        /* <DEDUP_REMOVED lines=35> */
[----:B-1----:R-:W-:Y:S04]  /*8290*/  LDSM.16.MT88.4 R4, [R124+0x12000] ;  /* 0x012000007c04783b */ /* 0x002fe80000004200 */
        /* <DEDUP_REMOVED lines=72> */
.L_x_1212:
        /* <DEDUP_REMOVED lines=292> */
.L_x_1214:
        /* <DEDUP_REMOVED lines=21> */
.L_x_1215:
        /* <DEDUP_REMOVED lines=39> */
.L_x_1217:
[----:B------:R-:W-:Y:S05]  /*9d20*/  BSYNC B0 ;  /* 0x0000000000007941 */ /* 0x000fea0003800000 */
.L_x_1216:
        /* <DEDUP_REMOVED lines=14> */
.L_x_1219:
[----:B------:R-:W-:Y:S05]  /*9e10*/  BSYNC B0 ;  /* 0x0000000000007941 */ /* 0x000fea0003800000 */
.L_x_1218:
        /* <DEDUP_REMOVED lines=27> */
.L_x_1221:
[----:B------:R-:W-:Y:S05]  /*9fd0*/  BSYNC B0 ;  /* 0x0000000000007941 */ /* 0x000fea0003800000 */
.L_x_1220:
        /* <DEDUP_REMOVED lines=13> */
.L_x_1208:
[----:B------:R-:W-:Y:S05]  /*a0b0*/  BSYNC B1 ;  /* 0x0000000000017941 */ /* 0x000fea0003800000 */
.L_x_1194:
[----:B------:R-:W-:Y:S01]  /*a0c0*/  R2UR UR6, R134 ;  /* 0x00000000860672ca */ /* 0x000fe200000e0000 */
[----:B------:R-:W-:Y:S02]  /*a0d0*/  ULDC UR5, c[0x0][0xc] ;  /* 0x0000030000057ab9 */ /* 0x000fe40000000800 */
[----:B------:R-:W-:-:S10]  /*a0e0*/  UIADD3 UR37, UR5, UR37, URZ ;  /* 0x0000002505257290 */ /* 0x000fd4000fffe03f */
[----:B------:R-:W-:-:S06]  /*a0f0*/  UISETP.GE.AND UP0, UPT, UR37, UR6, UPT ;  /* 0x000000062500728c */ /* 0x000fcc000bf06270 */
[----:B------:R-:W-:-:S13]  /*a100*/  PLOP3.LUT P0, PT, PT, PT, UP0, 0x80, 0x0 ;  /* 0x000000000000781c */ /* 0x000fda0003f0f008 */
[----:B------:R-:W-:Y:S05]  /*a110*/  @P0 BRA `(.L_x_1222) ;  /* 0x0000000000040947 */ /* 0x000fea0003800000 */
[----:B------:R-:W-:Y:S05]  /*a120*/  BRA `(.L_x_1223) ;  /* 0xffffff6800bc7947 */ /* 0x000fea000383ffff */
.L_x_1222:
[----:B------:R-:W-:Y:S05]  /*a130*/  EXIT ;  /* 0x000000000000794d */ /* 0x000fea0003800000 */
.L_x_1224:
        /* <DEDUP_REMOVED lines=12> */
.L_x_1364:


//--------------------- .text._ZN5flash44flash_bwd_dq_dk_dv_loop_seqk_parallel_kernelI23Flash_bwd_kernel_traitsILi32ELi128ELi128ELi8ELi4ELi4ELi4ELb0ELb0EN7cutlass10bfloat16_tE19Flash_kernel_traitsILi32ELi128ELi128ELi8ES3_EELb1ELb0ELb1ELb1ELb0ELb0ELb0EEEvNS_16Flash_bwd_paramsE --------------------------
	.section	.text._ZN5flash44flash_bwd_dq_dk_dv_loop_seqk_parallel_kernelI23Flash_bwd_kernel_traitsILi32ELi128ELi128ELi8ELi4ELi4ELi4ELb0ELb0EN7cutlass10bfloat16_tE19Flash_kernel_traitsILi32ELi128ELi128ELi8ES3_EELb1ELb0ELb1ELb1ELb0ELb0ELb0EEEvNS_16Flash_bwd_paramsE,"ax",@progbits
	.align	128
        .global         _ZN5flash44flash_bwd_dq_dk_dv_loop_seqk_parallel_kernelI23Flash_bwd_kernel_traitsILi32ELi128ELi128ELi8ELi4ELi4ELi4ELb0ELb0EN7cutlass10bfloat16_tE19Flash_kernel_traitsILi32ELi128ELi128ELi8ES3_EELb1ELb0ELb1ELb1ELb0ELb0ELb0EEEvNS_16Flash_bwd_paramsE
        .type           _ZN5flash44flash_bwd_dq_dk_dv_loop_seqk_parallel_kernelI23Flash_bwd_kernel_traitsILi32ELi128ELi128ELi8ELi4ELi4ELi4ELb0ELb0EN7cutlass10bfloat16_tE19Flash_kernel_traitsILi32ELi128ELi128ELi8ES3_EELb1ELb0ELb1ELb1ELb0ELb0ELb0EEEvNS_16Flash_bwd_paramsE,@function
        .size           _ZN5flash44flash_bwd_dq_dk_dv_loop_seqk_parallel_kernelI23Flash_bwd_kernel_traitsILi32ELi128ELi128ELi8ELi4ELi4ELi4ELb0ELb0EN7cutlass10bfloat16_tE19Flash_kernel_traitsILi32ELi128ELi128ELi8ES3_EELb1ELb0ELb1ELb1ELb0ELb0ELb0EEEvNS_16Flash_bwd_paramsE,(.L_x_1365 - _ZN5flash44flash_bwd_dq_dk_dv_loop_seqk_parallel_kernelI23Flash_bwd_kernel_traitsILi32ELi128ELi128ELi8ELi4ELi4ELi4ELb0ELb0EN7cutlass10bfloat16_tE19Flash_kernel_traitsILi32ELi128ELi128ELi8ES3_EELb1ELb0ELb1ELb1ELb0ELb0ELb0EEEvNS_16Flash_bwd_paramsE)
        .other          _ZN5flash44flash_bwd_dq_dk_dv_loop_seqk_parallel_kernelI23Flash_bwd_kernel_traitsILi32ELi128ELi128ELi8ELi4ELi4ELi4ELb0ELb0EN7cutlass10bfloat16_tE19Flash_kernel_traitsILi32ELi128ELi128ELi8ES3_EELb1ELb0ELb1ELb1ELb0ELb0ELb0EEEvNS_16Flash_bwd_paramsE,@"STO_CUDA_ENTRY STV_DEFAULT"
_ZN5flash44flash_bwd_dq_dk_dv_loop_seqk_parallel_kernelI23Flash_bwd_kernel_traitsILi32ELi128ELi128ELi8ELi4ELi4ELi4ELb0ELb0EN7cutlass10bfloat16_tE19Flash_kernel_traitsILi32ELi128ELi128ELi8ES3_EELb1ELb0ELb1ELb1ELb0ELb0ELb0EEEvNS_16Flash_bwd_paramsE:
.text._ZN5flash44flash_bwd_dq_dk_dv_loop_seqk_parallel_kernelI23Flash_bwd_kernel_traitsILi32ELi128ELi128ELi8ELi4ELi4ELi4ELb0ELb0EN7cutlass10bfloat16_tE19Flash_kernel_traitsILi32ELi128ELi128ELi8ES3_EELb1ELb0ELb1ELb1ELb0ELb0ELb0EEEvNS_16Flash_bwd_paramsE:
        /* <DEDUP_REMOVED lines=26> */
[--C-:B------:R-:W-:Y:S01]  /*01a0*/  SHF.R.S32.HI R4, RZ, 0x2, R5.reuse ;  /* 0x00000002ff047819 */ /* 0x100fe20000011405 */
[----:B----4-:R-:W-:Y:S01]  /*01b0*/  USHF.R.S32.HI UR5, URZ, 0x1f, UR59 ;  /* 0x0000001f3f057899 */ /* 0x010fe2000801143b */
[CC--:B------:R-:W-:Y:S01]  /*01c0*/  LEA.HI R142, R9.reuse, R134.reuse, RZ, 0x7 ;  /* 0x00000086098e7211 */ /* 0x0c0fe200078f38ff */
[----:B------:R-:W-:Y:S01]  /*01d0*/  USHF.R.S32.HI UR6, URZ, 0x1f, UR59 ;  /* 0x0000001f3f067899 */ /* 0x000fe2000801143b */
[CC--:B------:R-:W-:Y:S02]  /*01e0*/  LEA.HI R3, R9.reuse, R134.reuse, RZ, 0x3 ;  /* 0x0000008609037211 */ /* 0x0c0fe400078f18ff */
[----:B------:R-:W-:Y:S01]  /*01f0*/  LEA.HI R9, R9, R134, RZ, 0x4 ;  /* 0x0000008609097211 */ /* 0x000fe200078f20ff */
[----:B------:R-:W-:Y:S01]  /*0200*/  IMAD.U32 R145, RZ, RZ, UR5 ;  /* 0x00000005ff917e24 */ /* 0x000fe2000f8e00ff */
[C---:B------:R-:W-:Y:S01]  /*0210*/  LOP3.LUT R159, R5.reuse, 0xfffffffc, RZ, 0xc0, !PT ;  /* 0xfffffffc059f7812 */ /* 0x040fe200078ec0ff */
[----:B------:R-:W-:Y:S01]  /*0220*/  USHF.R.S32.HI UR5, URZ, 0x1f, UR58 ;  /* 0x0000001f3f057899 */ /* 0x000fe2000801143a */
[----:B------:R-:W-:Y:S01]  /*0230*/  SHF.R.S32.HI R15, RZ, 0x1f, R5 ;  /* 0x0000001fff0f7819 */ /* 0x000fe20000011405 */
[----:B------:R-:W-:Y:S01]  /*0240*/  IMAD.U32 R149, RZ, RZ, UR6 ;  /* 0x00000006ff957e24 */ /* 0x000fe2000f8e00ff */
[----:B------:R-:W-:Y:S01]  /*0250*/  LEA.HI R5, R5, R4, RZ, 0x1 ;  /* 0x0000000405057211 */ /* 0x000fe200078f08ff */
[----:B------:R-:W-:Y:S01]  /*0260*/  IMAD.IADD R159, R134, 0x1, -R159 ;  /* 0x00000001869f7824 */ /* 0x000fe200078e0a9f */
[----:B------:R-:W-:Y:S01]  /*0270*/  SHF.R.S32.HI R0, RZ, 0x4, R9 ;  /* 0x00000004ff007819 */ /* 0x000fe20000011409 */
[----:B------:R-:W-:Y:S01]  /*0280*/  UIADD3 UR6, UR4, 0xa000, URZ ;  /* 0x0000a00004067890 */ /* 0x000fe2000fffe03f */
[----:B------:R-:W-:Y:S01]  /*0290*/  LOP3.LUT R5, R5, 0x7fffffe, RZ, 0xc0, !PT ;  /* 0x07fffffe05057812 */ /* 0x000fe200078ec0ff */
[C---:B------:R-:W-:Y:S01]  /*02a0*/  IMAD.SHL.U32 R146, R159.reuse, 0x8, RZ ;  /* 0x000000089f927824 */ /* 0x040fe200078e00ff */
[----:B------:R-:W-:Y:S01]  /*02b0*/  LOP3.LUT R7, R144, 0xffffffe0, RZ, 0xc0, !PT ;  /* 0xffffffe090077812 */ /* 0x000fe200078ec0ff */
[----:B------:R-:W-:Y:S01]  /*02c0*/  IMAD.SHL.U32 R159, R159, 0x2, RZ ;  /* 0x000000029f9f7824 */ /* 0x000fe200078e00ff */
[----:B------:R-:W-:Y:S01]  /*02d0*/  LOP3.LUT R13, R9, 0xfffffff0, RZ, 0xc0, !PT ;  /* 0xfffffff0090d7812 */ /* 0x000fe200078ec0ff */
[----:B------:R-:W-:Y:S01]  /*02e0*/  IMAD.IADD R2, R4, 0x1, -R5 ;  /* 0x0000000104027824 */ /* 0x000fe200078e0a05 */
[----:B------:R-:W-:Y:S01]  /*02f0*/  LOP3.LUT R11, R3, 0xfffffff8, RZ, 0xc0, !PT ;  /* 0xfffffff8030b7812 */ /* 0x000fe200078ec0ff */
[C---:B------:R-:W-:Y:S01]  /*0300*/  IMAD.IADD R7, R134.reuse, 0x1, -R7 ;  /* 0x0000000186077824 */ /* 0x040fe200078e0a07 */
[----:B------:R-:W-:Y:S01]  /*0310*/  LEA.HI R9, R9, R0, RZ, 0x1 ;  /* 0x0000000009097211 */ /* 0x000fe200078f08ff */
[C---:B------:R-:W-:Y:S01]  /*0320*/  IMAD.IADD R8, R134.reuse, 0x1, -R13 ;  /* 0x0000000186087824 */ /* 0x040fe200078e0a0d */
[--C-:B------:R-:W-:Y:S01]  /*0330*/  SHF.R.S32.HI R143, RZ, 0x5, R144.reuse ;  /* 0x00000005ff8f7819 */ /* 0x100fe20000011490 */
[----:B------:R-:W-:Y:S01]  /*0340*/  IMAD.IADD R134, R134, 0x1, -R11 ;  /* 0x0000000186867824 */ /* 0x000fe200078e0a0b */
[----:B------:R-:W-:Y:S01]  /*0350*/  SHF.R.S32.HI R144, RZ, 0x1f, R144 ;  /* 0x0000001fff907819 */ /* 0x000fe20000011490 */
[----:B------:R-:W-:Y:S01]  /*0360*/  IMAD.U32 R150, RZ, RZ, UR5 ;  /* 0x00000005ff967e24 */ /* 0x000fe2000f8e00ff */
[----:B------:R-:W-:Y:S01]  /*0370*/  LOP3.LUT R9, R9, 0xfffffffe, RZ, 0xc0, !PT ;  /* 0xfffffffe09097812 */ /* 0x000fe200078ec0ff */
[----:B------:R-:W-:Y:S01]  /*0380*/  UIADD3 UR5, UR4, 0x6000, URZ ;  /* 0x0000600004057890 */ /* 0x000fe2000fffe03f */
[----:B------:R-:W-:-:S02]  /*0390*/  SHF.R.S32.HI R5, RZ, 0x3, R3 ;  /* 0x00000003ff057819 */ /* 0x000fc40000011403 */
[----:B------:R-:W-:Y:S01]  /*03a0*/  LEA.HI R144, R144, R143, RZ, 0x2 ;  /* 0x0000008f90907211 */ /* 0x000fe200078f10ff */
[----:B------:R-:W-:Y:S01]  /*03b0*/  IMAD.IADD R9, R0, 0x1, -R9 ;  /* 0x0000000100097824 */ /* 0x000fe200078e0a09 */
[----:B------:R-:W-:Y:S01]  /*03c0*/  LEA.HI R15, R15, R4, RZ, 0x3 ;  /* 0x000000040f0f7211 */ /* 0x000fe200078f18ff */
[----:B------:R-:W-:Y:S01]  /*03d0*/  IMAD.SHL.U32 R5, R5, 0x40, RZ ;  /* 0x0000004005057824 */ /* 0x000fe200078e00ff */
[----:B------:R-:W-:Y:S01]  /*03e0*/  SHF.R.S32.HI R140, RZ, 0x1f, R7 ;  /* 0x0000001fff8c7819 */ /* 0x000fe20000011407 */
[----:B------:R-:W-:Y:S01]  /*03f0*/  IMAD.SHL.U32 R139, R9, 0x8, RZ ;  /* 0x00000008098b7824 */ /* 0x000fe200078e00ff */
[----:B------:R-:W-:Y:S02]  /*0400*/  LEA.HI R0, R134, R134, RZ, 0x1 ;  /* 0x0000008686007211 */ /* 0x000fe400078f08ff */
[----:B------:R-:W-:Y:S02]  /*0410*/  LOP3.LUT R144, R144, 0xfffffffc, RZ, 0xc0, !PT ;  /* 0xfffffffc90907812 */ /* 0x000fe400078ec0ff */
[----:B------:R-:W-:-:S02]  /*0420*/  LOP3.LUT R15, R15, 0xfffffff8, RZ, 0xc0, !PT ;  /* 0xfffffff80f0f7812 */ /* 0x000fc400078ec0ff */
[----:B------:R-:W-:Y:S01]  /*0430*/  LEA.HI R140, R140, R7, RZ, 0x2 ;  /* 0x000000078c8c7211 */ /* 0x000fe200078f10ff */
[----:B------:R-:W-:Y:S01]  /*0440*/  IMAD.IADD R144, R143, 0x1, -R144 ;  /* 0x000000018f907824 */ /* 0x000fe200078e0a90 */
[----:B------:R-:W-:Y:S01]  /*0450*/  LOP3.LUT R5, R5, 0xc0, RZ, 0xc0, !PT ;  /* 0x000000c005057812 */ /* 0x000fe200078ec0ff */
[----:B------:R-:W-:Y:S01]  /*0460*/  IMAD R143, R143, 0x8, R2 ;  /* 0x000000088f8f7824 */ /* 0x000fe200078e0202 */
[----:B------:R-:W-:Y:S01]  /*0470*/  LOP3.LUT R7, R0, 0x7fffffe, RZ, 0xc0, !PT ;  /* 0x07fffffe00077812 */ /* 0x000fe200078ec0ff */
[----:B------:R-:W-:Y:S01]  /*0480*/  IMAD.IADD R15, R4, 0x1, -R15 ;  /* 0x00000001040f7824 */ /* 0x000fe200078e0a0f */
[----:B------:R-:W-:Y:S02]  /*0490*/  SHF.R.U32.HI R2, RZ, 0x3, R5 ;  /* 0x00000003ff027819 */ /* 0x000fe40000011605 */
[----:B------:R-:W-:Y:S01]  /*04a0*/  LOP3.LUT R5, R5, 0x18, R146, 0xf8, !PT ;  /* 0x0000001805057812 */ /* 0x000fe200078ef892 */
[----:B------:R-:W-:Y:S01]  /*04b0*/  IMAD.IADD R4, R134, 0x1, -R7 ;  /* 0x0000000186047824 */ /* 0x000fe200078e0a07 */
[----:B------:R-:W-:Y:S01]  /*04c0*/  LEA.HI R7, R8, R8, RZ, 0x1 ;  /* 0x0000000808077211 */ /* 0x000fe200078f08ff */
[----:B------:R-:W-:Y:S01]  /*04d0*/  IMAD.SHL.U32 R134, R134, 0x40, RZ ;  /* 0x0000004086867824 */ /* 0x000fe200078e00ff */
[----:B------:R-:W-:Y:S01]  /*04e0*/  LOP3.LUT R2, R5, R2, RZ, 0x3c, !PT ;  /* 0x0000000205027212 */ /* 0x000fe200078e3cff */
[----:B------:R-:W-:Y:S01]  /*04f0*/  IMAD.SHL.U32 R11, R15, 0x40, RZ ;  /* 0x000000400f0b7824 */ /* 0x000fe200078e00ff */
[----:B------:R-:W-:-:S02]  /*0500*/  SHF.R.S32.HI R5, RZ, 0x1, R7 ;  /* 0x00000001ff057819 */ /* 0x000fc40000011407 */
[----:B------:R-:W-:Y:S01]  /*0510*/  SHF.R.S32.HI R6, RZ, 0x1f, R7 ;  /* 0x0000001fff067819 */ /* 0x000fe20000011407 */
[----:B------:R-:W-:Y:S01]  /*0520*/  IMAD.U32 R143, R143, 0x20, R2 ;  /* 0x000000208f8f7824 */ /* 0x000fe200078e0002 */
[----:B------:R-:W-:Y:S02]  /*0530*/  SHF.R.S32.HI R13, RZ, 0x1f, R8 ;  /* 0x0000001fff0d7819 */ /* 0x000fe40000011408 */
[----:B------:R-:W-:Y:S02]  /*0540*/  LEA.HI R6, R6, R5, RZ, 0x2 ;  /* 0x0000000506067211 */ /* 0x000fe400078f10ff */
[----:B------:R-:W-:Y:S02]  /*0550*/  LEA.HI R13, R13, R8, RZ, 0x3 ;  /* 0x000000080d0d7211 */ /* 0x000fe400078f18ff */
[----:B------:R-:W-:Y:S02]  /*0560*/  LOP3.LUT R6, R6, 0xfffffffc, RZ, 0xc0, !PT ;  /* 0xfffffffc06067812 */ /* 0x000fe400078ec0ff */
[----:B------:R-:W-:-:S02]  /*0570*/  SHF.R.S32.HI R0, RZ, 0x1, R0 ;  /* 0x00000001ff007819 */ /* 0x000fc40000011400 */
[----:B------:R-:W-:Y:S01]  /*0580*/  LOP3.LUT R7, R7, 0x7fffffe, RZ, 0xc0, !PT ;  /* 0x07fffffe07077812 */ /* 0x000fe200078ec0ff */
[----:B------:R-:W-:Y:S01]  /*0590*/  IMAD.IADD R6, R5, 0x1, -R6 ;  /* 0x0000000105067824 */ /* 0x000fe200078e0a06 */
[----:B------:R-:W-:Y:S01]  /*05a0*/  LOP3.LUT R133, R13, 0xfffffff8, RZ, 0xc0, !PT ;  /* 0xfffffff80d857812 */ /* 0x000fe200078ec0ff */
[----:B------:R-:W-:Y:S01]  /*05b0*/  IMAD.SHL.U32 R5, R144, 0x10, RZ ;  /* 0x0000001090057824 */ /* 0x000fe200078e00ff */
[C---:B------:R-:W-:Y:S01]  /*05c0*/  LOP3.LUT P0, RZ, R0.reuse, 0x2, RZ, 0xc0, !PT ;  /* 0x0000000200ff7812 */ /* 0x040fe2000780c0ff */
[----:B------:R-:W-:Y:S01]  /*05d0*/  IMAD.SHL.U32 R0, R0, 0x40, RZ ;  /* 0x0000004000007824 */ /* 0x000fe200078e00ff */
[----:B------:R-:W-:Y:S01]  /*05e0*/  SHF.R.S32.HI R142, RZ, 0x7, R142 ;  /* 0x00000007ff8e7819 */ /* 0x000fe2000001148e */
[----:B------:R-:W-:Y:S01]  /*05f0*/  IMAD.IADD R2, R8, 0x1, -R7 ;  /* 0x0000000108027824 */ /* 0x000fe200078e0a07 */
[----:B------:R-:W-:Y:S01]  /*0600*/  LOP3.LUT R134, R134, 0x1c0, RZ, 0xc0, !PT ;  /* 0x000001c086867812 */ /* 0x000fe200078ec0ff */
[----:B------:R-:W-:Y:S01]  /*0610*/  IMAD.IADD R133, R8, 0x1, -R133 ;  /* 0x0000000108857824 */ /* 0x000fe200078e0a85 */
[----:B------:R-:W-:Y:S01]  /*0620*/  LOP3.LUT R0, R0, 0xc0, RZ, 0xc0, !PT ;  /* 0x000000c000007812 */ /* 0x000fe200078ec0ff */
[----:B------:R-:W-:Y:S01]  /*0630*/  IMAD R137, R142, 0x8, R9 ;  /* 0x000000088e897824 */ /* 0x000fe200078e0209 */
[----:B------:R-:W-:Y:S01]  /*0640*/  LOP3.LUT R8, R134, 0x30, R5, 0xf8, !PT ;  /* 0x0000003086087812 */ /* 0x000fe200078ef805 */
[----:B------:R-:W-:Y:S01]  /*0650*/  IMAD R148, R142, 0x2000, R159 ;  /* 0x000020008e947824 */ /* 0x000fe200078e029f */
[----:B------:R-:W-:Y:S01]  /*0660*/  LEA.HI.SX32 R140, R140, R5, 0x1e ;  /* 0x000000058c8c7211 */ /* 0x000fe200078ff2ff */
[----:B------:R-:W-:Y:S01]  /*0670*/  IMAD R137, R137, 0x8, R4 ;  /* 0x0000000889897824 */ /* 0x000fe200078e0204 */
[--C-:B------:R-:W-:Y:S01]  /*0680*/  LOP3.LUT R5, R8, 0x8, R3.reuse, 0xf8, !PT ;  /* 0x0000000808057812 */ /* 0x100fe200078ef803 */
[----:B------:R-:W-:Y:S01]  /*0690*/  IMAD.SHL.U32 R8, R144, 0x400, RZ ;  /* 0x0000040090087824 */ /* 0x000fe200078e00ff */
[----:B------:R-:W-:Y:S01]  /*06a0*/  LOP3.LUT R3, R0, 0x8, R3, 0xf8, !PT ;  /* 0x0000000800037812 */ /* 0x000fe200078ef803 */
[----:B------:R-:W-:Y:S01]  /*06b0*/  IMAD R159, R144, 0x200, R159 ;  /* 0x00000200909f7824 */ /* 0x000fe200078e029f */
[----:B------:R-:W-:-:S02]  /*06c0*/  LOP3.LUT R4, R15, 0x1, RZ, 0xc0, !PT ;  /* 0x000000010f047812 */ /* 0x000fc400078ec0ff */
[----:B------:R-:W-:Y:S02]  /*06d0*/  SHF.R.U32.HI R0, RZ, 0x3, R0 ;  /* 0x00000003ff007819 */ /* 0x000fe40000011600 */
[----:B------:R-:W-:Y:S02]  /*06e0*/  LEA.HI R7, R15, R15, RZ, 0x1 ;  /* 0x0000000f0f077211 */ /* 0x000fe400078f08ff */
[----:B------:R-:W-:Y:S02]  /*06f0*/  LOP3.LUT R11, R11, 0x1c0, RZ, 0xc0, !PT ;  /* 0x000001c00b0b7812 */ /* 0x000fe400078ec0ff */
[----:B------:R-:W-:Y:S02]  /*0700*/  ISETP.NE.U32.AND P6, PT, R4, 0x1, PT ;  /* 0x000000010400780c */ /* 0x000fe40003fc5070 */
[C---:B------:R-:W-:Y:S02]  /*0710*/  LOP3.LUT P5, RZ, R15.reuse, 0x2, RZ, 0xc0, !PT ;  /* 0x000000020fff7812 */ /* 0x040fe400078ac0ff */
[----:B------:R-:W-:-:S02]  /*0720*/  LOP3.LUT P4, RZ, R15, 0x4, RZ, 0xc0, !PT ;  /* 0x000000040fff7812 */ /* 0x000fc4000788c0ff */
[----:B------:R-:W-:Y:S02]  /*0730*/  LOP3.LUT R0, R3, R0, RZ, 0x3c, !PT ;  /* 0x0000000003007212 */ /* 0x000fe400078e3cff */
[----:B------:R-:W-:Y:S02]  /*0740*/  SHF.R.S32.HI R13, RZ, 0x3, R13 ;  /* 0x00000003ff0d7819 */ /* 0x000fe4000001140d */
[----:B------:R-:W-:Y:S01]  /*0750*/  SHF.R.U32.HI R134, RZ, 0x3, R134 ;  /* 0x00000003ff867819 */ /* 0x000fe20000011686 */
[----:B------:R-:W-:Y:S01]  /*0760*/  IMAD.U32 R137, R137, 0x20, R0 ;  /* 0x0000002089897824 */ /* 0x000fe200078e0000 */
[----:B------:R-:W-:Y:S01]  /*0770*/  LOP3.LUT R4, R7, 0x3fffffe, RZ, 0xc0, !PT ;  /* 0x03fffffe07047812 */ /* 0x000fe200078ec0ff */
[----:B------:R-:W-:Y:S01]  /*0780*/  IMAD R3, R13, 0x8, R2 ;  /* 0x000000080d037824 */ /* 0x000fe200078e0202 */
[----:B------:R-:W-:Y:S01]  /*0790*/  LEA.HI R11, R11, R11, RZ, 0x1d ;  /* 0x0000000b0b0b7211 */ /* 0x000fe200078fe8ff */
[----:B------:R-:W-:Y:S01]  /*07a0*/  IMAD R2, R13, 0x200, R8 ;  /* 0x000002000d027824 */ /* 0x000fe200078e0208 */
[----:B------:R-:W-:Y:S01]  /*07b0*/  SHF.R.S32.HI R7, RZ, 0x1, R7 ;  /* 0x00000001ff077819 */ /* 0x000fe20000011407 */
[----:B------:R-:W-:Y:S01]  /*07c0*/  IMAD.IADD R4, R15, 0x1, -R4 ;  /* 0x000000010f047824 */ /* 0x000fe200078e0a04 */
[C---:B------:R-:W-:Y:S01]  /*07d0*/  R2P PR, R133.reuse, 0x6 ;  /* 0x0000000685007804 */ /* 0x040fe20000000000 */
[----:B------:R-:W-:Y:S01]  /*07e0*/  IMAD.SHL.U32 R133, R133, 0x40, RZ ;  /* 0x0000004085857824 */ /* 0x000fe200078e00ff */
[----:B------:R-:W-:Y:S01]  /*07f0*/  LOP3.LUT R134, R5, R134, RZ, 0x3c, !PT ;  /* 0x0000008605867212 */ /* 0x000fe200078e3cff */
[----:B------:R-:W-:Y:S01]  /*0800*/  IMAD R159, R4, 0x20, R159 ;  /* 0x00000020049f7824 */ /* 0x000fe200078e029f */
[----:B------:R-:W-:Y:S01]  /*0810*/  SEL R0, R136, 0xffffffe0, !P0 ;  /* 0xffffffe088007807 */ /* 0x000fe20004000000 */
[----:B------:R-:W-:Y:S01]  /*0820*/  IMAD.SHL.U32 R3, R3, 0x20, RZ ;  /* 0x0000002003037824 */ /* 0x000fe200078e00ff */
[----:B------:R-:W-:Y:S01]  /*0830*/  IADD3 R148, R11, R148, R8 ;  /* 0x000000940b947210 */ /* 0x000fe20007ffe008 */
[----:B------:R-:W-:Y:S01]  /*0840*/  IMAD.SHL.U32 R8, R142, 0x8, RZ ;  /* 0x000000088e087824 */ /* 0x000fe200078e00ff */
[C---:B------:R-:W-:Y:S01]  /*0850*/  LOP3.LUT P0, RZ, R6.reuse, 0x2, RZ, 0xc0, !PT ;  /* 0x0000000206ff7812 */ /* 0x040fe2000780c0ff */
[----:B------:R-:W-:Y:S01]  /*0860*/  IMAD.SHL.U32 R6, R6, 0x40, RZ ;  /* 0x0000004006067824 */ /* 0x000fe200078e00ff */
[C---:B------:R-:W-:Y:S01]  /*0870*/  LOP3.LUT P3, RZ, R7.reuse, 0x2, RZ, 0xc0, !PT ;  /* 0x0000000207ff7812 */ /* 0x040fe2000786c0ff */
[----:B------:R-:W-:Y:S01]  /*0880*/  IMAD.SHL.U32 R7, R7, 0x40, RZ ;  /* 0x0000004007077824 */ /* 0x000fe200078e00ff */
[----:B------:R-:W-:Y:S01]  /*0890*/  LOP3.LUT R133, R133, 0x1c0, RZ, 0xc0, !PT ;  /* 0x000001c085857812 */ /* 0x000fe200078ec0ff */
[C---:B------:R-:W-:Y:S01]  /*08a0*/  IMAD R134, R9.reuse, 0x200, R134 ;  /* 0x0000020009867824 */ /* 0x040fe200078e0286 */
[----:B------:R-:W-:Y:S01]  /*08b0*/  LOP3.LUT R8, R8, 0x8, RZ, 0xc0, !PT ;  /* 0x0000000808087812 */ /* 0x000fe200078ec0ff */
[----:B------:R-:W-:Y:S01]  /*08c0*/  IMAD.SHL.U32 R9, R9, 0x10, RZ ;  /* 0x0000001009097824 */ /* 0x000fe200078e00ff */
[----:B------:R-:W-:Y:S01]  /*08d0*/  LOP3.LUT R6, R6, 0xc0, RZ, 0xc0, !PT ;  /* 0x000000c006067812 */ /* 0x000fe200078ec0ff */
[----:B------:R-:W-:Y:S01]  /*08e0*/  IMAD.SHL.U32 R137, R137, 0x2, RZ ;  /* 0x0000000289897824 */ /* 0x000fe200078e00ff */
[----:B------:R-:W-:-:S02]  /*08f0*/  LOP3.LUT R7, R7, 0xc0, RZ, 0xc0, !PT ;  /* 0x000000c007077812 */ /* 0x000fc400078ec0ff */
[----:B------:R-:W-:Y:S02]  /*0900*/  LOP3.LUT R139, R139, 0x8, RZ, 0xc0, !PT ;  /* 0x000000088b8b7812 */ /* 0x000fe400078ec0ff */
[----:B------:R-:W-:Y:S02]  /*0910*/  SHF.R.U32.HI R10, RZ, 0x3, R133 ;  /* 0x00000003ff0a7819 */ /* 0x000fe40000011685 */
[----:B------:R-:W-:Y:S02]  /*0920*/  SHF.R.U32.HI R5, RZ, 0x3, R6 ;  /* 0x00000003ff057819 */ /* 0x000fe40000011606 */
[----:B------:R-:W-:Y:S02]  /*0930*/  LOP3.LUT R138, R8, 0x10, R9, 0xf8, !PT ;  /* 0x00000010088a7812 */ /* 0x000fe400078ef809 */
[----:B------:R-:W-:Y:S02]  /*0940*/  SHF.R.U32.HI R4, RZ, 0x3, R7 ;  /* 0x00000003ff047819 */ /* 0x000fe40000011607 */
[----:B------:R-:W-:-:S02]  /*0950*/  LOP3.LUT R133, R10, R133, R139, 0x1e, !PT ;  /* 0x000000850a857212 */ /* 0x000fc400078e1e8b */
        /* <DEDUP_REMOVED lines=17> */
[----:B------:R-:W-:Y:S01]  /*0a70*/  IADD3 R135, R0, UR5, R137 ;  /* 0x0000000500877c10 */ /* 0x000fe2000fffe089 */
[----:B------:R-:W-:Y:S01]  /*0a80*/  VIADD R132, R133, 0x20 ;  /* 0x0000002085847836 */ /* 0x000fe20000000000 */
[----:B------:R-:W-:Y:S01]  /*0a90*/  SEL R136, R136, 0xffffffe0, !P0 ;  /* 0xffffffe088887807 */ /* 0x000fe20004000000 */
[----:B------:R-:W-:Y:S01]  /*0aa0*/  IMAD.IADD R157, R157, 0x1, R152 ;  /* 0x000000019d9d7824 */ /* 0x000fe200078e0298 */
[----:B------:R-:W-:Y:S01]  /*0ab0*/  LEA R134, R134, UR4, 0x1 ;  /* 0x0000000486867c11 */ /* 0x000fe2000f8e08ff */
        /* <DEDUP_REMOVED lines=13> */
.L_x_1271:
        /* <DEDUP_REMOVED lines=16> */
[----:B------:R-:W-:Y:S01]  /*0c90*/  IMAD.U32 R14, RZ, RZ, UR6 ;  /* 0x00000006ff0e7e24 */ /* 0x000fe2000f8e00ff */
[----:B------:R-:W-:-:S02]  /*0ca0*/  @UP4 UIADD3 UR8, UP1, UR14, UR8, URZ ;  /* 0x000000080e084290 */ /* 0x000fc4000ff3e03f */
[----:B------:R-:W-:Y:S01]  /*0cb0*/  UIADD3.X UR12, UR5, UR11, URZ, UP2, !UPT ;  /* 0x0000000b050c7290 */ /* 0x000fe200097fe43f */
[----:B------:R-:W-:Y:S01]  /*0cc0*/  IMAD.U32 R15, RZ, RZ, UR7 ;  /* 0x00000007ff0f7e24 */ /* 0x000fe2000f8e00ff */
[----:B------:R-:W-:Y:S01]  /*0cd0*/  UISETP.NE.AND.EX UP0, UPT, UR11, URZ, UPT, UP0 ;  /* 0x0000003f0b00728c */ /* 0x000fe2000bf05300 */
[----:B------:R-:W-:Y:S02]  /*0ce0*/  ULDC.U8 UR15, c[0x0][0x3c2] ;  /* 0x0000f080000f7ab9 */ /* 0x000fe40000000000 */
[----:B------:R-:W-:Y:S01]  /*0cf0*/  ULDC.64 UR10, c[0x0][0x2f8] ;  /* 0x0000be00000a7ab9 */ /* 0x000fe20000000a00 */
[----:B------:R-:W-:Y:S01]  /*0d00*/  @UP4 UIADD3.X UR9, UR5, UR9, URZ, UP1, !UPT ;  /* 0x0000000905094290 */ /* 0x000fe20008ffe43f */
[----:B-1-3--:R-:W-:Y:S01]  /*0d10*/  IMAD.U32 R6, RZ, RZ, UR8 ;  /* 0x00000008ff067e24 */ /* 0x00afe2000f8e00ff */
[----:B------:R-:W-:Y:S01]  /*0d20*/  UISETP.NE.AND UP2, UPT, UR15, URZ, UPT ;  /* 0x0000003f0f00728c */ /* 0x000fe2000bf45270 */
[----:B--2---:R-:W2:Y:S01]  /*0d30*/  @P0 LDG.E R4, desc[UR16][R14.64] ;  /* 0x000000100e040981 */ /* 0x004ea2000c1e1900 */
[----:B------:R-:W-:Y:S01]  /*0d40*/  UISETP.EQ.U32.AND UP4, UPT, UR10, URZ, UPT ;  /* 0x0000003f0a00728c */ /* 0x000fe2000bf82070 */
[----:B------:R-:W-:Y:S01]  /*0d50*/  PLOP3.LUT P3, PT, PT, PT, UP0, 0x80, 0x0 ;  /* 0x000000000000781c */ /* 0x000fe20003f6f008 */
[----:B------:R-:W-:-:S02]  /*0d60*/  IMAD.U32 R7, RZ, RZ, UR9 ;  /* 0x00000009ff077e24 */ /* 0x000fc4000f8e00ff */
[----:B------:R-:W-:Y:S02]  /*0d70*/  UISETP.EQ.OR.EX UP4, UPT, UR11, URZ, !UP2, UP4 ;  /* 0x0000003f0b00728c */ /* 0x000fe4000d782740 */
[----:B------:R-:W-:Y:S01]  /*0d80*/  UIADD3 UR6, UP1, UR14, UR10, URZ ;  /* 0x0000000a0e067290 */ /* 0x000fe2000ff3e03f */
[----:B------:R-:W3:Y:S03]  /*0d90*/  @P1 LDG.E R6, desc[UR16][R6.64] ;  /* 0x0000001006061981 */ /* 0x000ee6000c1e1900 */
[----:B------:R-:W-:Y:S01]  /*0da0*/  PLOP3.LUT P2, PT, PT, PT, UP4, 0x80, 0x0 ;  /* 0x000000000000781c */ /* 0x000fe20003f4f048 */
[----:B------:R-:W-:Y:S01]  /*0db0*/  UIADD3.X UR5, UR5, UR11, URZ, UP1, !UPT ;  /* 0x0000000b05057290 */ /* 0x000fe20008ffe43f */
[----:B------:R-:W-:Y:S02]  /*0dc0*/  IMAD.U32 R12, RZ, RZ, UR13 ;  /* 0x0000000dff0c7e24 */ /* 0x000fe4000f8e00ff */
[----:B------:R-:W-:-:S02]  /*0dd0*/  IMAD.U32 R13, RZ, RZ, UR12 ;  /* 0x0000000cff0d7e24 */ /* 0x000fc4000f8e00ff */
[----:B----4-:R-:W-:Y:S01]  /*0de0*/  IMAD.U32 R10, RZ, RZ, UR6 ;  /* 0x00000006ff0a7e24 */ /* 0x010fe2000f8e00ff */
[----:B------:R-:W-:Y:S01]  /*0df0*/  UMOV UR53, URZ ;  /* 0x0000003f00357c82 */ /* 0x000fe20008000000 */
[----:B------:R-:W-:Y:S01]  /*0e00*/  IMAD.U32 R11, RZ, RZ, UR5 ;  /* 0x00000005ff0b7e24 */ /* 0x000fe2000f8e00ff */
[----:B------:R-:W4:Y:S01]  /*0e10*/  @P3 LDG.E R8, desc[UR16][R12.64] ;  /* 0x000000100c083981 */ /* 0x000f22000c1e1900 */
[----:B------:R-:W-:-:S03]  /*0e20*/  @!UP3 ULDC.64 UR6, c[0x0][0x318] ;  /* 0x0000c6000006bab9 */ /* 0x000fc60000000a00 */
[----:B-----5:R-:W5:Y:S04]  /*0e30*/  @P3 LDG.E R5, desc[UR16][R12.64+0x4] ;  /* 0x000004100c053981 */ /* 0x020f68000c1e1900 */
        /* <DEDUP_REMOVED lines=24> */
.L_x_1225:
        /* <DEDUP_REMOVED lines=20> */
[----:B------:R-:W-:Y:S02]  /*1100*/  UIADD3 UR9, UR13, 0x7f, URZ ;  /* 0x0000007f0d097890 */ /* 0x000fe4000fffe03f */
[----:B------:R-:W-:Y:S01]  /*1110*/  UIADD3 UR6, UR13, 0x80, UR24 ;  /* 0x000000800d067890 */ /* 0x000fe2000fffe018 */
        /* <DEDUP_REMOVED lines=9> */
[----:B------:R-:W-:Y:S02]  /*11b0*/  USHF.R.S32.HI UR20, URZ, 0x1f, UR9 ;  /* 0x0000001f3f147899 */ /* 0x000fe40008011409 */
[----:B------:R-:W-:Y:S02]  /*11c0*/  UIMAD UR47, UR12, UR11, UR31 ;  /* 0x0000000b0c2f72a4 */ /* 0x000fe4000f8e021f */
[----:B------:R-:W-:Y:S01]  /*11d0*/  USHF.L.U64.HI UR12, UR58, 0x7, UR51 ;  /* 0x000000073a0c7899 */ /* 0x000fe20008010233 */
[----:B------:R-:W-:Y:S01]  /*11e0*/  @UP2 ULDC.64 UR10, c[0x0][0x420] ;  /* 0x00010800000a2ab9 */ /* 0x000fe20000000a00 */
[----:B------:R-:W-:Y:S01]  /*11f0*/  USHF.R.S32.HI UR31, URZ, 0x1f, UR52 ;  /* 0x0000001f3f1f7899 */ /* 0x000fe20008011434 */
[----:B-1----:R-:W1:Y:S01]  /*1200*/  MUFU.RCP R8, R8 ;  /* 0x0000000800087308 */ /* 0x002e620000001000 */
[----:B------:R-:W-:Y:S01]  /*1210*/  @UP2 UIMAD.WIDE.U32 UR42, UR5, UR10, URZ ;  /* 0x0000000a052a22a5 */ /* 0x000fe2000f8e003f */
[----:B------:R-:W-:Y:S01]  /*1220*/  ULDC.U8 UR27, c[0x0][0x480] ;  /* 0x00012000001b7ab9 */ /* 0x000fe20000000000 */
[----:B------:R-:W-:-:S02]  /*1230*/  UIADD3 UR22, UR6, UR22, -UR8 ;  /* 0x0000001606167290 */ /* 0x000fc4000fffe808 */
[----:B------:R-:W-:Y:S02]  /*1240*/  @UP2 UIMAD UR45, UR5, UR11, UR43 ;  /* 0x0000000b052d22a4 */ /* 0x000fe4000f8e022b */
[----:B------:R-:W-:Y:S02]  /*1250*/  UIMAD.WIDE.U32 UR14, UR5, UR32, URZ ;  /* 0x00000020050e72a5 */ /* 0x000fe4000f8e003f */
[----:B------:R-:W-:Y:S02]  /*1260*/  UIMAD UR25, UR5, UR33, URZ ;  /* 0x00000021051972a4 */ /* 0x000fe4000f8e023f */
[----:B------:R-:W-:Y:S02]  /*1270*/  UIMAD.WIDE UR6, UR57, UR55, URZ ;  /* 0x00000037390672a5 */ /* 0x000fe4000f8e023f */
[----:B------:R-:W-:Y:S02]  /*1280*/  UIMAD.WIDE.U32 UR10, UR58, UR52, URZ ;  /* 0x000000343a0a72a5 */ /* 0x000fe4000f8e003f */
[----:B------:R-:W-:Y:S01]  /*1290*/  USEL UR34, UR12, URZ, UP0 ;  /* 0x0000003f0c227287 */ /* 0x000fe20008000000 */
[----:B-1----:R-:W-:Y:S01]  /*12a0*/  VIADD R8, R8, 0xffffffe ;  /* 0x0ffffffe08087836 */ /* 0x002fe20000000000 */
[----:B------:R-:W-:-:S02]  /*12b0*/  UISETP.NE.AND UP4, UPT, UR27, URZ, UPT ;  /* 0x0000003f1b00728c */ /* 0x000fc4000bf85270 */
[----:B------:R-:W-:Y:S01]  /*12c0*/  UIMAD UR12, UR31, UR58, URZ ;  /* 0x0000003a1f0c72a4 */ /* 0x000fe2000f8e023f */
[----:B------:R-:W1:Y:S01]  /*12d0*/  F2I.FTZ.U32.TRUNC.NTZ R9, R8 ;  /* 0x0000000800097305 */ /* 0x000e62000021f000 */
[----:B------:R-:W-:Y:S02]  /*12e0*/  ULEA.HI UR27, UR20, UR9, URZ, 0x7 ;  /* 0x00000009141b7291 */ /* 0x000fe4000f8f383f */
[----:B------:R-:W-:Y:S02]  /*12f0*/  UIADD3 UR36, UR19, UR23, URZ ;  /* 0x0000001713247290 */ /* 0x000fe4000fffe03f */
[----:B------:R-:W-:Y:S02]  /*1300*/  UIADD3 UR9, UR22, 0x7f, URZ ;  /* 0x0000007f16097890 */ /* 0x000fe4000fffe03f */
[----:B------:R-:W-:Y:S02]  /*1310*/  @UP2 UIADD3 UR36, UR15, UR25, URZ ;  /* 0x000000190f242290 */ /* 0x000fe4000fffe03f */
[----:B------:R-:W-:-:S02]  /*1320*/  UIMAD.WIDE.U32 UR22, UR6, UR10, URZ ;  /* 0x0000000a061672a5 */ /* 0x000fc4000f8e003f */
[----:B------:R-:W-:Y:S02]  /*1330*/  UIMAD UR15, UR7, UR10, URZ ;  /* 0x0000000a070f72a4 */ /* 0x000fe4000f8e023f */
[----:B------:R-:W-:Y:S01]  /*1340*/  UIMAD UR10, UR51, UR52, UR12 ;  /* 0x00000034330a72a4 */ /* 0x000fe2000f8e020c */
[--C-:B-1----:R-:W-:Y:S01]  /*1350*/  IMAD.MOV R5, RZ, RZ, -R9.reuse ;  /* 0x000000ffff057224 */ /* 0x102fe200078e0a09 */
[----:B------:R-:W-:Y:S01]  /*1360*/  USEL UR49, UR18, UR14, !UP2 ;  /* 0x0000000e12317287 */ /* 0x000fe2000d000000 */
[----:B------:R-:W-:Y:S01]  /*1370*/  IMAD.MOV.U32 R8, RZ, RZ, RZ ;  /* 0x000000ffff087224 */ /* 0x000fe200078e00ff */
[----:B------:R-:W-:Y:S01]  /*1380*/  USHF.R.S32.HI UR14, URZ, 0x1f, UR9 ;  /* 0x0000001f3f0e7899 */ /* 0x000fe20008011409 */
[----:B------:R-:W-:Y:S01]  /*1390*/  IMAD R6, R5, R7, RZ ;  /* 0x0000000705067224 */ /* 0x000fe200078e02ff */
[----:B------:R-:W-:Y:S01]  /*13a0*/  IABS R5, UR59 ;  /* 0x0000003b00057c13 */ /* 0x000fe20008000000 */
[----:B------:R-:W-:Y:S02]  /*13b0*/  UIADD3 UR12, UR11, UR10, URZ ;  /* 0x0000000a0b0c7290 */ /* 0x000fe4000fffe03f */
[----:B------:R-:W-:Y:S01]  /*13c0*/  IMAD.HI.U32 R6, R9, R6, R8 ;  /* 0x0000000609067227 */ /* 0x000fe200078e0008 */
[----:B------:R-:W-:Y:S01]  /*13d0*/  ULDC.U8 UR21, c[0x0][0x3d8] ;  /* 0x0000f60000157ab9 */ /* 0x000fe20000000000 */
[----:B------:R-:W-:-:S02]  /*13e0*/  UIMAD.WIDE.U32 UR10, UR6, UR5, URZ ;  /* 0x00000005060a72a5 */ /* 0x000fc4000f8e003f */
[----:B------:R-:W-:Y:S02]  /*13f0*/  UISETP.NE.AND UP3, UPT, UR21, URZ, UPT ;  /* 0x0000003f1500728c */ /* 0x000fe4000bf65270 */
[----:B------:R-:W-:Y:S01]  /*1400*/  IMAD.HI.U32 R12, R6, R5, RZ ;  /* 0x00000005060c7227 */ /* 0x000fe200078e00ff */
[----:B------:R-:W-:Y:S02]  /*1410*/  ULEA.HI UR9, UR14, UR9, URZ, 0x7 ;  /* 0x000000090e097291 */ /* 0x000fe4000f8f383f */
[----:B------:R-:W-:Y:S01]  /*1420*/  UIMAD UR12, UR6, UR12, UR15 ;  /* 0x0000000c060c72a4 */ /* 0x000fe2000f8e020f */
[----:B------:R-:W-:Y:S01]  /*1430*/  IMAD.MOV R6, RZ, RZ, -R12 ;  /* 0x000000ffff067224 */ /* 0x000fe200078e0a0c */
[----:B------:R-:W-:Y:S02]  /*1440*/  USEL UR50, UR22, UR10, !UP2 ;  /* 0x0000000a16327287 */ /* 0x000fe4000d000000 */
[----:B------:R-:W-:Y:S01]  /*1450*/  USHF.R.S32.HI UR10, URZ, 0x7, UR27 ;  /* 0x000000073f0a7899 */ /* 0x000fe2000801141b */
[----:B------:R-:W-:Y:S01]  /*1460*/  IMAD R6, R7, R6, R5 ;  /* 0x0000000607067224 */ /* 0x000fe200078e0205 */
[----:B------:R-:W-:Y:S01]  /*1470*/  USHF.R.S32.HI UR9, URZ, 0x7, UR9 ;  /* 0x000000073f097899 */ /* 0x000fe20008011409 */
[----:B------:R-:W-:Y:S01]  /*1480*/  LOP3.LUT R5, R4, UR59, RZ, 0x3c, !PT ;  /* 0x0000003b04057c12 */ /* 0x000fe2000f8e3cff */
[----:B------:R-:W-:-:S02]  /*1490*/  UIADD3 UR44, UR23, UR12, URZ ;  /* 0x0000000c172c7290 */ /* 0x000fc4000fffe03f */
[----:B------:R-:W-:Y:S01]  /*14a0*/  ISETP.GT.U32.AND P1, PT, R7, R6, PT ;  /* 0x000000060700720c */ /* 0x000fe20003f24070 */
[----:B------:R-:W-:Y:S01]  /*14b0*/  UIMAD UR12, UR7, UR5, URZ ;  /* 0x00000005070c72a4 */ /* 0x000fe2000f8e023f */
[----:B------:R-:W-:Y:S01]  /*14c0*/  ISETP.GE.AND P2, PT, R5, RZ, PT ;  /* 0x000000ff0500720c */ /* 0x000fe20003f46270 */
[----:B------:R-:W-:Y:S01]  /*14d0*/  UISETP.LT.AND UP0, UPT, UR10, UR9, UPT ;  /* 0x000000090a00728c */ /* 0x000fe2000bf01270 */
[----:B------:R-:W-:Y:S01]  /*14e0*/  ULDC UR38, c[0x0][0x2c4] ;  /* 0x0000b10000267ab9 */ /* 0x000fe20000000800 */
[----:B------:R-:W-:Y:S02]  /*14f0*/  @UP2 UIADD3 UR44, UR11, UR12, URZ ;  /* 0x0000000c0b2c2290 */ /* 0x000fe4000fffe03f */
[----:B------:R-:W-:Y:S02]  /*1500*/  @UP3 UIMAD UR11, UR58, UR38, URZ ;  /* 0x000000263a0b32a4 */ /* 0x000fe4000f8e023f */
[----:B------:R-:W-:Y:S02]  /*1510*/  USEL UR31, UR10, UR9, UP0 ;  /* 0x000000090a1f7287 */ /* 0x000fe40008000000 */
[----:B------:R-:W-:-:S02]  /*1520*/  UISETP.NE.AND UP1, UPT, UR56, -0x1, UPT ;  /* 0xffffffff3800788c */ /* 0x000fc4000bf25270 */
[-C--:B------:R-:W-:Y:S01]  /*1530*/  @!P1 IADD3 R6, R6, -R7.reuse, RZ ;  /* 0x8000000706069210 */ /* 0x080fe20007ffe0ff */
[----:B------:R-:W-:Y:S01]  /*1540*/  @UP3 USEL UR11, UR11, UR5, !UP2 ;  /* 0x000000050b0b3287 */ /* 0x000fe2000d000000 */
[----:B------:R-:W-:Y:S01]  /*1550*/  @!P1 VIADD R12, R12, 0x1 ;  /* 0x000000010c0c9836 */ /* 0x000fe20000000000 */
[----:B------:R-:W-:Y:S01]  /*1560*/  ULEA UR10, UR31, 0xffffff80, 0x7 ;  /* 0xffffff801f0a7891 */ /* 0x000fe2000f8e383f */
[----:B------:R-:W-:Y:S01]  /*1570*/  ISETP.GE.U32.AND P0, PT, R6, R7, PT ;  /* 0x000000070600720c */ /* 0x000fe20003f06070 */
[----:B------:R-:W-:Y:S01]  /*1580*/  @UP3 ULDC UR9, c[0x0][0x2e4] ;  /* 0x0000b90000093ab9 */ /* 0x000fe20000000800 */
[----:B------:R-:W-:Y:S01]  /*1590*/  @!UP3 UIMAD UR12, UR58, UR55, UR59 ;  /* 0x000000373a0cb2a4 */ /* 0x000fe2000f8e023b */
[----:B------:R-:W-:Y:S01]  /*15a0*/  PLOP3.LUT P1, PT, PT, PT, UP1, 0x80, 0x0 ;  /* 0x000000000000781c */ /* 0x000fe20003f2f018 */
[----:B------:R-:W-:Y:S02]  /*15b0*/  @UP3 UIMAD UR23, UR59, UR9, UR11 ;  /* 0x000000093b1732a4 */ /* 0x000fe4000f8e020b */
[----:B------:R-:W-:-:S02]  /*15c0*/  USHF.R.S32.HI UR27, URZ, 0x1f, UR10 ;  /* 0x0000001f3f1b7899 */ /* 0x000fc4000801140a */
[----:B------:R-:W-:Y:S02]  /*15d0*/  UIADD3 UR9, UP0, UR10, UR35, URZ ;  /* 0x000000230a097290 */ /* 0x000fe4000ff1e03f */
[----:B------:R-:W-:Y:S02]  /*15e0*/  @UP1 UIADD3 UR26, UR53, UR56, URZ ;  /* 0x00000038351a1290 */ /* 0x000fe4000fffe03f */
[----:B------:R-:W-:Y:S01]  /*15f0*/  UIADD3.X UR11, UR27, UR34, URZ, UP0, !UPT ;  /* 0x000000221b0b7290 */ /* 0x000fe200087fe43f */
[----:B------:R-:W-:Y:S01]  /*1600*/  @P0 VIADD R12, R12, 0x1 ;  /* 0x000000010c0c0836 */ /* 0x000fe20000000000 */
[----:B------:R-:W-:Y:S01]  /*1610*/  UIMAD UR7, UR7, UR9, URZ ;  /* 0x00000009070772a4 */ /* 0x000fe2000f8e023f */
[----:B------:R-:W-:Y:S01]  /*1620*/  PLOP3.LUT P0, PT, PT, PT, UP3, 0x80, 0x0 ;  /* 0x000000000000781c */ /* 0x000fe20003f0f038 */
[----:B------:R-:W-:Y:S02]  /*1630*/  @UP1 UIADD3 UR28, UR53, UR56, URZ ;  /* 0x00000038351c1290 */ /* 0x000fe4000fffe03f */
[----:B------:R-:W-:Y:S01]  /*1640*/  @!UP3 UIMAD UR23, UR12, UR38, URZ ;  /* 0x000000260c17b2a4 */ /* 0x000fe2000f8e023f */
[----:B------:R-:W-:Y:S01]  /*1650*/  @!P2 IADD3 R12, -R12, RZ, RZ ;  /* 0x000000ff0c0ca210 */ /* 0x000fe20007ffe1ff */
[----:B------:R-:W-:Y:S01]  /*1660*/  @UP1 ULDC.64 UR20, c[0x0][0x248] ;  /* 0x0000920000141ab9 */ /* 0x000fe20000000a00 */
[----:B------:R-:W-:Y:S01]  /*1670*/  @UP1 ULDC.64 UR18, c[0x0][0x250] ;  /* 0x0000940000121ab9 */ /* 0x000fe20000000a00 */
[----:B------:R-:W-:Y:S01]  /*1680*/  UIMAD.WIDE.U32 UR38, UR6, UR9, URZ ;  /* 0x00000009062672a5 */ /* 0x000fe2000f8e003f */
[----:B------:R-:W-:Y:S01]  /*1690*/  @!P3 LOP3.LUT R12, RZ, R4, RZ, 0x33, !PT ;  /* 0x00000004ff0cb212 */ /* 0x000fe200078e33ff */
[----:B------:R-:W-:-:S02]  /*16a0*/  UIMAD UR9, UR6, UR11, UR7 ;  /* 0x0000000b060972a4 */ /* 0x000fc4000f8e0207 */
[----:B------:R-:W-:Y:S02]  /*16b0*/  @UP1 UIMAD.WIDE.U32 UR14, UR26, UR20, URZ ;  /* 0x000000141a0e12a5 */ /* 0x000fe4000f8e003f */
[----:B------:R-:W-:Y:S02]  /*16c0*/  @UP1 UIMAD.WIDE.U32 UR6, UR28, UR18, URZ ;  /* 0x000000121c0612a5 */ /* 0x000fe4000f8e003f */
[----:B------:R-:W-:Y:S02]  /*16d0*/  UIMAD UR46, UR59, UR57, URZ ;  /* 0x000000393b2e72a4 */ /* 0x000fe4000f8e023f */
[----:B------:R-:W-:Y:S02]  /*16e0*/  @UP1 UIMAD UR22, UR26, UR21, URZ ;  /* 0x000000151a1612a4 */ /* 0x000fe4000f8e023f */
[----:B------:R-:W-:Y:S02]  /*16f0*/  @UP1 UIMAD UR11, UR28, UR19, URZ ;  /* 0x000000131c0b12a4 */ /* 0x000fe4000f8e023f */
[----:B------:R-:W-:-:S02]  /*1700*/  @!UP2 UIADD3 UR45, UR41, UR29, URZ ;  /* 0x0000001d292da290 */ /* 0x000fc4000fffe03f */
[----:B------:R-:W-:Y:S02]  /*1710*/  USHF.R.S32.HI UR37, URZ, 0x1f, UR24 ;  /* 0x0000001f3f257899 */ /* 0x000fe40008011418 */
[----:B------:R-:W-:Y:S02]  /*1720*/  USHF.R.S32.HI UR26, URZ, 0x1f, UR46 ;  /* 0x0000001f3f1a7899 */ /* 0x000fe4000801142e */
[----:B------:R-:W-:Y:S02]  /*1730*/  USEL UR48, UR30, URZ, UP4 ;  /* 0x0000003f1e307287 */ /* 0x000fe4000a000000 */
[----:B------:R-:W-:Y:S02]  /*1740*/  @UP1 UIADD3 UR35, UR7, UR11, URZ ;  /* 0x0000000b07231290 */ /* 0x000fe4000fffe03f */
[----:B------:R-:W-:Y:S02]  /*1750*/  USEL UR47, UR47, URZ, UP4 ;  /* 0x0000003f2f2f7287 */ /* 0x000fe4000a000000 */
        /* <DEDUP_REMOVED lines=17> */
.L_x_1227:
        /* <DEDUP_REMOVED lines=13> */
.L_x_1228:
        /* <DEDUP_REMOVED lines=11> */
.L_x_1229:
[----:B------:R-:W-:-:S04]  /*19f0*/  UIMAD UR5, UR58, UR55, UR59 ;  /* 0x000000373a0572a4 */ /* 0x000fc8000f8e023b */
[----:B------:R-:W-:-:S12]  /*1a00*/  UIMAD UR5, UR5, UR52, URZ ;  /* 0x00000034050572a4 */ /* 0x000fd8000f8e023f */
.L_x_1230:
[----:B------:R-:W1:Y:S01]  /*1a10*/  S2R R7, SR_TID.X ;  /* 0x0000000000077919 */ /* 0x000e620000002100 */
[----:B------:R-:W2:Y:S01]  /*1a20*/  LDC.64 R4, c[0x0][0x420] ;  /* 0x00010800ff047b82 */ /* 0x000ea20000000a00 */
[----:B------:R-:W-:Y:S01]  /*1a30*/  USHF.R.S32.HI UR43, URZ, 0x1f, UR59 ;  /* 0x0000001f3f2b7899 */ /* 0x000fe2000801143b */
[----:B------:R-:W-:Y:S01]  /*1a40*/  SHF.R.S32.HI R147, RZ, 0x1f, R146 ;  /* 0x0000001fff937819 */ /* 0x000fe20000011492 */
[----:B------:R-:W-:Y:S01]  /*1a50*/  ULDC.64 UR14, c[0x0][0x428] ;  /* 0x00010a00000e7ab9 */ /* 0x000fe20000000a00 */
[----:B------:R-:W-:Y:S01]  /*1a60*/  UIADD3 UR11, UR10, UR5, URZ ;  /* 0x000000050a0b7290 */ /* 0x000fe2000fffe03f */
[----:B------:R-:W-:Y:S01]  /*1a70*/  BSSY B1, `(.L_x_1226) ;  /* 0x00009bb000017945 */ /* 0x000fe20003800000 */
[----:B------:R-:W-:Y:S01]  /*1a80*/  UIMAD UR5, UR43, UR14, URZ ;  /* 0x0000000e2b0572a4 */ /* 0x000fe2000f8e023f */
[----:B------:R-:W-:Y:S01]  /*1a90*/  ULDC UR30, c[0x0][0x398] ;  /* 0x0000e600001e7ab9 */ /* 0x000fe20000000800 */
[----:B------:R-:W-:Y:S02]  /*1aa0*/  UIMAD UR6, UR57, UR55, URZ ;  /* 0x00000037390672a4 */ /* 0x000fe4000f8e023f */
[----:B------:R-:W-:-:S02]  /*1ab0*/  UIMAD UR15, UR59, UR15, UR5 ;  /* 0x0000000f3b0f72a4 */ /* 0x000fc4000f8e0205 */
[----:B------:R-:W-:Y:S01]  /*1ac0*/  UIADD3 UR42, UR10, UR23, URZ ;  /* 0x000000170a2a7290 */ /* 0x000fe2000fffe03f */
[----:B------:R-:W-:Y:S02]  /*1ad0*/  ULDC.64 UR40, c[0x0][0x478] ;  /* 0x00011e0000287ab9 */ /* 0x000fe40000000a00 */
[----:B------:R-:W-:Y:S01]  /*1ae0*/  ULDC.64 UR22, c[0x0][0x258] ;  /* 0x0000960000167ab9 */ /* 0x000fe20000000a00 */
[----:B------:R-:W-:Y:S01]  /*1af0*/  UIADD3 UR9, UR31, -0x1, URZ ;  /* 0xffffffff1f097890 */ /* 0x000fe2000fffe03f */
[----:B-1----:R-:W-:-:S04]  /*1b00*/  SHF.R.S32.HI R6, RZ, 0x1f, R7 ;  /* 0x0000001fff067819 */ /* 0x002fc80000011407 */
[CC--:B------:R-:W-:Y:S02]  /*1b10*/  LEA.HI R8, R6.reuse, R7.reuse, RZ, 0x2 ;  /* 0x0000000706087211 */ /* 0x0c0fe400078f10ff */
[----:B------:R-:W-:Y:S02]  /*1b20*/  LEA.HI R6, R6, R7, RZ, 0x5 ;  /* 0x0000000706067211 */ /* 0x000fe400078f28ff */
[----:B------:R-:W-:Y:S02]  /*1b30*/  SHF.R.S32.HI R8, RZ, 0x2, R8 ;  /* 0x00000002ff087819 */ /* 0x000fe40000011408 */
[----:B------:R-:W-:Y:S02]  /*1b40*/  LOP3.LUT R164, R6, 0xffffffe0, RZ, 0xc0, !PT ;  /* 0xffffffe006a47812 */ /* 0x000fe400078ec0ff */
[----:B------:R-:W-:Y:S02]  /*1b50*/  SHF.R.S32.HI R9, RZ, 0x1f, R8 ;  /* 0x0000001fff097819 */ /* 0x000fe40000011408 */
[----:B------:R-:W-:Y:S01]  /*1b60*/  IADD3 R13, P0, R8, UR10, RZ ;  /* 0x0000000a080d7c10 */ /* 0x000fe2000ff1e0ff */
[----:B------:R-:W-:Y:S01]  /*1b70*/  IMAD.IADD R164, R7, 0x1, -R164 ;  /* 0x0000000107a47824 */ /* 0x000fe200078e0aa4 */
[----:B------:R-:W-:Y:S01]  /*1b80*/  SHF.R.S32.HI R177, RZ, 0x5, R6 ;  /* 0x00000005ffb17819 */ /* 0x000fe20000011406 */
[C---:B--2---:R-:W-:Y:S01]  /*1b90*/  IMAD R7, R9.reuse, R4, RZ ;  /* 0x0000000409077224 */ /* 0x044fe200078e02ff */
[----:B------:R-:W-:Y:S01]  /*1ba0*/  IADD3.X R10, R9, UR27, RZ, P0, !PT ;  /* 0x0000001b090a7c10 */ /* 0x000fe200087fe4ff */
[----:B------:R-:W-:Y:S01]  /*1bb0*/  IMAD.WIDE.U32 R14, R13, UR32, R146 ;  /* 0x000000200d0e7c25 */ /* 0x000fe2000f8e0092 */
[----:B------:R-:W-:Y:S01]  /*1bc0*/  IADD3 R16, P0, R146, UR7, RZ ;  /* 0x0000000792107c10 */ /* 0x000fe2000ff1e0ff */
[----:B------:R-:W-:-:S02]  /*1bd0*/  UIADD3 UR7, -UR8, UR13, UR24 ;  /* 0x0000000d08077290 */ /* 0x000fc4000fffe118 */
[----:B------:R-:W-:Y:S01]  /*1be0*/  IMAD R10, R10, UR32, RZ ;  /* 0x000000200a0a7c24 */ /* 0x000fe2000f8e02ff */
[----:B------:R-:W-:Y:S01]  /*1bf0*/  IADD3 R18, P2, R14, UR49, RZ ;  /* 0x000000310e127c10 */ /* 0x000fe2000ff5e0ff */
[----:B------:R-:W-:Y:S01]  /*1c00*/  UIADD3 UR5, UR7, -UR30, URZ ;  /* 0x8000001e07057290 */ /* 0x000fe2000fffe03f */
[----:B------:R-:W-:Y:S01]  /*1c10*/  IADD3.X R17, R147, UR45, RZ, P0, !PT ;  /* 0x0000002d93117c10 */ /* 0x000fe200087fe4ff */
[----:B------:R-:W-:Y:S02]  /*1c20*/  IMAD R10, R13, UR33, R10 ;  /* 0x000000210d0a7c24 */ /* 0x000fe4000f8e020a */
[----:B------:R-:W-:Y:S01]  /*1c30*/  USHF.R.S32.HI UR34, URZ, 0x1f, UR5 ;  /* 0x0000001f3f227899 */ /* 0x000fe20008011405 */
[----:B------:R-:W-:Y:S02]  /*1c40*/  IMAD.U32 R14, RZ, RZ, UR14 ;  /* 0x0000000eff0e7e24 */ /* 0x000fe4000f8e00ff */
[----:B------:R-:W-:Y:S01]  /*1c50*/  IADD3.X R19, R15, UR36, R10, P2, !PT ;  /* 0x000000240f137c10 */ /* 0x000fe200097fe40a */
[----:B------:R-:W-:Y:S01]  /*1c60*/  USHF.L.U32 UR36, UR6, 0x7, URZ ;  /* 0x0000000706247899 */ /* 0x000fe2000800063f */
[C---:B------:R-:W-:Y:S01]  /*1c70*/  IMAD R10, R4.reuse, UR27, RZ ;  /* 0x0000001b040a7c24 */ /* 0x040fe2000f8e02ff */
[----:B------:R-:W-:Y:S01]  /*1c80*/  ULEA.HI UR34, UR34, UR5, URZ, 0x7 ;  /* 0x0000000522227291 */ /* 0x000fe2000f8f383f */
[----:B------:R-:W-:Y:S01]  /*1c90*/  IMAD.WIDE.U32 R16, R4, UR10, R16 ;  /* 0x0000000a04107c25 */ /* 0x000fe2000f8e0010 */
[----:B------:R-:W-:-:S02]  /*1ca0*/  USHF.R.S32.HI UR7, URZ, 0x1f, UR36 ;  /* 0x0000001f3f077899 */ /* 0x000fc40008011424 */
[----:B------:R-:W-:Y:S01]  /*1cb0*/  UIADD3 UR30, UP2, UP0, UR38, UR36, UR46 ;  /* 0x00000024261e7290 */ /* 0x000fe2000f85e02e */
[----:B------:R-:W-:Y:S01]  /*1cc0*/  IMAD R10, R5, UR10, R10 ;  /* 0x0000000a050a7c24 */ /* 0x000fe2000f8e020a */
[----:B------:R-:W-:Y:S01]  /*1cd0*/  USHF.R.S32.HI UR34, URZ, 0x7, UR34 ;  /* 0x000000073f227899 */ /* 0x000fe20008011422 */
[----:B------:R-:W-:Y:S01]  /*1ce0*/  IMAD R177, R177, UR6, R164 ;  /* 0x00000006b1b17c24 */ /* 0x000fe2000f8e02a4 */
[----:B------:R-:W-:Y:S01]  /*1cf0*/  UIADD3.X UR14, UR12, UR7, UR26, UP2, UP0 ;  /* 0x000000070c0e7290 */ /* 0x000fe200097e041a */
[----:B------:R-:W-:Y:S01]  /*1d00*/  IMAD.IADD R17, R17, 0x1, R10 ;  /* 0x0000000111117824 */ /* 0x000fe200078e020a */
[----:B------:R-:W-:Y:S01]  /*1d10*/  UISETP.LT.AND UP0, UPT, URZ, UR34, UPT ;  /* 0x000000223f00728c */ /* 0x000fe2000bf01270 */
[----:B------:R-:W-:Y:S01]  /*1d20*/  IMAD R7, R8, R5, R7 ;  /* 0x0000000508077224 */ /* 0x000fe200078e0207 */
[----:B------:R-:W-:Y:S01]  /*1d30*/  UIMAD UR5, UR43, UR22, URZ ;  /* 0x000000162b0572a4 */ /* 0x000fe2000f8e023f */
[----:B------:R-:W-:Y:S01]  /*1d40*/  IMAD.WIDE.U32 R14, R14, UR59, R16 ;  /* 0x0000003b0e0e7c25 */ /* 0x000fe2000f8e0010 */
[----:B------:R-:W-:-:S02]  /*1d50*/  UIADD3 UR7, UP3, UP2, UR48, UR30, UR50 ;  /* 0x0000001e30077290 */ /* 0x000fc4000fa7e032 */
[----:B------:R-:W-:Y:S01]  /*1d60*/  USEL UR34, URZ, UR34, !UP0 ;  /* 0x000000223f227287 */ /* 0x000fe2000c000000 */
[----:B------:R-:W-:Y:S01]  /*1d70*/  VIADD R15, R15, UR15 ;  /* 0x0000000f0f0f7c36 */ /* 0x000fe20008000000 */
[----:B------:R-:W-:Y:S01]  /*1d80*/  UIMAD UR12, UR59, UR23, UR5 ;  /* 0x000000173b0c72a4 */ /* 0x000fe2000f8e0205 */
[----:B------:R-:W-:Y:S01]  /*1d90*/  IMAD.U32 R16, RZ, RZ, UR22 ;  /* 0x00000016ff107e24 */ /* 0x000fe2000f8e00ff */
[----:B------:R-:W-:Y:S01]  /*1da0*/  UIADD3.X UR5, UR47, UR14, UR44, UP3, UP2 ;  /* 0x0000000e2f057290 */ /* 0x000fe20009fe442c */
[C---:B------:R-:W-:Y:S01]  /*1db0*/  IADD3 R10, P0, R177.reuse, UR7, RZ ;  /* 0x00000007b10a7c10 */ /* 0x040fe2000ff1e0ff */
[----:B------:R-:W-:Y:S01]  /*1dc0*/  UISETP.GT.AND UP0, UPT, UR31, UR34, UPT ;  /* 0x000000221f00728c */ /* 0x000fe2000bf04270 */
[----:B------:R-:W-:Y:S01]  /*1dd0*/  IMAD.WIDE.U32 R14, R8, R4, R14 ;  /* 0x00000004080e7225 */ /* 0x000fe200078e000e */
[----:B------:R-:W-:Y:S02]  /*1de0*/  UIMAD.WIDE UR10, UR11, 0x4, UR40 ;  /* 0x000000040b0a78a5 */ /* 0x000fe4000f8e0228 */
[----:B------:R-:W-:Y:S01]  /*1df0*/  LEA.HI.X.SX32 R177, R177, UR5, 0x1, P0 ;  /* 0x00000005b1b17c11 */ /* 0x000fe200080f0eff */
[----:B------:R-:W-:Y:S01]  /*1e00*/  IMAD.WIDE.U32 R16, R16, UR59, R18 ;  /* 0x0000003b10107c25 */ /* 0x000fe2000f8e0012 */
[----:B------:R-:W-:Y:S01]  /*1e10*/  PLOP3.LUT P0, PT, PT, PT, UP0, 0x80, 0x0 ;  /* 0x000000000000781c */ /* 0x000fe20003f0f008 */
[----:B------:R-:W-:Y:S01]  /*1e20*/  ULDC.64 UR40, c[0x0][0x210] ;  /* 0x0000840000287ab9 */ /* 0x000fe20000000a00 */
        /* <DEDUP_REMOVED lines=34> */
.L_x_1232:
        /* <DEDUP_REMOVED lines=19> */
.L_x_1233:
        /* <DEDUP_REMOVED lines=31> */
.L_x_1235:
[----:B------:R-:W-:Y:S05]  /*2370*/  BSYNC B0 ;  /* 0x0000000000007941 */ /* 0x000fea0003800000 */
.L_x_1234:
        /* <DEDUP_REMOVED lines=13> */
.L_x_1237:
[----:B------:R-:W-:Y:S05]  /*2450*/  BSYNC B0 ;  /* 0x0000000000007941 */ /* 0x000fea0003800000 */
.L_x_1236:
        /* <DEDUP_REMOVED lines=25> */
.L_x_1239:
[----:B------:R-:W-:Y:S05]  /*25f0*/  BSYNC B0 ;  /* 0x0000000000007941 */ /* 0x000fea0003800000 */
.L_x_1238:
[----:B------:R-:W-:Y:S05]  /*2600*/  @P0 BRA `(.L_x_1240) ;  /* 0x0000009000040947 */ /* 0x000fea0003800000 */
[----:B------:R-:W-:Y:S01]  /*2610*/  IADD3 R8, P0, R8, 0x40, RZ ;  /* 0x0000004008087810 */ /* 0x000fe20007f1e0ff */
[----:B------:R-:W-:Y:S01]  /*2620*/  ULDC.64 UR6, c[0x0][0x3f8] ;  /* 0x0000fe0000067ab9 */ /* 0x000fe20000000a00 */
[----:B------:R-:W-:Y:S02]  /*2630*/  MOV R4, R10 ;  /* 0x0000000a00047202 */ /* 0x000fe40000000f00 */
[----:B------:R-:W-:-:S03]  /*2640*/  IADD3.X R9, RZ, R9, RZ, P0, !PT ;  /* 0x00000009ff097210 */ /* 0x000fc600007fe4ff */
[----:B------:R-:W-:-:S04]  /*2650*/  IMAD.WIDE.U32 R4, R8, UR10, R4 ;  /* 0x0000000a08047c25 */ /* 0x000fc8000f8e0004 */
[----:B------:R-:W-:Y:S01]  /*2660*/  IMAD R9, R9, UR10, RZ ;  /* 0x0000000a09097c24 */ /* 0x000fe2000f8e02ff */
[----:B-1----:R-:W-:-:S03]  /*2670*/  LEA R6, P0, R4, UR6, 0x1 ;  /* 0x0000000604067c11 */ /* 0x002fc6000f8008ff */
[----:B------:R-:W-:-:S05]  /*2680*/  IMAD R9, R8, UR11, R9 ;  /* 0x0000000b08097c24 */ /* 0x000fca000f8e0209 */
[----:B------:R-:W-:-:S04]  /*2690*/  IADD3 R9, R5, R9, RZ ;  /* 0x0000000905097210 */ /* 0x000fc80007ffe0ff */
[----:B------:R-:W-:-:S05]  /*26a0*/  LEA.HI.X R7, R4, UR7, R9, 0x1, P0 ;  /* 0x0000000704077c11 */ /* 0x000fca00080f0c09 */
[----:B------:R1:W-:Y:S01]  /*26b0*/  STG.E.128 desc[UR16][R6.64], RZ ;  /* 0x000000ff06007986 */ /* 0x0003e2000c101d10 */
[----:B------:R-:W-:Y:S05]  /*26c0*/  BRA `(.L_x_1240) ;  /* 0x0000008c00d47947 */ /* 0x000fea0003800000 */
.L_x_1231:
[----:B------:R-:W-:Y:S01]  /*26d0*/  PLOP3.LUT P1, PT, PT, PT, UP4, 0x80, 0x0 ;  /* 0x000000000000781c */ /* 0x000fe20003f2f048 */
[----:B------:R-:W-:Y:S01]  /*26e0*/  UIMAD UR5, UR9, -0x80, UR13 ;  /* 0xffffff80090578a4 */ /* 0x000fe2000f8e020d */
[C---:B------:R-:W-:Y:S01]  /*26f0*/  LEA R7, R143.reuse, UR4, 0x1 ;  /* 0x000000048f077c11 */ /* 0x040fe2000f8e08ff */
        /* <DEDUP_REMOVED lines=27> */
.L_x_1242:
[----:B------:R-:W-:Y:S05]  /*28b0*/  BSYNC B0 ;  /* 0x0000000000007941 */ /* 0x000fea0003800000 */
.L_x_1241:
        /* <DEDUP_REMOVED lines=14> */
.L_x_1244:
[----:B------:R-:W-:Y:S05]  /*29a0*/  BSYNC B0 ;  /* 0x0000000000007941 */ /* 0x000fea0003800000 */
.L_x_1243:
        /* <DEDUP_REMOVED lines=17> */
.L_x_1246:
[----:B------:R-:W-:Y:S05]  /*2ac0*/  BSYNC B0 ;  /* 0x0000000000007941 */ /* 0x000fea0003800000 */
.L_x_1245:
        /* <DEDUP_REMOVED lines=21> */
.L_x_1248:
[----:B------:R-:W-:Y:S05]  /*2c20*/  BSYNC B0 ;  /* 0x0000000000007941 */ /* 0x000fea0003800000 */
.L_x_1247:
        /* <DEDUP_REMOVED lines=13> */
[C---:B------:R-:W-:Y:S01]  /*2d00*/  VIADD R6, R140.reuse, 0x48 ;  /* 0x000000488c067836 */ /* 0x040fe20000000000 */
        /* <DEDUP_REMOVED lines=31> */
.L_x_1250:
[----:B------:R-:W-:Y:S05]  /*2f00*/  BSYNC B0 ;  /* 0x0000000000007941 */ /* 0x000fea0003800000 */
.L_x_1249:
        /* <DEDUP_REMOVED lines=22> */
.L_x_1252:
[----:B------:R-:W-:Y:S05]  /*3070*/  BSYNC B0 ;  /* 0x0000000000007941 */ /* 0x000fea0003800000 */
.L_x_1251:
        /* <DEDUP_REMOVED lines=32> */
[----:B------:R-:W-:Y:S01]  /*3280*/  @!PT LDS RZ, [RZ] ;  /* 0x00000000fffff984 */ /* 0x000fe20000000800 */
[----:B------:R-:W-:Y:S01]  /*3290*/  @!PT LDS RZ, [RZ] ;  /* 0x00000000fffff984 */ /* 0x000fe20000000800 */
[----:B------:R-:W-:Y:S01]  /*32a0*/  @!PT LDS RZ, [RZ] ;  /* 0x00000000fffff984 */ /* 0x000fe20000000800 */
[----:B------:R1:W-:Y:S04]  /*32b0*/  LDGSTS.E.BYPASS.LTC128B.128 [R7+0x8000], desc[UR16][R16.64] ;  /* 0x0800000010077fae */ /* 0x0003e8000b901d50 */
.L_x_1254:
[----:B------:R-:W-:Y:S05]  /*32c0*/  BSYNC B0 ;  /* 0x0000000000007941 */ /* 0x000fea0003800000 */
.L_x_1253:
        /* <DEDUP_REMOVED lines=22> */
.L_x_1256:
[----:B------:R-:W-:Y:S05]  /*3430*/  BSYNC B0 ;  /* 0x0000000000007941 */ /* 0x000fea0003800000 */
.L_x_1255:
        /* <DEDUP_REMOVED lines=12> */
[----:B------:R-:W-:Y:S01]  /*3500*/  IMAD.MOV.U32 R167, RZ, RZ, 0x7f800000 ;  /* 0x7f800000ffa77424 */ /* 0x000fe200078e00ff */
[----:B------:R-:W2:Y:S01]  /*3510*/  S2R R162, SR_TID.X ;  /* 0x0000000000a27919 */ /* 0x000ea20000002100 */
[----:B------:R-:W-:Y:S01]  /*3520*/  IMAD.MOV.U32 R169, RZ, RZ, 0x7f800000 ;  /* 0x7f800000ffa97424 */ /* 0x000fe200078e00ff */
[----:B------:R-:W-:Y:S01]  /*3530*/  SHF.R.S32.HI R166, RZ, 0x1f, R164 ;  /* 0x0000001fffa67819 */ /* 0x000fe200000114a4 */
[----:B------:R-:W-:Y:S01]  /*3540*/  @UP1 ULDC.64 UR20, c[0x0][0x3d0] ;  /* 0x0000f40000141ab9 */ /* 0x000fe20000000a00 */
[----:B------:R-:W-:Y:S01]  /*3550*/  @UP1 UMOV UR10, UR59 ;  /* 0x0000003b000a1c82 */ /* 0x000fe20008000000 */
[----:B------:R-:W-:Y:S01]  /*3560*/  @UP1 UIMAD UR5, UR51, UR20, URZ ;  /* 0x00000014330512a4 */ /* 0x000fe2000f8e023f */
[----:B------:R-:W-:Y:S01]  /*3570*/  @UP1 UMOV UR11, UR7 ;  /* 0x00000007000b1c82 */ /* 0x000fe20008000000 */
[----:B------:R-:W-:Y:S01]  /*3580*/  IMAD.U32 R163, RZ, RZ, UR8 ;  /* 0x00000008ffa37e24 */ /* 0x000fe2000f8e00ff */
[----:B------:R-:W-:-:S02]  /*3590*/  @UP1 UIMAD.WIDE.U32 UR10, UR58, UR20, UR10 ;  /* 0x000000143a0a12a5 */ /* 0x000fc4000f8e000a */
[----:B------:R-:W-:Y:S01]  /*35a0*/  @UP1 UIMAD UR5, UR58, UR21, UR5 ;  /* 0x000000153a0512a4 */ /* 0x000fe2000f8e0205 */
[----:B-1----:R-:W2:Y:S01]  /*35b0*/  LDG.E.64 R4, desc[UR16][R16.64] ;  /* 0x0000001010047981 */ /* 0x002ea2000c1e1b00 */
[----:B------:R-:W-:Y:S02]  /*35c0*/  @UP1 ULEA UR18, UP0, UR10, UR18, 0x2 ;  /* 0x000000120a121291 */ /* 0x000fe4000f80103f */
[----:B------:R-:W-:Y:S01]  /*35d0*/  @UP1 UIADD3 UR5, UR11, UR5, URZ ;  /* 0x000000050b051290 */ /* 0x000fe2000fffe03f */
[----:B------:R-:W2:Y:S01]  /*35e0*/  LDG.E.64 R10, desc[UR16][R16.64+0x8] ;  /* 0x00000810100a7981 */ /* 0x000ea2000c1e1b00 */
[----:B------:R-:W-:Y:S01]  /*35f0*/  IMAD.MOV.U32 R161, RZ, RZ, 0x4 ;  /* 0x00000004ffa17424 */ /* 0x000fe200078e00ff */
[----:B------:R-:W-:Y:S01]  /*3600*/  CS2R R94, SRZ ;  /* 0x00000000005e7805 */ /* 0x000fe2000001ff00 */
[----:B------:R-:W-:Y:S01]  /*3610*/  @UP1 ULEA.HI.X UR19, UR10, UR19, UR5, 0x2, UP0 ;  /* 0x000000130a131291 */ /* 0x000fe200080f1405 */
[----:B------:R-:W-:Y:S01]  /*3620*/  IMAD.U32 R18, RZ, RZ, UR18 ;  /* 0x00000012ff127e24 */ /* 0x000fe2000f8e00ff */
[----:B------:R-:W-:Y:S01]  /*3630*/  CS2R R92, SRZ ;  /* 0x00000000005c7805 */ /* 0x000fe2000001ff00 */
[----:B------:R-:W-:Y:S01]  /*3640*/  IMAD.WIDE R12, R140, R13, UR14 ;  /* 0x0000000e8c0c7e25 */ /* 0x000fe2000f8e020d */
[----:B------:R-:W-:Y:S01]  /*3650*/  @UP1 ULDC UR5, c[0x0][0x2e8] ;  /* 0x0000ba0000051ab9 */ /* 0x000fe20000000800 */
[----:B------:R-:W-:-:S02]  /*3660*/  CS2R R98, SRZ ;  /* 0x0000000000627805 */ /* 0x000fc4000001ff00 */
[----:B------:R-:W-:Y:S01]  /*3670*/  CS2R R96, SRZ ;  /* 0x0000000000607805 */ /* 0x000fe2000001ff00 */
[----:B------:R-:W-:Y:S01]  /*3680*/  IMAD.U32 R19, RZ, RZ, UR19 ;  /* 0x00000013ff137e24 */ /* 0x000fe2000f8e00ff */
[----:B------:R1:W5:Y:S01]  /*3690*/  @!P6 LDG.E R170, desc[UR16][R12.64+0x20] ;  /* 0x000020100caae981 */ /* 0x000362000c1e1900 */
[----:B------:R-:W-:Y:S02]  /*36a0*/  CS2R R90, SRZ ;  /* 0x00000000005a7805 */ /* 0x000fe4000001ff00 */
[----:B------:R-:W-:Y:S02]  /*36b0*/  CS2R R88, SRZ ;  /* 0x0000000000587805 */ /* 0x000fe4000001ff00 */
[----:B------:R-:W-:Y:S01]  /*36c0*/  CS2R R86, SRZ ;  /* 0x0000000000567805 */ /* 0x000fe2000001ff00 */
[----:B--234-:R-:W2:Y:S01]  /*36d0*/  @P1 LDG.E R7, desc[UR16][R18.64] ;  /* 0x0000001012071981 */ /* 0x01cea2000c1e1900 */
[----:B------:R-:W-:Y:S01]  /*36e0*/  @!P4 IMAD.WIDE R14, R6, R9, UR14 ;  /* 0x0000000e060ece25 */ /* 0x000fe2000f8e0209 */
[----:B------:R-:W-:-:S02]  /*36f0*/  CS2R R84, SRZ ;  /* 0x0000000000547805 */ /* 0x000fc4000001ff00 */
[----:B------:R-:W-:Y:S01]  /*3700*/  CS2R R78, SRZ ;  /* 0x00000000004e7805 */ /* 0x000fe2000001ff00 */
[----:B------:R1:W5:Y:S01]  /*3710*/  @!P5 LDG.E R167, desc[UR16][R12.64+0x100] ;  /* 0x000100100ca7d981 */ /* 0x000362000c1e1900 */
[----:B------:R-:W-:Y:S02]  /*3720*/  CS2R R76, SRZ ;  /* 0x00000000004c7805 */ /* 0x000fe4000001ff00 */
[----:B------:R-:W-:Y:S02]  /*3730*/  CS2R R82, SRZ ;  /* 0x0000000000527805 */ /* 0x000fe4000001ff00 */
[----:B------:R-:W-:Y:S01]  /*3740*/  CS2R R80, SRZ ;  /* 0x0000000000507805 */ /* 0x000fe2000001ff00 */
[----:B------:R1:W5:Y:S01]  /*3750*/  @!P4 LDG.E R168, desc[UR16][R14.64] ;  /* 0x000000100ea8c981 */ /* 0x000362000c1e1900 */
[----:B------:R-:W2:Y:S01]  /*3760*/  @P1 MUFU.RCP R6, UR5 ;  /* 0x0000000500061d08 */ /* 0x000ea20008001000 */
[----:B------:R-:W-:Y:S01]  /*3770*/  IMAD.SHL.U32 R9, R162, 0x2, RZ ;  /* 0x00000002a2097824 */ /* 0x000fe200078e00ff */
[----:B------:R-:W-:Y:S01]  /*3780*/  UIMAD UR5, UR58, UR55, UR59 ;  /* 0x000000373a0572a4 */ /* 0x000fe2000f8e023b */
[----:B------:R1:W5:Y:S01]  /*3790*/  @!P2 LDG.E R169, desc[UR16][R12.64] ;  /* 0x000000100ca9a981 */ /* 0x000362000c1e1900 */
[----:B------:R-:W-:-:S02]  /*37a0*/  CS2R R74, SRZ ;  /* 0x00000000004a7805 */ /* 0x000fc4000001ff00 */
[----:B------:R-:W-:Y:S02]  /*37b0*/  CS2R R72, SRZ ;  /* 0x0000000000487805 */ /* 0x000fe4000001ff00 */
[----:B------:R-:W-:Y:S01]  /*37c0*/  LOP3.LUT R9, R9, 0x6, RZ, 0xc0, !PT ;  /* 0x0000000609097812 */ /* 0x000fe200078ec0ff */
[----:B------:R-:W-:Y:S01]  /*37d0*/  USHF.L.U32 UR5, UR5, 0x5, URZ ;  /* 0x0000000505057899 */ /* 0x000fe2000800063f */
[----:B------:R-:W-:Y:S02]  /*37e0*/  CS2R R70, SRZ ;  /* 0x0000000000467805 */ /* 0x000fe4000001ff00 */
[----:B------:R-:W-:Y:S01]  /*37f0*/  CS2R R68, SRZ ;  /* 0x0000000000447805 */ /* 0x000fe2000001ff00 */
[----:B------:R-:W-:Y:S01]  /*3800*/  ULDC UR29, c[0x0][0x398] ;  /* 0x0000e600001d7ab9 */ /* 0x000fe20000000800 */
[----:B------:R-:W-:Y:S01]  /*3810*/  IMAD R9, R142, 0x40, R9 ;  /* 0x000000408e097824 */ /* 0x000fe200078e0209 */
[----:B------:R-:W-:Y:S01]  /*3820*/  USHF.R.S32.HI UR10, URZ, 0x1f, UR5 ;  /* 0x0000001f3f0a7899 */ /* 0x000fe20008011405 */
[----:B------:R-:W-:Y:S01]  /*3830*/  IMAD.MOV.U32 R165, RZ, RZ, R171 ;  /* 0x000000ffffa57224 */ /* 0x000fe200078e00ab */
[----:B------:R-:W-:Y:S01]  /*3840*/  ULDC UR12, c[0x0][0x394] ;  /* 0x0000e500000c7ab9 */ /* 0x000fe20000000800 */
[----:B------:R-:W-:Y:S01]  /*3850*/  USHF.L.U32 UR50, UR6, 0x3, URZ ;  /* 0x0000000306327899 */ /* 0x000fe2000800063f */
[----:B------:R-:W-:Y:S01]  /*3860*/  IADD3 R8, R140, -UR24, -R9 ;  /* 0x800000188c087c10 */ /* 0x000fe2000fffe809 */
[----:B------:R-:W-:-:S02]  /*3870*/  UIADD3 UR24, UR24, UR13, URZ ;  /* 0x0000000d18187290 */ /* 0x000fc4000fffe03f */
[----:B------:R-:W-:Y:S02]  /*3880*/  USHF.L.U32 UR49, UR6, 0x4, URZ ;  /* 0x0000000406317899 */ /* 0x000fe4000800063f */
[----:B------:R-:W-:Y:S01]  /*3890*/  UIADD3 UR51, -UR8, 0x80, UR24 ;  /* 0x0000008008337890 */ /* 0x000fe2000fffe118 */
[----:B------:R-:W-:Y:S01]  /*38a0*/  IADD3 R163, R163, -UR13, R8 ;  /* 0x8000000da3a37c10 */ /* 0x000fe2000fffe008 */
[----:B------:R-:W-:Y:S02]  /*38b0*/  UIMAD UR48, UR6, 0x18, URZ ;  /* 0x00000018063078a4 */ /* 0x000fe4000f8e023f */
[----:B------:R-:W-:Y:S02]  /*38c0*/  USHF.L.U32 UR47, UR6, 0x5, URZ ;  /* 0x00000005062f7899 */ /* 0x000fe4000800063f */
[----:B------:R-:W-:Y:S02]  /*38d0*/  UIMAD UR46, UR6, 0x28, URZ ;  /* 0x00000028062e78a4 */ /* 0x000fe4000f8e023f */
[----:B------:R-:W-:-:S02]  /*38e0*/  UIMAD UR45, UR6, 0x30, URZ ;  /* 0x00000030062d78a4 */ /* 0x000fc4000f8e023f */
[----:B------:R-:W-:Y:S02]  /*38f0*/  UIMAD UR44, UR6, 0x38, URZ ;  /* 0x00000038062c78a4 */ /* 0x000fe4000f8e023f */
[----:B------:R-:W-:Y:S02]  /*3900*/  USHF.L.U32 UR43, UR6, 0x6, URZ ;  /* 0x00000006062b7899 */ /* 0x000fe4000800063f */
[----:B------:R-:W-:Y:S02]  /*3910*/  UIMAD UR42, UR6, 0x48, URZ ;  /* 0x00000048062a78a4 */ /* 0x000fe4000f8e023f */
[----:B------:R-:W-:Y:S02]  /*3920*/  UIMAD UR41, UR6, 0x50, URZ ;  /* 0x00000050062978a4 */ /* 0x000fe4000f8e023f */
[----:B------:R-:W-:Y:S02]  /*3930*/  UIMAD UR40, UR6, 0x58, URZ ;  /* 0x00000058062878a4 */ /* 0x000fe4000f8e023f */
[----:B------:R-:W-:-:S02]  /*3940*/  UIMAD UR39, UR6, 0x60, URZ ;  /* 0x00000060062778a4 */ /* 0x000fc4000f8e023f */
[----:B------:R-:W-:Y:S02]  /*3950*/  UIMAD UR38, UR6, 0x68, URZ ;  /* 0x00000068062678a4 */ /* 0x000fe4000f8e023f */
[----:B------:R-:W-:Y:S02]  /*3960*/  UIMAD UR37, UR6, 0x70, URZ ;  /* 0x00000070062578a4 */ /* 0x000fe4000f8e023f */
[----:B------:R-:W-:Y:S02]  /*3970*/  UIMAD UR35, UR6, 0x78, URZ ;  /* 0x00000078062378a4 */ /* 0x000fe4000f8e023f */
[----:B------:R-:W-:Y:S01]  /*3980*/  UIADD3 UR51, UR51, -UR29, URZ ;  /* 0x8000001d33337290 */ /* 0x000fe2000fffe03f */
[----:B------:R-:W-:Y:S01]  /*3990*/  ULDC UR55, c[0x0][0x2d0] ;  /* 0x0000b40000377ab9 */ /* 0x000fe20000000800 */
[----:B------:R-:W-:Y:S01]  /*39a0*/  ULDC UR57, c[0x0][0x398] ;  /* 0x0000e60000397ab9 */ /* 0x000fe20000000800 */
[----:B------:R-:W-:Y:S01]  /*39b0*/  UIADD3 UR36, -UR36, URZ, URZ ;  /* 0x0000003f24247290 */ /* 0x000fe2000fffe13f */
[----:B------:R-:W-:Y:S01]  /*39c0*/  UMOV UR29, UR12 ;  /* 0x0000000c001d7c82 */ /* 0x000fe20008000000 */
[----:B------:R-:W-:Y:S01]  /*39d0*/  ULDC UR6, c[0x0][0x2ec] ;  /* 0x0000bb0000067ab9 */ /* 0x000fe20000000800 */
[----:B------:R-:W-:Y:S01]  /*39e0*/  R2UR UR7, R4 ;  /* 0x00000000040772ca */ /* 0x000fe200000e0000 */
[----:B------:R-:W-:Y:S01]  /*39f0*/  VIADD R4, R139, 0x1000 ;  /* 0x000010008b047836 */ /* 0x000fe20000000000 */
[----:B------:R-:W-:Y:S01]  /*3a00*/  R2UR UR33, R5 ;  /* 0x00000000052172ca */ /* 0x000fe200000e0000 */
[----:B------:R-:W-:Y:S01]  /*3a10*/  VIADD R5, R138, 0x1000 ;  /* 0x000010008a057836 */ /* 0x000fe20000000000 */
[----:B------:R-:W-:-:S02]  /*3a20*/  IADD3 R164, P3, P2, R10, UR5, R164 ;  /* 0x000000050aa47c10 */ /* 0x000fc4000fa7e0a4 */
[----:B------:R-:W-:Y:S02]  /*3a30*/  SEL R129, R4, R139, !P0 ;  /* 0x0000008b04817207 */ /* 0x000fe40004000000 */
[----:B------:R-:W-:Y:S01]  /*3a40*/  SEL R130, R5, R138, !P0 ;  /* 0x0000008a05827207 */ /* 0x000fe20004000000 */
[----:B--2---:R-:W-:-:S05]  /*3a50*/  @P1 FMUL.FTZ R6, R7, R6 ;  /* 0x0000000607061220 */ /* 0x004fca0000410000 */
[----:B------:R-:W-:Y:S02]  /*3a60*/  @P1 R2UR UR11, R6 ;  /* 0x00000000060b12ca */ /* 0x000fe400000e0000 */
[----:B------:R-:W-:Y:S02]  /*3a70*/  IADD3.X R166, R11, UR10, R166, P3, P2 ;  /* 0x0000000a0ba67c10 */ /* 0x000fe40009fe44a6 */
[----:B------:R-:W-:Y:S02]  /*3a80*/  LEA R130, R130, UR4, 0x1 ;  /* 0x0000000482827c11 */ /* 0x000fe4000f8e08ff */
[----:B------:R-:W-:Y:S01]  /*3a90*/  LEA R129, R129, UR4, 0x1 ;  /* 0x0000000481817c11 */ /* 0x000fe2000f8e08ff */
[----:B------:R-:W-:Y:S01]  /*3aa0*/  UMOV UR5, URZ ;  /* 0x0000003f00057c82 */ /* 0x000fe20008000000 */
[----:B------:R-:W-:Y:S01]  /*3ab0*/  UIADD3 UR28, UR7, -0x61c88647, URZ ;  /* 0x9e3779b9071c7890 */ /* 0x000fe2000fffe03f */
[----:B------:R-:W-:Y:S01]  /*3ac0*/  LOP3.LUT R166, R166, UR7, RZ, 0x3c, !PT ;  /* 0x00000007a6a67c12 */ /* 0x000fe2000f8e3cff */
[----:B------:R-:W-:-:S02]  /*3ad0*/  UIADD3 UR27, UR7, 0x3c6ef372, URZ ;  /* 0x3c6ef372071b7890 */ /* 0x000fc4000fffe03f */
[----:B------:R-:W-:Y:S02]  /*3ae0*/  UIADD3 UR25, UR7, -0x255992d5, URZ ;  /* 0xdaa66d2b07197890 */ /* 0x000fe4000fffe03f */
[----:B------:R-:W-:Y:S02]  /*3af0*/  UIADD3 UR23, UR7, 0x78dde6e4, URZ ;  /* 0x78dde6e407177890 */ /* 0x000fe4000fffe03f */
[----:B------:R-:W-:Y:S02]  /*3b00*/  UIADD3 UR21, UR7, 0x1715609d, URZ ;  /* 0x1715609d07157890 */ /* 0x000fe4000fffe03f */
[----:B------:R-:W-:Y:S02]  /*3b10*/  UIADD3 UR19, UR7, -0x4ab325aa, URZ ;  /* 0xb54cda5607137890 */ /* 0x000fe4000fffe03f */
[----:B------:R-:W-:Y:S02]  /*3b20*/  UIADD3 UR52, UR33, -0x4498517b, URZ ;  /* 0xbb67ae8521347890 */ /* 0x000fe4000fffe03f */
[----:B------:R-:W-:-:S02]  /*3b30*/  UIADD3 UR26, UR33, 0x76cf5d0a, URZ ;  /* 0x76cf5d0a211a7890 */ /* 0x000fc4000fffe03f */
[----:B------:R-:W-:Y:S02]  /*3b40*/  UIADD3 UR24, UR33, 0x32370b8f, URZ ;  /* 0x32370b8f21187890 */ /* 0x000fe4000fffe03f */
[----:B------:R-:W-:Y:S01]  /*3b50*/  UIADD3 UR22, UR33, -0x126145ec, URZ ;  /* 0xed9eba1421167890 */ /* 0x000fe2000fffe03f */
[----:B------:R-:W-:Y:S01]  /*3b60*/  @UP1 UMOV UR5, UR11 ;  /* 0x0000000b00051c82 */ /* 0x000fe20008000000 */
[----:B------:R-:W-:Y:S02]  /*3b70*/  UIADD3 UR20, UR33, -0x56f99767, URZ ;  /* 0xa906689921147890 */ /* 0x000fe4000fffe03f */
[----:B------:R-:W-:Y:S01]  /*3b80*/  UIADD3 UR18, UR33, 0x646e171e, URZ ;  /* 0x646e171e21127890 */ /* 0x000fe2000fffe03f */
[----:B-1----:R-:W-:-:S11]  /*3b90*/  ULDC.U8 UR7, c[0x0][0x388] ;  /* 0x0000e20000077ab9 */ /* 0x002fd60000000000 */
.L_x_1261:
[----:B------:R-:W0:Y:S01]  /*3ba0*/  LDGDEPBAR ;  /* 0x00000000000079af */ /* 0x000e220000000000 */
[----:B------:R-:W-:Y:S01]  /*3bb0*/  IMAD.U32 R126, RZ, RZ, UR31 ;  /* 0x0000001fff7e7e24 */ /* 0x000fe2000f8e00ff */
[----:B------:R-:W-:Y:S01]  /*3bc0*/  USHF.L.U32 UR10, UR9, 0x7, URZ ;  /* 0x00000007090a7899 */ /* 0x000fe2000800063f */
[----:B------:R-:W-:Y:S01]  /*3bd0*/  IMAD.U32 R127, RZ, RZ, UR30 ;  /* 0x0000001eff7f7e24 */ /* 0x000fe2000f8e00ff */
[----:B------:R-:W-:Y:S02]  /*3be0*/  USHF.L.U32 UR12, UR54, 0x7, URZ ;  /* 0x00000007360c7899 */ /* 0x000fe4000800063f */
[C---:B------:R-:W-:Y:S01]  /*3bf0*/  LEA R124, P0, R140.reuse, R126, 0x2 ;  /* 0x0000007e8c7c7211 */ /* 0x040fe200078010ff */
[----:B------:R-:W-:Y:S01]  /*3c00*/  UISETP.GE.AND UP0, UPT, UR10, UR51, UPT ;  /* 0x000000330a00728c */ /* 0x000fe2000bf06270 */
[----:B------:R-:W-:Y:S01]  /*3c10*/  VIADD R207, R163, UR10 ;  /* 0x0000000aa3cf7c36 */ /* 0x000fe20008000000 */
[----:B------:R-:W-:Y:S01]  /*3c20*/  UMOV UR11, UR60 ;  /* 0x0000003c000b7c82 */ /* 0x000fe20008000000 */
[----:B------:R-:W-:Y:S02]  /*3c30*/  LEA.HI.X.SX32 R125, R140, R127, 0x2, P0 ;  /* 0x0000007f8c7d7211 */ /* 0x000fe400000f16ff */
[C---:B------:R-:W-:Y:S01]  /*3c40*/  VIADD R209, R207.reuse, 0x47 ;  /* 0x00000047cfd17836 */ /* 0x040fe20000000000 */
[----:B------:R-:W-:Y:S01]  /*3c50*/  IABS R211, R207 ;  /* 0x000000cf00d37213 */ /* 0x000fe20000000000 */
[C---:B------:R-:W-:Y:S02]  /*3c60*/  VIADD R208, R207.reuse, 0xffffffff ;  /* 0xffffffffcfd07836 */ /* 0x040fe40000000000 */
[----:B------:R-:W-:Y:S01]  /*3c70*/  VIADD R193, R207, 0x8 ;  /* 0x00000008cfc17836 */ /* 0x000fe20000000000 */
[----:B------:R-:W-:Y:S01]  /*3c80*/  ISETP.GE.AND P0, PT, R209, RZ, PT ;  /* 0x000000ffd100720c */ /* 0x000fe20003f06270 */
[C---:B------:R-:W-:Y:S01]  /*3c90*/  VIADD R194, R207.reuse, 0x7 ;  /* 0x00000007cfc27836 */ /* 0x040fe20000000000 */
[----:B------:R-:W-:Y:S01]  /*3ca0*/  ISETP.GE.AND P3, PT, R208, RZ, PT ;  /* 0x000000ffd000720c */ /* 0x000fe20003f66270 */
[----:B------:R-:W-:Y:S01]  /*3cb0*/  VIADD R210, R207, 0x48 ;  /* 0x00000048cfd27836 */ /* 0x000fe20000000000 */
[----:B------:R-:W-:Y:S01]  /*3cc0*/  ISETP.GE.AND P2, PT, R193, RZ, PT ;  /* 0x000000ffc100720c */ /* 0x000fe20003f46270 */
[C---:B------:R-:W-:Y:S01]  /*3cd0*/  VIADD R201, R207.reuse, 0xfffffff7 ;  /* 0xfffffff7cfc97836 */ /* 0x040fe20000000000 */
[----:B------:R-:W-:Y:S01]  /*3ce0*/  ISETP.GE.AND P6, PT, R194, RZ, PT ;  /* 0x000000ffc200720c */ /* 0x000fe20003fc6270 */
[----:B------:R-:W-:Y:S04]  /*3cf0*/  DEPBAR.LE SB0, 0x0 ;  /* 0x000080000000791a */ /* 0x000fe80000000000 */
[----:B------:R-:W-:Y:S01]  /*3d00*/  ISETP.GE.AND P1, PT, R210, RZ, PT ;  /* 0x000000ffd200720c */ /* 0x000fe20003f26270 */
[----:B------:R-:W-:Y:S01]  /*3d10*/  BAR.SYNC.DEFER_BLOCKING 0x0 ;  /* 0x0000000000007b1d */ /* 0x000fe20000010000 */
[C---:B------:R-:W-:Y:S01]  /*3d20*/  VIADD R206, R207.reuse, 0x40 ;  /* 0x00000040cfce7836 */ /* 0x040fe20000000000 */
[C---:B------:R-:W-:Y:S01]  /*3d30*/  @!P0 IADD3 R209, -R207.reuse, -0x47, RZ ;  /* 0xffffffb9cfd18810 */ /* 0x040fe20007ffe1ff */
        /* <DEDUP_REMOVED lines=19> */
[----:B------:R-:W-:Y:S01]  /*3e70*/  ISETP.GE.AND P6, PT, R202, RZ, PT ;  /* 0x000000ffca00720c */ /* 0x000fe20003fc6270 */
[C---:B------:R-:W-:Y:S01]  /*3e80*/  VIADD R195, R207.reuse, 0x27 ;  /* 0x00000027cfc37836 */ /* 0x040fe20000000000 */
[----:B-----5:R-:W5:Y:S01]  /*3e90*/  LDG.E R181, desc[UR16][R124.64] ;  /* 0x000000107cb57981 */ /* 0x020f62000c1e1900 */
[----:B------:R-:W-:Y:S01]  /*3ea0*/  ISETP.GE.AND P1, PT, R200, RZ, PT ;  /* 0x000000ffc800720c */ /* 0x000fe20003f26270 */
[C---:B------:R-:W-:Y:S01]  /*3eb0*/  VIADD R191, R207.reuse, 0xffffffe7 ;  /* 0xffffffe7cfbf7836 */ /* 0x040fe20000000000 */
[C---:B------:R-:W-:Y:S01]  /*3ec0*/  @!P0 IADD3 R201, -R207.reuse, 0x9, RZ ;  /* 0x00000009cfc98810 */ /* 0x040fe20007ffe1ff */
[----:B------:R-:W5:Y:S01]  /*3ed0*/  LDG.E R180, desc[UR16][R124.64+0x20] ;  /* 0x000020107cb47981 */ /* 0x000f62000c1e1900 */
[----:B------:R-:W-:Y:S01]  /*3ee0*/  ISETP.GE.AND P0, PT, R192, RZ, PT ;  /* 0x000000ffc000720c */ /* 0x000fe20003f06270 */
[C---:B------:R-:W-:Y:S01]  /*3ef0*/  VIADD R185, R207.reuse, 0x17 ;  /* 0x00000017cfb97836 */ /* 0x040fe20000000000 */
[----:B------:R-:W-:Y:S01]  /*3f00*/  @!P5 IADD3 R206, -R207, -0x40, RZ ;  /* 0xffffffc0cfced810 */ /* 0x000fe20007ffe1ff */
[----:B------:R-:W5:Y:S01]  /*3f10*/  LDG.E R179, desc[UR16][R124.64+0x100] ;  /* 0x000100107cb37981 */ /* 0x000f62000c1e1900 */
[----:B------:R-:W-:Y:S01]  /*3f20*/  ISETP.GE.AND P5, PT, R199, RZ, PT ;  /* 0x000000ffc700720c */ /* 0x000fe20003fa6270 */
[C---:B------:R-:W-:Y:S01]  /*3f30*/  VIADD R190, R207.reuse, 0xffffffe0 ;  /* 0xffffffe0cfbe7836 */ /* 0x040fe20000000000 */
[C---:B------:R-:W-:Y:S01]  /*3f40*/  @!P4 IADD3 R205, -R207.reuse, -0x3f, RZ ;  /* 0xffffffc1cfcdc810 */ /* 0x040fe20007ffe1ff */
[----:B------:R1:W5:Y:S01]  /*3f50*/  LDG.E R178, desc[UR16][R124.64+0x120] ;  /* 0x000120107cb27981 */ /* 0x000362000c1e1900 */
[----:B------:R-:W-:Y:S01]  /*3f60*/  ISETP.GE.AND P4, PT, R198, RZ, PT ;  /* 0x000000ffc600720c */ /* 0x000fe20003f86270 */
[C---:B------:R-:W-:Y:S01]  /*3f70*/  VIADD R189, R207.reuse, 0xffffffdf ;  /* 0xffffffdfcfbd7836 */ /* 0x040fe20000000000 */
[C---:B------:R-:W-:Y:S01]  /*3f80*/  @!P3 IADD3 R204, -R207.reuse, -0x38, RZ ;  /* 0xffffffc8cfccb810 */ /* 0x040fe20007ffe1ff */
[----:B------:R-:W-:Y:S01]  /*3f90*/  LDSM.16.M88.4 R100, [R129] ;  /* 0x000000008164783b */ /* 0x000fe20000000200 */
[C---:B------:R-:W-:Y:S01]  /*3fa0*/  @!P2 IADD3 R203, -R207.reuse, -0x37, RZ ;  /* 0xffffffc9cfcba810 */ /* 0x040fe20007ffe1ff */
[C---:B------:R-:W-:Y:S01]  /*3fb0*/  VIADD R188, R207.reuse, 0x20 ;  /* 0x00000020cfbc7836 */ /* 0x040fe20000000000 */
[C---:B------:R-:W-:Y:S01]  /*3fc0*/  @!P6 IADD3 R202, -R207.reuse, 0x8, RZ ;  /* 0x00000008cfcae810 */ /* 0x040fe20007ffe1ff */
[C---:B------:R-:W-:Y:S01]  /*3fd0*/  VIADD R187, R207.reuse, 0x1f ;  /* 0x0000001fcfbb7836 */ /* 0x040fe20000000000 */
[C---:B------:R-:W-:Y:S01]  /*3fe0*/  @!P1 IADD3 R200, -R207.reuse, 0x10, RZ ;  /* 0x00000010cfc89810 */ /* 0x040fe20007ffe1ff */
[----:B------:R-:W-:Y:S01]  /*3ff0*/  VIADD R186, R207, 0x18 ;  /* 0x00000018cfba7836 */ /* 0x000fe20000000000 */
[----:B------:R-:W-:Y:S01]  /*4000*/  ISETP.GE.AND P3, PT, R197, RZ, PT ;  /* 0x000000ffc500720c */ /* 0x000fe20003f66270 */
[----:B------:R-:W2:Y:S01]  /*4010*/  LDSM.16.M88.4 R104, [R137+UR4+0x6000] ;  /* 0x006000048968783b */ /* 0x000ea20008000200 */
[----:B------:R-:W-:Y:S01]  /*4020*/  ISETP.GE.AND P2, PT, R196, RZ, PT ;  /* 0x000000ffc400720c */ /* 0x000fe20003f46270 */
[----:B------:R-:W-:Y:S01]  /*4030*/  VIADD R184, R207, 0xffffffd8 ;  /* 0xffffffd8cfb87836 */ /* 0x000fe20000000000 */
[----:B------:R-:W-:Y:S01]  /*4040*/  ISETP.GE.AND P6, PT, R195, RZ, PT ;  /* 0x000000ffc300720c */ /* 0x000fe20003fc6270 */
[----:B------:R-:W-:Y:S01]  /*4050*/  VIADD R127, R207, 0xffffffc8 ;  /* 0xffffffc8cf7f7836 */ /* 0x000fe20000000000 */
[----:B------:R-:W-:Y:S01]  /*4060*/  ISETP.GE.AND P1, PT, R191, RZ, PT ;  /* 0x000000ffbf00720c */ /* 0x000fe20003f26270 */
[C---:B------:R-:W-:Y:S01]  /*4070*/  VIADD R183, R207.reuse, 0xffffffd7 ;  /* 0xffffffd7cfb77836 */ /* 0x040fe20000000000 */
[----:B------:R-:W-:Y:S01]  /*4080*/  @!P0 IADD3 R192, -R207, 0x18, RZ ;  /* 0x00000018cfc08810 */ /* 0x000fe20007ffe1ff */
[----:B------:R-:W3:Y:S01]  /*4090*/  LDSM.16.M88.4 R108, [R129+0x1000] ;  /* 0x00100000816c783b */ /* 0x000ee20000000200 */
[----:B------:R-:W-:Y:S01]  /*40a0*/  ISETP.GE.AND P0, PT, R185, RZ, PT ;  /* 0x000000ffb900720c */ /* 0x000fe20003f06270 */
[C---:B------:R-:W-:Y:S01]  /*40b0*/  VIADD R182, R207.reuse, 0xffffffd0 ;  /* 0xffffffd0cfb67836 */ /* 0x040fe20000000000 */
[C---:B------:R-:W-:Y:S01]  /*40c0*/  @!P5 IADD3 R199, -R207.reuse, 0x11, RZ ;  /* 0x00000011cfc7d810 */ /* 0x040fe20007ffe1ff */
[C---:B------:R-:W-:Y:S01]  /*40d0*/  VIADD R141, R207.reuse, 0xffffffcf ;  /* 0xffffffcfcf8d7836 */ /* 0x040fe20000000000 */
[----:B------:R-:W-:Y:S01]  /*40e0*/  ISETP.GE.AND P5, PT, R190, RZ, PT ;  /* 0x000000ffbe00720c */ /* 0x000fe20003fa6270 */
[C---:B-1----:R-:W-:Y:S01]  /*40f0*/  VIADD R125, R207.reuse, 0x10 ;  /* 0x00000010cf7d7836 */ /* 0x042fe20000000000 */
[----:B------:R-:W-:Y:S01]  /*4100*/  @!P4 IADD3 R198, -R207, -0x30, RZ ;  /* 0xffffffd0cfc6c810 */ /* 0x000fe20007ffe1ff */
[----:B------:R-:W1:Y:S01]  /*4110*/  LDSM.16.M88.4 R112, [R137+UR4+0x6400] ;  /* 0x006400048970783b */ /* 0x000e620008000200 */
[----:B------:R-:W-:Y:S01]  /*4120*/  ISETP.GE.AND P4, PT, R189, RZ, PT ;  /* 0x000000ffbd00720c */ /* 0x000fe20003f86270 */
[C---:B------:R-:W-:Y:S01]  /*4130*/  VIADD R124, R207.reuse, 0xf ;  /* 0x0000000fcf7c7836 */ /* 0x040fe20000000000 */
[C---:B------:R-:W-:Y:S01]  /*4140*/  @!P3 IADD3 R197, -R207.reuse, -0x2f, RZ ;  /* 0xffffffd1cfc5b810 */ /* 0x040fe20007ffe1ff */
[C---:B------:R-:W-:Y:S01]  /*4150*/  VIADD R126, R207.reuse, 0xffffffc7 ;  /* 0xffffffc7cf7e7836 */ /* 0x040fe20000000000 */
[C---:B------:R-:W-:Y:S02]  /*4160*/  @!P2 IADD3 R196, -R207.reuse, -0x28, RZ ;  /* 0xffffffd8cfc4a810 */ /* 0x040fe40007ffe1ff */
[C---:B------:R-:W-:Y:S01]  /*4170*/  @!P6 IADD3 R195, -R207.reuse, -0x27, RZ ;  /* 0xffffffd9cfc3e810 */ /* 0x040fe20007ffe1ff */
[----:B------:R-:W4:Y:S01]  /*4180*/  LDSM.16.M88.4 R116, [R137+UR4+0x6800] ;  /* 0x006800048974783b */ /* 0x000f220008000200 */
[----:B------:R-:W-:Y:S02]  /*4190*/  @!P1 IADD3 R191, -R207, 0x19, RZ ;  /* 0x00000019cfbf9810 */ /* 0x000fe40007ffe1ff */
[----:B------:R-:W-:Y:S02]  /*41a0*/  ISETP.GE.AND P3, PT, R188, RZ, PT ;  /* 0x000000ffbc00720c */ /* 0x000fe40003f66270 */
[----:B------:R-:W-:Y:S02]  /*41b0*/  ISETP.GE.AND P2, PT, R187, RZ, PT ;  /* 0x000000ffbb00720c */ /* 0x000fe40003f46270 */
[----:B------:R-:W-:Y:S01]  /*41c0*/  ISETP.GE.AND P6, PT, R186, RZ, PT ;  /* 0x000000ffba00720c */ /* 0x000fe20003fc6270 */
[----:B------:R-:W4:Y:S01]  /*41d0*/  LDSM.16.M88.4 R120, [R137+UR4+0x6c00] ;  /* 0x006c00048978783b */ /* 0x000f220008000200 */
[----:B------:R-:W-:Y:S02]  /*41e0*/  ISETP.GE.AND P1, PT, R184, RZ, PT ;  /* 0x000000ffb800720c */ /* 0x000fe40003f26270 */
[----:B------:R-:W-:Y:S02]  /*41f0*/  I2FP.F32.S32 R212, R209 ;  /* 0x000000d100d47245 */ /* 0x000fe40000201400 */
[----:B------:R-:W-:Y:S02]  /*4200*/  I2FP.F32.S32 R209, R210 ;  /* 0x000000d200d17245 */ /* 0x000fe40000201400 */
[----:B------:R-:W-:Y:S01]  /*4210*/  @!P0 IADD3 R185, -R207, -0x17, RZ ;  /* 0xffffffe9cfb98810 */ /* 0x000fe20007ffe1ff */
[-C--:B--2---:R-:W-:Y:S03]  /*4220*/  HMMA.16816.F32.BF16 R4, R100, R104.reuse, RZ ;  /* 0x000000686404723c */ /* 0x084fe600000418ff */
[----:B------:R-:W-:Y:S02]  /*4230*/  ISETP.GE.AND P0, PT, R127, RZ, PT ;  /* 0x000000ff7f00720c */ /* 0x000fe40003f06270 */
[----:B------:R-:W-:Y:S02]  /*4240*/  @!P5 IADD3 R190, -R207, 0x20, RZ ;  /* 0x00000020cfbed810 */ /* 0x000fe40007ffe1ff */
[----:B------:R-:W-:Y:S01]  /*4250*/  ISETP.GE.AND P5, PT, R183, RZ, PT ;  /* 0x000000ffb700720c */ /* 0x000fe20003fa6270 */
[C---:B---3--:R-:W-:Y:S03]  /*4260*/  HMMA.16816.F32.BF16 R8, R108.reuse, R104, RZ ;  /* 0x000000686c08723c */ /* 0x048fe600000418ff */
[C---:B------:R-:W-:Y:S02]  /*4270*/  @!P4 IADD3 R189, -R207.reuse, 0x21, RZ ;  /* 0x00000021cfbdc810 */ /* 0x040fe40007ffe1ff */
[----:B------:R-:W-:Y:S01]  /*4280*/  ISETP.GE.AND P4, PT, R182, RZ, PT ;  /* 0x000000ffb600720c */ /* 0x000fe20003f86270 */
[-C--:B------:R-:W-:Y:S01]  /*4290*/  HMMA.16816.F32.BF16 R12, R108, R106.reuse, RZ ;  /* 0x0000006a6c0c723c */ /* 0x080fe200000418ff */
[----:B------:R-:W-:Y:S02]  /*42a0*/  @!P3 IADD3 R188, -R207, -0x20, RZ ;  /* 0xffffffe0cfbcb810 */ /* 0x000fe40007ffe1ff */
[----:B------:R-:W-:Y:S02]  /*42b0*/  ISETP.GE.AND P3, PT, R141, RZ, PT ;  /* 0x000000ff8d00720c */ /* 0x000fe40003f66270 */
[C---:B------:R-:W-:Y:S01]  /*42c0*/  @!P2 IADD3 R187, -R207.reuse, -0x1f, RZ ;  /* 0xffffffe1cfbba810 */ /* 0x040fe20007ffe1ff */
[C---:B------:R-:W-:Y:S01]  /*42d0*/  HMMA.16816.F32.BF16 R16, R100.reuse, R106, RZ ;  /* 0x0000006a6410723c */ /* 0x040fe200000418ff */
[----:B------:R-:W-:Y:S01]  /*42e0*/  LDSM.16.M88.4 R104, [R135] ;  /* 0x000000008768783b */ /* 0x000fe20000000200 */
[----:B------:R-:W-:Y:S02]  /*42f0*/  @!P6 IADD3 R186, -R207, -0x18, RZ ;  /* 0xffffffe8cfbae810 */ /* 0x000fe40007ffe1ff */
[----:B------:R-:W-:Y:S02]  /*4300*/  ISETP.GE.AND P2, PT, R125, RZ, PT ;  /* 0x000000ff7d00720c */ /* 0x000fe40003f46270 */
[-C--:B-1----:R-:W-:Y:S01]  /*4310*/  HMMA.16816.F32.BF16 R20, R100, R112.reuse, RZ ;  /* 0x000000706414723c */ /* 0x082fe200000418ff */
[C---:B------:R-:W-:Y:S02]  /*4320*/  @!P1 IADD3 R184, -R207.reuse, 0x28, RZ ;  /* 0x00000028cfb89810 */ /* 0x040fe40007ffe1ff */
[----:B------:R-:W-:Y:S02]  /*4330*/  ISETP.GE.AND P6, PT, R124, RZ, PT ;  /* 0x000000ff7c00720c */ /* 0x000fe40003fc6270 */
[----:B------:R-:W-:Y:S01]  /*4340*/  ISETP.GE.AND P1, PT, R126, RZ, PT ;  /* 0x000000ff7e00720c */ /* 0x000fe20003f26270 */
[C---:B------:R-:W-:Y:S02]  /*4350*/  HMMA.16816.F32.BF16 R24, R108.reuse, R112, RZ ;  /* 0x000000706c18723c */ /* 0x040fe400000418ff */
[C---:B------:R-:W-:Y:S02]  /*4360*/  @!P0 IADD3 R127, -R207.reuse, 0x38, RZ ;  /* 0x00000038cf7f8810 */ /* 0x040fe40007ffe1ff */
[----:B------:R-:W-:Y:S02]  /*4370*/  PLOP3.LUT P0, PT, PT, PT, UP0, 0x80, 0x0 ;  /* 0x000000000000781c */ /* 0x000fe40003f0f008 */
[-C--:B------:R-:W-:Y:S01]  /*4380*/  HMMA.16816.F32.BF16 R28, R108, R114.reuse, RZ ;  /* 0x000000726c1c723c */ /* 0x080fe200000418ff */
[----:B------:R-:W-:Y:S01]  /*4390*/  IMAD.IADD R112, R136, 0x1, R129 ;  /* 0x0000000188707824 */ /* 0x000fe200078e0281 */
[C---:B------:R-:W-:Y:S03]  /*43a0*/  @!P5 IADD3 R183, -R207.reuse, 0x29, RZ ;  /* 0x00000029cfb7d810 */ /* 0x040fe60007ffe1ff */
[C---:B------:R-:W-:Y:S01]  /*43b0*/  @!P4 IADD3 R182, -R207.reuse, 0x30, RZ ;  /* 0x00000030cfb6c810 */ /* 0x040fe20007ffe1ff */
[C---:B------:R-:W-:Y:S02]  /*43c0*/  HMMA.16816.F32.BF16 R32, R100.reuse, R114, RZ ;  /* 0x000000726420723c */ /* 0x040fe400000418ff */
[C---:B------:R-:W-:Y:S03]  /*43d0*/  @!P3 IADD3 R141, -R207.reuse, 0x31, RZ ;  /* 0x00000031cf8db810 */ /* 0x040fe60007ffe1ff */
[C---:B------:R-:W-:Y:S01]  /*43e0*/  @!P2 IADD3 R125, -R207.reuse, -0x10, RZ ;  /* 0xfffffff0cf7da810 */ /* 0x040fe20007ffe1ff */
[-C--:B----4-:R-:W-:Y:S01]  /*43f0*/  HMMA.16816.F32.BF16 R36, R100, R116.reuse, RZ ;  /* 0x000000746424723c */ /* 0x090fe200000418ff */
[C---:B------:R-:W-:Y:S04]  /*4400*/  @!P6 IADD3 R124, -R207.reuse, -0xf, RZ ;  /* 0xfffffff1cf7ce810 */ /* 0x040fe80007ffe1ff */
[----:B------:R-:W-:Y:S01]  /*4410*/  @!P1 IADD3 R126, -R207, 0x39, RZ ;  /* 0x00000039cf7e9810 */ /* 0x000fe20007ffe1ff */
[C---:B------:R-:W-:Y:S02]  /*4420*/  HMMA.16816.F32.BF16 R40, R108.reuse, R116, RZ ;  /* 0x000000746c28723c */ /* 0x040fe400000418ff */
[----:B------:R-:W-:Y:S03]  /*4430*/  I2FP.F32.S32 R207, R211 ;  /* 0x000000d300cf7245 */ /* 0x000fe60000201400 */
[----:B------:R-:W-:Y:S01]  /*4440*/  I2FP.F32.S32 R208, R208 ;  /* 0x000000d000d07245 */ /* 0x000fe20000201400 */
[-C--:B------:R-:W-:Y:S01]  /*4450*/  HMMA.16816.F32.BF16 R44, R108, R118.reuse, RZ ;  /* 0x000000766c2c723c */ /* 0x080fe200000418ff */
[----:B------:R-:W-:Y:S04]  /*4460*/  I2FP.F32.S32 R193, R193 ;  /* 0x000000c100c17245 */ /* 0x000fe80000201400 */
[----:B------:R-:W-:Y:S01]  /*4470*/  I2FP.F32.S32 R194, R194 ;  /* 0x000000c200c27245 */ /* 0x000fe20000201400 */
[C---:B------:R-:W-:Y:S01]  /*4480*/  HMMA.16816.F32.BF16 R48, R100.reuse, R118, RZ ;  /* 0x000000766430723c */ /* 0x040fe200000418ff */
[----:B------:R-:W-:Y:S01]  /*4490*/  LDSM.16.M88.4 R116, [R135+0x800] ;  /* 0x000800008774783b */ /* 0x000fe20000000200 */
[----:B------:R-:W-:Y:S03]  /*44a0*/  I2FP.F32.S32 R125, R125 ;  /* 0x0000007d007d7245 */ /* 0x000fe60000201400 */
[----:B------:R-:W-:Y:S01]  /*44b0*/  I2FP.F32.S32 R124, R124 ;  /* 0x0000007c007c7245 */ /* 0x000fe20000201400 */
[-C--:B------:R-:W-:Y:S01]  /*44c0*/  HMMA.16816.F32.BF16 R52, R100, R120.reuse, RZ ;  /* 0x000000786434723c */ /* 0x080fe200000418ff */
[----:B------:R-:W-:Y:S04]  /*44d0*/  I2FP.F32.S32 R127, R127 ;  /* 0x0000007f007f7245 */ /* 0x000fe80000201400 */
[----:B------:R-:W-:Y:S01]  /*44e0*/  I2FP.F32.S32 R126, R126 ;  /* 0x0000007e007e7245 */ /* 0x000fe20000201400 */
[C---:B------:R-:W-:Y:S06]  /*44f0*/  HMMA.16816.F32.BF16 R56, R108.reuse, R120, RZ ;  /* 0x000000786c38723c */ /* 0x040fec00000418ff */
[-C--:B------:R-:W-:Y:S01]  /*4500*/  HMMA.16816.F32.BF16 R60, R108, R122.reuse, RZ ;  /* 0x0000007a6c3c723c */ /* 0x080fe200000418ff */
[----:B------:R-:W-:Y:S05]  /*4510*/  LDSM.16.M88.4 R108, [R112+0x1000] ;  /* 0x00100000706c783b */ /* 0x000fea0000000200 */
[----:B------:R-:W-:Y:S03]  /*4520*/  HMMA.16816.F32.BF16 R64, R100, R122, RZ ;  /* 0x0000007a6440723c */ /* 0x000fe600000418ff */
[----:B------:R-:W1:Y:S08]  /*4530*/  LDSM.16.M88.4 R100, [R112] ;  /* 0x000000007064783b */ /* 0x000e700000000200 */
[----:B------:R-:W2:Y:S01]  /*4540*/  LDSM.16.M88.4 R112, [R135+0x400] ;  /* 0x000400008770783b */ /* 0x000ea20000000200 */
[-C--:B-1----:R-:W-:Y:S06]  /*4550*/  HMMA.16816.F32.BF16 R4, R100, R104.reuse, R4 ;  /* 0x000000686404723c */ /* 0x082fec0000041804 */
[C---:B------:R-:W-:Y:S06]  /*4560*/  HMMA.16816.F32.BF16 R8, R108.reuse, R104, R8 ;  /* 0x000000686c08723c */ /* 0x040fec0000041808 */
[-C--:B------:R-:W-:Y:S06]  /*4570*/  HMMA.16816.F32.BF16 R12, R108, R106.reuse, R12 ;  /* 0x0000006a6c0c723c */ /* 0x080fec000004180c */
[C---:B------:R-:W-:Y:S01]  /*4580*/  HMMA.16816.F32.BF16 R16, R100.reuse, R106, R16 ;  /* 0x0000006a6410723c */ /* 0x040fe20000041810 */
[----:B------:R-:W1:Y:S05]  /*4590*/  LDSM.16.M88.4 R104, [R135+0xc00] ;  /* 0x000c00008768783b */ /* 0x000e6a0000000200 */
[-C--:B--2---:R-:W-:Y:S05]  /*45a0*/  HMMA.16816.F32.BF16 R20, R100, R112.reuse, R20 ;  /* 0x000000706414723c */ /* 0x084fea0000041814 */
[----:B------:R-:W-:Y:S01]  /*45b0*/  FFMA.FTZ R5, R208, -UR5, R5 ;  /* 0x80000005d0057c23 */ /* 0x000fe20008010005 */
[C---:B------:R-:W-:Y:S05]  /*45c0*/  HMMA.16816.F32.BF16 R24, R108.reuse, R112, R24 ;  /* 0x000000706c18723c */ /* 0x040fea0000041818 */
[----:B------:R-:W-:Y:S01]  /*45d0*/  FFMA.FTZ R10, R209, -UR5, R10 ;  /* 0x80000005d10a7c23 */ /* 0x000fe2000801000a */
[-C--:B------:R-:W-:Y:S05]  /*45e0*/  HMMA.16816.F32.BF16 R28, R108, R114.reuse, R28 ;  /* 0x000000726c1c723c */ /* 0x080fea000004181c */
[----:B------:R-:W-:Y:S01]  /*45f0*/  I2FP.F32.S32 R209, R206 ;  /* 0x000000ce00d17245 */ /* 0x000fe20000201400 */
[C---:B------:R-:W-:Y:S05]  /*4600*/  HMMA.16816.F32.BF16 R32, R100.reuse, R114, R32 ;  /* 0x000000726420723c */ /* 0x040fea0000041820 */
[----:B------:R-:W-:Y:S01]  /*4610*/  I2FP.F32.S32 R206, R205 ;  /* 0x000000cd00ce7245 */ /* 0x000fe20000201400 */
        /* <DEDUP_REMOVED lines=8> */
[-C--:B-1----:R-:W-:Y:S05]  /*46a0*/  HMMA.16816.F32.BF16 R52, R100, R104.reuse, R52 ;  /* 0x000000686434723c */ /* 0x082fea0000041834 */
[----:B------:R-:W-:Y:S01]  /*46b0*/  I2FP.F32.S32 R201, R200 ;  /* 0x000000c800c97245 */ /* 0x000fe20000201400 */
[C---:B------:R-:W-:Y:S05]  /*46c0*/  HMMA.16816.F32.BF16 R56, R108.reuse, R104, R56 ;  /* 0x000000686c38723c */ /* 0x040fea0000041838 */
[----:B------:R-:W-:Y:S01]  /*46d0*/  I2FP.F32.S32 R200, R199 ;  /* 0x000000c700c87245 */ /* 0x000fe20000201400 */
[-C--:B------:R-:W-:Y:S05]  /*46e0*/  HMMA.16816.F32.BF16 R60, R108, R106.reuse, R60 ;  /* 0x0000006a6c3c723c */ /* 0x080fea000004183c */
[----:B------:R-:W-:Y:S01]  /*46f0*/  I2FP.F32.S32 R199, R198 ;  /* 0x000000c600c77245 */ /* 0x000fe20000201400 */
[----:B------:R-:W-:Y:S05]  /*4700*/  HMMA.16816.F32.BF16 R64, R100, R106, R64 ;  /* 0x0000006a6440723c */ /* 0x000fea0000041840 */
[----:B------:R-:W-:Y:S01]  /*4710*/  I2FP.F32.S32 R198, R197 ;  /* 0x000000c500c67245 */ /* 0x000fe20000201400 */
[----:B------:R-:W-:Y:S01]  /*4720*/  FFMA.FTZ R6, R193, -UR5, R6 ;  /* 0x80000005c1067c23 */ /* 0x000fe20008010006 */
[----:B------:R-:W-:Y:S01]  /*4730*/  I2FP.F32.S32 R197, R196 ;  /* 0x000000c400c57245 */ /* 0x000fe20000201400 */
[----:B------:R-:W-:Y:S03]  /*4740*/  FFMA.FTZ R7, R194, -UR5, R7 ;  /* 0x80000005c2077c23 */ /* 0x000fe60008010007 */
        /* <DEDUP_REMOVED lines=26> */
[----:B------:R-:W-:Y:S01]  /*48f0*/  FFMA.FTZ R23, R202, -UR5, R23 ;  /* 0x80000005ca177c23 */ /* 0x000fe20008010017 */
[----:B------:R-:W-:Y:S01]  /*4900*/  FFMA.FTZ R20, R201, -UR5, R20 ;  /* 0x80000005c9147c23 */ /* 0x000fe20008010014 */
[----:B------:R-:W-:Y:S01]  /*4910*/  FFMA.FTZ R21, R200, -UR5, R21 ;  /* 0x80000005c8157c23 */ /* 0x000fe20008010015 */
[----:B------:R-:W-:Y:S01]  /*4920*/  FFMA.FTZ R26, R205, -UR5, R26 ;  /* 0x80000005cd1a7c23 */ /* 0x000fe2000801001a */
[----:B------:R-:W-:Y:S01]  /*4930*/  FFMA.FTZ R27, R204, -UR5, R27 ;  /* 0x80000005cc1b7c23 */ /* 0x000fe2000801001b */
[C---:B------:R-:W-:Y:S01]  /*4940*/  FFMA.FTZ R24, R199.reuse, -UR5, R24 ;  /* 0x80000005c7187c23 */ /* 0x040fe20008010018 */
[C---:B------:R-:W-:Y:S01]  /*4950*/  FFMA.FTZ R25, R198.reuse, -UR5, R25 ;  /* 0x80000005c6197c23 */ /* 0x040fe20008010019 */
        /* <DEDUP_REMOVED lines=52> */
.L_x_1257:
        /* <DEDUP_REMOVED lines=16> */
[----:B------:R-:W-:Y:S02]  /*4da0*/  VIADD R106, R106, UR12 ;  /* 0x0000000c6a6a7c36 */ /* 0x000fe40008000000 */
[----:B------:R-:W-:Y:S01]  /*4db0*/  IMAD.U32 R111, RZ, RZ, UR10 ;  /* 0x0000000aff6f7e24 */ /* 0x000fe2000f8e00ff */
[----:B------:R-:W-:Y:S01]  /*4dc0*/  VIADDMNMX R121, R108, R121, UR8, PT ;  /* 0x000000086c797e46 */ /* 0x000fe2000b800179 */
[----:B------:R-:W-:Y:S01]  /*4dd0*/  IMAD.U32 R109, RZ, RZ, UR10 ;  /* 0x0000000aff6d7e24 */ /* 0x000fe2000f8e00ff */
[C---:B------:R-:W-:Y:S01]  /*4de0*/  ISETP.GE.AND P0, PT, R106.reuse, R123, PT ;  /* 0x0000007b6a00720c */ /* 0x040fe20003f06270 */
[----:B------:R-:W-:Y:S01]  /*4df0*/  IMAD.U32 R107, RZ, RZ, UR10 ;  /* 0x0000000aff6b7e24 */ /* 0x000fe2000f8e00ff */
[--C-:B------:R-:W-:Y:S01]  /*4e00*/  IADD3 R104, R111, 0x8, R108.reuse ;  /* 0x000000086f687810 */ /* 0x100fe20007ffe06c */
[C---:B------:R-:W-:Y:S01]  /*4e10*/  VIADD R120, R106.reuse, 0x1 ;  /* 0x000000016a787836 */ /* 0x040fe20000000000 */
[C---:B------:R-:W-:Y:S01]  /*4e20*/  ISETP.GE.OR P0, PT, R106.reuse, R121, !P0 ;  /* 0x000000796a00720c */ /* 0x040fe20004706670 */
[C---:B------:R-:W-:Y:S01]  /*4e30*/  VIADD R119, R106.reuse, 0x8 ;  /* 0x000000086a777836 */ /* 0x040fe20000000000 */
[--C-:B------:R-:W-:Y:S01]  /*4e40*/  IADD3 R102, R109, 0x40, R108.reuse ;  /* 0x000000406d667810 */ /* 0x100fe20007ffe06c */
[C---:B------:R-:W-:Y:S01]  /*4e50*/  VIADD R118, R106.reuse, 0x9 ;  /* 0x000000096a767836 */ /* 0x040fe20000000000 */
[----:B------:R-:W-:Y:S01]  /*4e60*/  IADD3 R100, R107, 0x48, R108 ;  /* 0x000000486b647810 */ /* 0x000fe20007ffe06c */
        /* <DEDUP_REMOVED lines=21> */
[----:B------:R-:W-:Y:S02]  /*4fc0*/  ISETP.GE.AND P0, PT, R117, R123, PT ;  /* 0x0000007b7500720c */ /* 0x000fe40003f06270 */
[C---:B------:R-:W-:Y:S02]  /*4fd0*/  ISETP.GE.OR P6, PT, R106.reuse, R104, !P6 ;  /* 0x000000686a00720c */ /* 0x040fe400077c6670 */
[C---:B------:R-:W-:Y:S02]  /*4fe0*/  ISETP.GE.OR P5, PT, R106.reuse, R102, !P5 ;  /* 0x000000666a00720c */ /* 0x040fe40006fa6670 */
[C---:B------:R-:W-:Y:S01]  /*4ff0*/  ISETP.GE.OR P4, PT, R106.reuse, R100, !P4 ;  /* 0x000000646a00720c */ /* 0x040fe20006786670 */
[----:B------:R-:W-:Y:S01]  /*5000*/  VIADD R106, R106, 0x39 ;  /* 0x000000396a6a7836 */ /* 0x000fe20000000000 */
        /* <DEDUP_REMOVED lines=179> */
.L_x_1258:
[----:B------:R-:W-:Y:S01]  /*5b40*/  FSETP.NEU.FTZ.AND P1, PT, R169, -INF , PT ;  /* 0xff800000a900780b */ /* 0x000fe20003f3d000 */
[----:B------:R-:W-:Y:S01]  /*5b50*/  IMAD.SHL.U32 R141, R139, 0x2, RZ ;  /* 0x000000028b8d7824 */ /* 0x000fe200078e00ff */
[C---:B------:R-:W-:Y:S01]  /*5b60*/  FSETP.NEU.FTZ.AND P0, PT, R170.reuse, -INF , PT ;  /* 0xff800000aa00780b */ /* 0x040fe20003f1d000 */
[----:B------:R-:W-:Y:S02]  /*5b70*/  IMAD.U32 R116, RZ, RZ, UR4 ;  /* 0x00000004ff747e24 */ /* 0x000fe4000f8e00ff */
[----:B------:R-:W-:Y:S01]  /*5b80*/  FMUL.FTZ R117, R169, 1.4426950216293334961 ;  /* 0x3fb8aa3ba9757820 */ /* 0x000fe20000410000 */
[----:B------:R-:W-:Y:S01]  /*5b90*/  FMUL.FTZ R118, R170, 1.4426950216293334961 ;  /* 0x3fb8aa3baa767820 */ /* 0x000fe20000410000 */
[----:B------:R-:W-:Y:S03]  /*5ba0*/  UISETP.GT.AND UP2, UPT, UR9, UR34, UPT ;  /* 0x000000220900728c */ /* 0x000fe6000bf44270 */
[----:B------:R-:W-:Y:S02]  /*5bb0*/  FSEL R117, R117, RZ, P1 ;  /* 0x000000ff75757208 */ /* 0x000fe40000800000 */
[----:B------:R-:W-:Y:S02]  /*5bc0*/  FSEL R118, R118, RZ, P0 ;  /* 0x000000ff76767208 */ /* 0x000fe40000000000 */
[----:B------:R-:W-:Y:S01]  /*5bd0*/  FSETP.NEU.FTZ.AND P0, PT, R168, -INF , PT ;  /* 0xff800000a800780b */ /* 0x000fe20003f1d000 */
[--C-:B------:R-:W-:Y:S01]  /*5be0*/  FFMA.FTZ R237, R16, UR6, -R117.reuse ;  /* 0x0000000610ed7c23 */ /* 0x100fe20008010875 */
[----:B------:R-:W-:Y:S01]  /*5bf0*/  FSETP.NEU.FTZ.AND P1, PT, R167, -INF , PT ;  /* 0xff800000a700780b */ /* 0x000fe20003f3d000 */
        /* <DEDUP_REMOVED lines=23> */
[----:B------:R-:W-:Y:S01]  /*5d70*/  FMUL.FTZ R16, R168, 1.4426950216293334961 ;  /* 0x3fb8aa3ba8107820 */ /* 0x000fe20000410000 */
[--C-:B------:R-:W-:Y:S01]  /*5d80*/  FFMA.FTZ R234, R19, UR6, -R118.reuse ;  /* 0x0000000613ea7c23 */ /* 0x100fe20008010876 */
[----:B------:R-:W-:Y:S01]  /*5d90*/  FMUL.FTZ R19, R167, 1.4426950216293334961 ;  /* 0x3fb8aa3ba7137820 */ /* 0x000fe20000410000 */
[--C-:B------:R-:W-:Y:S03]  /*5da0*/  FFMA.FTZ R7, R7, UR6, -R118.reuse ;  /* 0x0000000607077c23 */ /* 0x100fe60008010876 */
[----:B------:R-:W-:Y:S01]  /*5db0*/  MUFU.EX2 R200, R49 ;  /* 0x0000003100c87308 */ /* 0x000fe20000000800 */
[----:B------:R-:W-:Y:S01]  /*5dc0*/  FSEL R16, R16, RZ, P0 ;  /* 0x000000ff10107208 */ /* 0x000fe20000000000 */
[--C-:B------:R-:W-:Y:S01]  /*5dd0*/  FFMA.FTZ R35, R35, UR6, -R118.reuse ;  /* 0x0000000623237c23 */ /* 0x100fe20008010876 */
[----:B------:R-:W-:Y:S01]  /*5de0*/  FSEL R19, R19, RZ, P1 ;  /* 0x000000ff13137208 */ /* 0x000fe20000800000 */
[--C-:B------:R-:W-:Y:S01]  /*5df0*/  FFMA.FTZ R51, R51, UR6, -R118.reuse ;  /* 0x0000000633337c23 */ /* 0x100fe20008010876 */
[----:B------:R-:W-:Y:S01]  /*5e00*/  FFMA.FTZ R18, R18, UR6, -R118 ;  /* 0x0000000612127c23 */ /* 0x000fe20008010876 */
        /* <DEDUP_REMOVED lines=15> */
[----:B------:R-:W-:Y:S01]  /*5f00*/  FFMA.FTZ R54, R54, UR6, -R118 ;  /* 0x0000000636367c23 */ /* 0x000fe20008010876 */
[----:B------:R-:W-:Y:S04]  /*5f10*/  IMAD.WIDE.U32 R118, R164, -0x2daee0ad, RZ ;  /* 0xd2511f53a4767825 */ /* 0x000fe800078e00ff */
        /* <DEDUP_REMOVED lines=33> */
[----:B------:R1:W-:Y:S10]  /*6130*/  MUFU.EX2 R242, R7 ;  /* 0x0000000700f27308 */ /* 0x0003f40000000800 */
[----:B------:R2:W-:Y:S10]  /*6140*/  MUFU.EX2 R230, R15 ;  /* 0x0000000f00e67308 */ /* 0x0005f40000000800 */
[----:B------:R3:W-:Y:S01]  /*6150*/  MUFU.EX2 R233, R12 ;  /* 0x0000000c00e97308 */ /* 0x0007e20000000800 */
[----:B-1----:R-:W-:Y:S04]  /*6160*/  IMAD.U32 R7, RZ, RZ, UR54 ;  /* 0x00000036ff077e24 */ /* 0x002fe8000f8e00ff */
[----:B------:R-:W-:Y:S05]  /*6170*/  IMAD R7, R7, 0x2, R142 ;  /* 0x0000000207077824 */ /* 0x000fea00078e028e */
[----:B------:R1:W-:Y:S01]  /*6180*/  MUFU.EX2 R218, R30 ;  /* 0x0000001e00da7308 */ /* 0x0003e20000000800 */
[----:B--2---:R-:W-:Y:S04]  /*6190*/  IMAD.U32 R15, RZ, RZ, UR9 ;  /* 0x00000009ff0f7e24 */ /* 0x004fe8000f8e00ff */
[----:B------:R-:W-:Y:S05]  /*61a0*/  IMAD R120, R15, 0x8, R144 ;  /* 0x000000080f787824 */ /* 0x000fea00078e0290 */
[----:B------:R2:W-:Y:S01]  /*61b0*/  MUFU.EX2 R245, R4 ;  /* 0x0000000400f57308 */ /* 0x0005e20000000800 */
[----:B---3--:R-:W-:Y:S01]  /*61c0*/  IMAD.SHL.U32 R12, R7, 0x2, RZ ;  /* 0x00000002070c7824 */ /* 0x008fe200078e00ff */
[----:B------:R-:W-:Y:S01]  /*61d0*/  LOP3.LUT R7, R118, UR52, RZ, 0x3c, !PT ;  /* 0x0000003476077c12 */ /* 0x000fe2000f8e3cff */
[C---:B------:R-:W-:Y:S02]  /*61e0*/  VIADD R118, R120.reuse, 0x4 ;  /* 0x0000000478767836 */ /* 0x040fe40000000000 */
[----:B------:R-:W-:Y:S05]  /*61f0*/  IMAD.WIDE.U32 R120, R120, -0x326172a9, RZ ;  /* 0xcd9e8d5778787825 */ /* 0x000fea00078e00ff */
[----:B------:R3:W-:Y:S01]  /*6200*/  MUFU.EX2 R217, R31 ;  /* 0x0000001f00d97308 */ /* 0x0007e20000000800 */
[----:B------:R-:W-:Y:S01]  /*6210*/  VIADD R19, R12, 0x1 ;  /* 0x000000010c137836 */ /* 0x000fe20000000000 */
[-C--:B-1----:R-:W-:Y:S02]  /*6220*/  LOP3.LUT R30, R121, R166.reuse, RZ, 0x3c, !PT ;  /* 0x000000a6791e7212 */ /* 0x082fe400078e3cff */
[C---:B------:R-:W-:Y:S06]  /*6230*/  LOP3.LUT R12, R119.reuse, UR33, R12, 0x96, !PT ;  /* 0x00000021770c7c12 */ /* 0x040fec000f8e960c */
[----:B------:R1:W-:Y:S01]  /*6240*/  MUFU.EX2 R235, R18 ;  /* 0x0000001200eb7308 */ /* 0x0003e20000000800 */
[----:B--2---:R-:W-:Y:S01]  /*6250*/  LOP3.LUT R4, R119, UR33, R19, 0x96, !PT ;  /* 0x0000002177047c12 */ /* 0x004fe2000f8e9613 */
[----:B------:R-:W-:Y:S04]  /*6260*/  IMAD.WIDE.U32 R10, R12, -0x326172a9, RZ ;  /* 0xcd9e8d570c0a7825 */ /* 0x000fe800078e00ff */
[----:B------:R-:W-:Y:S01]  /*6270*/  IMAD.WIDE.U32 R118, R118, -0x326172a9, RZ ;  /* 0xcd9e8d5776767825 */ /* 0x000fe200078e00ff */
[C---:B------:R-:W-:Y:S03]  /*6280*/  LOP3.LUT R182, R11.reuse, UR28, R120, 0x96, !PT ;  /* 0x0000001c0bb67c12 */ /* 0x040fe6000f8e9678 */
[----:B------:R-:W-:Y:S01]  /*6290*/  MUFU.EX2 R214, R35 ;  /* 0x0000002300d67308 */ /* 0x000fe20000000800 */
[----:B---3--:R-:W-:Y:S01]  /*62a0*/  IMAD.WIDE.U32 R30, R30, -0x2daee0ad, RZ ;  /* 0xd2511f531e1e7825 */ /* 0x008fe200078e00ff */
[----:B------:R-:W-:Y:S03]  /*62b0*/  LOP3.LUT R126, R11, UR28, R118, 0x96, !PT ;  /* 0x0000001c0b7e7c12 */ /* 0x000fe6000f8e9676 */
[----:B------:R-:W-:Y:S01]  /*62c0*/  IMAD.WIDE.U32 R182, R182, -0x2daee0ad, RZ ;  /* 0xd2511f53b6b67825 */ /* 0x000fe200078e00ff */
[----:B------:R-:W-:Y:S04]  /*62d0*/  LOP3.LUT R124, R7, R31, RZ, 0x3c, !PT ;  /* 0x0000001f077c7212 */ /* 0x000fe800078e3cff */
[----:B------:R-:W-:Y:S01]  /*62e0*/  MUFU.EX2 R215, R34 ;  /* 0x0000002200d77308 */ /* 0x000fe20000000800 */
[----:B-1----:R-:W-:Y:S01]  /*62f0*/  LOP3.LUT R18, R119, R166, RZ, 0x3c, !PT ;  /* 0x000000a677127212 */ /* 0x002fe200078e3cff */
[----:B------:R-:W-:Y:S01]  /*6300*/  IMAD.WIDE.U32 R126, R126, -0x2daee0ad, RZ ;  /* 0xd2511f537e7e7825 */ /* 0x000fe200078e00ff */
[----:B------:R-:W-:Y:S03]  /*6310*/  LOP3.LUT R14, R183, UR26, R30, 0x96, !PT ;  /* 0x0000001ab70e7c12 */ /* 0x000fe6000f8e961e */
[----:B------:R-:W-:Y:S04]  /*6320*/  IMAD.WIDE.U32 R18, R18, -0x2daee0ad, RZ ;  /* 0xd2511f5312127825 */ /* 0x000fe800078e00ff */
[----:B------:R1:W-:Y:S01]  /*6330*/  MUFU.EX2 R199, R50 ;  /* 0x0000003200c77308 */ /* 0x0003e20000000800 */
[----:B------:R-:W-:Y:S01]  /*6340*/  IMAD.WIDE.U32 R124, R124, -0x326172a9, RZ ;  /* 0xcd9e8d577c7c7825 */ /* 0x000fe200078e00ff */
[----:B------:R-:W-:Y:S02]  /*6350*/  LOP3.LUT R122, R7, R19, RZ, 0x3c, !PT ;  /* 0x00000013077a7212 */ /* 0x000fe400078e3cff */
[----:B------:R-:W-:Y:S01]  /*6360*/  LOP3.LUT R188, R127, UR26, R18, 0x96, !PT ;  /* 0x0000001a7fbc7c12 */ /* 0x000fe2000f8e9612 */
[----:B------:R-:W-:Y:S01]  /*6370*/  IMAD.WIDE.U32 R14, R14, -0x326172a9, RZ ;  /* 0xcd9e8d570e0e7825 */ /* 0x000fe200078e00ff */
[----:B------:R-:W-:Y:S04]  /*6380*/  LOP3.LUT R192, R125, UR27, R10, 0x96, !PT ;  /* 0x0000001b7dc07c12 */ /* 0x000fe8000f8e960a */
[----:B------:R2:W-:Y:S01]  /*6390*/  MUFU.EX2 R198, R51 ;  /* 0x0000003300c67308 */ /* 0x0005e20000000800 */
[----:B------:R-:W-:Y:S01]  /*63a0*/  IMAD.WIDE.U32 R122, R122, -0x326172a9, RZ ;  /* 0xcd9e8d577a7a7825 */ /* 0x000fe200078e00ff */
[----:B------:R-:W-:Y:S03]  /*63b0*/  LOP3.LUT R184, R15, UR25, R124, 0x96, !PT ;  /* 0x000000190fb87c12 */ /* 0x000fe6000f8e967c */
[----:B------:R-:W-:Y:S05]  /*63c0*/  IMAD.WIDE.U32 R188, R188, -0x326172a9, RZ ;  /* 0xcd9e8d57bcbc7825 */ /* 0x000fea00078e00ff */
[----:B------:R-:W-:Y:S01]  /*63d0*/  MUFU.EX2 R236, R17 ;  /* 0x0000001100ec7308 */ /* 0x000fe20000000800 */
[----:B-1----:R-:W-:Y:S01]  /*63e0*/  LOP3.LUT R50, R123, UR27, R10, 0x96, !PT ;  /* 0x0000001b7b327c12 */ /* 0x002fe2000f8e960a */
[----:B------:R-:W-:Y:S01]  /*63f0*/  IMAD.WIDE.U32 R34, R4, -0x326172a9, RZ ;  /* 0xcd9e8d5704227825 */ /* 0x000fe200078e00ff */
[----:B------:R-:W-:Y:S03]  /*6400*/  LOP3.LUT R196, R189, UR25, R122, 0x96, !PT ;  /* 0x00000019bdc47c12 */ /* 0x000fe6000f8e967a */
[----:B------:R-:W-:Y:S01]  /*6410*/  IMAD.WIDE.U32 R192, R192, -0x2daee0ad, RZ ;  /* 0xd2511f53c0c07825 */ /* 0x000fe200078e00ff */
[----:B------:R-:W-:Y:S03]  /*6420*/  LOP3.LUT R120, R35, UR28, R120, 0x96, !PT ;  /* 0x0000001c23787c12 */ /* 0x000fe6000f8e9678 */
[----:B------:R-:W-:Y:S01]  /*6430*/  MUFU.EX2 R229, R20 ;  /* 0x0000001400e57308 */ /* 0x000fe20000000800 */
[----:B------:R-:W-:Y:S01]  /*6440*/  LOP3.LUT R10, R125, UR27, R34, 0x96, !PT ;  /* 0x0000001b7d0a7c12 */ /* 0x000fe2000f8e9622 */
[----:B--2---:R-:W-:Y:S01]  /*6450*/  IMAD.WIDE.U32 R50, R50, -0x2daee0ad, RZ ;  /* 0xd2511f5332327825 */ /* 0x004fe200078e00ff */
        /* <DEDUP_REMOVED lines=8> */
[----:B------:R-:W-:Y:S01]  /*64e0*/  IMAD.WIDE.U32 R126, R126, -0x326172a9, RZ ;  /* 0xcd9e8d577e7e7825 */ /* 0x000fe200078e00ff */
[----:B------:R-:W-:Y:S03]  /*64f0*/  LOP3.LUT R120, R11, UR24, R120, 0x96, !PT ;  /* 0x000000180b787c12 */ /* 0x000fe6000f8e9678 */
[----:B------:R-:W2:Y:S01]  /*6500*/  MUFU.EX2 R237, R237 ;  /* 0x000000ed00ed7308 */ /* 0x000ea20000000800 */
[----:B------:R-:W-:Y:S01]  /*6510*/  IMAD.WIDE.U32 R30, R30, -0x326172a9, RZ ;  /* 0xcd9e8d571e1e7825 */ /* 0x000fe200078e00ff */
[----:B------:R-:W-:Y:S03]  /*6520*/  LOP3.LUT R188, R127, UR23, R188, 0x96, !PT ;  /* 0x000000177fbc7c12 */ /* 0x000fe6000f8e96bc */
[----:B------:R-:W-:Y:S01]  /*6530*/  IMAD.WIDE.U32 R120, R120, -0x326172a9, RZ ;  /* 0xcd9e8d5778787825 */ /* 0x000fe200078e00ff */
[----:B------:R-:W-:Y:S04]  /*6540*/  LOP3.LUT R124, R31, UR25, R124, 0x96, !PT ;  /* 0x000000191f7c7c12 */ /* 0x000fe8000f8e967c */
[----:B------:R-:W3:Y:S01]  /*6550*/  MUFU.EX2 R234, R234 ;  /* 0x000000ea00ea7308 */ /* 0x000ee20000000800 */
[----:B------:R-:W-:Y:S01]  /*6560*/  IMAD.WIDE.U32 R188, R188, -0x2daee0ad, RZ ;  /* 0xd2511f53bcbc7825 */ /* 0x000fe200078e00ff */
[----:B------:R-:W-:Y:S03]  /*6570*/  LOP3.LUT R30, R121, UR23, R30, 0x96, !PT ;  /* 0x00000017791e7c12 */ /* 0x000fe6000f8e961e */
[----:B------:R-:W-:Y:S05]  /*6580*/  IMAD.WIDE.U32 R118, R118, -0x2daee0ad, RZ ;  /* 0xd2511f5376767825 */ /* 0x000fea00078e00ff */
[----:B------:R4:W3:Y:S01]  /*6590*/  MUFU.EX2 R221, R32 ;  /* 0x0000002000dd7308 */ /* 0x0008e20000000800 */
[----:B------:R-:W-:Y:S01]  /*65a0*/  IMAD.WIDE.U32 R30, R30, -0x2daee0ad, RZ ;  /* 0xd2511f531e1e7825 */ /* 0x000fe200078e00ff */
[----:B------:R-:W-:Y:S03]  /*65b0*/  LOP3.LUT R18, R119, UR26, R18, 0x96, !PT ;  /* 0x0000001a77127c12 */ /* 0x000fe6000f8e9612 */
[----:B------:R-:W-:Y:S05]  /*65c0*/  IMAD.WIDE.U32 R34, R34, -0x2daee0ad, RZ ;  /* 0xd2511f5322227825 */ /* 0x000fea00078e00ff */
[----:B------:R2:W-:Y:S01]  /*65d0*/  MUFU.EX2 R225, R24 ;  /* 0x0000001800e17308 */ /* 0x0005e20000000800 */
[----:B------:R-:W-:Y:S01]  /*65e0*/  IMAD.WIDE.U32 R196, R196, -0x2daee0ad, RZ ;  /* 0xd2511f53c4c47825 */ /* 0x000fe200078e00ff */
[----:B------:R-:W-:Y:S03]  /*65f0*/  LOP3.LUT R118, R35, UR24, R118, 0x96, !PT ;  /* 0x0000001823767c12 */ /* 0x000fe6000f8e9676 */
[----:B------:R-:W-:Y:S01]  /*6600*/  IMAD.WIDE.U32 R124, R124, -0x2daee0ad, RZ ;  /* 0xd2511f537c7c7825 */ /* 0x000fe200078e00ff */
[----:B------:R-:W-:Y:S04]  /*6610*/  LOP3.LUT R50, R197, UR22, R50, 0x96, !PT ;  /* 0x00000016c5327c12 */ /* 0x000fe8000f8e9632 */
[----:B------:R3:W-:Y:S01]  /*6620*/  MUFU.EX2 R211, R38 ;  /* 0x0000002600d37308 */ /* 0x0007e20000000800 */
[----:B-1----:R-:W-:Y:S01]  /*6630*/  LOP3.LUT R6, R189, UR20, R196, 0x96, !PT ;  /* 0x00000014bd067c12 */ /* 0x002fe2000f8e96c4 */
[----:B------:R-:W-:Y:S01]  /*6640*/  IMAD.WIDE.U32 R118, R118, -0x326172a9, RZ ;  /* 0xcd9e8d5776767825 */ /* 0x000fe200078e00ff */
[----:B------:R-:W-:Y:S02]  /*6650*/  LOP3.LUT R124, R31, UR20, R124, 0x96, !PT ;  /* 0x000000141f7c7c12 */ /* 0x000fe4000f8e967c */
[----:B------:R-:W-:Y:S01]  /*6660*/  LOP3.LUT R10, R125, UR22, R10, 0x96, !PT ;  /* 0x000000167d0a7c12 */ /* 0x000fe2000f8e960a */
[----:B------:R-:W-:Y:S04]  /*6670*/  IMAD.WIDE.U32 R50, R50, -0x326172a9, RZ ;  /* 0xcd9e8d5732327825 */ /* 0x000fe800078e00ff */
[----:B------:R1:W-:Y:S01]  /*6680*/  MUFU.EX2 R202, R47 ;  /* 0x0000002f00ca7308 */ /* 0x0003e20000000800 */
[----:B------:R-:W-:Y:S01]  /*6690*/  IMAD.WIDE.U32 R124, R124, -0x326172a9, RZ ;  /* 0xcd9e8d577c7c7825 */ /* 0x000fe200078e00ff */
[----:B------:R-:W-:Y:S03]  /*66a0*/  LOP3.LUT R126, R51, UR21, R126, 0x96, !PT ;  /* 0x00000015337e7c12 */ /* 0x000fe6000f8e967e */
[----:B------:R-:W-:Y:S01]  /*66b0*/  IMAD.WIDE.U32 R10, R10, -0x326172a9, RZ ;  /* 0xcd9e8d570a0a7825 */ /* 0x000fe200078e00ff */
[----:B------:R-:W-:Y:S04]  /*66c0*/  LOP3.LUT R20, R124, 0xff, RZ, 0xc0, !PT ;  /* 0x000000ff7c147812 */ /* 0x000fe800078ec0ff */
[----:B------:R1:W-:Y:S01]  /*66d0*/  MUFU.EX2 R205, R44 ;  /* 0x0000002c00cd7308 */ /* 0x0003e20000000800 */
[----:B----4-:R-:W-:Y:S01]  /*66e0*/  SHF.R.U32.HI R32, RZ, 0x10, R124 ;  /* 0x00000010ff207819 */ /* 0x010fe2000001167c */
[----:B------:R-:W-:Y:S01]  /*66f0*/  IMAD.WIDE.U32 R126, R126, -0x2daee0ad, RZ ;  /* 0xd2511f537e7e7825 */ /* 0x000fe200078e00ff */
[----:B------:R-:W-:Y:S02]  /*6700*/  LOP3.LUT R12, R125, UR19, R10, 0x96, !PT ;  /* 0x000000137d0c7c12 */ /* 0x000fe4000f8e960a */
[----:B------:R-:W-:Y:S01]  /*6710*/  ISETP.LE.U32.AND P0, PT, R20, UR7, PT ;  /* 0x0000000714007c0c */ /* 0x000fe2000bf03070 */
[----:B------:R-:W-:Y:S01]  /*6720*/  IMAD.WIDE.U32 R18, R18, -0x326172a9, RZ ;  /* 0xcd9e8d5712127825 */ /* 0x000fe200078e00ff */
[----:B------:R-:W-:Y:S03]  /*6730*/  LOP3.LUT R10, R126, 0xff, RZ, 0xc0, !PT ;  /* 0x000000ff7e0a7812 */ /* 0x000fe600078ec0ff */
[----:B------:R4:W4:Y:S01]  /*6740*/  MUFU.EX2 R220, R28 ;  /* 0x0000001c00dc7308 */ /* 0x0009220000000800 */
[----:B------:R-:W-:Y:S01]  /*6750*/  SHF.R.U32.HI R8, RZ, 0x18, R126 ;  /* 0x00000018ff087819 */ /* 0x000fe2000001167e */
[----:B------:R-:W-:Y:S01]  /*6760*/  IMAD.WIDE.U32 R182, R182, -0x326172a9, RZ ;  /* 0xcd9e8d57b6b67825 */ /* 0x000fe200078e00ff */
[----:B------:R-:W-:Y:S02]  /*6770*/  LOP3.LUT R122, R19, UR25, R122, 0x96, !PT ;  /* 0x00000019137a7c12 */ /* 0x000fe4000f8e967a */
[----:B------:R-:W-:Y:S01]  /*6780*/  LOP3.LUT R18, R119, UR23, R18, 0x96, !PT ;  /* 0x0000001777127c12 */ /* 0x000fe2000f8e9612 */
[----:B------:R-:W-:Y:S01]  /*6790*/  IMAD.WIDE.U32 R184, R184, -0x2daee0ad, RZ ;  /* 0xd2511f53b8b87825 */ /* 0x000fe200078e00ff */
[----:B------:R-:W-:Y:S03]  /*67a0*/  LOP3.LUT R14, R183, UR23, R14, 0x96, !PT ;  /* 0x00000017b70e7c12 */ /* 0x000fe6000f8e960e */
[----:B------:R4:W4:Y:S01]  /*67b0*/  MUFU.EX2 R222, R27 ;  /* 0x0000001b00de7308 */ /* 0x0009220000000800 */
[----:B------:R-:W-:Y:S01]  /*67c0*/  ISETP.LE.U32.AND P6, PT, R10, UR7, PT ;  /* 0x000000070a007c0c */ /* 0x000fe2000bfc3070 */
[----:B------:R-:W-:Y:S01]  /*67d0*/  IMAD.WIDE.U32 R122, R122, -0x2daee0ad, RZ ;  /* 0xd2511f537a7a7825 */ /* 0x000fe200078e00ff */
[----:B------:R-:W-:Y:S02]  /*67e0*/  LOP3.LUT R192, R185, UR22, R192, 0x96, !PT ;  /* 0x00000016b9c07c12 */ /* 0x000fe4000f8e96c0 */
[----:B--2---:R-:W-:Y:S01]  /*67f0*/  LOP3.LUT R24, R124, 0xffff, RZ, 0xc0, !PT ;  /* 0x0000ffff7c187812 */ /* 0x004fe200078ec0ff */
[----:B------:R-:W-:Y:S01]  /*6800*/  IMAD.WIDE.U32 R18, R18, -0x2daee0ad, RZ ;  /* 0xd2511f5312127825 */ /* 0x000fe200078e00ff */
[----:B------:R-:W-:Y:S03]  /*6810*/  ISETP.LE.U32.AND P5, PT, R8, UR7, PT ;  /* 0x0000000708007c0c */ /* 0x000fe6000bfa3070 */
[----:B------:R2:W-:Y:S01]  /*6820*/  MUFU.EX2 R244, R5 ;  /* 0x0000000500f47308 */ /* 0x0005e20000000800 */
[----:B------:R-:W-:Y:S01]  /*6830*/  LOP3.LUT R120, R11, UR21, R120, 0x96, !PT ;  /* 0x000000150b787c12 */ /* 0x000fe2000f8e9678 */
[----:B------:R-:W-:Y:S01]  /*6840*/  IMAD.WIDE.U32 R14, R14, -0x2daee0ad, RZ ;  /* 0xd2511f530e0e7825 */ /* 0x000fe200078e00ff */
[----:B------:R-:W-:Y:S02]  /*6850*/  LOP3.LUT R122, R19, UR20, R122, 0x96, !PT ;  /* 0x00000014137a7c12 */ /* 0x000fe4000f8e967a */
[----:B------:R-:W-:Y:S01]  /*6860*/  LOP3.LUT R11, R127, UR18, R188, 0x96, !PT ;  /* 0x000000127f0b7c12 */ /* 0x000fe2000f8e96bc */
[----:B------:R-:W-:Y:S01]  /*6870*/  IMAD.WIDE.U32 R120, R120, -0x2daee0ad, RZ ;  /* 0xd2511f5378787825 */ /* 0x000fe200078e00ff */
[----:B------:R-:W-:Y:S03]  /*6880*/  LOP3.LUT R184, R15, UR20, R184, 0x96, !PT ;  /* 0x000000140fb87c12 */ /* 0x000fe6000f8e96b8 */
[----:B------:R-:W2:Y:S01]  /*6890*/  MUFU.EX2 R187, R60 ;  /* 0x0000003c00bb7308 */ /* 0x000ea20000000800 */
[----:B------:R-:W-:Y:S01]  /*68a0*/  LOP3.LUT R34, R123, UR22, R34, 0x96, !PT ;  /* 0x000000167b227c12 */ /* 0x000fe2000f8e9622 */
[----:B------:R-:W-:Y:S01]  /*68b0*/  IMAD.WIDE.U32 R122, R122, -0x326172a9, RZ ;  /* 0xcd9e8d577a7a7825 */ /* 0x000fe200078e00ff */
[----:B------:R-:W-:Y:S02]  /*68c0*/  SHF.R.U32.HI R31, RZ, 0x10, R126 ;  /* 0x00000010ff1f7819 */ /* 0x000fe4000001167e */
[----:B------:R-:W-:Y:S01]  /*68d0*/  LOP3.LUT R32, R32, 0xff, RZ, 0xc0, !PT ;  /* 0x000000ff20207812 */ /* 0x000fe200078ec0ff */
[----:B------:R-:W-:Y:S01]  /*68e0*/  IMAD.WIDE.U32 R34, R34, -0x326172a9, RZ ;  /* 0xcd9e8d5722227825 */ /* 0x000fe200078e00ff */
[----:B------:R-:W-:Y:S03]  /*68f0*/  LOP3.LUT R31, R31, 0xff, RZ, 0xc0, !PT ;  /* 0x000000ff1f1f7812 */ /* 0x000fe600078ec0ff */
[----:B------:R-:W-:Y:S01]  /*6900*/  MUFU.EX2 R238, R238 ;  /* 0x000000ee00ee7308 */ /* 0x000fe20000000800 */
[----:B------:R-:W-:Y:S01]  /*6910*/  LOP3.LUT R39, R120, 0xff, RZ, 0xc0, !PT ;  /* 0x000000ff78277812 */ /* 0x000fe200078ec0ff */
[----:B------:R-:W-:Y:S01]  /*6920*/  IMAD.WIDE.U32 R192, R192, -0x326172a9, RZ ;  /* 0xcd9e8d57c0c07825 */ /* 0x000fe200078e00ff */
[----:B------:R-:W-:Y:S02]  /*6930*/  LOP3.LUT R118, R35, UR21, R118, 0x96, !PT ;  /* 0x0000001523767c12 */ /* 0x000fe4000f8e9676 */
[----:B------:R-:W-:Y:S01]  /*6940*/  LOP3.LUT R35, R122, 0xff, RZ, 0xc0, !PT ;  /* 0x000000ff7a237812 */ /* 0x000fe200078ec0ff */
[----:B------:R-:W-:Y:S01]  /*6950*/  IMAD.WIDE.U32 R184, R184, -0x326172a9, RZ ;  /* 0xcd9e8d57b8b87825 */ /* 0x000fe200078e00ff */
[----:B------:R-:W-:Y:S03]  /*6960*/  LOP3.LUT R182, R193, UR21, R182, 0x96, !PT ;  /* 0x00000015c1b67c12 */ /* 0x000fe6000f8e96b6 */
[----:B------:R-:W-:Y:S01]  /*6970*/  MUFU.EX2 R231, R231 ;  /* 0x000000e700e77308 */ /* 0x000fe20000000800 */
[----:B------:R-:W-:Y:S01]  /*6980*/  LOP3.LUT R8, R123, UR19, R34, 0x96, !PT ;  /* 0x000000137b087c12 */ /* 0x000fe2000f8e9622 */
[----:B------:R-:W-:Y:S01]  /*6990*/  IMAD.WIDE.U32 R118, R118, -0x2daee0ad, RZ ;  /* 0xd2511f5376767825 */ /* 0x000fe200078e00ff */
[----:B------:R-:W-:Y:S02]  /*69a0*/  LOP3.LUT R4, R184, 0xff, RZ, 0xc0, !PT ;  /* 0x000000ffb8047812 */ /* 0x000fe400078ec0ff */
[----:B------:R-:W-:Y:S01]  /*69b0*/  SHF.R.U32.HI R7, RZ, 0x18, R184 ;  /* 0x00000018ff077819 */ /* 0x000fe200000116b8 */
[----:B------:R-:W-:Y:S01]  /*69c0*/  IMAD.WIDE.U32 R182, R182, -0x2daee0ad, RZ ;  /* 0xd2511f53b6b67825 */ /* 0x000fe200078e00ff */
[----:B------:R-:W-:Y:S03]  /*69d0*/  ISETP.LE.U32.AND P3, PT, R4, UR7, PT ;  /* 0x0000000704007c0c */ /* 0x000fe6000bf63070 */
[----:B------:R-:W-:Y:S01]  /*69e0*/  MUFU.EX2 R197, R52 ;  /* 0x0000003400c57308 */ /* 0x000fe20000000800 */
[----:B------:R-:W-:Y:S02]  /*69f0*/  ISETP.LE.U32.AND P4, PT, R7, UR7, PT ;  /* 0x0000000707007c0c */ /* 0x000fe4000bf83070 */
[----:B------:R-:W-:Y:S02]  /*6a00*/  LOP3.LUT R17, R182, 0xff, RZ, 0xc0, !PT ;  /* 0x000000ffb6117812 */ /* 0x000fe400078ec0ff */
[----:B------:R-:W-:Y:S02]  /*6a10*/  SHF.R.U32.HI R15, RZ, 0x18, R182 ;  /* 0x00000018ff0f7819 */ /* 0x000fe400000116b6 */
[----:B------:R-:W-:Y:S03]  /*6a20*/  ISETP.LE.U32.AND P2, PT, R17, UR7, PT ;  /* 0x0000000711007c0c */ /* 0x000fe6000bf43070 */
[----:B------:R-:W-:Y:S01]  /*6a30*/  MUFU.EX2 R203, R46 ;  /* 0x0000002e00cb7308 */ /* 0x000fe20000000800 */
[----:B------:R-:W-:Y:S02]  /*6a40*/  LOP3.LUT R19, R185, UR19, R192, 0x96, !PT ;  /* 0x00000013b9137c12 */ /* 0x000fe4000f8e96c0 */
[----:B------:R-:W-:Y:S01]  /*6a50*/  SHF.R.U32.HI R4, RZ, 0x18, R124 ;  /* 0x00000018ff047819 */ /* 0x000fe2000001167c */
[----:B------:R-:W-:Y:S01]  /*6a60*/  IMAD.WIDE.U32 R124, R6, -0x326172a9, RZ ;  /* 0xcd9e8d57067c7825 */ /* 0x000fe200078e00ff */
[----:B------:R-:W-:Y:S02]  /*6a70*/  ISETP.LE.U32.AND P1, PT, R15, UR7, PT ;  /* 0x000000070f007c0c */ /* 0x000fe4000bf23070 */
[----:B------:R-:W-:Y:S03]  /*6a80*/  SHF.R.U32.HI R51, RZ, 0x18, R19 ;  /* 0x00000018ff337819 */ /* 0x000fe60000011613 */
[----:B------:R-:W-:Y:S01]  /*6a90*/  MUFU.EX2 R239, R239 ;  /* 0x000000ef00ef7308 */ /* 0x000fe20000000800 */
[----:B---3--:R-:W-:Y:S02]  /*6aa0*/  LOP3.LUT R38, R19, 0xff, RZ, 0xc0, !PT ;  /* 0x000000ff13267812 */ /* 0x008fe400078ec0ff */
[----:B------:R-:W-:Y:S02]  /*6ab0*/  LOP3.LUT R14, R183, UR18, R14, 0x96, !PT ;  /* 0x00000012b70e7c12 */ /* 0x000fe4000f8e960e */
[----:B-1----:R-:W-:Y:S02]  /*6ac0*/  SHF.R.U32.HI R47, RZ, 0x10, R184 ;  /* 0x00000010ff2f7819 */ /* 0x002fe400000116b8 */
[----:B------:R-:W-:Y:S03]  /*6ad0*/  LOP3.LUT R10, R125, UR19, R50, 0x96, !PT ;  /* 0x000000137d0a7c12 */ /* 0x000fe6000f8e9632 */
[----:B------:R-:W-:Y:S01]  /*6ae0*/  MUFU.EX2 R228, R21 ;  /* 0x0000001500e47308 */ /* 0x000fe20000000800 */
[----:B------:R-:W-:Y:S02]  /*6af0*/  LOP3.LUT R47, R47, 0xff, RZ, 0xc0, !PT ;  /* 0x000000ff2f2f7812 */ /* 0x000fe400078ec0ff */
[----:B------:R-:W-:Y:S02]  /*6b00*/  SHF.R.U32.HI R44, RZ, 0x10, R182 ;  /* 0x00000010ff2c7819 */ /* 0x000fe400000116b6 */
[----:B------:R-:W-:Y:S02]  /*6b10*/  LOP3.LUT R50, R124, 0xff, RZ, 0xc0, !PT ;  /* 0x000000ff7c327812 */ /* 0x000fe400078ec0ff */
[----:B------:R-:W-:Y:S03]  /*6b20*/  SHF.R.U32.HI R48, RZ, 0x18, R124 ;  /* 0x00000018ff307819 */ /* 0x000fe6000001167c */
[----:B------:R1:W-:Y:S01]  /*6b30*/  MUFU.EX2 R232, R13 ;  /* 0x0000000d00e87308 */ /* 0x0003e20000000800 */
[----:B------:R-:W-:Y:S02]  /*6b40*/  LOP3.LUT R44, R44, 0xff, RZ, 0xc0, !PT ;  /* 0x000000ff2c2c7812 */ /* 0x000fe400078ec0ff */
[----:B------:R-:W-:Y:S02]  /*6b50*/  SHF.R.U32.HI R34, RZ, 0x18, R122 ;  /* 0x00000018ff227819 */ /* 0x000fe4000001167a */
[----:B----4-:R-:W-:Y:S02]  /*6b60*/  LOP3.LUT R28, R184, 0xffff, RZ, 0xc0, !PT ;  /* 0x0000ffffb81c7812 */ /* 0x010fe400078ec0ff */
[----:B------:R-:W-:Y:S03]  /*6b70*/  SHF.R.U32.HI R36, RZ, 0x18, R120 ;  /* 0x00000018ff247819 */ /* 0x000fe60000011678 */
[----:B------:R-:W-:Y:S01]  /*6b80*/  MUFU.EX2 R212, R37 ;  /* 0x0000002500d47308 */ /* 0x000fe20000000800 */
[----:B------:R-:W-:Y:S02]  /*6b90*/  SHF.R.U32.HI R28, RZ, 0x8, R28 ;  /* 0x00000008ff1c7819 */ /* 0x000fe4000001161c */
[----:B------:R-:W-:Y:S02]  /*6ba0*/  LOP3.LUT R33, R118, 0xff, RZ, 0xc0, !PT ;  /* 0x000000ff76217812 */ /* 0x000fe400078ec0ff */
[----:B------:R-:W-:Y:S02]  /*6bb0*/  LOP3.LUT R28, R28, 0xffff, RZ, 0xc0, !PT ;  /* 0x0000ffff1c1c7812 */ /* 0x000fe400078ec0ff */
[----:B------:R-:W-:Y:S03]  /*6bc0*/  SHF.R.U32.HI R29, RZ, 0x18, R118 ;  /* 0x00000018ff1d7819 */ /* 0x000fe60000011676 */
[----:B------:R-:W-:Y:S01]  /*6bd0*/  MUFU.EX2 R224, R25 ;  /* 0x0000001900e07308 */ /* 0x000fe20000000800 */
[----:B------:R-:W-:Y:S02]  /*6be0*/  LOP3.LUT R6, R121, UR18, R30, 0x96, !PT ;  /* 0x0000001279067c12 */ /* 0x000fe4000f8e961e */
[----:B------:R-:W-:Y:S02]  /*6bf0*/  LOP3.LUT R27, R182, 0xffff, RZ, 0xc0, !PT ;  /* 0x0000ffffb61b7812 */ /* 0x000fe400078ec0ff */
[----:B------:R-:W-:Y:S02]  /*6c00*/  SHF.R.U32.HI R30, RZ, 0x10, R124 ;  /* 0x00000010ff1e7819 */ /* 0x000fe4000001167c */
[----:B--2---:R-:W-:Y:S03]  /*6c10*/  SHF.R.U32.HI R5, RZ, 0x8, R27 ;  /* 0x00000008ff057819 */ /* 0x004fe6000001161b */
[----:B------:R-:W-:Y:S01]  /*6c20*/  MUFU.EX2 R193, R54 ;  /* 0x0000003600c17308 */ /* 0x000fe20000000800 */
[----:B------:R-:W-:Y:S02]  /*6c30*/  LOP3.LUT R30, R30, 0xff, RZ, 0xc0, !PT ;  /* 0x000000ff1e1e7812 */ /* 0x000fe400078ec0ff */
[----:B------:R-:W-:Y:S02]  /*6c40*/  LOP3.LUT R23, R126, 0xffff, RZ, 0xc0, !PT ;  /* 0x0000ffff7e177812 */ /* 0x000fe400078ec0ff */
[----:B------:R-:W-:Y:S02]  /*6c50*/  LOP3.LUT R5, R5, 0xffff, RZ, 0xc0, !PT ;  /* 0x0000ffff05057812 */ /* 0x000fe400078ec0ff */
[----:B------:R-:W-:Y:S03]  /*6c60*/  SHF.R.U32.HI R23, RZ, 0x8, R23 ;  /* 0x00000008ff177819 */ /* 0x000fe60000011617 */
[----:B------:R-:W-:Y:S01]  /*6c70*/  MUFU.EX2 R204, R45 ;  /* 0x0000002d00cc7308 */ /* 0x000fe20000000800 */
[----:B------:R-:W-:Y:S02]  /*6c80*/  SHF.R.U32.HI R27, RZ, 0x10, R11 ;  /* 0x00000010ff1b7819 */ /* 0x000fe4000001160b */
[----:B------:R-:W-:Y:S02]  /*6c90*/  LOP3.LUT R23, R23, 0xffff, RZ, 0xc0, !PT ;  /* 0x0000ffff17177812 */ /* 0x000fe400078ec0ff */
[----:B------:R-:W-:Y:S02]  /*6ca0*/  LOP3.LUT R27, R27, 0xff, RZ, 0xc0, !PT ;  /* 0x000000ff1b1b7812 */ /* 0x000fe400078ec0ff */
[----:B------:R-:W-:Y:S03]  /*6cb0*/  SHF.R.U32.HI R24, RZ, 0x8, R24 ;  /* 0x00000008ff187819 */ /* 0x000fe60000011618 */
[----:B------:R-:W-:Y:S01]  /*6cc0*/  MUFU.EX2 R192, R55 ;  /* 0x0000003700c07308 */ /* 0x000fe20000000800 */
[----:B------:R-:W-:Y:S02]  /*6cd0*/  SHF.R.U32.HI R26, RZ, 0x10, R122 ;  /* 0x00000010ff1a7819 */ /* 0x000fe4000001167a */
[----:B------:R-:W-:Y:S02]  /*6ce0*/  LOP3.LUT R24, R24, 0xffff, RZ, 0xc0, !PT ;  /* 0x0000ffff18187812 */ /* 0x000fe400078ec0ff */
[----:B------:R-:W-:Y:S02]  /*6cf0*/  SHF.R.U32.HI R22, RZ, 0x10, R120 ;  /* 0x00000010ff167819 */ /* 0x000fe40000011678 */
[----:B------:R-:W-:Y:S03]  /*6d00*/  LOP3.LUT R26, R26, 0xff, RZ, 0xc0, !PT ;  /* 0x000000ff1a1a7812 */ /* 0x000fe600078ec0ff */
[----:B------:R-:W-:Y:S01]  /*6d10*/  MUFU.EX2 R208, R41 ;  /* 0x0000002900d07308 */ /* 0x000fe20000000800 */
[----:B------:R-:W-:Y:S02]  /*6d20*/  LOP3.LUT R22, R22, 0xff, RZ, 0xc0, !PT ;  /* 0x000000ff16167812 */ /* 0x000fe400078ec0ff */
[----:B------:R-:W-:Y:S02]  /*6d30*/  LOP3.LUT R15, R122, 0xffff, RZ, 0xc0, !PT ;  /* 0x0000ffff7a0f7812 */ /* 0x000fe400078ec0ff */
[----:B-1----:R-:W-:Y:S02]  /*6d40*/  SHF.R.U32.HI R13, RZ, 0x18, R8 ;  /* 0x00000018ff0d7819 */ /* 0x002fe40000011608 */
[----:B------:R-:W-:Y:S03]  /*6d50*/  SHF.R.U32.HI R15, RZ, 0x8, R15 ;  /* 0x00000008ff0f7819 */ /* 0x000fe6000001160f */
[----:B------:R-:W-:Y:S01]  /*6d60*/  MUFU.EX2 R207, R42 ;  /* 0x0000002a00cf7308 */ /* 0x000fe20000000800 */
[----:B------:R-:W-:Y:S02]  /*6d70*/  LOP3.LUT R20, R124, 0xffff, RZ, 0xc0, !PT ;  /* 0x0000ffff7c147812 */ /* 0x000fe400078ec0ff */
[----:B------:R-:W-:Y:S02]  /*6d80*/  LOP3.LUT R15, R15, 0xffff, RZ, 0xc0, !PT ;  /* 0x0000ffff0f0f7812 */ /* 0x000fe400078ec0ff */
[----:B------:R-:W-:Y:S02]  /*6d90*/  SHF.R.U32.HI R20, RZ, 0x8, R20 ;  /* 0x00000008ff147819 */ /* 0x000fe40000011614 */
[----:B------:R-:W-:Y:S03]  /*6da0*/  LOP3.LUT R7, R118, 0xffff, RZ, 0xc0, !PT ;  /* 0x0000ffff76077812 */ /* 0x000fe600078ec0ff */
[----:B------:R-:W-:Y:S01]  /*6db0*/  MUFU.EX2 R209, R40 ;  /* 0x0000002800d17308 */ /* 0x000fe20000000800 */
[----:B------:R-:W-:Y:S02]  /*6dc0*/  LOP3.LUT R20, R20, 0xffff, RZ, 0xc0, !PT ;  /* 0x0000ffff14147812 */ /* 0x000fe400078ec0ff */
[----:B------:R-:W-:Y:S02]  /*6dd0*/  LOP3.LUT R17, R120, 0xffff, RZ, 0xc0, !PT ;  /* 0x0000ffff78117812 */ /* 0x000fe400078ec0ff */
[----:B------:R-:W-:Y:S02]  /*6de0*/  SHF.R.U32.HI R7, RZ, 0x8, R7 ;  /* 0x00000008ff077819 */ /* 0x000fe40000011607 */
[----:B------:R-:W-:Y:S03]  /*6df0*/  SHF.R.U32.HI R17, RZ, 0x8, R17 ;  /* 0x00000008ff117819 */ /* 0x000fe60000011611 */
[----:B------:R-:W-:Y:S01]  /*6e00*/  MUFU.EX2 R206, R43 ;  /* 0x0000002b00ce7308 */ /* 0x000fe20000000800 */
[----:B------:R-:W-:Y:S02]  /*6e10*/  LOP3.LUT R7, R7, 0xffff, RZ, 0xc0, !PT ;  /* 0x0000ffff07077812 */ /* 0x000fe400078ec0ff */
[----:B------:R-:W-:Y:S07]  /*6e20*/  LOP3.LUT R17, R17, 0xffff, RZ, 0xc0, !PT ;  /* 0x0000ffff11117812 */ /* 0x000fee00078ec0ff */
[----:B------:R-:W-:Y:S10]  /*6e30*/  MUFU.EX2 R196, R53 ;  /* 0x0000003500c47308 */ /* 0x000ff40000000800 */
[----:B------:R-:W-:Y:S10]  /*6e40*/  MUFU.EX2 R189, R56 ;  /* 0x0000003800bd7308 */ /* 0x000ff40000000800 */
[----:B------:R-:W-:Y:S10]  /*6e50*/  MUFU.EX2 R184, R59 ;  /* 0x0000003b00b87308 */ /* 0x000ff40000000800 */
[----:B------:R-:W-:Y:S10]  /*6e60*/  MUFU.EX2 R188, R57 ;  /* 0x0000003900bc7308 */ /* 0x000ff40000000800 */
[----:B------:R-:W-:Y:S10]  /*6e70*/  MUFU.EX2 R185, R58 ;  /* 0x0000003a00b97308 */ /* 0x000ff40000000800 */
[----:B------:R-:W1:Y:S10]  /*6e80*/  MUFU.EX2 R183, R63 ;  /* 0x0000003f00b77308 */ /* 0x000e740000000800 */
[----:B------:R-:W2:Y:S10]  /*6e90*/  MUFU.EX2 R186, R61 ;  /* 0x0000003d00ba7308 */ /* 0x000eb40000000800 */
[----:B------:R-:W3:Y:S01]  /*6ea0*/  MUFU.EX2 R182, R16 ;  /* 0x0000001000b67308 */ /* 0x000ee20000000800 */
[----:B------:R-:W-:Y:S01]  /*6eb0*/  @!P3 FADD.FTZ R237, -R237, -RZ ;  /* 0x800000ffededb221 */ /* 0x000fe20000010100 */
[----:B------:R-:W-:Y:S01]  /*6ec0*/  ISETP.LE.U32.AND P3, PT, R4, UR7, PT ;  /* 0x0000000704007c0c */ /* 0x000fe2000bf63070 */
        /* <DEDUP_REMOVED lines=11> */
[----:B------:R-:W-:Y:S01]  /*6f80*/  SHF.R.U32.HI R38, RZ, 0x18, R14 ;  /* 0x00000018ff267819 */ /* 0x000fe2000001160e */
[----:B------:R-:W-:Y:S01]  /*6f90*/  @!P3 FADD.FTZ R198, -R198, -RZ ;  /* 0x800000ffc6c6b221 */ /* 0x000fe20000010100 */
[----:B------:R-:W-:Y:S01]  /*6fa0*/  ISETP.LE.U32.AND P6, PT, R50, UR7, PT ;  /* 0x0000000732007c0c */ /* 0x000fe2000bfc3070 */
[----:B------:R-:W-:Y:S01]  /*6fb0*/  @!P4 FADD.FTZ R242, -R242, -RZ ;  /* 0x800000fff2f2c221 */ /* 0x000fe20000010100 */
        /* <DEDUP_REMOVED lines=8> */
[----:B------:R-:W-:Y:S01]  /*7040*/  SHF.R.U32.HI R38, RZ, 0x18, R11 ;  /* 0x00000018ff267819 */ /* 0x000fe2000001160b */
[----:B------:R-:W-:Y:S01]  /*7050*/  @!P6 FADD.FTZ R233, -R233, -RZ ;  /* 0x800000ffe9e9e221 */ /* 0x000fe20000010100 */
[----:B------:R-:W-:Y:S01]  /*7060*/  ISETP.LE.U32.AND P6, PT, R31, UR7, PT ;  /* 0x000000071f007c0c */ /* 0x000fe2000bfc3070 */
[----:B------:R-:W-:Y:S01]  /*7070*/  @!P3 FADD.FTZ R226, -R226, -RZ ;  /* 0x800000ffe2e2b221 */ /* 0x000fe20000010100 */
[----:B------:R-:W-:Y:S01]  /*7080*/  ISETP.LE.U32.AND P1, PT, R38, UR7, PT ;  /* 0x0000000726007c0c */ /* 0x000fe2000bf23070 */
[----:B------:R-:W-:Y:S01]  /*7090*/  @!P5 FADD.FTZ R230, -R230, -RZ ;  /* 0x800000ffe6e6d221 */ /* 0x000fe20000010100 */
[----:B------:R-:W-:Y:S02]  /*70a0*/  LOP3.LUT R38, R12, 0xff, RZ, 0xc0, !PT ;  /* 0x000000ff0c267812 */ /* 0x000fe400078ec0ff */
[----:B------:R-:W-:Y:S01]  /*70b0*/  SHF.R.U32.HI R31, RZ, 0x18, R12 ;  /* 0x00000018ff1f7819 */ /* 0x000fe2000001160c */
        /* <DEDUP_REMOVED lines=8> */
[----:B------:R-:W-:Y:S02]  /*7140*/  ISETP.LE.U32.AND P2, PT, R34, UR7, PT ;  /* 0x0000000722007c0c */ /* 0x000fe4000bf43070 */
[----:B------:R-:W-:Y:S02]  /*7150*/  SHF.R.U32.HI R31, RZ, 0x10, R19 ;  /* 0x00000010ff1f7819 */ /* 0x000fe40000011613 */
        /* <DEDUP_REMOVED lines=15> */
[----:B------:R-:W-:Y:S02]  /*7250*/  SHF.R.U32.HI R29, RZ, 0x18, R10 ;  /* 0x00000018ff1d7819 */ /* 0x000fe4000001160a */
[----:B------:R-:W-:Y:S01]  /*7260*/  ISETP.LE.U32.AND P2, PT, R28, UR7, PT ;  /* 0x000000071c007c0c */ /* 0x000fe2000bf43070 */
[----:B------:R-:W-:Y:S01]  /*7270*/  @!P5 FADD.FTZ R187, -R187, -RZ ;  /* 0x800000ffbbbbd221 */ /* 0x000fe20000010100 */
[----:B------:R-:W-:Y:S01]  /*7280*/  SHF.R.U32.HI R28, RZ, 0x10, R14 ;  /* 0x00000010ff1c7819 */ /* 0x000fe2000001160e */
[----:B------:R-:W-:Y:S01]  /*7290*/  @!P3 FADD.FTZ R243, -R243, -RZ ;  /* 0x800000fff3f3b221 */ /* 0x000fe20000010100 */
[----:B------:R-:W-:Y:S01]  /*72a0*/  ISETP.LE.U32.AND P1, PT, R29, UR7, PT ;  /* 0x000000071d007c0c */ /* 0x000fe2000bf23070 */
[----:B------:R-:W-:Y:S01]  /*72b0*/  @!P4 FADD.FTZ R236, -R236, -RZ ;  /* 0x800000ffececc221 */ /* 0x000fe20000010100 */
[----:B------:R-:W-:Y:S02]  /*72c0*/  ISETP.LE.U32.AND P6, PT, R30, UR7, PT ;  /* 0x000000071e007c0c */ /* 0x000fe4000bfc3070 */
[----:B------:R-:W-:Y:S01]  /*72d0*/  LOP3.LUT R28, R28, 0xff, RZ, 0xc0, !PT ;  /* 0x000000ff1c1c7812 */ /* 0x000fe200078ec0ff */
[----:B-1----:R-:W-:Y:S01]  /*72e0*/  @!P0 FADD.FTZ R183, -R183, -RZ ;  /* 0x800000ffb7b78221 */ /* 0x002fe20000010100 */
[----:B------:R-:W-:Y:S02]  /*72f0*/  ISETP.LE.U32.AND P3, PT, R5, UR7, PT ;  /* 0x0000000705007c0c */ /* 0x000fe4000bf63070 */
        /* <DEDUP_REMOVED lines=8> */
[----:B------:R-:W-:Y:S01]  /*7380*/  ISETP.LE.U32.AND P1, PT, R5, UR7, PT ;  /* 0x0000000705007c0c */ /* 0x000fe2000bf23070 */
[----:B------:R-:W-:Y:S01]  /*7390*/  @!P3 FADD.FTZ R216, -R216, -RZ ;  /* 0x800000ffd8d8b221 */ /* 0x000fe20000010100 */
[----:B------:R-:W-:Y:S01]  /*73a0*/  LOP3.LUT R5, R8, 0xff, RZ, 0xc0, !PT ;  /* 0x000000ff08057812 */ /* 0x000fe200078ec0ff */
[----:B------:R-:W-:Y:S01]  /*73b0*/  @!P5 FADD.FTZ R227, -R227, -RZ ;  /* 0x800000ffe3e3d221 */ /* 0x000fe20000010100 */
[----:B------:R-:W-:Y:S02]  /*73c0*/  ISETP.LE.U32.AND P6, PT, R24, UR7, PT ;  /* 0x0000000718007c0c */ /* 0x000fe4000bfc3070 */
[----:B------:R-:W-:Y:S01]  /*73d0*/  ISETP.LE.U32.AND P5, PT, R5, UR7, PT ;  /* 0x0000000705007c0c */ /* 0x000fe2000bfa3070 */
[----:B------:R-:W-:Y:S01]  /*73e0*/  @!P2 FADD.FTZ R219, -R219, -RZ ;  /* 0x800000ffdbdba221 */ /* 0x000fe20000010100 */
[----:B------:R-:W-:Y:S02]  /*73f0*/  LOP3.LUT R5, R6, 0xff, RZ, 0xc0, !PT ;  /* 0x000000ff06057812 */ /* 0x000fe400078ec0ff */
[----:B------:R-:W-:Y:S01]  /*7400*/  LOP3.LUT R14, R14, 0xffff, RZ, 0xc0, !PT ;  /* 0x0000ffff0e0e7812 */ /* 0x000fe200078ec0ff */
        /* <DEDUP_REMOVED lines=15> */
[----:B------:R-:W-:Y:S01]  /*7500*/  ISETP.LE.U32.AND P2, PT, R19, UR7, PT ;  /* 0x0000000713007c0c */ /* 0x000fe2000bf43070 */
[----:B------:R-:W-:Y:S01]  /*7510*/  @!P6 FADD.FTZ R190, -R190, -RZ ;  /* 0x800000ffbebee221 */ /* 0x000fe20000010100 */
[----:B------:R-:W-:Y:S02]  /*7520*/  ISETP.LE.U32.AND P4, PT, R5, UR7, PT ;  /* 0x0000000705007c0c */ /* 0x000fe4000bf83070 */
[----:B------:R-:W-:Y:S02]  /*7530*/  LOP3.LUT R14, R14, 0xffff, RZ, 0xc0, !PT ;  /* 0x0000ffff0e0e7812 */ /* 0x000fe400078ec0ff */
[----:B------:R-:W-:Y:S02]  /*7540*/  LOP3.LUT R12, R12, 0xffff, RZ, 0xc0, !PT ;  /* 0x0000ffff0c0c7812 */ /* 0x000fe400078ec0ff */
[----:B------:R-:W-:Y:S02]  /*7550*/  LOP3.LUT R11, R11, 0xffff, RZ, 0xc0, !PT ;  /* 0x0000ffff0b0b7812 */ /* 0x000fe400078ec0ff */
[----:B------:R-:W-:Y:S02]  /*7560*/  ISETP.LE.U32.AND P6, PT, R14, UR7, PT ;  /* 0x000000070e007c0c */ /* 0x000fe4000bfc3070 */
[----:B------:R-:W-:Y:S01]  /*7570*/  SHF.R.U32.HI R12, RZ, 0x8, R12 ;  /* 0x00000008ff0c7819 */ /* 0x000fe2000001160c */
[----:B------:R-:W-:Y:S01]  /*7580*/  @!P2 FADD.FTZ R239, -R239, -RZ ;  /* 0x800000ffefefa221 */ /* 0x000fe20000010100 */
[----:B------:R-:W-:Y:S01]  /*7590*/  SHF.R.U32.HI R11, RZ, 0x8, R11 ;  /* 0x00000008ff0b7819 */ /* 0x000fe2000001160b */
[----:B------:R-:W-:Y:S01]  /*75a0*/  @!P4 FADD.FTZ R244, -R244, -RZ ;  /* 0x800000fff4f4c221 */ /* 0x000fe20000010100 */
[----:B------:R-:W-:Y:S02]  /*75b0*/  LOP3.LUT R12, R12, 0xffff, RZ, 0xc0, !PT ;  /* 0x0000ffff0c0c7812 */ /* 0x000fe400078ec0ff */
[----:B------:R-:W-:Y:S02]  /*75c0*/  LOP3.LUT R11, R11, 0xffff, RZ, 0xc0, !PT ;  /* 0x0000ffff0b0b7812 */ /* 0x000fe400078ec0ff */
[----:B------:R-:W-:Y:S02]  /*75d0*/  SHF.R.U32.HI R5, RZ, 0x10, R8 ;  /* 0x00000010ff057819 */ /* 0x000fe40000011608 */
[----:B------:R-:W-:Y:S01]  /*75e0*/  ISETP.LE.U32.AND P2, PT, R12, UR7, PT ;  /* 0x000000070c007c0c */ /* 0x000fe2000bf43070 */
[----:B------:R-:W-:Y:S01]  /*75f0*/  @!P6 FADD.FTZ R228, -R228, -RZ ;  /* 0x800000ffe4e4e221 */ /* 0x000fe20000010100 */
[----:B------:R-:W-:Y:S02]  /*7600*/  ISETP.LE.U32.AND P4, PT, R11, UR7, PT ;  /* 0x000000070b007c0c */ /* 0x000fe4000bf83070 */
[----:B------:R-:W-:Y:S02]  /*7610*/  LOP3.LUT R5, R5, 0xff, RZ, 0xc0, !PT ;  /* 0x000000ff05057812 */ /* 0x000fe400078ec0ff */
[----:B------:R-:W-:Y:S02]  /*7620*/  ISETP.LE.U32.AND P3, PT, R13, UR7, PT ;  /* 0x000000070d007c0c */ /* 0x000fe4000bf63070 */
[----:B------:R-:W-:Y:S02]  /*7630*/  ISETP.LE.U32.AND P6, PT, R5, UR7, PT ;  /* 0x0000000705007c0c */ /* 0x000fe4000bfc3070 */
[--C-:B------:R-:W-:Y:S02]  /*7640*/  SHF.R.U32.HI R5, RZ, 0x10, R6.reuse ;  /* 0x00000010ff057819 */ /* 0x100fe40000011606 */
[----:B------:R-:W-:Y:S01]  /*7650*/  SHF.R.U32.HI R13, RZ, 0x18, R6 ;  /* 0x00000018ff0d7819 */ /* 0x000fe20000011606 */
        /* <DEDUP_REMOVED lines=8> */
[----:B------:R-:W-:Y:S02]  /*76e0*/  LOP3.LUT R10, R10, 0xffff, RZ, 0xc0, !PT ;  /* 0x0000ffff0a0a7812 */ /* 0x000fe400078ec0ff */
[----:B------:R-:W-:Y:S02]  /*76f0*/  ISETP.LE.U32.AND P1, PT, R13, UR7, PT ;  /* 0x000000070d007c0c */ /* 0x000fe4000bf23070 */
[----:B------:R-:W-:Y:S02]  /*7700*/  SHF.R.U32.HI R8, RZ, 0x8, R8 ;  /* 0x00000008ff087819 */ /* 0x000fe40000011608 */
[----:B------:R-:W-:Y:S01]  /*7710*/  SHF.R.U32.HI R10, RZ, 0x8, R10 ;  /* 0x00000008ff0a7819 */ /* 0x000fe2000001160a */
[----:B------:R-:W-:Y:S01]  /*7720*/  @!P4 FADD.FTZ R204, -R204, -RZ ;  /* 0x800000ffccccc221 */ /* 0x000fe20000010100 */
[----:B------:R-:W-:Y:S01]  /*7730*/  LOP3.LUT R8, R8, 0xffff, RZ, 0xc0, !PT ;  /* 0x0000ffff08087812 */ /* 0x000fe200078ec0ff */
[----:B------:R-:W-:Y:S01]  /*7740*/  @!P2 FADD.FTZ R193, -R193, -RZ ;  /* 0x800000ffc1c1a221 */ /* 0x000fe20000010100 */
[----:B------:R-:W-:Y:S02]  /*7750*/  LOP3.LUT R10, R10, 0xffff, RZ, 0xc0, !PT ;  /* 0x0000ffff0a0a7812 */ /* 0x000fe400078ec0ff */
[----:B------:R-:W-:Y:S02]  /*7760*/  ISETP.LE.U32.AND P2, PT, R8, UR7, PT ;  /* 0x0000000708007c0c */ /* 0x000fe4000bf43070 */
[----:B------:R-:W-:Y:S01]  /*7770*/  ISETP.LE.U32.AND P4, PT, R10, UR7, PT ;  /* 0x000000070a007c0c */ /* 0x000fe2000bf83070 */
[----:B------:R-:W-:Y:S01]  /*7780*/  @!P1 FADD.FTZ R192, -R192, -RZ ;  /* 0x800000ffc0c09221 */ /* 0x000fe20000010100 */
[----:B------:R-:W-:Y:S02]  /*7790*/  ISETP.LE.U32.AND P1, PT, R20, UR7, PT ;  /* 0x0000000714007c0c */ /* 0x000fe4000bf23070 */
[----:B------:R-:W-:Y:S02]  /*77a0*/  LOP3.LUT R4, R119, UR18, R18, 0x96, !PT ;  /* 0x0000001277047c12 */ /* 0x000fe4000f8e9612 */
[----:B------:R-:W-:Y:S02]  /*77b0*/  F2FP.RELU.BF16.F32.PACK_AB R9, R242, R243 ;  /* 0x000000f3f209723e */ /* 0x000fe400000018ff */
[----:B------:R-:W-:Y:S02]  /*77c0*/  F2FP.RELU.BF16.F32.PACK_AB R11, R244, R245 ;  /* 0x000000f5f40b723e */ /* 0x000fe400000018ff */
[----:B------:R-:W-:Y:S01]  /*77d0*/  SHF.R.U32.HI R5, RZ, 0x10, R4 ;  /* 0x00000010ff057819 */ /* 0x000fe20000011604 */
[----:B------:R-:W-:Y:S01]  /*77e0*/  @!P2 FADD.FTZ R208, -R208, -RZ ;  /* 0x800000ffd0d0a221 */ /* 0x000fe20000010100 */
[----:B------:R-:W-:Y:S01]  /*77f0*/  ISETP.LE.U32.AND P2, PT, R7, UR7, PT ;  /* 0x0000000707007c0c */ /* 0x000fe2000bf43070 */
[----:B------:R-:W-:Y:S01]  /*7800*/  @!P4 FADD.FTZ R240, -R240, -RZ ;  /* 0x800000fff0f0c221 */ /* 0x000fe20000010100 */
[----:B------:R-:W-:Y:S01]  /*7810*/  F2FP.RELU.BF16.F32.PACK_AB R15, R236, R237 ;  /* 0x000000edec0f723e */ /* 0x000fe200000018ff */
[----:B------:R-:W-:Y:S01]  /*7820*/  STS [R148+0x12400], R9 ;  /* 0x0124000994007388 */ /* 0x000fe20000000800 */
[----:B------:R-:W-:Y:S01]  /*7830*/  F2FP.RELU.BF16.F32.PACK_AB R7, R234, R235 ;  /* 0x000000ebea07723e */ /* 0x000fe200000018ff */
[----:B------:R-:W-:Y:S01]  /*7840*/  @!P1 FADD.FTZ R232, -R232, -RZ ;  /* 0x800000ffe8e89221 */ /* 0x000fe20000010100 */
[----:B------:R-:W-:Y:S01]  /*7850*/  ISETP.LE.U32.AND P6, PT, R17, UR7, PT ;  /* 0x0000000711007c0c */ /* 0x000fe2000bfc3070 */
[----:B------:R1:W-:Y:S01]  /*7860*/  STS [R148+0x12000], R11 ;  /* 0x0120000b94007388 */ /* 0x0003e20000000800 */
[----:B------:R-:W-:Y:S02]  /*7870*/  LOP3.LUT R6, R6, 0xffff, RZ, 0xc0, !PT ;  /* 0x0000ffff06067812 */ /* 0x000fe400078ec0ff */
[----:B------:R-:W-:Y:S01]  /*7880*/  LOP3.LUT R5, R5, 0xff, RZ, 0xc0, !PT ;  /* 0x000000ff05057812 */ /* 0x000fe200078ec0ff */
[----:B------:R4:W-:Y:S01]  /*7890*/  STS [R154+0x12000], R15 ;  /* 0x0120000f9a007388 */ /* 0x0009e20000000800 */
[----:B------:R-:W-:Y:S01]  /*78a0*/  F2FP.RELU.BF16.F32.PACK_AB R19, R240, R241 ;  /* 0x000000f1f013723e */ /* 0x000fe200000018ff */
[----:B--2---:R-:W-:Y:S01]  /*78b0*/  @!P2 FADD.FTZ R186, -R186, -RZ ;  /* 0x800000ffbabaa221 */ /* 0x004fe20000010100 */
[----:B------:R-:W-:Y:S01]  /*78c0*/  F2FP.RELU.BF16.F32.PACK_AB R17, R238, R239 ;  /* 0x000000efee11723e */ /* 0x000fe200000018ff */
[----:B------:R2:W-:Y:S01]  /*78d0*/  STS [R154+0x12400], R7 ;  /* 0x012400079a007388 */ /* 0x0005e20000000800 */
[----:B------:R-:W-:Y:S02]  /*78e0*/  SHF.R.U32.HI R6, RZ, 0x8, R6 ;  /* 0x00000008ff067819 */ /* 0x000fe40000011606 */
[----:B------:R-:W-:Y:S01]  /*78f0*/  ISETP.LE.U32.AND P4, PT, R5, UR7, PT ;  /* 0x0000000705007c0c */ /* 0x000fe2000bf83070 */
[----:B------:R-:W-:Y:S01]  /*7900*/  STS [R148+0x14000], R19 ;  /* 0x0140001394007388 */ /* 0x000fe20000000800 */
[----:B------:R-:W-:Y:S01]  /*7910*/  LOP3.LUT R13, R4, 0xff, RZ, 0xc0, !PT ;  /* 0x000000ff040d7812 */ /* 0x000fe200078ec0ff */
[----:B------:R-:W-:Y:S01]  /*7920*/  @!P6 FADD.FTZ R194, -R194, -RZ ;  /* 0x800000ffc2c2e221 */ /* 0x000fe20000010100 */
[----:B------:R-:W-:Y:S01]  /*7930*/  F2FP.RELU.BF16.F32.PACK_AB R5, R232, R233 ;  /* 0x000000e9e805723e */ /* 0x000fe200000018ff */
[----:B------:R-:W-:Y:S01]  /*7940*/  STS [R148+0x14400], R17 ;  /* 0x0144001194007388 */ /* 0x000fe20000000800 */
[----:B------:R-:W-:Y:S02]  /*7950*/  LOP3.LUT R6, R6, 0xffff, RZ, 0xc0, !PT ;  /* 0x0000ffff06067812 */ /* 0x000fe400078ec0ff */
[----:B------:R-:W-:Y:S01]  /*7960*/  ISETP.LE.U32.AND P5, PT, R13, UR7, PT ;  /* 0x000000070d007c0c */ /* 0x000fe2000bfa3070 */
[----:B------:R3:W-:Y:S01]  /*7970*/  STS [R154+0x14000], R5 ;  /* 0x014000059a007388 */ /* 0x0007e20000000800 */
[----:B------:R-:W-:Y:S02]  /*7980*/  SHF.R.U32.HI R13, RZ, 0x18, R4 ;  /* 0x00000018ff0d7819 */ /* 0x000fe40000011604 */
[----:B------:R-:W-:Y:S01]  /*7990*/  ISETP.LE.U32.AND P6, PT, R6, UR7, PT ;  /* 0x0000000706007c0c */ /* 0x000fe2000bfc3070 */
[----:B------:R-:W-:Y:S01]  /*79a0*/  @!P4 FADD.FTZ R185, -R185, -RZ ;  /* 0x800000ffb9b9c221 */ /* 0x000fe20000010100 */
[----:B------:R-:W-:Y:S02]  /*79b0*/  ISETP.LE.U32.AND P3, PT, R13, UR7, PT ;  /* 0x000000070d007c0c */ /* 0x000fe4000bf63070 */
[----:B------:R-:W-:Y:S02]  /*79c0*/  LOP3.LUT R4, R4, 0xffff, RZ, 0xc0, !PT ;  /* 0x0000ffff04047812 */ /* 0x000fe400078ec0ff */
[----:B------:R-:W-:Y:S02]  /*79d0*/  F2FP.RELU.BF16.F32.PACK_AB R13, R230, R231 ;  /* 0x000000e7e60d723e */ /* 0x000fe400000018ff */
[----:B------:R-:W-:Y:S01]  /*79e0*/  SHF.R.U32.HI R4, RZ, 0x8, R4 ;  /* 0x00000008ff047819 */ /* 0x000fe20000011604 */
[----:B------:R-:W-:Y:S01]  /*79f0*/  @!P5 FADD.FTZ R189, -R189, -RZ ;  /* 0x800000ffbdbdd221 */ /* 0x000fe20000010100 */
[----:B------:R-:W-:Y:S01]  /*7a00*/  F2FP.RELU.BF16.F32.PACK_AB R10, R228, R229 ;  /* 0x000000e5e40a723e */ /* 0x000fe200000018ff */
[----:B------:R3:W-:Y:S01]  /*7a10*/  STS [R154+0x14400], R13 ;  /* 0x0144000d9a007388 */ /* 0x0007e20000000800 */
[----:B------:R-:W-:Y:S01]  /*7a20*/  F2FP.RELU.BF16.F32.PACK_AB R8, R226, R227 ;  /* 0x000000e3e208723e */ /* 0x000fe200000018ff */
[----:B------:R-:W-:Y:S01]  /*7a30*/  @!P6 FADD.FTZ R196, -R196, -RZ ;  /* 0x800000ffc4c4e221 */ /* 0x000fe20000010100 */
[----:B------:R-:W-:Y:S01]  /*7a40*/  LOP3.LUT R4, R4, 0xffff, RZ, 0xc0, !PT ;  /* 0x0000ffff04047812 */ /* 0x000fe200078ec0ff */
[----:B------:R3:W-:Y:S01]  /*7a50*/  STS [R153+0x12000], R10 ;  /* 0x0120000a99007388 */ /* 0x0007e20000000800 */
[----:B-1----:R-:W-:Y:S01]  /*7a60*/  F2FP.RELU.BF16.F32.PACK_AB R11, R216, R221 ;  /* 0x000000ddd80b723e */ /* 0x002fe200000018ff */
[----:B------:R-:W-:Y:S01]  /*7a70*/  @!P3 FADD.FTZ R184, -R184, -RZ ;  /* 0x800000ffb8b8b221 */ /* 0x000fe20000010100 */
[----:B------:R-:W-:Y:S01]  /*7a80*/  F2FP.RELU.BF16.F32.PACK_AB R9, R214, R215 ;  /* 0x000000d7d609723e */ /* 0x000fe200000018ff */
[----:B------:R1:W-:Y:S01]  /*7a90*/  STS [R153+0x12400], R8 ;  /* 0x0124000899007388 */ /* 0x0003e20000000800 */
[----:B------:R-:W-:Y:S02]  /*7aa0*/  ISETP.LE.U32.AND P6, PT, R4, UR7, PT ;  /* 0x0000000704007c0c */ /* 0x000fe4000bfc3070 */
[----:B------:R-:W-:Y:S01]  /*7ab0*/  F2FP.RELU.BF16.F32.PACK_AB R6, R224, R225 ;  /* 0x000000e1e006723e */ /* 0x000fe200000018ff */
[----:B------:R1:W-:Y:S01]  /*7ac0*/  STS [R160+0x12000], R11 ;  /* 0x0120000ba0007388 */ /* 0x0003e20000000800 */
[----:B------:R-:W-:Y:S02]  /*7ad0*/  F2FP.RELU.BF16.F32.PACK_AB R4, R222, R223 ;  /* 0x000000dfde04723e */ /* 0x000fe400000018ff */
[----:B----4-:R-:W-:Y:S01]  /*7ae0*/  F2FP.RELU.BF16.F32.PACK_AB R15, R219, R220 ;  /* 0x000000dcdb0f723e */ /* 0x010fe200000018ff */
[----:B------:R4:W-:Y:S01]  /*7af0*/  STS [R160+0x12400], R9 ;  /* 0x01240009a0007388 */ /* 0x0009e20000000800 */
[----:B--2---:R-:W-:Y:S02]  /*7b00*/  F2FP.RELU.BF16.F32.PACK_AB R7, R217, R218 ;  /* 0x000000dad907723e */ /* 0x004fe400000018ff */
[----:B---3--:R-:W-:Y:S01]  /*7b10*/  F2FP.RELU.BF16.F32.PACK_AB R5, R212, R213 ;  /* 0x000000d5d405723e */ /* 0x008fe200000018ff */
[----:B------:R2:W-:Y:S01]  /*7b20*/  STS [R153+0x14000], R6 ;  /* 0x0140000699007388 */ /* 0x0005e20000000800 */
[----:B------:R-:W-:Y:S01]  /*7b30*/  F2FP.RELU.BF16.F32.PACK_AB R12, R200, R201 ;  /* 0x000000c9c80c723e */ /* 0x000fe200000018ff */
[----:B------:R-:W-:Y:S01]  /*7b40*/  @!P6 FADD.FTZ R188, -R188, -RZ ;  /* 0x800000ffbcbce221 */ /* 0x000fe20000010100 */
[----:B------:R-:W-:Y:S01]  /*7b50*/  SHF.R.U32.HI R18, RZ, 0x10, R118 ;  /* 0x00000010ff127819 */ /* 0x000fe20000011676 */
[----:B------:R3:W-:Y:S01]  /*7b60*/  STS [R153+0x14400], R4 ;  /* 0x0144000499007388 */ /* 0x0007e20000000800 */
[----:B------:R-:W-:Y:S02]  /*7b70*/  F2FP.RELU.BF16.F32.PACK_AB R13, R210, R211 ;  /* 0x000000d3d20d723e */ /* 0x000fe400000018ff */
[----:B------:R-:W-:Y:S01]  /*7b80*/  LOP3.LUT R18, R18, 0xff, RZ, 0xc0, !PT ;  /* 0x000000ff12127812 */ /* 0x000fe200078ec0ff */
[----:B------:R-:W-:Y:S01]  /*7b90*/  STS [R160+0x14000], R15 ;  /* 0x0140000fa0007388 */ /* 0x000fe20000000800 */
[----:B------:R-:W-:Y:S02]  /*7ba0*/  F2FP.RELU.BF16.F32.PACK_AB R10, R198, R199 ;  /* 0x000000c7c60a723e */ /* 0x000fe400000018ff */
[----:B------:R-:W-:Y:S01]  /*7bb0*/  ISETP.LE.U32.AND P1, PT, R18, UR7, PT ;  /* 0x0000000712007c0c */ /* 0x000fe2000bf23070 */
[----:B------:R3:W-:Y:S01]  /*7bc0*/  STS [R160+0x14400], R7 ;  /* 0x01440007a0007388 */ /* 0x0007e20000000800 */
[----:B-1----:R-:W-:Y:S02]  /*7bd0*/  F2FP.RELU.BF16.F32.PACK_AB R8, R204, R205 ;  /* 0x000000cdcc08723e */ /* 0x002fe400000018ff */
[----:B------:R-:W-:Y:S01]  /*7be0*/  FSETP.GE.FTZ.AND P2, PT, R244, RZ, PT ;  /* 0x000000fff400720b */ /* 0x000fe20003f56000 */
[----:B------:R1:W-:Y:S01]  /*7bf0*/  STS [R152+0x12000], R5 ;  /* 0x0120000598007388 */ /* 0x0003e20000000800 */
[----:B------:R-:W-:Y:S02]  /*7c00*/  F2FP.RELU.BF16.F32.PACK_AB R11, R208, R209 ;  /* 0x000000d1d00b723e */ /* 0x000fe400000018ff */
[----:B------:R-:W-:Y:S01]  /*7c10*/  FSETP.GE.FTZ.AND P0, PT, R242, RZ, PT ;  /* 0x000000fff200720b */ /* 0x000fe20003f16000 */
[----:B------:R-:W-:Y:S01]  /*7c20*/  STS [R152+0x12400], R13 ;  /* 0x0124000d98007388 */ /* 0x000fe20000000800 */
[----:B----4-:R-:W-:Y:S02]  /*7c30*/  F2FP.RELU.BF16.F32.PACK_AB R9, R206, R207 ;  /* 0x000000cfce09723e */ /* 0x010fe400000018ff */
[----:B------:R-:W-:Y:S01]  /*7c40*/  FSETP.GE.FTZ.AND P3, PT, R245, RZ, PT ;  /* 0x000000fff500720b */ /* 0x000fe20003f76000 */
[----:B------:R-:W-:Y:S01]  /*7c50*/  STS [R157+0x12000], R12 ;  /* 0x0120000c9d007388 */ /* 0x000fe20000000800 */
[----:B--2---:R-:W-:Y:S01]  /*7c60*/  F2FP.RELU.BF16.F32.PACK_AB R6, R202, R203 ;  /* 0x000000cbca06723e */ /* 0x004fe200000018ff */
[----:B------:R-:W-:Y:S01]  /*7c70*/  @!P1 FADD.FTZ R182, -R182, -RZ ;  /* 0x800000ffb6b69221 */ /* 0x000fe20000010100 */
[----:B------:R-:W-:Y:S01]  /*7c80*/  FSETP.GE.FTZ.AND P1, PT, R243, RZ, PT ;  /* 0x000000fff300720b */ /* 0x000fe20003f36000 */
[----:B------:R2:W-:Y:S01]  /*7c90*/  STS [R157+0x12400], R10 ;  /* 0x0124000a9d007388 */ /* 0x0005e20000000800 */
[----:B---3--:R-:W-:Y:S03]  /*7ca0*/  F2FP.RELU.BF16.F32.PACK_AB R4, R194, R195 ;  /* 0x000000c3c204723e */ /* 0x008fe600000018ff */
[----:B------:R-:W-:Y:S04]  /*7cb0*/  STS [R152+0x14000], R11 ;  /* 0x0140000b98007388 */ /* 0x000fe80000000800 */
[----:B------:R3:W-:Y:S01]  /*7cc0*/  STS [R152+0x14400], R9 ;  /* 0x0144000998007388 */ /* 0x0007e20000000800 */
[----:B------:R-:W-:Y:S03]  /*7cd0*/  F2FP.RELU.BF16.F32.PACK_AB R7, R196, R197 ;  /* 0x000000c5c407723e */ /* 0x000fe600000018ff */
[----:B------:R-:W-:Y:S01]  /*7ce0*/  STS [R157+0x14000], R8 ;  /* 0x014000089d007388 */ /* 0x000fe20000000800 */
[----:B-1----:R-:W-:Y:S03]  /*7cf0*/  F2FP.RELU.BF16.F32.PACK_AB R5, R192, R193 ;  /* 0x000000c1c005723e */ /* 0x002fe600000018ff */
[----:B------:R1:W-:Y:S04]  /*7d00*/  STS [R157+0x14400], R6 ;  /* 0x014400069d007388 */ /* 0x0003e80000000800 */
[----:B------:R4:W-:Y:S04]  /*7d10*/  STS [R156+0x12000], R7 ;  /* 0x012000079c007388 */ /* 0x0009e80000000800 */
[----:B------:R4:W-:Y:S01]  /*7d20*/  STS [R156+0x12400], R5 ;  /* 0x012400059c007388 */ /* 0x0009e20000000800 */
[----:B--2---:R-:W-:Y:S03]  /*7d30*/  F2FP.RELU.BF16.F32.PACK_AB R10, R191, R190 ;  /* 0x000000bebf0a723e */ /* 0x004fe600000018ff */
[----:B------:R2:W-:Y:S04]  /*7d40*/  STS [R155+0x12000], R4 ;  /* 0x012000049b007388 */ /* 0x0005e80000000800 */
[----:B------:R-:W-:Y:S01]  /*7d50*/  STS [R155+0x12400], R10 ;  /* 0x0124000a9b007388 */ /* 0x000fe20000000800 */
[----:B---3--:R-:W-:Y:S05]  /*7d60*/  F2FP.RELU.BF16.F32.PACK_AB R9, R188, R189 ;  /* 0x000000bdbc09723e */ /* 0x008fea00000018ff */
[----:B------:R-:W-:Y:S01]  /*7d70*/  STS [R156+0x14000], R9 ;  /* 0x014000099c007388 */ /* 0x000fe20000000800 */
[----:B-1----:R-:W-:Y:S02]  /*7d80*/  F2FP.RELU.BF16.F32.PACK_AB R6, R186, R187 ;  /* 0x000000bbba06723e */ /* 0x002fe400000018ff */
[----:B----4-:R-:W-:Y:S02]  /*7d90*/  F2FP.RELU.BF16.F32.PACK_AB R7, R184, R185 ;  /* 0x000000b9b807723e */ /* 0x010fe400000018ff */
[----:B------:R-:W-:Y:S03]  /*7da0*/  IADD3 R5, R141, 0x4000, R116 ;  /* 0x000040008d057810 */ /* 0x000fe60007ffe074 */
[----:B------:R-:W-:Y:S01]  /*7db0*/  STS [R156+0x14400], R7 ;  /* 0x014400079c007388 */ /* 0x000fe20000000800 */
[----:B--2---:R-:W-:Y:S03]  /*7dc0*/  F2FP.RELU.BF16.F32.PACK_AB R4, R183, R182 ;  /* 0x000000b6b704723e */ /* 0x004fe600000018ff */
[----:B------:R-:W-:Y:S01]  /*7dd0*/  STS [R155+0x14000], R6 ;  /* 0x014000069b007388 */ /* 0x000fe20000000800 */
[----:B------:R-:W-:Y:S03]  /*7de0*/  IMAD.IADD R44, R5, 0x1, R136 ;  /* 0x00000001052c7824 */ /* 0x000fe600078e0288 */
[----:B------:R-:W-:Y:S04]  /*7df0*/  STS [R155+0x14400], R4 ;  /* 0x014400049b007388 */ /* 0x000fe80000000800 */
        /* <DEDUP_REMOVED lines=55> */
[----:B------:R-:W-:Y:S01]  /*8170*/  FADD.FTZ R10, -R181, R17 ;  /* 0x00000011b50a7221 */ /* 0x000fe20000010100 */
[----:B------:R-:W-:Y:S01]  /*8180*/  F2FP.BF16.F32.PACK_AB R15, R123, R120 ;  /* 0x000000787b0f723e */ /* 0x000fe200000010ff */
[----:B------:R-:W-:Y:S01]  /*8190*/  FADD.FTZ R123, -R180, R19 ;  /* 0x00000013b47b7221 */ /* 0x000fe20000010100 */
[----:B------:R-:W-:Y:S01]  /*81a0*/  FSEL R11, R11, R178, P0 ;  /* 0x000000b20b0b7208 */ /* 0x000fe20000000000 */
[----:B------:R-:W-:Y:S01]  /*81b0*/  FMUL.FTZ R238, R238, R121 ;  /* 0x00000079eeee7220 */ /* 0x000fe20000410000 */
[----:B------:R-:W-:Y:S01]  /*81c0*/  FSETP.GE.FTZ.AND P0, PT, R234, RZ, PT ;  /* 0x000000ffea00720b */ /* 0x000fe20003f16000 */
[----:B------:R-:W-:Y:S01]  /*81d0*/  FADD.FTZ R121, -R180, R18 ;  /* 0x00000012b4797221 */ /* 0x000fe20000010100 */
[----:B------:R-:W-:Y:S01]  /*81e0*/  FMUL.FTZ R247, R242, R247 ;  /* 0x000000f7f2f77220 */ /* 0x000fe20000410000 */
[----:B------:R-:W-:Y:S01]  /*81f0*/  FSEL R242, R8, R179, P3 ;  /* 0x000000b308f27208 */ /* 0x000fe20001800000 */
[----:B------:R-:W-:Y:S01]  /*8200*/  FMUL.FTZ R11, R230, R11 ;  /* 0x0000000be60b7220 */ /* 0x000fe20000410000 */
[----:B------:R-:W-:Y:S01]  /*8210*/  FSETP.GE.FTZ.AND P3, PT, R233, RZ, PT ;  /* 0x000000ffe900720b */ /* 0x000fe20003f76000 */
[----:B------:R-:W-:Y:S01]  /*8220*/  FADD.FTZ R8, -R179, R13 ;  /* 0x0000000db3087221 */ /* 0x000fe20000010100 */
[----:B------:R-:W-:Y:S01]  /*8230*/  FMUL.FTZ R122, R243, R122 ;  /* 0x0000007af37a7220 */ /* 0x000fe20000410000 */
[-C--:B------:R-:W-:Y:S01]  /*8240*/  FSEL R243, R246, R179.reuse, P2 ;  /* 0x000000b3f6f37208 */ /* 0x080fe20001000000 */
[----:B------:R-:W-:Y:S01]  /*8250*/  FADD.FTZ R12, -R179, R12 ;  /* 0x0000000cb30c7221 */ /* 0x000fe20000010100 */
[----:B------:R-:W-:Y:S01]  /*8260*/  FSETP.GE.FTZ.AND P2, PT, R232, RZ, PT ;  /* 0x000000ffe800720b */ /* 0x000fe20003f56000 */
[----:B------:R-:W-:Y:S01]  /*8270*/  FADD.FTZ R16, -R181, R16 ;  /* 0x00000010b5107221 */ /* 0x000fe20000010100 */
[----:B------:R-:W-:Y:S01]  /*8280*/  F2FP.BF16.F32.PACK_AB R13, R247, R122 ;  /* 0x0000007af70d723e */ /* 0x000fe200000010ff */
[----:B------:R-:W-:Y:S01]  /*8290*/  FMUL.FTZ R241, R241, R242 ;  /* 0x000000f2f1f17220 */ /* 0x000fe20000410000 */
[----:B------:R-:W-:Y:S01]  /*82a0*/  FSEL R17, R8, R179, P2 ;  /* 0x000000b308117208 */ /* 0x000fe20001000000 */
[-C--:B-1----:R-:W-:Y:S03]  /*82b0*/  HMMA.16816.F32.BF16 R20, R116, R4.reuse, R20 ;  /* 0x000000047414723c */ /* 0x082fe60000041814 */
[----:B------:R-:W-:Y:S01]  /*82c0*/  FSEL R8, R9, R178, P1 ;  /* 0x000000b209087208 */ /* 0x000fe20000800000 */
[----:B------:R-:W-:Y:S01]  /*82d0*/  FMUL.FTZ R240, R240, R243 ;  /* 0x000000f3f0f07220 */ /* 0x000fe20000410000 */
[----:B------:R-:W-:Y:S01]  /*82e0*/  FSETP.GE.FTZ.AND P2, PT, R236, RZ, PT ;  /* 0x000000ffec00720b */ /* 0x000fe20003f56000 */
[C---:B------:R-:W-:Y:S04]  /*82f0*/  HMMA.16816.F32.BF16 R24, R124.reuse, R4, R24 ;  /* 0x000000047c18723c */ /* 0x040fe80000041818 */
[----:B------:R-:W-:Y:S01]  /*8300*/  FSETP.GE.FTZ.AND P1, PT, R235, RZ, PT ;  /* 0x000000ffeb00720b */ /* 0x000fe20003f36000 */
[----:B------:R-:W-:Y:S01]  /*8310*/  FMUL.FTZ R8, R231, R8 ;  /* 0x00000008e7087220 */ /* 0x000fe20000410000 */
[----:B------:R-:W-:Y:S01]  /*8320*/  FSEL R231, R10, R181, P2 ;  /* 0x000000b50ae77208 */ /* 0x000fe20001000000 */
[-C--:B------:R-:W-:Y:S03]  /*8330*/  HMMA.16816.F32.BF16 R28, R124, R6.reuse, R28 ;  /* 0x000000067c1c723c */ /* 0x080fe6000004181c */
[----:B------:R-:W-:Y:S01]  /*8340*/  FSETP.GE.FTZ.AND P2, PT, R228, RZ, PT ;  /* 0x000000ffe400720b */ /* 0x000fe20003f56000 */
[----:B------:R-:W-:Y:S01]  /*8350*/  FMUL.FTZ R5, R232, R17 ;  /* 0x00000011e8057220 */ /* 0x000fe20000410000 */
[----:B------:R-:W-:Y:S01]  /*8360*/  FSEL R10, R121, R180, P1 ;  /* 0x000000b4790a7208 */ /* 0x000fe20000800000 */
[C---:B------:R-:W-:Y:S04]  /*8370*/  HMMA.16816.F32.BF16 R32, R116.reuse, R6, R32 ;  /* 0x000000067420723c */ /* 0x040fe80000041820 */
[----:B------:R-:W-:Y:S01]  /*8380*/  FSETP.GE.FTZ.AND P1, PT, R227, RZ, PT ;  /* 0x000000ffe300720b */ /* 0x000fe20003f36000 */
[----:B------:R-:W-:Y:S01]  /*8390*/  FMUL.FTZ R235, R235, R10 ;  /* 0x0000000aebeb7220 */ /* 0x000fe20000410000 */
[----:B------:R-:W-:Y:S01]  /*83a0*/  FSEL R9, R123, R180, P0 ;  /* 0x000000b47b097208 */ /* 0x000fe20000000000 */
[----:B------:R-:W-:Y:S01]  /*83b0*/  FADD.FTZ R4, -R181, R21 ;  /* 0x00000015b5047221 */ /* 0x000fe20000010100 */
[----:B------:R-:W-:Y:S02]  /*83c0*/  F2FP.BF16.F32.PACK_AB R21, R11, R8 ;  /* 0x000000080b15723e */ /* 0x000fe400000010ff */
[----:B------:R-:W-:Y:S01]  /*83d0*/  FSETP.GE.FTZ.AND P0, PT, R226, RZ, PT ;  /* 0x000000ffe200720b */ /* 0x000fe20003f16000 */
[----:B------:R-:W-:Y:S01]  /*83e0*/  FMUL.FTZ R234, R234, R9 ;  /* 0x00000009eaea7220 */ /* 0x000fe20000410000 */
[----:B------:R-:W-:Y:S01]  /*83f0*/  FSEL R12, R12, R179, P3 ;  /* 0x000000b30c0c7208 */ /* 0x000fe20001800000 */
[----:B------:R-:W1:Y:S01]  /*8400*/  LDSM.16.M88.4 R8, [R135+0x2800] ;  /* 0x002800008708783b */ /* 0x000e620000000200 */
[----:B------:R-:W-:Y:S01]  /*8410*/  FSETP.GE.FTZ.AND P3, PT, R237, RZ, PT ;  /* 0x000000ffed00720b */ /* 0x000fe20003f76000 */
[----:B------:R-:W-:Y:S01]  /*8420*/  FADD.FTZ R121, -R180, R22 ;  /* 0x00000016b4797221 */ /* 0x000fe20000010100 */
[----:B------:R-:W-:Y:S01]  /*8430*/  F2FP.BF16.F32.PACK_AB R19, R240, R241 ;  /* 0x000000f1f013723e */ /* 0x000fe200000010ff */
        /* <DEDUP_REMOVED lines=24> */
[C---:B------:R-:W-:Y:S01]  /*85c0*/  FADD.FTZ R5, -R178.reuse, R30 ;  /* 0x0000001eb2057221 */ /* 0x040fe20000010100 */
[----:B------:R-:W-:Y:S01]  /*85d0*/  FSETP.GE.FTZ.AND P2, PT, R219, RZ, PT ;  /* 0x000000ffdb00720b */ /* 0x000fe20003f56000 */
[----:B------:R-:W-:Y:S01]  /*85e0*/  FADD.FTZ R231, -R178, R27 ;  /* 0x0000001bb2e77221 */ /* 0x000fe20000010100 */
[----:B------:R-:W-:Y:S01]  /*85f0*/  FSETP.GE.FTZ.AND P1, PT, R218, RZ, PT ;  /* 0x000000ffda00720b */ /* 0x000fe20003f36000 */
[----:B------:R-:W-:Y:S01]  /*8600*/  FMUL.FTZ R223, R223, R12 ;  /* 0x0000000cdfdf7220 */ /* 0x000fe20000410000 */
[----:B------:R-:W-:Y:S01]  /*8610*/  F2FP.BF16.F32.PACK_AB R14, R7, R14 ;  /* 0x0000000e070e723e */ /* 0x000fe200000010ff */
[----:B------:R-:W-:Y:S01]  /*8620*/  FADD.FTZ R7, -R180, R34 ;  /* 0x00000022b4077221 */ /* 0x000fe20000010100 */
[----:B------:R-:W-:Y:S01]  /*8630*/  F2FP.BF16.F32.PACK_AB R12, R123, R4 ;  /* 0x000000047b0c723e */ /* 0x000fe200000010ff */
[----:B------:R-:W-:Y:S01]  /*8640*/  FADD.FTZ R4, -R181, R33 ;  /* 0x00000021b5047221 */ /* 0x000fe20000010100 */
[----:B------:R-:W-:Y:S01]  /*8650*/  FSEL R6, R6, R179, P2 ;  /* 0x000000b306067208 */ /* 0x000fe20001000000 */
[----:B------:R-:W-:Y:S01]  /*8660*/  FADD.FTZ R28, -R179, R28 ;  /* 0x0000001cb31c7221 */ /* 0x000fe20000010100 */
[----:B------:R-:W-:Y:S01]  /*8670*/  FSEL R5, R5, R178, P1 ;  /* 0x000000b205057208 */ /* 0x000fe20000800000 */
[-C--:B-1----:R-:W-:Y:S03]  /*8680*/  HMMA.16816.F32.BF16 R36, R116, R8.reuse, R36 ;  /* 0x000000087424723c */ /* 0x082fe60000041824 */
[----:B------:R-:W-:Y:S01]  /*8690*/  FSETP.GE.FTZ.AND P1, PT, R215, RZ, PT ;  /* 0x000000ffd700720b */ /* 0x000fe20003f36000 */
[----:B------:R-:W-:Y:S01]  /*86a0*/  FMUL.FTZ R18, R219, R6 ;  /* 0x00000006db127220 */ /* 0x000fe20000410000 */
[----:B------:R-:W-:Y:S01]  /*86b0*/  FSETP.GE.FTZ.AND P2, PT, R216, RZ, PT ;  /* 0x000000ffd800720b */ /* 0x000fe20003f56000 */
[C---:B------:R-:W-:Y:S04]  /*86c0*/  HMMA.16816.F32.BF16 R40, R124.reuse, R8, R40 ;  /* 0x000000087c28723c */ /* 0x040fe80000041828 */
[----:B------:R-:W-:Y:S01]  /*86d0*/  FSETP.GE.FTZ.AND P3, PT, R225, RZ, PT ;  /* 0x000000ffe100720b */ /* 0x000fe20003f76000 */
[----:B------:R-:W-:Y:S01]  /*86e0*/  FADD.FTZ R31, -R178, R31 ;  /* 0x0000001fb21f7221 */ /* 0x000fe20000010100 */
[----:B------:R-:W-:Y:S01]  /*86f0*/  FSEL R33, R4, R181, P2 ;  /* 0x000000b504217208 */ /* 0x000fe20001000000 */
[----:B------:R-:W-:Y:S01]  /*8700*/  FMUL.FTZ R9, R218, R5 ;  /* 0x00000005da097220 */ /* 0x000fe20000410000 */
[----:B------:R-:W-:Y:S01]  /*8710*/  FSEL R22, R7, R180, P1 ;  /* 0x000000b407167208 */ /* 0x000fe20000800000 */
[-C--:B------:R-:W-:Y:S01]  /*8720*/  HMMA.16816.F32.BF16 R44, R124, R10.reuse, R44 ;  /* 0x0000000a7c2c723c */ /* 0x080fe2000004182c */
[----:B------:R-:W1:Y:S02]  /*8730*/  LDSM.16.M88.4 R4, [R135+0x2c00] ;  /* 0x002c00008704783b */ /* 0x000e640000000200 */
[----:B------:R-:W-:Y:S01]  /*8740*/  FSETP.GE.FTZ.AND P0, PT, R222, RZ, PT ;  /* 0x000000ffde00720b */ /* 0x000fe20003f16000 */
[----:B------:R-:W-:Y:S01]  /*8750*/  FMUL.FTZ R237, R237, R16 ;  /* 0x00000010eded7220 */ /* 0x000fe20000410000 */
[-C--:B------:R-:W-:Y:S01]  /*8760*/  FSEL R24, R24, R179.reuse, P3 ;  /* 0x000000b318187208 */ /* 0x080fe20001800000 */
[C---:B------:R-:W-:Y:S04]  /*8770*/  HMMA.16816.F32.BF16 R48, R116.reuse, R10, R48 ;  /* 0x0000000a7430723c */ /* 0x040fe80000041830 */
[----:B------:R-:W-:Y:S01]  /*8780*/  FSETP.GE.FTZ.AND P3, PT, R220, RZ, PT ;  /* 0x000000ffdc00720b */ /* 0x000fe20003f76000 */
[----:B------:R-:W-:Y:S01]  /*8790*/  FADD.FTZ R35, -R180, R35 ;  /* 0x00000023b4237221 */ /* 0x000fe20000010100 */
[-C--:B------:R-:W-:Y:S01]  /*87a0*/  FSEL R231, R231, R178.reuse, P0 ;  /* 0x000000b2e7e77208 */ /* 0x080fe20000000000 */
[----:B------:R-:W-:Y:S01]  /*87b0*/  FADD.FTZ R32, -R181, R32 ;  /* 0x00000020b5207221 */ /* 0x000fe20000010100 */
[----:B------:R-:W-:Y:S02]  /*87c0*/  FSETP.GE.FTZ.AND P0, PT, R217, RZ, PT ;  /* 0x000000ffd900720b */ /* 0x000fe40003f16000 */
[----:B------:R-:W-:Y:S01]  /*87d0*/  FSETP.GE.FTZ.AND P2, PT, R212, RZ, PT ;  /* 0x000000ffd400720b */ /* 0x000fe20003f56000 */
[C---:B------:R-:W-:Y:S01]  /*87e0*/  FADD.FTZ R36, -R181.reuse, R36 ;  /* 0x00000024b5247221 */ /* 0x040fe20000010100 */
        /* <DEDUP_REMOVED lines=15> */
[C---:B------:R-:W-:Y:S01]  /*88e0*/  FADD.FTZ R40, -R179.reuse, R40 ;  /* 0x00000028b3287221 */ /* 0x040fe20000010100 */
[----:B------:R-:W-:Y:S01]  /*88f0*/  FSETP.GE.FTZ.AND P0, PT, R210, RZ, PT ;  /* 0x000000ffd200720b */ /* 0x000fe20003f16000 */
[----:B------:R-:W-:Y:S01]  /*8900*/  FADD.FTZ R33, -R178, R42 ;  /* 0x0000002ab2217221 */ /* 0x000fe20000010100 */
[----:B------:R-:W-:Y:S01]  /*8910*/  F2FP.BF16.F32.PACK_AB R29, R18, R29 ;  /* 0x0000001d121d723e */ /* 0x000fe200000010ff */
[----:B------:R-:W-:Y:S01]  /*8920*/  FADD.FTZ R43, -R178, R43 ;  /* 0x0000002bb22b7221 */ /* 0x000fe20000010100 */
[----:B------:R-:W-:Y:S01]  /*8930*/  F2FP.BF16.F32.PACK_AB R9, R16, R9 ;  /* 0x000000091009723e */ /* 0x000fe200000010ff */
[C---:B------:R-:W-:Y:S01]  /*8940*/  FADD.FTZ R16, -R179.reuse, R41 ;  /* 0x00000029b3107221 */ /* 0x040fe20000010100 */
[-C--:B------:R-:W-:Y:S01]  /*8950*/  FSEL R36, R36, R181.reuse, P3 ;  /* 0x000000b524247208 */ /* 0x080fe20001800000 */
[-C--:B-1----:R-:W-:Y:S03]  /*8960*/  HMMA.16816.F32.BF16 R52, R116, R4.reuse, R52 ;  /* 0x000000047434723c */ /* 0x082fe60000041834 */
[----:B------:R-:W-:Y:S01]  /*8970*/  FSEL R35, R20, R181, P2 ;  /* 0x000000b514237208 */ /* 0x000fe20001000000 */
[----:B------:R-:W-:Y:S01]  /*8980*/  FADD.FTZ R44, -R179, R44 ;  /* 0x0000002cb32c7221 */ /* 0x000fe20000010100 */
[----:B------:R-:W-:Y:S01]  /*8990*/  FSEL R18, R31, R180, P1 ;  /* 0x000000b41f127208 */ /* 0x000fe20000800000 */
[C---:B------:R-:W-:Y:S04]  /*89a0*/  HMMA.16816.F32.BF16 R56, R124.reuse, R4, R56 ;  /* 0x000000047c38723c */ /* 0x040fe80000041838 */
[----:B------:R-:W-:Y:S01]  /*89b0*/  FSETP.GE.FTZ.AND P3, PT, R209, RZ, PT ;  /* 0x000000ffd100720b */ /* 0x000fe20003f76000 */
[----:B------:R-:W-:Y:S01]  /*89c0*/  FMUL.FTZ R18, R211, R18 ;  /* 0x00000012d3127220 */ /* 0x000fe20000410000 */
[----:B------:R-:W-:Y:S01]  /*89d0*/  FSEL R39, R39, R180, P0 ;  /* 0x000000b427277208 */ /* 0x000fe20000000000 */
[-C--:B------:R-:W-:Y:S03]  /*89e0*/  HMMA.16816.F32.BF16 R60, R124, R6.reuse, R60 ;  /* 0x000000067c3c723c */ /* 0x080fe6000004183c */
[----:B------:R-:W-:Y:S01]  /*89f0*/  FSETP.GE.FTZ.AND P2, PT, R208, RZ, PT ;  /* 0x000000ffd000720b */ /* 0x000fe20003f56000 */
[----:B------:R-:W-:Y:S01]  /*8a00*/  FMUL.FTZ R39, R210, R39 ;  /* 0x00000027d2277220 */ /* 0x000fe20000410000 */
[----:B------:R-:W-:Y:S01]  /*8a10*/  FSETP.GE.FTZ.AND P0, PT, R206, RZ, PT ;  /* 0x000000ffce00720b */ /* 0x000fe20003f16000 */
[----:B------:R-:W-:Y:S01]  /*8a20*/  FADD.FTZ R10, -R179, R45 ;  /* 0x0000002db30a7221 */ /* 0x000fe20000010100 */
[----:B------:R-:W-:Y:S01]  /*8a30*/  FSETP.GE.FTZ.AND P1, PT, R207, RZ, PT ;  /* 0x000000ffcf00720b */ /* 0x000fe20003f36000 */
[----:B------:R-:W-:Y:S01]  /*8a40*/  FADD.FTZ R11, -R178, R46 ;  /* 0x0000002eb20b7221 */ /* 0x000fe20000010100 */
[----:B------:R-:W-:Y:S04]  /*8a50*/  HMMA.16816.F32.BF16 R64, R116, R6, R64 ;  /* 0x000000067440723c */ /* 0x000fe80000041840 */
[-C--:B------:R-:W-:Y:S01]  /*8a60*/  FSEL R40, R40, R179.reuse, P3 ;  /* 0x000000b328287208 */ /* 0x080fe20001800000 */
[----:B------:R-:W-:Y:S01]  /*8a70*/  FADD.FTZ R47, -R178, R47 ;  /* 0x0000002fb22f7221 */ /* 0x000fe20000010100 */
[----:B------:R-:W-:Y:S01]  /*8a80*/  FSEL R31, R16, R179, P2 ;  /* 0x000000b3101f7208 */ /* 0x000fe20001000000 */
[----:B------:R-:W-:Y:S01]  /*8a90*/  FADD.FTZ R51, -R180, R51 ;  /* 0x00000033b4337221 */ /* 0x000fe20000010100 */
[-C--:B------:R-:W-:Y:S02]  /*8aa0*/  FSEL R16, R33, R178.reuse, P1 ;  /* 0x000000b221107208 */ /* 0x080fe40000800000 */
        /* <DEDUP_REMOVED lines=11> */
[----:B------:R-:W-:Y:S01]  /*8b60*/  FADD.FTZ R4, -R181, R53 ;  /* 0x00000035b5047221 */ /* 0x000fe20000010100 */
        /* <DEDUP_REMOVED lines=25> */
[----:B------:R-:W-:Y:S01]  /*8d00*/  FADD.FTZ R64, -R181, R64 ;  /* 0x00000040b5407221 */ /* 0x000fe20000010100 */
[----:B------:R-:W-:Y:S01]  /*8d10*/  F2FP.BF16.F32.PACK_AB R44, R33, R44 ;  /* 0x0000002c212c723e */ /* 0x000fe200000010ff */
[----:B------:R-:W-:Y:S01]  /*8d20*/  FMUL.FTZ R225, R225, R24 ;  /* 0x00000018e1e17220 */ /* 0x000fe20000410000 */
        /* <DEDUP_REMOVED lines=41> */
[----:B------:R-:W-:Y:S01]  /*8fc0*/  @P0 FADD.FTZ R178, -R178, R63 ;  /* 0x0000003fb2b20221 */ /* 0x000fe20000010100 */
        /* <DEDUP_REMOVED lines=14> */
[----:B------:R-:W-:Y:S01]  /*90b0*/  FADD.FTZ R5, -R180, R66 ;  /* 0x00000042b4057221 */ /* 0x000fe20000010100 */
[----:B------:R-:W-:Y:S01]  /*90c0*/  F2FP.BF16.F32.PACK_AB R27, R236, R237 ;  /* 0x000000edec1b723e */ /* 0x000fe200000010ff */
        /* <DEDUP_REMOVED lines=54> */
.L_x_1259:
[----:B------:R-:W-:Y:S01]  /*9430*/  STS [R148+0xa000], R15 ;  /* 0x00a0000f94007388 */ /* 0x000fe20000000800 */
[----:B------:R-:W-:Y:S02]  /*9440*/  F2FP.BF16.F32.PACK_AB R180, R180, R5 ;  /* 0x00000005b4b4723e */ /* 0x000fe400000010ff */
[----:B------:R-:W-:Y:S01]  /*9450*/  LEA R52, R138, UR4, 0x1 ;  /* 0x000000048a347c11 */ /* 0x000fe2000f8e08ff */
        /* <DEDUP_REMOVED lines=116> */
.L_x_1260:
        /* <DEDUP_REMOVED lines=290> */
[----:B------:R-:W2:Y:S03]  /*adc0*/  S2R R4, SR_TID.X ;  /* 0x0000000000047919 */ /* 0x000ea60000002100 */
        /* <DEDUP_REMOVED lines=16> */
.L_x_1262:
        /* <DEDUP_REMOVED lines=19> */
.L_x_1263:
[----:B------:R-:W-:Y:S01]  /*b000*/  BAR.SYNC.DEFER_BLOCKING 0x0 ;  /* 0x0000000000007b1d */ /* 0x000fe20000010000 */
[----:B------:R-:W-:Y:S01]  /*b010*/  USHF.R.S32.HI UR9, URZ, 0x1f, UR5 ;  /* 0x0000001f3f097899 */ /* 0x000fe20008011405 */
[----:B--2---:R-:W-:Y:S01]  /*b020*/  SHF.R.S32.HI R17, RZ, 0x1f, R4 ;  /* 0x0000001fff117819 */ /* 0x004fe20000011404 */
        /* <DEDUP_REMOVED lines=40> */
.L_x_1265:
[----:B------:R-:W-:Y:S05]  /*b2b0*/  BSYNC B0 ;  /* 0x0000000000007941 */ /* 0x000fea0003800000 */
.L_x_1264:
        /* <DEDUP_REMOVED lines=13> */
.L_x_1267:
[----:B------:R-:W-:Y:S05]  /*b390*/  BSYNC B0 ;  /* 0x0000000000007941 */ /* 0x000fea0003800000 */
.L_x_1266:
[----:B-1----:R1:W1:Y:S01]  /*b3a0*/  LDS.128 R4, [R53+0x8000] ;  /* 0x0080000035047984 */ /* 0x0022620000000c00 */
        /* <DEDUP_REMOVED lines=26> */
.L_x_1269:
[----:B------:R-:W-:Y:S05]  /*b550*/  BSYNC B0 ;  /* 0x0000000000007941 */ /* 0x000fea0003800000 */
.L_x_1268:
[----:B------:R-:W-:Y:S05]  /*b560*/  @P1 BRA `(.L_x_1240) ;  /* 0x00000000002c1947 */ /* 0x000fea0003800000 */
[----:B------:R-:W-:Y:S01]  /*b570*/  IADD3 R17, P0, R17, 0x40, RZ ;  /* 0x0000004011117810 */ /* 0x000fe20007f1e0ff */
[----:B------:R-:W-:Y:S01]  /*b580*/  ULDC.64 UR6, c[0x0][0x3f8] ;  /* 0x0000fe0000067ab9 */ /* 0x000fe20000000a00 */
[----:B------:R-:W-:Y:S02]  /*b590*/  MOV R12, R14 ;  /* 0x0000000e000c7202 */ /* 0x000fe40000000f00 */
[----:B-1-3--:R-:W-:-:S03]  /*b5a0*/  IADD3.X R4, RZ, R16, RZ, P0, !PT ;  /* 0x00000010ff047210 */ /* 0x00afc600007fe4ff */
[----:B------:R-:W-:-:S04]  /*b5b0*/  IMAD.WIDE.U32 R6, R17, UR10, R12 ;  /* 0x0000000a11067c25 */ /* 0x000fc8000f8e000c */
[----:B------:R-:W-:Y:S01]  /*b5c0*/  IMAD R4, R4, UR10, RZ ;  /* 0x0000000a04047c24 */ /* 0x000fe2000f8e02ff */
[----:B------:R-:W-:-:S03]  /*b5d0*/  LEA R12, P0, R6, UR6, 0x1 ;  /* 0x00000006060c7c11 */ /* 0x000fc6000f8008ff */
[----:B------:R-:W-:-:S05]  /*b5e0*/  IMAD R4, R17, UR11, R4 ;  /* 0x0000000b11047c24 */ /* 0x000fca000f8e0204 */
[----:B------:R-:W-:-:S04]  /*b5f0*/  IADD3 R4, R4, R7, RZ ;  /* 0x0000000704047210 */ /* 0x000fc80007ffe0ff */
[----:B------:R-:W-:-:S05]  /*b600*/  LEA.HI.X R13, R6, UR7, R4, 0x1, P0 ;  /* 0x00000007060d7c11 */ /* 0x000fca00080f0c04 */
[----:B----4-:R1:W-:Y:S02]  /*b610*/  STG.E.128 desc[UR16][R12.64], R8 ;  /* 0x000000080c007986 */ /* 0x0103e4000c101d10 */
.L_x_1240:
[----:B------:R-:W-:Y:S05]  /*b620*/  BSYNC B1 ;  /* 0x0000000000017941 */ /* 0x000fea0003800000 */
.L_x_1226:
        /* <DEDUP_REMOVED lines=11> */
.L_x_1270:
[----:B------:R-:W-:Y:S05]  /*b6e0*/  EXIT ;  /* 0x000000000000794d */ /* 0x000fea0003800000 */
.L_x_1272:
        /* <DEDUP_REMOVED lines=9> */
.L_x_1365:


//--------------------- .text._ZN5flash44flash_bwd_dq_dk_dv_loop_seqk_parallel_kernelI23Flash_bwd_kernel_traitsILi32ELi128ELi128ELi8ELi4ELi4ELi4ELb0ELb0EN7cutlass10bfloat16_tE19Flash_kernel_traitsILi32ELi128ELi128ELi8ES3_EELb0ELb0ELb1ELb1ELb0ELb0ELb1EEEvNS_16Flash_bwd_paramsE --------------------------
	.section	.text._ZN5flash44flash_bwd_dq_dk_dv_loop_seqk_parallel_kernelI23Flash_bwd_kernel_traitsILi32ELi128ELi128ELi8ELi4ELi4ELi4ELb0ELb0EN7cutlass10bfloat16_tE19Flash_kernel_traitsILi32ELi128ELi128ELi8ES3_EELb0ELb0ELb1ELb1ELb0ELb0ELb1EEEvNS_16Flash_bwd_paramsE,"ax",@progbits
	.align	128
        .global         _ZN5flash44flash_bwd_dq_dk_dv_loop_seqk_parallel_kernelI23Flash_bwd_kernel_traitsILi32ELi128ELi128ELi8ELi4ELi4ELi4ELb0ELb0EN7cutlass10bfloat16_tE19Flash_kernel_traitsILi32ELi128ELi128ELi8ES3_EELb0ELb0ELb1ELb1ELb0ELb0ELb1EEEvNS_16Flash_bwd_paramsE
        .type           _ZN5flash44flash_bwd_dq_dk_dv_loop_seqk_parallel_kernelI23Flash_bwd_kernel_traitsILi32ELi128ELi128ELi8ELi4ELi4ELi4ELb0ELb0EN7cutlass10bfloat16_tE19Flash_kernel_traitsILi32ELi128ELi128ELi8ES3_EELb0ELb0ELb1ELb1ELb0ELb0ELb1EEEvNS_16Flash_bwd_paramsE,@function
        .size           _ZN5flash44flash_bwd_dq_dk_dv_loop_seqk_parallel_kernelI23Flash_bwd_kernel_traitsILi32ELi128ELi128ELi8ELi4ELi4ELi4ELb0ELb0EN7cutlass10bfloat16_tE19Flash_kernel_traitsILi32ELi128ELi128ELi8ES3_EELb0ELb0ELb1ELb1ELb0ELb0ELb1EEEvNS_16Flash_bwd_paramsE,(.L_x_1366 - _ZN5flash44flash_bwd_dq_dk_dv_loop_seqk_parallel_kernelI23Flash_bwd_kernel_traitsILi32ELi128ELi128ELi8ELi4ELi4ELi4ELb0ELb0EN7cutlass10bfloat16_tE19Flash_kernel_traitsILi32ELi128ELi128ELi8ES3_EELb0ELb0ELb1ELb1ELb0ELb0ELb1EEEvNS_16Flash_bwd_paramsE)
        .other          _ZN5flash44flash_bwd_dq_dk_dv_loop_seqk_parallel_kernelI23Flash_bwd_kernel_traitsILi32ELi128ELi128ELi8ELi4ELi4ELi4ELb0ELb0EN7cutlass10bfloat16_tE19Flash_kernel_traitsILi32ELi128ELi128ELi8ES3_EELb0ELb0ELb1ELb1ELb0ELb0ELb1EEEvNS_16Flash_bwd_paramsE,@"STO_CUDA_ENTRY STV_DEFAULT"
_ZN5flash44flash_bwd_dq_dk_dv_loop_seqk_parallel_kernelI23Flash_bwd_kernel_traitsILi32ELi128ELi128ELi8ELi4ELi4ELi4ELb0ELb0EN7cutlass10bfloat16_tE19Flash_kernel_traitsILi32ELi128ELi128ELi8ES3_EELb0ELb0ELb1ELb1ELb0ELb0ELb1EEEvNS_16Flash_bwd_paramsE:
.text._ZN5flash44flash_bwd_dq_dk_dv_loop_seqk_parallel_kernelI23Flash_bwd_kernel_traitsILi32ELi128ELi128ELi8ELi4ELi4ELi4ELb0ELb0EN7cutlass10bfloat16_tE19Flash_kernel_traitsILi32ELi128ELi128ELi8ES3_EELb0ELb0ELb1ELb1ELb0ELb0ELb1EEEvNS_16Flash_bwd_paramsE:
        /* <DEDUP_REMOVED lines=14> */
[----:B------:R-:W-:Y:S01]  /*00e0*/  IMAD.MOV.U32 R126, RZ, RZ, 0x20 ;  /* 0x00000020ff7e7424 */ /* 0x000fe200078e00ff */
[----:B------:R-:W-:Y:S01]  /*00f0*/  ULDC.64 UR14, c[0x0][0x208] ;  /* 0x00008200000e7ab9 */ /* 0x000fe20000000a00 */
[----:B------:R-:W-:Y:S01]  /*0100*/  IMAD.MOV.U32 R177, RZ, RZ, -0x10 ;  /* 0xfffffff0ffb17424 */ /* 0x000fe200078e00ff */
[----:B------:R-:W-:Y:S01]  /*0110*/  ULDC UR60, c[0x0][0x394] ;  /* 0x0000e500003c7ab9 */ /* 0x000fe20000000800 */
[----:B------:R-:W-:Y:S01]  /*0120*/  IMAD.MOV.U32 R120, RZ, RZ, 0x40 ;  /* 0x00000040ff787424 */ /* 0x000fe200078e00ff */
[----:B------:R-:W-:Y:S01]  /*0130*/  UMOV UR61, 0xffffe000 ;  /* 0xffffe000003d7882 */ /* 0x000fe20000000000 */
[----:B------:R-:W-:Y:S08]  /*0140*/  S2UR UR48, SR_CTAID.Y ;  /* 0x00000000003079c3 */ /* 0x000ff00000002600 */
[----:B------:R-:W3:Y:S01]  /*0150*/  S2UR UR4, SR_CgaCtaId ;  /* 0x00000000000479c3 */ /* 0x000ee20000008800 */
[----:B--2---:R-:W-:Y:S01]  /*0160*/  USHF.R.S32.HI UR6, URZ, 0x1f, UR56 ;  /* 0x0000001f3f067899 */ /* 0x004fe20008011438 */
[----:B-1----:R-:W-:-:S04]  /*0170*/  SHF.R.S32.HI R2, RZ, 0x1f, R8 ;  /* 0x0000001fff027819 */ /* 0x002fc80000011408 */
[CC--:B------:R-:W-:Y:S02]  /*0180*/  LEA.HI R4, R2.reuse, R8.reuse, RZ, 0x2 ;  /* 0x0000000802047211 */ /* 0x0c0fe400078f10ff */
[CC--:B------:R-:W-:Y:S02]  /*0190*/  LEA.HI R3, R2.reuse, R8.reuse, RZ, 0x5 ;  /* 0x0000000802037211 */ /* 0x0c0fe400078f28ff */
[CC--:B------:R-:W-:Y:S01]  /*01a0*/  LEA.HI R13, R2.reuse, R8.reuse, RZ, 0x7 ;  /* 0x00000008020d7211 */ /* 0x0c0fe200078f38ff */
[----:B---3--:R-:W-:Y:S01]  /*01b0*/  ULEA UR4, UR4, UR5, 0x18 ;  /* 0x0000000504047291 */ /* 0x008fe2000f8ec03f */
[CC--:B------:R-:W-:Y:S01]  /*01c0*/  LEA.HI R15, R2.reuse, R8.reuse, RZ, 0x3 ;  /* 0x00000008020f7211 */ /* 0x0c0fe200078f18ff */
[----:B------:R-:W-:Y:S01]  /*01d0*/  USHF.L.U32 UR5, UR48, 0x7, URZ ;  /* 0x0000000730057899 */ /* 0x000fe2000800063f */
        /* <DEDUP_REMOVED lines=111> */
[----:B------:R-:W-:Y:S01]  /*08d0*/  VIADD R176, R180, 0x40 ;  /* 0x00000040b4b07836 */ /* 0x000fe20000000000 */
        /* <DEDUP_REMOVED lines=23> */
[----:B------:R-:W-:Y:S01]  /*0a50*/  IMAD.IADD R8, R8, 0x1, R13 ;  /* 0x0000000108087824 */ /* 0x000fe200078e020d */
[----:B------:R-:W-:Y:S01]  /*0a60*/  LEA R116, R116, UR4, 0x1 ;  /* 0x0000000474747c11 */ /* 0x000fe2000f8e08ff */
[----:B------:R-:W-:-:S02]  /*0a70*/  IMAD.IADD R124, R0, 0x1, R2 ;  /* 0x00000001007c7824 */ /* 0x000fc400078e0202 */
[----:B------:R-:W-:Y:S01]  /*0a80*/  IMAD.U32 R2, RZ, RZ, UR6 ;  /* 0x00000006ff027e24 */ /* 0x000fe2000f8e00ff */
[----:B------:R-:W-:Y:S01]  /*0a90*/  UIADD3 UR6, UR4, 0x6000, URZ ;  /* 0x0000600004067890 */ /* 0x000fe2000fffe03f */
[----:B------:R-:W-:Y:S01]  /*0aa0*/  IMAD R130, R130, 0x200, R0 ;  /* 0x0000020082827824 */ /* 0x000fe200078e0200 */
[----:B------:R-:W-:Y:S01]  /*0ab0*/  LEA R2, R3, UR4, 0x1 ;  /* 0x0000000403027c11 */ /* 0x000fe2000f8e08ff */
[----:B------:R-:W-:Y:S01]  /*0ac0*/  IMAD.U32 R0, RZ, RZ, UR5 ;  /* 0x00000005ff007e24 */ /* 0x000fe2000f8e00ff */
[----:B------:R-:W-:Y:S01]  /*0ad0*/  USHF.R.S32.HI UR5, URZ, 0x1f, UR56 ;  /* 0x0000001f3f057899 */ /* 0x000fe20008011438 */
[----:B------:R-:W-:Y:S01]  /*0ae0*/  IMAD.IADD R130, R130, 0x1, R6 ;  /* 0x0000000182827824 */ /* 0x000fe200078e0206 */
[----:B------:R-:W-:Y:S01]  /*0af0*/  LEA R4, R8, UR6, 0x1 ;  /* 0x0000000608047c11 */ /* 0x000fe2000f8e08ff */
[----:B------:R-:W-:Y:S02]  /*0b00*/  IMAD.IADD R117, R117, 0x1, R116 ;  /* 0x0000000175757824 */ /* 0x000fe400078e0274 */
[----:B------:R-:W-:-:S02]  /*0b10*/  IMAD.SHL.U32 R122, R130, 0x2, RZ ;  /* 0x00000002827a7824 */ /* 0x000fc400078e00ff */
[----:B------:R-:W-:Y:S01]  /*0b20*/  IMAD.U32 R0, RZ, RZ, UR5 ;  /* 0x00000005ff007e24 */ /* 0x000fe2000f8e00ff */
[----:B------:R1:W-:Y:S01]  /*0b30*/  STL [R1+0x34], R4 ;  /* 0x0000340401007387 */ /* 0x0003e20000100800 */
[C---:B------:R-:W-:Y:S01]  /*0b40*/  VIADD R0, R4.reuse, 0x20 ;  /* 0x0000002004007836 */ /* 0x040fe20000000000 */
[----:B------:R-:W-:Y:S01]  /*0b50*/  UIADD3 UR5, UR4, 0xa000, URZ ;  /* 0x0000a00004057890 */ /* 0x000fe2000fffe03f */
[----:B------:R-:W-:Y:S01]  /*0b60*/  @P3 VIADD R0, R4, 0xffffffe0 ;  /* 0xffffffe004003836 */ /* 0x000fe20000000000 */
[----:B------:R-:W-:Y:S01]  /*0b70*/  IADD3 R123, R122, 0x4000, R123 ;  /* 0x000040007a7b7810 */ /* 0x000fe20007ffe07b */
[----:B------:R-:W-:-:S03]  /*0b80*/  IMAD.IADD R178, R178, 0x1, R177 ;  /* 0x00000001b2b27824 */ /* 0x000fc600078e02b1 */
[----:B------:R1:W-:Y:S01]  /*0b90*/  STL [R1+0x38], R0 ;  /* 0x0000380001007387 */ /* 0x0003e20000100800 */
[----:B------:R-:W-:Y:S01]  /*0ba0*/  LEA R119, R119, UR5, 0x1 ;  /* 0x0000000577777c11 */ /* 0x000fe2000f8e08ff */
[----:B------:R-:W-:-:S04]  /*0bb0*/  IMAD.IADD R123, R123, 0x1, R126 ;  /* 0x000000017b7b7824 */ /* 0x000fc800078e027e */
[C---:B------:R-:W-:Y:S02]  /*0bc0*/  VIADD R125, R119.reuse, 0x20 ;  /* 0x00000020777d7836 */ /* 0x040fe40000000000 */
[C---:B------:R-:W-:Y:S02]  /*0bd0*/  @P1 VIADD R125, R119.reuse, 0xffffffe0 ;  /* 0xffffffe0777d1836 */ /* 0x040fe40000000000 */
[----:B------:R-:W-:Y:S02]  /*0be0*/  IMAD.IADD R121, R119, 0x1, R120 ;  /* 0x0000000177797824 */ /* 0x000fe400078e0278 */
[----:B------:R-:W-:Y:S02]  /*0bf0*/  IMAD.IADD R120, R120, 0x1, R125 ;  /* 0x0000000178787824 */ /* 0x000fe400078e027d */
[C---:B------:R-:W-:Y:S02]  /*0c00*/  VIADD R129, R125.reuse, 0x2000 ;  /* 0x000020007d817836 */ /* 0x040fe40000000000 */
[----:B------:R-:W-:-:S02]  /*0c10*/  VIADD R128, R125, 0x4000 ;  /* 0x000040007d807836 */ /* 0x000fc40000000000 */
[----:B------:R-:W-:-:S07]  /*0c20*/  VIADD R127, R125, 0x6000 ;  /* 0x000060007d7f7836 */ /* 0x000fce0000000000 */
.L_x_1319:
        /* <DEDUP_REMOVED lines=67> */
.L_x_1273:
        /* <DEDUP_REMOVED lines=20> */
[----:B------:R-:W-:Y:S01]  /*11a0*/  USHF.L.U32 UR16, UR48, 0x7, URZ ;  /* 0x0000000730107899 */ /* 0x000fe2000800063f */
[----:B------:R-:W-:Y:S01]  /*11b0*/  ULDC UR8, c[0x0][0x394] ;  /* 0x0000e50000087ab9 */ /* 0x000fe20000000800 */
[----:B------:R-:W-:Y:S01]  /*11c0*/  ULDC.64 UR32, c[0x0][0x240] ;  /* 0x0000900000207ab9 */ /* 0x000fe20000000a00 */
[----:B------:R-:W-:Y:S01]  /*11d0*/  ULDC UR29, c[0x0][0x2dc] ;  /* 0x0000b700001d7ab9 */ /* 0x000fe20000000800 */
[----:B-1----:R-:W-:Y:S01]  /*11e0*/  IABS R6, R7 ;  /* 0x0000000700067213 */ /* 0x002fe20000000000 */
[----:B------:R-:W-:Y:S01]  /*11f0*/  ULDC UR40, c[0x0][0x270] ;  /* 0x00009c0000287ab9 */ /* 0x000fe20000000800 */
[----:B------:R-:W-:Y:S01]  /*1200*/  USEL UR34, UR16, URZ, UP0 ;  /* 0x0000003f10227287 */ /* 0x000fe20008000000 */
[----:B------:R-:W-:Y:S01]  /*1210*/  ISETP.NE.AND P3, PT, R7, RZ, PT ;  /* 0x000000ff0700720c */ /* 0x000fe20003f65270 */
[----:B------:R-:W1:Y:S01]  /*1220*/  I2F.RP R4, R6 ;  /* 0x0000000600047306 */ /* 0x000e620000209400 */
[----:B------:R-:W-:-:S02]  /*1230*/  UIMAD.WIDE.U32 UR16, UR5, UR32, URZ ;  /* 0x00000020051072a5 */ /* 0x000fc4000f8e003f */
[----:B------:R-:W-:Y:S02]  /*1240*/  UIMAD UR22, UR5, UR33, URZ ;  /* 0x00000021051672a4 */ /* 0x000fe4000f8e023f */
[----:B--2---:R-:W-:Y:S02]  /*1250*/  UIMAD.WIDE.U32 UR30, UR12, UR10, URZ ;  /* 0x0000000a0c1e72a5 */ /* 0x004fe4000f8e003f */
[----:B------:R-:W-:Y:S02]  /*1260*/  UIADD3 UR49, UR19, UR23, URZ ;  /* 0x0000001713317290 */ /* 0x000fe4000fffe03f */
[----:B------:R-:W-:Y:S02]  /*1270*/  UIMAD UR50, UR12, UR11, UR31 ;  /* 0x0000000b0c3272a4 */ /* 0x000fe4000f8e021f */
[----:B------:R-:W-:Y:S02]  /*1280*/  @!UP2 UIMAD UR31, UR48, UR9, UR6 ;  /* 0x00000009301fa2a4 */ /* 0x000fe4000f8e0206 */
[----:B------:R-:W-:Y:S01]  /*1290*/  UIADD3 UR12, UR13, 0x7f, URZ ;  /* 0x0000007f0d0c7890 */ /* 0x000fe2000fffe03f */
[----:B-1----:R-:W1:Y:S01]  /*12a0*/  MUFU.RCP R4, R4 ;  /* 0x0000000400047308 */ /* 0x002e620000001000 */
[----:B------:R-:W-:-:S02]  /*12b0*/  UIADD3 UR6, UR13, 0x80, UR43 ;  /* 0x000000800d067890 */ /* 0x000fc4000fffe02b */
[----:B------:R-:W-:Y:S02]  /*12c0*/  USHF.R.S32.HI UR21, URZ, 0x1f, UR12 ;  /* 0x0000001f3f157899 */ /* 0x000fe4000801140c */
[----:B------:R-:W-:Y:S01]  /*12d0*/  UIADD3 UR6, UR6, UR8, -UR7 ;  /* 0x0000000806067290 */ /* 0x000fe2000fffe807 */
[----:B------:R-:W-:Y:S01]  /*12e0*/  @UP2 ULDC.64 UR10, c[0x0][0x420] ;  /* 0x00010800000a2ab9 */ /* 0x000fe20000000a00 */
[----:B------:R-:W-:Y:S02]  /*12f0*/  ULEA.HI UR21, UR21, UR12, URZ, 0x7 ;  /* 0x0000000c15157291 */ /* 0x000fe4000f8f383f */
[----:B------:R-:W-:Y:S02]  /*1300*/  @UP2 UIMAD.WIDE.U32 UR46, UR5, UR10, URZ ;  /* 0x0000000a052e22a5 */ /* 0x000fe4000f8e003f */
[----:B------:R-:W-:Y:S02]  /*1310*/  UIADD3 UR12, UR6, 0x7f, URZ ;  /* 0x0000007f060c7890 */ /* 0x000fe4000fffe03f */
[----:B------:R-:W-:-:S02]  /*1320*/  UIMAD UR6, UR26, UR48, URZ ;  /* 0x000000301a0672a4 */ /* 0x000fc4000f8e023f */
[----:B------:R-:W-:Y:S01]  /*1330*/  @UP2 UIMAD UR53, UR5, UR11, UR47 ;  /* 0x0000000b053522a4 */ /* 0x000fe2000f8e022f */
[----:B-1----:R-:W-:Y:S01]  /*1340*/  VIADD R4, R4, 0xffffffe ;  /* 0x0ffffffe04047836 */ /* 0x002fe20000000000 */
[----:B------:R-:W-:Y:S02]  /*1350*/  UIMAD.WIDE UR8, UR29, UR40, URZ ;  /* 0x000000281d0872a5 */ /* 0x000fe4000f8e023f */
[----:B------:R-:W-:Y:S01]  /*1360*/  UIMAD.WIDE.U32 UR10, UR48, UR59, URZ ;  /* 0x0000003b300a72a5 */ /* 0x000fe2000f8e003f */
[----:B------:R-:W1:Y:S01]  /*1370*/  F2I.FTZ.U32.TRUNC.NTZ R5, R4 ;  /* 0x0000000400057305 */ /* 0x000e62000021f000 */
[----:B------:R-:W-:Y:S02]  /*1380*/  UIMAD UR6, UR58, UR59, UR6 ;  /* 0x0000003b3a0672a4 */ /* 0x000fe4000f8e0206 */
[----:B------:R-:W-:Y:S02]  /*1390*/  @UP2 UIADD3 UR49, UR17, UR22, URZ ;  /* 0x0000001611312290 */ /* 0x000fe4000fffe03f */
[----:B------:R-:W-:-:S02]  /*13a0*/  USEL UR57, UR18, UR16, !UP2 ;  /* 0x0000001012397287 */ /* 0x000fc4000d000000 */
        /* <DEDUP_REMOVED lines=23> */
[----:B------:R-:W-:Y:S02]  /*1520*/  UIMAD.WIDE.U32 UR10, UR8, UR5, URZ ;  /* 0x00000005080a72a5 */ /* 0x000fe4000f8e003f */
[----:B------:R-:W-:Y:S02]  /*1530*/  @UP3 UIMAD UR16, UR48, UR35, URZ ;  /* 0x00000023301032a4 */ /* 0x000fe4000f8e023f */
[----:B------:R-:W-:Y:S01]  /*1540*/  ISETP.GT.U32.AND P1, PT, R6, R0, PT ;  /* 0x000000000600720c */ /* 0x000fe20003f24070 */
[----:B------:R-:W-:Y:S02]  /*1550*/  USEL UR37, UR12, UR6, UP0 ;  /* 0x000000060c257287 */ /* 0x000fe40008000000 */
[----:B------:R-:W-:Y:S02]  /*1560*/  UISETP.NE.AND UP1, UPT, UR45, -0x1, UPT ;  /* 0xffffffff2d00788c */ /* 0x000fe4000bf25270 */
[----:B------:R-:W-:-:S02]  /*1570*/  USEL UR55, UR18, UR10, !UP2 ;  /* 0x0000000a12377287 */ /* 0x000fc4000d000000 */
[----:B------:R-:W-:Y:S02]  /*1580*/  @UP3 USEL UR12, UR16, UR5, !UP2 ;  /* 0x00000005100c3287 */ /* 0x000fe4000d000000 */
[----:B------:R-:W-:Y:S01]  /*1590*/  ULEA UR18, UR37, 0xffffff80, 0x7 ;  /* 0xffffff8025127891 */ /* 0x000fe2000f8e383f */
[----:B------:R-:W-:Y:S01]  /*15a0*/  @UP3 ULDC UR6, c[0x0][0x2e4] ;  /* 0x0000b90000063ab9 */ /* 0x000fe20000000800 */
[----:B------:R-:W-:Y:S02]  /*15b0*/  @!UP3 UIMAD UR16, UR48, UR40, UR56 ;  /* 0x000000283010b2a4 */ /* 0x000fe4000f8e0238 */
[----:B------:R-:W-:Y:S01]  /*15c0*/  @!P1 IMAD.IADD R0, R0, 0x1, -R6 ;  /* 0x0000000100009824 */ /* 0x000fe200078e0a06 */
[----:B------:R-:W-:Y:S01]  /*15d0*/  @UP3 UIMAD UR40, UR56, UR6, UR12 ;  /* 0x00000006382832a4 */ /* 0x000fe2000f8e020c */
[----:B------:R-:W-:Y:S01]  /*15e0*/  @!P1 IADD3 R4, R4, 0x1, RZ ;  /* 0x0000000104049810 */ /* 0x000fe20007ffe0ff */
[----:B------:R-:W-:Y:S01]  /*15f0*/  USHF.R.S32.HI UR19, URZ, 0x1f, UR18 ;  /* 0x0000001f3f137899 */ /* 0x000fe20008011412 */
[----:B------:R-:W-:Y:S01]  /*1600*/  PLOP3.LUT P1, PT, PT, PT, UP1, 0x80, 0x0 ;  /* 0x000000000000781c */ /* 0x000fe20003f2f018 */
[----:B------:R-:W-:Y:S01]  /*1610*/  UIADD3 UR6, UP0, UR18, UR34, URZ ;  /* 0x0000002212067290 */ /* 0x000fe2000ff1e03f */
        /* <DEDUP_REMOVED lines=48> */
.L_x_1275:
        /* <DEDUP_REMOVED lines=13> */
.L_x_1276:
        /* <DEDUP_REMOVED lines=11> */
.L_x_1277:
[----:B------:R-:W-:Y:S02]  /*1aa0*/  ULDC UR5, c[0x0][0x270] ;  /* 0x00009c0000057ab9 */ /* 0x000fe40000000800 */
[----:B------:R-:W-:-:S04]  /*1ab0*/  UIMAD UR5, UR48, UR5, UR56 ;  /* 0x00000005300572a4 */ /* 0x000fc8000f8e0238 */
[----:B------:R-:W-:-:S12]  /*1ac0*/  UIMAD UR5, UR5, UR59, URZ ;  /* 0x0000003b050572a4 */ /* 0x000fd8000f8e023f */
.L_x_1278:
[----:B------:R-:W2:Y:S01]  /*1ad0*/  LDL.64 R6, [R1+0x8] ;  /* 0x0000080001067983 */ /* 0x000ea20000100a00 */
[----:B------:R-:W-:Y:S01]  /*1ae0*/  ULDC UR9, c[0x0][0x270] ;  /* 0x00009c0000097ab9 */ /* 0x000fe20000000800 */
[----:B------:R-:W-:Y:S02]  /*1af0*/  ULDC UR8, c[0x0][0x2dc] ;  /* 0x0000b70000087ab9 */ /* 0x000fe40000000800 */
[----:B------:R1:W2:Y:S01]  /*1b00*/  LDL.64 R22, [R1+0x8] ;  /* 0x0000080001167983 */ /* 0x0002a20000100a00 */
[----:B------:R-:W-:Y:S01]  /*1b10*/  UIMAD UR23, UR8, UR9, URZ ;  /* 0x00000009081772a4 */ /* 0x000fe2000f8e023f */
[----:B------:R-:W-:Y:S01]  /*1b20*/  BSSY B1, `(.L_x_1274) ;  /* 0x000095e000017945 */ /* 0x000fe20003800000 */
[----:B------:R-:W-:Y:S01]  /*1b30*/  UIADD3 UR35, UR18, UR5, URZ ;  /* 0x0000000512237290 */ /* 0x000fe2000fffe03f */
[----:B------:R-:W3:Y:S01]  /*1b40*/  S2R R18, SR_TID.X ;  /* 0x0000000000127919 */ /* 0x000ee20000002100 */
        /* <DEDUP_REMOVED lines=9> */
[----:B------:R-:W-:-:S04]  /*1be0*/  UIMAD UR9, UR38, UR10, URZ ;  /* 0x0000000a260972a4 */ /* 0x000fc8000f8e023f */
[----:B------:R-:W-:Y:S01]  /*1bf0*/  UIMAD UR11, UR56, UR11, UR9 ;  /* 0x0000000b380b72a4 */ /* 0x000fe2000f8e0209 */
[----:B---3--:R-:W-:-:S04]  /*1c00*/  SHF.R.S32.HI R19, RZ, 0x1f, R18 ;  /* 0x0000001fff137819 */ /* 0x008fc80000011412 */
        /* <DEDUP_REMOVED lines=8> */
[----:B------:R-:W-:-:S03]  /*1c90*/  IMAD R5, R9, UR23, R5 ;  /* 0x0000001709057c24 */ /* 0x000fc6000f8e0205 */
[----:B------:R-:W-:-:S05]  /*1ca0*/  IADD3.X R10, R17, UR19, RZ, P2, !PT ;  /* 0x00000013110a7c10 */ /* 0x000fca00097fe4ff */
[----:B------:R-:W-:-:S04]  /*1cb0*/  IMAD R10, R10, UR32, RZ ;  /* 0x000000200a0a7c24 */ /* 0x000fc8000f8e02ff */
[----:B------:R-:W-:Y:S02]  /*1cc0*/  IMAD R13, R0, UR33, R10 ;  /* 0x00000021000d7c24 */ /* 0x000fe4000f8e020a */
[----:B--2---:R-:W-:Y:S02]  /*1cd0*/  IMAD.MOV.U32 R22, RZ, RZ, R6 ;  /* 0x000000ffff167224 */ /* 0x004fe400078e0006 */
[----:B------:R-:W2:Y:S03]  /*1ce0*/  LDC.64 R6, c[0x0][0x420] ;  /* 0x00010800ff067b82 */ /* 0x000ea60000000a00 */
[----:B------:R-:W-:Y:S01]  /*1cf0*/  IADD3 R8, P0, R22, UR6, RZ ;  /* 0x0000000616087c10 */ /* 0x000fe2000ff1e0ff */
[----:B------:R-:W-:Y:S01]  /*1d00*/  USHF.R.S32.HI UR6, URZ, 0x1f, UR22 ;  /* 0x0000001f3f067899 */ /* 0x000fe20008011416 */
[----:B------:R-:W-:-:S03]  /*1d10*/  SHF.R.S32.HI R23, RZ, 0x1f, R22 ;  /* 0x0000001fff177819 */ /* 0x000fc60000011416 */
[----:B------:R-:W-:Y:S01]  /*1d20*/  UIADD3.X UR6, UR21, UR6, UR52, UP2, UP0 ;  /* 0x0000000615067290 */ /* 0x000fe200097e0434 */
[----:B------:R-:W-:Y:S01]  /*1d30*/  IADD3.X R9, R23, UR53, RZ, P0, !PT ;  /* 0x0000003517097c10 */ /* 0x000fe200087fe4ff */
[----:B------:R-:W-:Y:S01]  /*1d40*/  UIADD3 UR8, UP2, UP0, UR51, UR8, UR55 ;  /* 0x0000000833087290 */ /* 0x000fe2000f85e037 */
[----:B------:R-:W-:Y:S01]  /*1d50*/  IMAD.WIDE.U32 R10, R0, UR32, R22 ;  /* 0x00000020000a7c25 */ /* 0x000fe2000f8e0016 */
[----:B------:R-:W-:Y:S01]  /*1d60*/  USHF.R.S32.HI UR21, URZ, 0x1f, UR5 ;  /* 0x0000001f3f157899 */ /* 0x000fe20008011405 */
[----:B------:R1:W-:Y:S01]  /*1d70*/  STL [R1+0xc], R23 ;  /* 0x00000c1701007387 */ /* 0x0003e20000100800 */
[----:B------:R-:W-:Y:S02]  /*1d80*/  UIADD3.X UR6, UR50, UR6, UR42, UP2, UP0 ;  /* 0x0000000632067290 */ /* 0x000fe400097e042a */
[C---:B------:R-:W-:Y:S01]  /*1d90*/  IADD3 R0, P0, R5.reuse, UR8, RZ ;  /* 0x0000000805007c10 */ /* 0x040fe2000ff1e0ff */
[----:B------:R-:W-:Y:S01]  /*1da0*/  ULEA.HI UR21, UR21, UR5, URZ, 0x7 ;  /* 0x0000000515157291 */ /* 0x000fe2000f8f383f */
[----:B------:R-:W-:Y:S01]  /*1db0*/  IADD3 R10, P2, R10, UR57, RZ ;  /* 0x000000390a0a7c10 */ /* 0x000fe2000ff5e0ff */
[----:B------:R-:W-:Y:S01]  /*1dc0*/  UIMAD UR8, UR38, UR16, URZ ;  /* 0x00000010260872a4 */ /* 0x000fe2000f8e023f */
[----:B------:R-:W-:Y:S01]  /*1dd0*/  LEA.HI.X.SX32 R5, R5, UR6, 0x1, P0 ;  /* 0x0000000605057c11 */ /* 0x000fe200080f0eff */
[----:B------:R-:W-:Y:S01]  /*1de0*/  USHF.R.S32.HI UR21, URZ, 0x7, UR21 ;  /* 0x000000073f157899 */ /* 0x000fe20008011415 */
[----:B------:R-:W-:Y:S01]  /*1df0*/  LEA R163, P0, R0, UR24, 0x2 ;  /* 0x0000001800a37c11 */ /* 0x000fe2000f8010ff */
[----:B------:R-:W-:Y:S01]  /*1e00*/  UIMAD UR6, UR56, UR17, UR8 ;  /* 0x00000011380672a4 */ /* 0x000fe2000f8e0208 */
[C---:B--2---:R-:W-:Y:S01]  /*1e10*/  IMAD R12, R6.reuse, UR19, RZ ;  /* 0x00000013060c7c24 */ /* 0x044fe2000f8e02ff */
[----:B------:R-:W-:Y:S01]  /*1e20*/  IADD3.X R11, R11, UR49, R13, P2, !PT ;  /* 0x000000310b0b7c10 */ /* 0x000fe200097fe40d */
[----:B------:R-:W-:Y:S01]  /*1e30*/  IMAD.WIDE.U32 R8, R6, UR18, R8 ;  /* 0x0000001206087c25 */ /* 0x000fe2000f8e0008 */
[----:B------:R-:W-:Y:S01]  /*1e40*/  LEA.HI.X R162, R0, UR25, R5, 0x2, P0 ;  /* 0x0000001900a27c11 */ /* 0x000fe200080f1405 */
[----:B------:R-:W-:-:S02]  /*1e50*/  UISETP.LT.AND UP0, UPT, URZ, UR21, UPT ;  /* 0x000000153f00728c */ /* 0x000fc4000bf01270 */
[----:B------:R-:W-:Y:S01]  /*1e60*/  IMAD R12, R7, UR18, R12 ;  /* 0x00000012070c7c24 */ /* 0x000fe2000f8e020c */
[----:B------:R-:W-:Y:S01]  /*1e70*/  ULDC.64 UR8, c[0x0][0x210] ;  /* 0x0000840000087ab9 */ /* 0x000fe20000000a00 */
[----:B------:R-:W-:Y:S01]  /*1e80*/  IMAD.U32 R5, RZ, RZ, UR16 ;  /* 0x00000010ff057e24 */ /* 0x000fe2000f8e00ff */
[----:B------:R-:W-:Y:S01]  /*1e90*/  USEL UR21, URZ, UR21, !UP0 ;  /* 0x000000153f157287 */ /* 0x000fe2000c000000 */
[----:B------:R-:W-:Y:S01]  /*1ea0*/  IMAD.IADD R9, R9, 0x1, R12 ;  /* 0x0000000109097824 */ /* 0x000fe200078e020c */
[----:B------:R-:W-:Y:S01]  /*1eb0*/  ULDC.64 UR24, c[0x0][0x478] ;  /* 0x00011e0000187ab9 */ /* 0x000fe20000000a00 */
[----:B------:R-:W-:Y:S01]  /*1ec0*/  IMAD.U32 R0, RZ, RZ, UR10 ;  /* 0x0000000aff007e24 */ /* 0x000fe2000f8e00ff */
[----:B------:R-:W-:Y:S01]  /*1ed0*/  UISETP.GT.AND UP0, UPT, UR37, UR21, UPT ;  /* 0x000000152500728c */ /* 0x000fe2000bf04270 */
[----:B------:R-:W-:Y:S01]  /*1ee0*/  IMAD.WIDE.U32 R10, R5, UR56, R10 ;  /* 0x00000038050a7c25 */ /* 0x000fe2000f8e000a */
[----:B------:R-:W-:Y:S01]  /*1ef0*/  UIADD3 UR10, UR18, UR40, URZ ;  /* 0x00000028120a7290 */ /* 0x000fe2000fffe03f */
[----:B------:R-:W-:-:S02]  /*1f00*/  ULDC.64 UR16, c[0x0][0x3e0] ;  /* 0x0000f80000107ab9 */ /* 0x000fc40000000a00 */
[----:B------:R-:W-:Y:S01]  /*1f10*/  IMAD.WIDE.U32 R8, R0, UR56, R8 ;  /* 0x0000003800087c25 */ /* 0x000fe2000f8e0008 */
[C---:B------:R-:W-:Y:S01]  /*1f20*/  LEA R192, P0, R10.reuse, UR8, 0x1 ;  /* 0x000000080ac07c11 */ /* 0x040fe2000f8008ff */
[----:B------:R-:W-:Y:S01]  /*1f30*/  ULDC.64 UR18, c[0x0][0x2b0] ;  /* 0x0000ac0000127ab9 */ /* 0x000fe20000000a00 */
[----:B------:R-:W-:Y:S01]  /*1f40*/  UIMAD.WIDE UR24, UR35, 0x4, UR24 ;  /* 0x00000004231878a5 */ /* 0x000fe2000f8e0218 */
[----:B------:R-:W-:Y:S02]  /*1f50*/  VIADD R5, R11, UR6 ;  /* 0x000000060b057c36 */ /* 0x000fe40008000000 */
        /* <DEDUP_REMOVED lines=15> */
[----:B-1----:R-:W-:Y:S05]  /*2050*/  @P0 BRA `(.L_x_1279) ;  /* 0x0000000400fc0947 */ /* 0x002fea0003800000 */
        /* <DEDUP_REMOVED lines=19> */
.L_x_1280:
        /* <DEDUP_REMOVED lines=19> */
.L_x_1281:
        /* <DEDUP_REMOVED lines=32> */
.L_x_1283:
[----:B------:R-:W-:Y:S05]  /*24c0*/  BSYNC B0 ;  /* 0x0000000000007941 */ /* 0x000fea0003800000 */
.L_x_1282:
        /* <DEDUP_REMOVED lines=14> */
.L_x_1285:
[----:B------:R-:W-:Y:S05]  /*25b0*/  BSYNC B0 ;  /* 0x0000000000007941 */ /* 0x000fea0003800000 */
.L_x_1284:
        /* <DEDUP_REMOVED lines=26> */
.L_x_1287:
[----:B------:R-:W-:Y:S05]  /*2760*/  BSYNC B0 ;  /* 0x0000000000007941 */ /* 0x000fea0003800000 */
.L_x_1286:
        /* <DEDUP_REMOVED lines=14> */
.L_x_1279:
[----:B------:R-:W2:Y:S01]  /*2850*/  LDL R8, [R1+0x30] ;  /* 0x0000300001087983 */ /* 0x000ea20000100800 */
[----:B------:R-:W-:Y:S01]  /*2860*/  PLOP3.LUT P1, PT, PT, PT, UP4, 0x80, 0x0 ;  /* 0x000000000000781c */ /* 0x000fe20003f2f048 */
[----:B------:R-:W-:Y:S01]  /*2870*/  UIMAD UR5, UR9, -0x80, UR13 ;  /* 0xffffff80090578a4 */ /* 0x000fe2000f8e020d */
[----:B------:R-:W-:Y:S01]  /*2880*/  VIADD R16, R3, 0x40 ;  /* 0x0000004003107836 */ /* 0x000fe20000000000 */
[----:B------:R-:W-:Y:S01]  /*2890*/  ULEA.HI UR6, UR9, UR9, URZ, 0x1 ;  /* 0x0000000909067291 */ /* 0x000fe2000f8f083f */
[----:B------:R-:W-:Y:S01]  /*28a0*/  BSSY B0, `(.L_x_1289) ;  /* 0x000001a000007945 */ /* 0x000fe20003800000 */
[----:B------:R-:W-:-:S08]  /*28b0*/  IMAD.U32 R10, RZ, RZ, UR28 ;  /* 0x0000001cff0a7e24 */ /* 0x000fd0000f8e00ff */
[----:B------:R-:W-:Y:S01]  /*28c0*/  @P1 BAR.SYNC.DEFER_BLOCKING 0x0 ;  /* 0x0000000000001b1d */ /* 0x000fe20000010000 */
[----:B------:R-:W-:Y:S01]  /*28d0*/  ISETP.GE.AND P3, PT, R3, UR5, PT ;  /* 0x0000000503007c0c */ /* 0x000fe2000bf66270 */
[----:B------:R-:W-:Y:S01]  /*28e0*/  ULOP3.LUT UR6, UR6, 0xfffffffe, URZ, 0xc0, !UPT ;  /* 0xfffffffe06067892 */ /* 0x000fe2000f8ec03f */
[----:B------:R-:W-:-:S03]  /*28f0*/  ISETP.GE.AND P2, PT, R16, UR5, PT ;  /* 0x0000000510007c0c */ /* 0x000fc6000bf46270 */
[----:B------:R-:W-:-:S04]  /*2900*/  UIADD3 UR6, UR9, -UR6, URZ ;  /* 0x8000000609067290 */ /* 0x000fc8000fffe03f */
        /* <DEDUP_REMOVED lines=19> */
.L_x_1290:
[----:B------:R-:W-:Y:S05]  /*2a40*/  BSYNC B0 ;  /* 0x0000000000007941 */ /* 0x000fea0003800000 */
.L_x_1289:
        /* <DEDUP_REMOVED lines=14> */
.L_x_1292:
[----:B------:R-:W-:Y:S05]  /*2b30*/  BSYNC B0 ;  /* 0x0000000000007941 */ /* 0x000fea0003800000 */
.L_x_1291:
        /* <DEDUP_REMOVED lines=17> */
.L_x_1294:
[----:B------:R-:W-:Y:S05]  /*2c50*/  BSYNC B0 ;  /* 0x0000000000007941 */ /* 0x000fea0003800000 */
.L_x_1293:
        /* <DEDUP_REMOVED lines=21> */
.L_x_1296:
[----:B------:R-:W-:Y:S05]  /*2db0*/  BSYNC B0 ;  /* 0x0000000000007941 */ /* 0x000fea0003800000 */
.L_x_1295:
        /* <DEDUP_REMOVED lines=46> */
.L_x_1298:
[----:B------:R-:W-:Y:S05]  /*30a0*/  BSYNC B0 ;  /* 0x0000000000007941 */ /* 0x000fea0003800000 */
.L_x_1297:
        /* <DEDUP_REMOVED lines=23> */
.L_x_1300:
[----:B------:R-:W-:Y:S05]  /*3220*/  BSYNC B0 ;  /* 0x0000000000007941 */ /* 0x000fea0003800000 */
.L_x_1299:
[----:B------:R-:W-:Y:S01]  /*3230*/  UIMAD UR5, UR36, UR26, URZ ;  /* 0x0000001a240572a4 */ /* 0x000fe2000f8e023f */
[----:B-1----:R-:W-:Y:S01]  /*3240*/  MOV R6, UR26 ;  /* 0x0000001a00067c02 */ /* 0x002fe20008000f00 */
        /* <DEDUP_REMOVED lines=34> */
.L_x_1302:
[----:B------:R-:W-:Y:S05]  /*3470*/  BSYNC B0 ;  /* 0x0000000000007941 */ /* 0x000fea0003800000 */
.L_x_1301:
        /* <DEDUP_REMOVED lines=22> */
.L_x_1304:
[----:B------:R-:W-:Y:S05]  /*35e0*/  BSYNC B0 ;  /* 0x0000000000007941 */ /* 0x000fea0003800000 */
.L_x_1303:
[----:B------:R-:W-:Y:S01]  /*35f0*/  ULDC.64 UR24, c[0x0][0x3c8] ;  /* 0x0000f20000187ab9 */ /* 0x000fe20000000a00 */
[----:B------:R-:W-:Y:S01]  /*3600*/  USHF.R.S32.HI UR6, URZ, 0x1f, UR56 ;  /* 0x0000001f3f067899 */ /* 0x000fe20008011438 */
[----:B------:R-:W-:Y:S01]  /*3610*/  ISETP.NE.AND P3, PT, R15, RZ, PT ;  /* 0x000000ff0f00720c */ /* 0x000fe20003f65270 */
[----:B------:R-:W-:Y:S01]  /*3620*/  UISETP.NE.U32.AND UP1, UPT, UR24, URZ, UPT ;  /* 0x0000003f1800728c */ /* 0x000fe2000bf25070 */
[----:B-1----:R-:W-:Y:S01]  /*3630*/  SHF.R.S32.HI R9, RZ, 0x1f, R20 ;  /* 0x0000001fff097819 */ /* 0x002fe20000011414 */
[----:B------:R-:W-:Y:S01]  /*3640*/  IMAD.MOV.U32 R14, RZ, RZ, 0x7f800000 ;  /* 0x7f800000ff0e7424 */ /* 0x000fe200078e00ff */
[----:B------:R-:W-:Y:S01]  /*3650*/  SHF.R.S32.HI R3, RZ, 0x1f, R13 ;  /* 0x0000001fff037819 */ /* 0x000fe2000001140d */
[----:B------:R-:W-:Y:S01]  /*3660*/  UISETP.NE.AND.EX UP1, UPT, UR25, URZ, UPT, UP1 ;  /* 0x0000003f1900728c */ /* 0x000fe2000bf25310 */
[----:B------:R-:W-:Y:S01]  /*3670*/  IMAD.MOV.U32 R12, RZ, RZ, 0x7f800000 ;  /* 0x7f800000ff0c7424 */ /* 0x000fe200078e00ff */
[----:B------:R-:W0:Y:S01]  /*3680*/  LDGDEPBAR ;  /* 0x00000000000079af */ /* 0x000e220000000000 */
[----:B------:R-:W-:Y:S01]  /*3690*/  IMAD.MOV.U32 R11, RZ, RZ, 0x7f800000 ;  /* 0x7f800000ff0b7424 */ /* 0x000fe200078e00ff */
[----:B------:R-:W-:Y:S01]  /*36a0*/  ULDC UR42, c[0x0][0x2d0] ;  /* 0x0000b400002a7ab9 */ /* 0x000fe20000000800 */
[----:B------:R-:W-:Y:S01]  /*36b0*/  IMAD.MOV.U32 R10, RZ, RZ, 0x7f800000 ;  /* 0x7f800000ff0a7424 */ /* 0x000fe200078e00ff */
[----:B------:R-:W-:Y:S01]  /*36c0*/  PLOP3.LUT P1, PT, PT, PT, UP1, 0x80, 0x0 ;  /* 0x000000000000781c */ /* 0x000fe20003f2f018 */
[----:B------:R-:W-:Y:S01]  /*36d0*/  IMAD.U32 R135, RZ, RZ, UR54 ;  /* 0x00000036ff877e24 */ /* 0x000fe2000f8e00ff */
[----:B------:R-:W-:-:S03]  /*36e0*/  ULDC UR44, c[0x0][0x398] ;  /* 0x0000e600002c7ab9 */ /* 0x000fc60000000800 */
[----:B------:R-:W-:Y:S01]  /*36f0*/  @UP1 ULDC.64 UR26, c[0x0][0x3d0] ;  /* 0x0000f400001a1ab9 */ /* 0x000fe20000000a00 */
[----:B------:R-:W-:Y:S01]  /*3700*/  @UP1 UMOV UR10, UR56 ;  /* 0x00000038000a1c82 */ /* 0x000fe20008000000 */
[----:B------:R-:W-:Y:S01]  /*3710*/  @UP1 UIMAD UR5, UR58, UR26, URZ ;  /* 0x0000001a3a0512a4 */ /* 0x000fe2000f8e023f */
[----:B------:R-:W-:Y:S02]  /*3720*/  @UP1 UMOV UR11, UR6 ;  /* 0x00000006000b1c82 */ /* 0x000fe40008000000 */
[----:B------:R-:W-:Y:S02]  /*3730*/  @UP1 UIMAD.WIDE.U32 UR10, UR48, UR26, UR10 ;  /* 0x0000001a300a12a5 */ /* 0x000fe4000f8e000a */
[----:B------:R-:W-:Y:S02]  /*3740*/  @UP1 UIMAD UR5, UR48, UR27, UR5 ;  /* 0x0000001b300512a4 */ /* 0x000fe4000f8e0205 */
[----:B------:R-:W-:Y:S02]  /*3750*/  @UP1 ULEA UR24, UP0, UR10, UR24, 0x2 ;  /* 0x000000180a181291 */ /* 0x000fe4000f80103f */
[----:B------:R-:W-:-:S04]  /*3760*/  @UP1 UIADD3 UR5, UR11, UR5, URZ ;  /* 0x000000050b051290 */ /* 0x000fc8000fffe03f */
[----:B------:R-:W-:Y:S01]  /*3770*/  @UP1 ULEA.HI.X UR25, UR10, UR25, UR5, 0x2, UP0 ;  /* 0x000000190a191291 */ /* 0x000fe200080f1405 */
[----:B------:R-:W-:Y:S01]  /*3780*/  IMAD.U32 R4, RZ, RZ, UR24 ;  /* 0x00000018ff047e24 */ /* 0x000fe2000f8e00ff */
[----:B--234-:R-:W-:Y:S01]  /*3790*/  SHF.L.U64.HI R0, R20, 0x2, R9 ;  /* 0x0000000214007819 */ /* 0x01cfe20000010209 */
[----:B------:R-:W-:-:S03]  /*37a0*/  @UP1 ULDC UR5, c[0x0][0x2e8] ;  /* 0x0000ba0000051ab9 */ /* 0x000fc60000000800 */
[----:B------:R-:W-:-:S05]  /*37b0*/  IMAD.U32 R5, RZ, RZ, UR25 ;  /* 0x00000019ff057e24 */ /* 0x000fca000f8e00ff */
[----:B------:R1:W2:Y:S02]  /*37c0*/  @P1 LDG.E R8, desc[UR14][R4.64] ;  /* 0x0000000e04081981 */ /* 0x0002a4000c1e1900 */
[----:B-1----:R-:W-:-:S05]  /*37d0*/  IMAD.SHL.U32 R4, R20, 0x4, RZ ;  /* 0x0000000414047824 */ /* 0x002fca00078e00ff */
[----:B------:R-:W-:-:S04]  /*37e0*/  IADD3 R4, P2, R4, UR17, RZ ;  /* 0x0000001104047c10 */ /* 0x000fc8000ff5e0ff */
[----:B------:R-:W-:Y:S02]  /*37f0*/  IADD3.X R5, R0, UR16, RZ, P2, !PT ;  /* 0x0000001000057c10 */ /* 0x000fe400097fe4ff */
[----:B------:R-:W-:-:S03]  /*3800*/  @!P4 LEA R6, P2, R13, UR17, 0x2 ;  /* 0x000000110d06cc11 */ /* 0x000fc6000f8410ff */
[----:B------:R-:W3:Y:S01]  /*3810*/  @!P3 LDG.E R14, desc[UR14][R4.64] ;  /* 0x0000000e040eb981 */ /* 0x000ee2000c1e1900 */
[----:B------:R-:W-:-:S03]  /*3820*/  @!P4 LEA.HI.X R7, R13, UR16, R3, 0x2, P2 ;  /* 0x000000100d07cc11 */ /* 0x000fc600090f1403 */
[----:B------:R-:W4:Y:S04]  /*3830*/  @!P6 LDG.E R12, desc[UR14][R4.64+0x20] ;  /* 0x0000200e040ce981 */ /* 0x000f28000c1e1900 */
[----:B------:R1:W5:Y:S04]  /*3840*/  @!P5 LDG.E R11, desc[UR14][R4.64+0x100] ;  /* 0x0001000e040bd981 */ /* 0x000368000c1e1900 */
[----:B------:R-:W5:Y:S01]  /*3850*/  @!P4 LDG.E R10, desc[UR14][R6.64] ;  /* 0x0000000e060ac981 */ /* 0x000f62000c1e1900 */
[----:B------:R-:W2:Y:S01]  /*3860*/  @P1 MUFU.RCP R3, UR5 ;  /* 0x0000000500031d08 */ /* 0x000ea20008001000 */
[----:B------:R-:W-:-:S04]  /*3870*/  LEA.HI R0, R19, R18, RZ, 0x7 ;  /* 0x0000001213007211 */ /* 0x000fc800078f38ff */
[----:B------:R-:W-:Y:S01]  /*3880*/  SHF.R.S32.HI R0, RZ, 0x7, R0 ;  /* 0x00000007ff007819 */ /* 0x000fe20000011400 */
[----:B-1----:R-:W-:-:S05]  /*3890*/  IMAD.SHL.U32 R4, R18, 0x2, RZ ;  /* 0x0000000212047824 */ /* 0x002fca00078e00ff */
[----:B------:R-:W-:-:S05]  /*38a0*/  LOP3.LUT R4, R4, 0x6, RZ, 0xc0, !PT ;  /* 0x0000000604047812 */ /* 0x000fca00078ec0ff */
[----:B------:R-:W-:-:S04]  /*38b0*/  IMAD R0, R0, 0x40, R4 ;  /* 0x0000004000007824 */ /* 0x000fc800078e0204 */
[----:B------:R-:W-:Y:S02]  /*38c0*/  IMAD R135, R135, 0x80, R0 ;  /* 0x0000008087877824 */ /* 0x000fe400078e0200 */
[C---:B------:R-:W-:Y:S01]  /*38d0*/  VIADD R0, R20.reuse, 0xffffff80 ;  /* 0xffffff8014007836 */ /* 0x040fe20000000000 */
[----:B------:R-:W-:Y:S01]  /*38e0*/  SHF.L.U64.HI R5, R20, 0x2, R9 ;  /* 0x0000000214057819 */ /* 0x000fe20000010209 */
[----:B------:R-:W-:Y:S02]  /*38f0*/  VIADD R4, R124, 0x1000 ;  /* 0x000010007c047836 */ /* 0x000fe40000000000 */
        /* <DEDUP_REMOVED lines=46> */
[----:B------:R1:W-:Y:S02]  /*3be0*/  STL [R1+0x2c], R3 ;  /* 0x00002c0301007387 */ /* 0x0003e40000100800 */
[----:B-1----:R-:W-:Y:S02]  /*3bf0*/  SHF.R.S32.HI R3, RZ, 0x1f, R0 ;  /* 0x0000001fff037819 */ /* 0x002fe40000011400 */
[----:B---3--:R-:W-:Y:S02]  /*3c00*/  STL [R1+0x14], R14 ;  /* 0x0000140e01007387 */ /* 0x008fe40000100800 */
[C---:B------:R-:W-:Y:S01]  /*3c10*/  SHF.L.U64.HI R3, R0.reuse, 0x2, R3 ;  /* 0x0000000200037819 */ /* 0x040fe20000010203 */
[----:B------:R-:W-:Y:S01]  /*3c20*/  IMAD.SHL.U32 R0, R0, 0x4, RZ ;  /* 0x0000000400007824 */ /* 0x000fe200078e00ff */
[----:B----4-:R-:W-:Y:S04]  /*3c30*/  STL [R1+0x18], R12 ;  /* 0x0000180c01007387 */ /* 0x010fe80000100800 */
[----:B-----5:R-:W-:Y:S04]  /*3c40*/  STL [R1+0x4], R11 ;  /* 0x0000040b01007387 */ /* 0x020fe80000100800 */
[----:B------:R-:W-:Y:S04]  /*3c50*/  STL [R1+0x10], R10 ;  /* 0x0000100a01007387 */ /* 0x000fe80000100800 */
[----:B------:R-:W-:Y:S04]  /*3c60*/  STL [R1+0x28], R5 ;  /* 0x0000280501007387 */ /* 0x000fe80000100800 */
[----:B------:R1:W-:Y:S04]  /*3c70*/  STL [R1+0x24], R3 ;  /* 0x0000240301007387 */ /* 0x0003e80000100800 */
[----:B------:R2:W-:Y:S04]  /*3c80*/  STL [R1+0x20], R0 ;  /* 0x0000200001007387 */ /* 0x0005e80000100800 */
[----:B------:R2:W-:Y:S01]  /*3c90*/  STL [R1], R146 ;  /* 0x0000009201007387 */ /* 0x0005e20000100800 */
[----:B------:R-:W-:Y:S01]  /*3ca0*/  @UP1 UMOV UR5, UR6 ;  /* 0x0000000600051c82 */ /* 0x000fe20008000000 */
[----:B------:R-:W-:Y:S01]  /*3cb0*/  ULDC UR6, c[0x0][0x39c] ;  /* 0x0000e70000067ab9 */ /* 0x000fe20000000800 */
[----:B-1----:R-:W-:-:S04]  /*3cc0*/  SEL R3, R4, R124, !P0 ;  /* 0x0000007c04037207 */ /* 0x002fc80004000000 */
[----:B------:R-:W-:-:S07]  /*3cd0*/  LEA R3, R3, UR4, 0x1 ;  /* 0x0000000403037c11 */ /* 0x000fce000f8e08ff */
.L_x_1309:
[----:B------:R-:W3:Y:S01]  /*3ce0*/  LDL R131, [R1+0x2c] ;  /* 0x00002c0001837983 */ /* 0x000ee20000100800 */
[----:B------:R-:W-:Y:S01]  /*3cf0*/  IADD3 R112, R126, R118, RZ ;  /* 0x000000767e707210 */ /* 0x000fe20007ffe0ff */
[----:B------:R-:W-:Y:S01]  /*3d00*/  USHF.L.U32 UR10, UR9, 0x7, URZ ;  /* 0x00000007090a7899 */ /* 0x000fe2000800063f */
[----:B------:R-:W-:Y:S01]  /*3d10*/  MOV R238, R163 ;  /* 0x000000a300ee7202 */ /* 0x000fe20000000f00 */
[----:B--2---:R-:W2:Y:S01]  /*3d20*/  LDL R0, [R1+0x28] ;  /* 0x0000280001007983 */ /* 0x004ea20000100800 */
[----:B------:R-:W-:Y:S01]  /*3d30*/  UMOV UR12, UR60 ;  /* 0x0000003c000c7c82 */ /* 0x000fe20008000000 */
[----:B------:R-:W-:Y:S01]  /*3d40*/  UISETP.GE.AND UP0, UPT, UR10, UR39, UPT ;  /* 0x000000270a00728c */ /* 0x000fe2000bf06270 */
[----:B------:R-:W-:Y:S01]  /*3d50*/  MOV R239, R162 ;  /* 0x000000a200ef7202 */ /* 0x000fe20000000f00 */
        /* <DEDUP_REMOVED lines=44> */
[----:B------:R-:W1:Y:S01]  /*4020*/  MUFU.TANH R171, R6 ;  /* 0x0000000600ab7308 */ /* 0x000e620000002400 */
        /* <DEDUP_REMOVED lines=11> */
[----:B------:R-:W4:Y:S02]  /*40e0*/  MUFU.TANH R165, R10 ;  /* 0x0000000a00a57308 */ /* 0x000f240000002400 */
        /* <DEDUP_REMOVED lines=16> */
[----:B------:R-:W-:Y:S01]  /*41f0*/  FMUL.FTZ R110, R33, UR6 ;  /* 0x00000006216e7c20 */ /* 0x000fe20008410000 */
[----:B------:R-:W-:Y:S06]  /*4200*/  FMUL.FTZ R111, R32, UR6 ;  /* 0x00000006206f7c20 */ /* 0x000fec0008410000 */
[----:B------:R1:W-:Y:S10]  /*4210*/  MUFU.TANH R167, R9 ;  /* 0x0000000900a77308 */ /* 0x0003f40000002400 */
[----:B------:R3:W-:Y:S10]  /*4220*/  MUFU.TANH R164, R14 ;  /* 0x0000000e00a47308 */ /* 0x0007f40000002400 */
[----:B------:R2:W4:Y:S01]  /*4230*/  MUFU.TANH R160, R15 ;  /* 0x0000000f00a07308 */ /* 0x0005220000002400 */
[----:B-1----:R-:W1:Y:S09]  /*4240*/  LDSM.16.M88.4 R8, [R117+0x6c00] ;  /* 0x006c00007508783b */ /* 0x002e720000000200 */
[----:B------:R-:W-:Y:S01]  /*4250*/  MUFU.TANH R147, R22 ;  /* 0x0000001600937308 */ /* 0x000fe20000002400 */
[----:B---3--:R-:W-:Y:S01]  /*4260*/  IADD3 R14, P0, R131, UR19, RZ ;  /* 0x00000013830e7c10 */ /* 0x008fe2000ff1e0ff */
[-C--:B------:R-:W-:Y:S08]  /*4270*/  HMMA.16816.F32.BF16 R36, R104, R4.reuse, R36 ;  /* 0x000000046824723c */ /* 0x080ff00000041824 */
[----:B------:R3:W-:Y:S03]  /*4280*/  MUFU.TANH R138, R23 ;  /* 0x00000017008a7308 */ /* 0x0007e60000002400 */
[----:B--2---:R-:W-:Y:S01]  /*4290*/  IADD3.X R15, R0, UR18, RZ, P0, !PT ;  /* 0x00000012000f7c10 */ /* 0x004fe200087fe4ff */
        /* <DEDUP_REMOVED lines=9> */
[----:B------:R-:W-:Y:S01]  /*4330*/  MUFU.TANH R152, R18 ;  /* 0x0000001200987308 */ /* 0x000fe20000002400 */
[----:B------:R2:W5:Y:S01]  /*4340*/  LDG.E R131, desc[UR14][R14.64+0x120] ;  /* 0x0001200e0e837981 */ /* 0x000562000c1e1900 */
[----:B------:R-:W-:Y:S01]  /*4350*/  IADD3 R0, R0, UR10, RZ ;  /* 0x0000000a00007c10 */ /* 0x000fe2000fffe0ff */
[----:B------:R-:W-:Y:S01]  /*4360*/  FMUL.FTZ R100, R39, UR6 ;  /* 0x0000000627647c20 */ /* 0x000fe20008410000 */
[----:B------:R-:W-:Y:S01]  /*4370*/  FMUL.FTZ R102, R36, UR6 ;  /* 0x0000000624667c20 */ /* 0x000fe20008410000 */
[----:B------:R-:W-:Y:S05]  /*4380*/  FMUL.FTZ R103, R37, UR6 ;  /* 0x0000000625677c20 */ /* 0x000fea0008410000 */
[----:B------:R4:W4:Y:S01]  /*4390*/  MUFU.TANH R158, R12 ;  /* 0x0000000c009e7308 */ /* 0x0009220000002400 */
[-C--:B-1----:R-:W-:Y:S03]  /*43a0*/  HMMA.16816.F32.BF16 R52, R104, R8.reuse, R52 ;  /* 0x000000086834723c */ /* 0x082fe60000041834 */
[----:B------:R-:W-:Y:S01]  /*43b0*/  IADD3 R4, R0, 0x47, RZ ;  /* 0x0000004700047810 */ /* 0x000fe20007ffe0ff */
[----:B------:R-:W-:Y:S01]  /*43c0*/  FMUL.FTZ R137, R42, UR6 ;  /* 0x000000062a897c20 */ /* 0x000fe20008410000 */
[----:B------:R-:W-:Y:S01]  /*43d0*/  IADD3 R42, R0, -0x1, RZ ;  /* 0xffffffff002a7810 */ /* 0x000fe20007ffe0ff */
[----:B------:R-:W-:Y:S03]  /*43e0*/  FMUL.FTZ R149, R40, UR6 ;  /* 0x0000000628957c20 */ /* 0x000fe60008410000 */
[----:B------:R-:W-:Y:S02]  /*43f0*/  MUFU.TANH R156, R13 ;  /* 0x0000000d009c7308 */ /* 0x000fe40000002400 */
[----:B------:R-:W-:Y:S01]  /*4400*/  FMUL.FTZ R151, R47, UR6 ;  /* 0x000000062f977c20 */ /* 0x000fe20008410000 */
[----:B------:R-:W-:Y:S01]  /*4410*/  ISETP.GE.AND P0, PT, R4, RZ, PT ;  /* 0x000000ff0400720c */ /* 0x000fe20003f06270 */
[C---:B------:R-:W-:Y:S04]  /*4420*/  HMMA.16816.F32.BF16 R56, R112.reuse, R8, R56 ;  /* 0x000000087038723c */ /* 0x040fe80000041838 */
[C---:B------:R-:W-:Y:S02]  /*4430*/  IADD3 R5, R0.reuse, 0x48, RZ ;  /* 0x0000004800057810 */ /* 0x040fe40007ffe0ff */
[----:B------:R1:W-:Y:S01]  /*4440*/  MUFU.TANH R47, R20 ;  /* 0x00000014002f7308 */ /* 0x0003e20000002400 */
[----:B---3--:R-:W-:Y:S01]  /*4450*/  IADD3 R23, R0, 0x8, RZ ;  /* 0x0000000800177810 */ /* 0x008fe20007ffe0ff */
[----:B------:R-:W-:Y:S03]  /*4460*/  FMUL.FTZ R155, R48, UR6 ;  /* 0x00000006309b7c20 */ /* 0x000fe60008410000 */
[----:B------:R-:W-:Y:S01]  /*4470*/  IADD3 R22, R0, 0x7, RZ ;  /* 0x0000000700167810 */ /* 0x000fe20007ffe0ff */
[-C--:B------:R-:W-:Y:S03]  /*4480*/  HMMA.16816.F32.BF16 R60, R112, R10.reuse, R60 ;  /* 0x0000000a703c723c */ /* 0x080fe6000004183c */
[----:B------:R-:W-:Y:S01]  /*4490*/  ISETP.GE.AND P3, PT, R42, RZ, PT ;  /* 0x000000ff2a00720c */ /* 0x000fe20003f66270 */
[----:B------:R-:W-:Y:S01]  /*44a0*/  MUFU.TANH R34, R24 ;  /* 0x0000001800227308 */ /* 0x000fe20000002400 */
[----:B------:R-:W-:Y:S01]  /*44b0*/  ISETP.GE.AND P1, PT, R5, RZ, PT ;  /* 0x000000ff0500720c */ /* 0x000fe20003f26270 */
[----:B--2---:R-:W-:Y:S01]  /*44c0*/  FMUL.FTZ R14, R21, UR6 ;  /* 0x00000006150e7c20 */ /* 0x004fe20008410000 */
[----:B------:R-:W-:Y:S01]  /*44d0*/  ISETP.GE.AND P2, PT, R23, RZ, PT ;  /* 0x000000ff1700720c */ /* 0x000fe20003f46270 */
[----:B------:R-:W-:Y:S01]  /*44e0*/  FMUL.FTZ R150, R41, UR6 ;  /* 0x0000000629967c20 */ /* 0x000fe20008410000 */
[----:B------:R-:W-:Y:S01]  /*44f0*/  ISETP.GE.AND P6, PT, R22, RZ, PT ;  /* 0x000000ff1600720c */ /* 0x000fe20003fc6270 */
[----:B------:R-:W-:Y:S04]  /*4500*/  HMMA.16816.F32.BF16 R64, R104, R10, R64 ;  /* 0x0000000a6840723c */ /* 0x000fe80000041840 */
[----:B------:R2:W-:Y:S01]  /*4510*/  MUFU.TANH R48, R14 ;  /* 0x0000000e00307308 */ /* 0x0005e20000002400 */
[C---:B------:R-:W-:Y:S01]  /*4520*/  IADD3 R39, R0.reuse, -0x10, RZ ;  /* 0xfffffff000277810 */ /* 0x040fe20007ffe0ff */
[----:B----4-:R-:W-:Y:S01]  /*4530*/  FMUL.FTZ R12, R17, UR6 ;  /* 0x00000006110c7c20 */ /* 0x010fe20008410000 */
[----:B-1----:R-:W-:Y:S01]  /*4540*/  IADD3 R20, R0, 0x3f, RZ ;  /* 0x0000003f00147810 */ /* 0x002fe20007ffe0ff */
[----:B------:R-:W-:Y:S03]  /*4550*/  FMUL.FTZ R13, R16, UR6 ;  /* 0x00000006100d7c20 */ /* 0x000fe60008410000 */
[----:B------:R-:W-:Y:S03]  /*4560*/  @!P0 IADD3 R4, -R0, -0x47, RZ ;  /* 0xffffffb900048810 */ /* 0x000fe60007ffe1ff */
[----:B------:R-:W-:Y:S01]  /*4570*/  MUFU.TANH R109, R27 ;  /* 0x0000001b006d7308 */ /* 0x000fe20000002400 */
[----:B------:R-:W-:Y:S01]  /*4580*/  ISETP.GE.AND P0, PT, R39, RZ, PT ;  /* 0x000000ff2700720c */ /* 0x000fe20003f06270 */
[----:B------:R-:W-:Y:S01]  /*4590*/  FMUL.FTZ R101, R38, UR6 ;  /* 0x0000000626657c20 */ /* 0x000fe20008410000 */
[C---:B------:R-:W-:Y:S01]  /*45a0*/  IADD3 R19, R0.reuse, 0x38, RZ ;  /* 0x0000003800137810 */ /* 0x040fe20007ffe0ff */
[----:B------:R-:W-:Y:S01]  /*45b0*/  FMUL.FTZ R112, R51, UR6 ;  /* 0x0000000633707c20 */ /* 0x000fe20008410000 */
[----:B------:R-:W-:Y:S01]  /*45c0*/  IADD3 R40, R0, -0x9, RZ ;  /* 0xfffffff700287810 */ /* 0x000fe20007ffe0ff */
[----:B------:R-:W-:Y:S01]  /*45d0*/  FMUL.FTZ R148, R43, UR6 ;  /* 0x000000062b947c20 */ /* 0x000fe20008410000 */
[----:B------:R-:W-:Y:S03]  /*45e0*/  ISETP.GE.AND P4, PT, R20, RZ, PT ;  /* 0x000000ff1400720c */ /* 0x000fe60003f86270 */
[----:B------:R-:W-:Y:S01]  /*45f0*/  MUFU.TANH R108, R26 ;  /* 0x0000001a006c7308 */ /* 0x000fe20000002400 */
[----:B------:R-:W-:Y:S01]  /*4600*/  @!P3 IADD3 R42, -R0, 0x1, RZ ;  /* 0x00000001002ab810 */ /* 0x000fe20007ffe1ff */
[----:B------:R-:W-:Y:S01]  /*4610*/  FMUL.FTZ R44, R44, UR6 ;  /* 0x000000062c2c7c20 */ /* 0x000fe20008410000 */
[----:B------:R-:W-:Y:S01]  /*4620*/  @!P1 IADD3 R5, -R0, -0x48, RZ ;  /* 0xffffffb800059810 */ /* 0x000fe20007ffe1ff */
[----:B------:R-:W-:Y:S01]  /*4630*/  FMUL.FTZ R175, R62, UR6 ;  /* 0x000000063eaf7c20 */ /* 0x000fe20008410000 */
[----:B------:R-:W-:Y:S01]  /*4640*/  IADD3 R21, R0, 0x40, RZ ;  /* 0x0000004000157810 */ /* 0x000fe20007ffe0ff */
[----:B------:R-:W-:Y:S01]  /*4650*/  FMUL.FTZ R186, R64, UR6 ;  /* 0x0000000640ba7c20 */ /* 0x000fe20008410000 */
[C---:B------:R-:W-:Y:S03]  /*4660*/  IADD3 R18, R0.reuse, 0x37, RZ ;  /* 0x0000003700127810 */ /* 0x040fe60007ffe0ff */
[----:B------:R-:W-:Y:S01]  /*4670*/  MUFU.TANH R113, R142 ;  /* 0x0000008e00717308 */ /* 0x000fe20000002400 */
[----:B------:R-:W-:Y:S01]  /*4680*/  IADD3 R41, R0, -0x8, RZ ;  /* 0xfffffff800297810 */ /* 0x000fe20007ffe0ff */
[----:B------:R-:W-:Y:S01]  /*4690*/  FMUL.FTZ R188, R65, UR6 ;  /* 0x0000000641bc7c20 */ /* 0x000fe20008410000 */
[----:B------:R-:W-:Y:S01]  /*46a0*/  ISETP.GE.AND P3, PT, R19, RZ, PT ;  /* 0x000000ff1300720c */ /* 0x000fe20003f66270 */
[----:B------:R-:W-:Y:S01]  /*46b0*/  FMUL.FTZ R46, R46, UR6 ;  /* 0x000000062e2e7c20 */ /* 0x000fe20008410000 */
[----:B------:R-:W-:Y:S01]  /*46c0*/  ISETP.GE.AND P1, PT, R40, RZ, PT ;  /* 0x000000ff2800720c */ /* 0x000fe20003f26270 */
        /* <DEDUP_REMOVED lines=10> */
[----:B------:R-:W-:Y:S01]  /*4770*/  MUFU.TANH R140, R101 ;  /* 0x00000065008c7308 */ /* 0x000fe20000002400 */
[C---:B------:R-:W-:Y:S01]  /*4780*/  IADD3 R36, R0.reuse, -0x19, RZ ;  /* 0xffffffe700247810 */ /* 0x040fe20007ffe0ff */
[----:B------:R-:W-:Y:S01]  /*4790*/  FMUL.FTZ R189, R67, UR6 ;  /* 0x0000000643bd7c20 */ /* 0x000fe20008410000 */
[C---:B------:R-:W-:Y:S01]  /*47a0*/  IADD3 R17, R0.reuse, 0x30, RZ ;  /* 0x0000003000117810 */ /* 0x040fe20007ffe0ff */
[----:B------:R-:W-:Y:S01]  /*47b0*/  FMUL.FTZ R159, R59, UR6 ;  /* 0x000000063b9f7c20 */ /* 0x000fe20008410000 */
[----:B------:R-:W-:Y:S01]  /*47c0*/  @!P0 IADD3 R39, -R0, 0x10, RZ ;  /* 0x0000001000278810 */ /* 0x000fe20007ffe1ff */
[----:B------:R-:W-:Y:S01]  /*47d0*/  FMUL.FTZ R157, R58, UR6 ;  /* 0x000000063a9d7c20 */ /* 0x000fe20008410000 */
[----:B------:R-:W-:Y:S03]  /*47e0*/  ISETP.GE.AND P0, PT, R36, RZ, PT ;  /* 0x000000ff2400720c */ /* 0x000fe60003f06270 */
[----:B------:R-:W-:Y:S01]  /*47f0*/  MUFU.TANH R35, R139 ;  /* 0x0000008b00237308 */ /* 0x000fe20000002400 */
[----:B------:R-:W-:Y:S01]  /*4800*/  IADD3 R16, R0, 0x2f, RZ ;  /* 0x0000002f00107810 */ /* 0x000fe20007ffe0ff */
[----:B------:R-:W-:Y:S01]  /*4810*/  FMUL.FTZ R54, R54, UR6 ;  /* 0x0000000636367c20 */ /* 0x000fe20008410000 */
[C---:B------:R-:W-:Y:S01]  /*4820*/  IADD3 R37, R0.reuse, -0x18, RZ ;  /* 0xffffffe800257810 */ /* 0x040fe20007ffe0ff */
[----:B------:R-:W-:Y:S01]  /*4830*/  FMUL.FTZ R53, R53, UR6 ;  /* 0x0000000635357c20 */ /* 0x000fe20008410000 */
[----:B------:R-:W-:Y:S01]  /*4840*/  @!P4 IADD3 R20, -R0, -0x3f, RZ ;  /* 0xffffffc10014c810 */ /* 0x000fe20007ffe1ff */
[----:B------:R-:W-:Y:S01]  /*4850*/  FMUL.FTZ R161, R56, UR6 ;  /* 0x0000000638a17c20 */ /* 0x000fe20008410000 */
[----:B------:R-:W-:Y:S03]  /*4860*/  ISETP.GE.AND P4, PT, R17, RZ, PT ;  /* 0x000000ff1100720c */ /* 0x000fe60003f86270 */
[----:B------:R-:W-:Y:S01]  /*4870*/  MUFU.TANH R139, R141 ;  /* 0x0000008d008b7308 */ /* 0x000fe20000002400 */
[C---:B------:R-:W-:Y:S01]  /*4880*/  @!P3 IADD3 R19, -R0.reuse, -0x38, RZ ;  /* 0xffffffc80013b810 */ /* 0x040fe20007ffe1ff */
[----:B------:R-:W-:Y:S01]  /*4890*/  FMUL.FTZ R174, R57, UR6 ;  /* 0x0000000639ae7c20 */ /* 0x000fe20008410000 */
[C---:B------:R-:W-:Y:S01]  /*48a0*/  @!P1 IADD3 R40, -R0.reuse, 0x9, RZ ;  /* 0x0000000900289810 */ /* 0x040fe20007ffe1ff */
[----:B------:R-:W-:Y:S01]  /*48b0*/  FMUL.FTZ R45, R45, UR6 ;  /* 0x000000062d2d7c20 */ /* 0x000fe20008410000 */
[C---:B------:R-:W-:Y:S01]  /*48c0*/  IADD3 R38, R0.reuse, -0x11, RZ ;  /* 0xffffffef00267810 */ /* 0x040fe20007ffe0ff */
[----:B------:R-:W-:Y:S01]  /*48d0*/  FMUL.FTZ R184, R61, UR6 ;  /* 0x000000063db87c20 */ /* 0x000fe20008410000 */
[C---:B------:R-:W-:Y:S03]  /*48e0*/  IADD3 R15, R0.reuse, 0x28, RZ ;  /* 0x00000028000f7810 */ /* 0x040fe60007ffe0ff */
[----:B------:R-:W-:Y:S01]  /*48f0*/  MUFU.TANH R141, R100 ;  /* 0x00000064008d7308 */ /* 0x000fe20000002400 */
[----:B--2---:R-:W-:Y:S01]  /*4900*/  IADD3 R14, R0, 0x27, RZ ;  /* 0x00000027000e7810 */ /* 0x004fe20007ffe0ff */
[----:B------:R-:W-:Y:S01]  /*4910*/  FMUL.FTZ R49, R49, UR6 ;  /* 0x0000000631317c20 */ /* 0x000fe20008410000 */
[----:B------:R-:W-:Y:S01]  /*4920*/  ISETP.GE.AND P3, PT, R16, RZ, PT ;  /* 0x000000ff1000720c */ /* 0x000fe20003f66270 */
[----:B------:R-:W-:Y:S01]  /*4930*/  FMUL.FTZ R185, R63, UR6 ;  /* 0x000000063fb97c20 */ /* 0x000fe20008410000 */
[----:B------:R-:W-:Y:S02]  /*4940*/  ISETP.GE.AND P1, PT, R37, RZ, PT ;  /* 0x000000ff2500720c */ /* 0x000fe40003f26270 */
[C---:B------:R-:W-:Y:S03]  /*4950*/  @!P5 IADD3 R21, -R0.reuse, -0x40, RZ ;  /* 0xffffffc00015d810 */ /* 0x040fe60007ffe1ff */
[----:B------:R-:W-:Y:S01]  /*4960*/  MUFU.TANH R51, R103 ;  /* 0x0000006700337308 */ /* 0x000fe20000002400 */
[C---:B------:R-:W-:Y:S02]  /*4970*/  @!P2 IADD3 R18, -R0.reuse, -0x37, RZ ;  /* 0xffffffc90012a810 */ /* 0x040fe40007ffe1ff */
[----:B------:R-:W-:Y:S02]  /*4980*/  @!P6 IADD3 R41, -R0, 0x8, RZ ;  /* 0x000000080029e810 */ /* 0x000fe40007ffe1ff */
[----:B------:R-:W-:Y:S02]  /*4990*/  ISETP.GE.AND P5, PT, R38, RZ, PT ;  /* 0x000000ff2600720c */ /* 0x000fe40003fa6270 */
[----:B------:R-:W-:Y:S03]  /*49a0*/  ISETP.GE.AND P2, PT, R15, RZ, PT ;  /* 0x000000ff0f00720c */ /* 0x000fe60003f46270 */
[----:B------:R-:W-:Y:S01]  /*49b0*/  MUFU.TANH R64, R148 ;  /* 0x0000009400407308 */ /* 0x000fe20000002400 */
[----:B------:R-:W-:Y:S02]  /*49c0*/  ISETP.GE.AND P6, PT, R14, RZ, PT ;  /* 0x000000ff0e00720c */ /* 0x000fe40003fc6270 */
[C---:B------:R-:W-:Y:S02]  /*49d0*/  IADD3 R29, R0.reuse, -0x28, RZ ;  /* 0xffffffd8001d7810 */ /* 0x040fe40007ffe0ff */
[C---:B------:R-:W-:Y:S02]  /*49e0*/  IADD3 R30, R0.reuse, -0x21, RZ ;  /* 0xffffffdf001e7810 */ /* 0x040fe40007ffe0ff */
[C---:B------:R-:W-:Y:S03]  /*49f0*/  @!P0 IADD3 R36, -R0.reuse, 0x19, RZ ;  /* 0x0000001900248810 */ /* 0x040fe60007ffe1ff */
[----:B------:R-:W1:Y:S01]  /*4a00*/  MUFU.TANH R13, R13 ;  /* 0x0000000d000d7308 */ /* 0x000e620000002400 */
[----:B------:R-:W-:Y:S02]  /*4a10*/  ISETP.GE.AND P0, PT, R29, RZ, PT ;  /* 0x000000ff1d00720c */ /* 0x000fe40003f06270 */
[C---:B------:R-:W-:Y:S02]  /*4a20*/  IADD3 R11, R0.reuse, 0x20, RZ ;  /* 0x00000020000b7810 */ /* 0x040fe40007ffe0ff */
[C---:B------:R-:W-:Y:S02]  /*4a30*/  IADD3 R8, R0.reuse, 0x17, RZ ;  /* 0x0000001700087810 */ /* 0x040fe40007ffe0ff */
[----:B------:R-:W-:Y:S03]  /*4a40*/  @!P4 IADD3 R17, -R0, -0x30, RZ ;  /* 0xffffffd00011c810 */ /* 0x000fe60007ffe1ff */
[----:B------:R-:W-:Y:S01]  /*4a50*/  MUFU.TANH R107, R151 ;  /* 0x00000097006b7308 */ /* 0x000fe20000002400 */
[----:B------:R-:W-:Y:S02]  /*4a60*/  ISETP.GE.AND P4, PT, R30, RZ, PT ;  /* 0x000000ff1e00720c */ /* 0x000fe40003f86270 */
[C---:B------:R-:W-:Y:S02]  /*4a70*/  @!P3 IADD3 R16, -R0.reuse, -0x2f, RZ ;  /* 0xffffffd10010b810 */ /* 0x040fe40007ffe1ff */
[C---:B------:R-:W-:Y:S02]  /*4a80*/  @!P1 IADD3 R37, -R0.reuse, 0x18, RZ ;  /* 0x0000001800259810 */ /* 0x040fe40007ffe1ff */
[C---:B------:R-:W-:Y:S03]  /*4a90*/  IADD3 R31, R0.reuse, -0x20, RZ ;  /* 0xffffffe0001f7810 */ /* 0x040fe60007ffe0ff */
[----:B------:R2:W-:Y:S01]  /*4aa0*/  MUFU.TANH R145, R110 ;  /* 0x0000006e00917308 */ /* 0x0005e20000002400 */
[C---:B------:R-:W-:Y:S02]  /*4ab0*/  IADD3 R10, R0.reuse, 0x1f, RZ ;  /* 0x0000001f000a7810 */ /* 0x040fe40007ffe0ff */
[----:B------:R-:W-:Y:S02]  /*4ac0*/  IADD3 R9, R0, 0x18, RZ ;  /* 0x0000001800097810 */ /* 0x000fe40007ffe0ff */
[----:B------:R-:W-:Y:S02]  /*4ad0*/  ISETP.GE.AND P3, PT, R11, RZ, PT ;  /* 0x000000ff0b00720c */ /* 0x000fe40003f66270 */
[----:B------:R-:W-:Y:S03]  /*4ae0*/  ISETP.GE.AND P1, PT, R8, RZ, PT ;  /* 0x000000ff0800720c */ /* 0x000fe60003f26270 */
[----:B------:R-:W-:Y:S01]  /*4af0*/  MUFU.TANH R106, R46 ;  /* 0x0000002e006a7308 */ /* 0x000fe20000002400 */
[C---:B------:R-:W-:Y:S02]  /*4b00*/  @!P5 IADD3 R38, -R0.reuse, 0x11, RZ ;  /* 0x000000110026d810 */ /* 0x040fe40007ffe1ff */
[C---:B------:R-:W-:Y:S02]  /*4b10*/  @!P2 IADD3 R15, -R0.reuse, -0x28, RZ ;  /* 0xffffffd8000fa810 */ /* 0x040fe40007ffe1ff */
[----:B------:R-:W-:Y:S02]  /*4b20*/  @!P6 IADD3 R14, -R0, -0x27, RZ ;  /* 0xffffffd9000ee810 */ /* 0x000fe40007ffe1ff */
[----:B------:R-:W-:Y:S03]  /*4b30*/  ISETP.GE.AND P5, PT, R31, RZ, PT ;  /* 0x000000ff1f00720c */ /* 0x000fe60003fa6270 */
[----:B------:R-:W-:Y:S01]  /*4b40*/  MUFU.TANH R52, R102 ;  /* 0x0000006600347308 */ /* 0x000fe20000002400 */
[----:B------:R-:W-:Y:S01]  /*4b50*/  ISETP.GE.AND P2, PT, R10, RZ, PT ;  /* 0x000000ff0a00720c */ /* 0x000fe20003f46270 */
[----:B--2---:R-:W-:Y:S01]  /*4b60*/  FMUL.FTZ R110, R55, UR6 ;  /* 0x00000006376e7c20 */ /* 0x004fe20008410000 */
[----:B------:R-:W-:Y:S02]  /*4b70*/  ISETP.GE.AND P6, PT, R9, RZ, PT ;  /* 0x000000ff0900720c */ /* 0x000fe40003fc6270 */
[C---:B------:R-:W-:Y:S02]  /*4b80*/  IADD3 R24, R0.reuse, -0x39, RZ ;  /* 0xffffffc700187810 */ /* 0x040fe40007ffe0ff */
[C---:B------:R-:W-:Y:S03]  /*4b90*/  IADD3 R27, R0.reuse, -0x30, RZ ;  /* 0xffffffd0001b7810 */ /* 0x040fe60007ffe0ff */
[----:B------:R-:W2:Y:S01]  /*4ba0*/  MUFU.TANH R12, R12 ;  /* 0x0000000c000c7308 */ /* 0x000ea20000002400 */
[----:B------:R-:W-:Y:S02]  /*4bb0*/  @!P0 IADD3 R29, -R0, 0x28, RZ ;  /* 0x00000028001d8810 */ /* 0x000fe40007ffe1ff */
[----:B------:R-:W-:Y:S02]  /*4bc0*/  ISETP.GE.AND P0, PT, R24, RZ, PT ;  /* 0x000000ff1800720c */ /* 0x000fe40003f06270 */
[C---:B------:R-:W-:Y:S02]  /*4bd0*/  IADD3 R26, R0.reuse, -0x31, RZ ;  /* 0xffffffcf001a7810 */ /* 0x040fe40007ffe0ff */
[C---:B------:R-:W-:Y:S03]  /*4be0*/  IADD3 R25, R0.reuse, -0x38, RZ ;  /* 0xffffffc800197810 */ /* 0x040fe60007ffe0ff */
[----:B------:R-:W-:Y:S01]  /*4bf0*/  MUFU.TANH R32, R143 ;  /* 0x0000008f00207308 */ /* 0x000fe20000002400 */
[C---:B------:R-:W-:Y:S02]  /*4c00*/  @!P4 IADD3 R30, -R0.reuse, 0x21, RZ ;  /* 0x00000021001ec810 */ /* 0x040fe40007ffe1ff */
[----:B------:R-:W-:Y:S02]  /*4c10*/  ISETP.GE.AND P4, PT, R27, RZ, PT ;  /* 0x000000ff1b00720c */ /* 0x000fe40003f86270 */
[C---:B------:R-:W-:Y:S02]  /*4c20*/  @!P3 IADD3 R11, -R0.reuse, -0x20, RZ ;  /* 0xffffffe0000bb810 */ /* 0x040fe40007ffe1ff */
[C---:B------:R-:W-:Y:S03]  /*4c30*/  @!P1 IADD3 R8, -R0.reuse, -0x17, RZ ;  /* 0xffffffe900089810 */ /* 0x040fe60007ffe1ff */
[----:B------:R-:W3:Y:S01]  /*4c40*/  MUFU.TANH R143, R136 ;  /* 0x00000088008f7308 */ /* 0x000ee20000002400 */
[C---:B------:R-:W-:Y:S02]  /*4c50*/  IADD3 R28, R0.reuse, -0x29, RZ ;  /* 0xffffffd7001c7810 */ /* 0x040fe40007ffe0ff */
[C---:B------:R-:W-:Y:S02]  /*4c60*/  IADD3 R7, R0.reuse, 0x10, RZ ;  /* 0x0000001000077810 */ /* 0x040fe40007ffe0ff */
[----:B------:R-:W-:Y:S02]  /*4c70*/  IADD3 R6, R0, 0xf, RZ ;  /* 0x0000000f00067810 */ /* 0x000fe40007ffe0ff */
[----:B------:R-:W-:Y:S03]  /*4c80*/  ISETP.GE.AND P3, PT, R26, RZ, PT ;  /* 0x000000ff1a00720c */ /* 0x000fe60003f66270 */
[----:B------:R-:W-:Y:S01]  /*4c90*/  MUFU.TANH R136, R50 ;  /* 0x0000003200887308 */ /* 0x000fe20000002400 */
[----:B------:R-:W-:Y:S02]  /*4ca0*/  ISETP.GE.AND P1, PT, R25, RZ, PT ;  /* 0x000000ff1900720c */ /* 0x000fe40003f26270 */
[C---:B------:R-:W-:Y:S02]  /*4cb0*/  @!P5 IADD3 R31, -R0.reuse, 0x20, RZ ;  /* 0x00000020001fd810 */ /* 0x040fe40007ffe1ff */
[C---:B------:R-:W-:Y:S02]  /*4cc0*/  @!P2 IADD3 R10, -R0.reuse, -0x1f, RZ ;  /* 0xffffffe1000aa810 */ /* 0x040fe40007ffe1ff */
[----:B------:R-:W-:Y:S03]  /*4cd0*/  @!P6 IADD3 R9, -R0, -0x18, RZ ;  /* 0xffffffe80009e810 */ /* 0x000fe60007ffe1ff */
[----:B------:R-:W-:Y:S01]  /*4ce0*/  MUFU.TANH R50, R155 ;  /* 0x0000009b00327308 */ /* 0x000fe20000002400 */
[----:B------:R-:W-:Y:S02]  /*4cf0*/  ISETP.GE.AND P5, PT, R28, RZ, PT ;  /* 0x000000ff1c00720c */ /* 0x000fe40003fa6270 */
[----:B------:R-:W-:Y:S02]  /*4d00*/  ISETP.GE.AND P2, PT, R7, RZ, PT ;  /* 0x000000ff0700720c */ /* 0x000fe40003f46270 */
[----:B------:R-:W-:Y:S02]  /*4d10*/  ISETP.GE.AND P6, PT, R6, RZ, PT ;  /* 0x000000ff0600720c */ /* 0x000fe40003fc6270 */
[----:B------:R-:W-:Y:S03]  /*4d20*/  I2FP.F32.S32 R65, R30 ;  /* 0x0000001e00417245 */ /* 0x000fe60000201400 */
[----:B------:R-:W4:Y:S01]  /*4d30*/  MUFU.TANH R33, R144 ;  /* 0x0000009000217308 */ /* 0x000f220000002400 */
[----:B------:R-:W-:Y:S02]  /*4d40*/  I2FP.F32.S32 R62, R29 ;  /* 0x0000001d003e7245 */ /* 0x000fe40000201400 */
[C---:B------:R-:W-:Y:S02]  /*4d50*/  @!P0 IADD3 R24, -R0.reuse, 0x39, RZ ;  /* 0x0000003900188810 */ /* 0x040fe40007ffe1ff */
[----:B------:R-:W-:Y:S02]  /*4d60*/  I2FP.F32.S32 R101, R23 ;  /* 0x0000001700657245 */ /* 0x000fe40000201400 */
[C---:B------:R-:W-:Y:S03]  /*4d70*/  @!P4 IADD3 R27, -R0.reuse, 0x30, RZ ;  /* 0x00000030001bc810 */ /* 0x040fe60007ffe1ff */
[----:B------:R-:W-:Y:S01]  /*4d80*/  MUFU.TANH R30, R150 ;  /* 0x00000096001e7308 */ /* 0x000fe20000002400 */
[----:B------:R-:W-:Y:S02]  /*4d90*/  I2FP.F32.S32 R23, R5 ;  /* 0x0000000500177245 */ /* 0x000fe40000201400 */
[----:B------:R-:W-:Y:S02]  /*4da0*/  I2FP.F32.S32 R105, R22 ;  /* 0x0000001600697245 */ /* 0x000fe40000201400 */
[----:B------:R-:W-:Y:S01]  /*4db0*/  I2FP.F32.S32 R115, R24 ;  /* 0x0000001800737245 */ /* 0x000fe20000201400 */
[----:B------:R-:W-:Y:S01]  /*4dc0*/  FFMA.FTZ R24, -R171, R171, 1 ;  /* 0x3f800000ab187423 */ /* 0x000fe200000101ab */
[C---:B------:R-:W-:Y:S03]  /*4dd0*/  @!P3 IADD3 R26, -R0.reuse, 0x31, RZ ;  /* 0x00000031001ab810 */ /* 0x040fe60007ffe1ff */
[----:B------:R2:W-:Y:S01]  /*4de0*/  MUFU.TANH R29, R44 ;  /* 0x0000002c001d7308 */ /* 0x0005e20000002400 */
[C---:B------:R-:W-:Y:S02]  /*4df0*/  @!P1 IADD3 R25, -R0.reuse, 0x38, RZ ;  /* 0x0000003800199810 */ /* 0x040fe40007ffe1ff */
[----:B------:R-:W-:Y:S02]  /*4e00*/  I2FP.F32.S32 R22, R4 ;  /* 0x0000000400167245 */ /* 0x000fe40000201400 */
[----:B------:R-:W-:Y:S02]  /*4e10*/  I2FP.F32.S32 R20, R20 ;  /* 0x0000001400147245 */ /* 0x000fe40000201400 */
[----:B------:R-:W-:Y:S03]  /*4e20*/  I2FP.F32.S32 R66, R31 ;  /* 0x0000001f00427245 */ /* 0x000fe60000201400 */
[----:B------:R-:W4:Y:S01]  /*4e30*/  MUFU.TANH R144, R111 ;  /* 0x0000006f00907308 */ /* 0x000f220000002400 */
[----:B------:R-:W-:Y:S01]  /*4e40*/  I2FP.F32.S32 R4, R36 ;  /* 0x0000002400047245 */ /* 0x000fe20000201400 */
[----:B------:R-:W-:Y:S01]  /*4e50*/  FFMA.FTZ R36, -R165, R165, 1 ;  /* 0x3f800000a5247423 */ /* 0x000fe200000101a5 */
[----:B------:R-:W-:Y:S01]  /*4e60*/  I2FP.F32.S32 R100, R8 ;  /* 0x0000000800647245 */ /* 0x000fe20000201400 */
[----:B------:R-:W-:Y:S01]  /*4e70*/  FFMA.FTZ R8, -R169, R169, 1 ;  /* 0x3f800000a9087423 */ /* 0x000fe200000101a9 */
[----:B------:R-:W-:Y:S01]  /*4e80*/  I2FP.F32.S32 R103, R27 ;  /* 0x0000001b00677245 */ /* 0x000fe20000201400 */
[----:B------:R-:W-:Y:S01]  /*4e90*/  FFMA.FTZ R27, R23, -UR5, R165 ;  /* 0x80000005171b7c23 */ /* 0x000fe200080100a5 */
[C---:B------:R-:W-:Y:S03]  /*4ea0*/  @!P5 IADD3 R28, -R0.reuse, 0x29, RZ ;  /* 0x00000029001cd810 */ /* 0x040fe60007ffe1ff */
[----:B------:R3:W4:Y:S01]  /*4eb0*/  MUFU.TANH R31, R149 ;  /* 0x00000095001f7308 */ /* 0x0007220000002400 */
[----:B------:R-:W-:Y:S01]  /*4ec0*/  @!P2 IADD3 R7, -R0, -0x10, RZ ;  /* 0xfffffff00007a810 */ /* 0x000fe20007ffe1ff */
[----:B------:R-:W-:Y:S01]  /*4ed0*/  FMUL.FTZ R165, R24, UR6 ;  /* 0x0000000618a57c20 */ /* 0x000fe20008410000 */
[----:B------:R-:W-:Y:S01]  /*4ee0*/  @!P6 IADD3 R6, -R0, -0xf, RZ ;  /* 0xfffffff10006e810 */ /* 0x000fe20007ffe1ff */
[----:B------:R-:W-:Y:S01]  /*4ef0*/  FFMA.FTZ R24, R20, -UR5, R160 ;  /* 0x8000000514187c23 */ /* 0x000fe200080100a0 */
[----:B------:R-:W-:Y:S01]  /*4f00*/  I2FP.F32.S32 R21, R21 ;  /* 0x0000001500157245 */ /* 0x000fe20000201400 */
[----:B------:R-:W-:Y:S01]  /*4f10*/  FFMA.FTZ R23, -R168, R168, 1 ;  /* 0x3f800000a8177423 */ /* 0x000fe200000101a8 */
[----:B------:R-:W-:Y:S01]  /*4f20*/  I2FP.F32.S32 R43, R38 ;  /* 0x00000026002b7245 */ /* 0x000fe20000201400 */
[----:B------:R-:W-:Y:S01]  /*4f30*/  FFMA.FTZ R38, R20, -UR5, R167 ;  /* 0x8000000514267c23 */ /* 0x000fe200080100a7 */
[----:B------:R-:W-:Y:S01]  /*4f40*/  I2FP.F32.S32 R104, R26 ;  /* 0x0000001a00687245 */ /* 0x000fe20000201400 */
[----:B------:R-:W-:Y:S01]  /*4f50*/  FFMA.FTZ R26, R22, -UR5, R166 ;  /* 0x80000005161a7c23 */ /* 0x000fe200080100a6 */
[----:B------:R-:W-:Y:S01]  /*4f60*/  I2FP.F32.S32 R114, R25 ;  /* 0x0000001900727245 */ /* 0x000fe20000201400 */
[----:B------:R-:W-:Y:S01]  /*4f70*/  FFMA.FTZ R25, -R172, R172, 1 ;  /* 0x3f800000ac197423 */ /* 0x000fe200000101ac */
[----:B------:R-:W-:Y:S01]  /*4f80*/  IABS R0, R0 ;  /* 0x0000000000007213 */ /* 0x000fe20000000000 */
[----:B------:R-:W-:Y:S01]  /*4f90*/  FFMA.FTZ R22, -R166, R166, 1 ;  /* 0x3f800000a6167423 */ /* 0x000fe200000101a6 */
[----:B------:R-:W-:Y:S01]  /*4fa0*/  FFMA.FTZ R20, -R160, R160, 1 ;  /* 0x3f800000a0147423 */ /* 0x000fe200000101a0 */
[----:B------:R-:W-:Y:S01]  /*4fb0*/  FMUL.FTZ R166, R8, UR6 ;  /* 0x0000000608a67c20 */ /* 0x000fe20008410000 */
[----:B------:R-:W-:Y:S01]  /*4fc0*/  I2FP.F32.S32 R42, R42 ;  /* 0x0000002a002a7245 */ /* 0x000fe20000201400 */
[----:B------:R-:W-:Y:S01]  /*4fd0*/  FFMA.FTZ R8, -R167, R167, 1 ;  /* 0x3f800000a7087423 */ /* 0x000fe200000101a7 */
[----:B------:R-:W-:Y:S01]  /*4fe0*/  I2FP.F32.S32 R60, R15 ;  /* 0x0000000f003c7245 */ /* 0x000fe20000201400 */
[----:B------:R-:W-:Y:S01]  /*4ff0*/  FFMA.FTZ R15, R21, -UR5, R168 ;  /* 0x80000005150f7c23 */ /* 0x000fe200080100a8 */
[----:B------:R-:W-:Y:S01]  /*5000*/  I2FP.F32.S32 R67, R9 ;  /* 0x0000000900437245 */ /* 0x000fe20000201400 */
[----:B------:R-:W-:Y:S01]  /*5010*/  FFMA.FTZ R9, -R170, R170, 1 ;  /* 0x3f800000aa097423 */ /* 0x000fe200000101aa */
[----:B------:R-:W-:Y:S01]  /*5020*/  I2FP.F32.S32 R0, R0 ;  /* 0x0000000000007245 */ /* 0x000fe20000201400 */
[----:B------:R-:W-:Y:S01]  /*5030*/  FMUL.FTZ R148, R25, UR6 ;  /* 0x0000000619947c20 */ /* 0x000fe20008410000 */
[----:B------:R-:W-:Y:S01]  /*5040*/  I2FP.F32.S32 R18, R18 ;  /* 0x0000001200127245 */ /* 0x000fe20000201400 */
[----:B------:R-:W-:Y:S01]  /*5050*/  FFMA.FTZ R25, R21, -UR5, R164 ;  /* 0x8000000515197c23 */ /* 0x000fe200080100a4 */
[----:B------:R-:W-:Y:S01]  /*5060*/  I2FP.F32.S32 R41, R41 ;  /* 0x0000002900297245 */ /* 0x000fe20000201400 */
[----:B------:R-:W-:Y:S01]  /*5070*/  FMUL.FTZ R168, R20, UR6 ;  /* 0x0000000614a87c20 */ /* 0x000fe20008410000 */
[----:B------:R-:W-:Y:S01]  /*5080*/  FFMA.FTZ R21, -R158, R158, 1 ;  /* 0x3f8000009e157423 */ /* 0x000fe2000001019e */
[----:B-1----:R-:W-:Y:S01]  /*5090*/  FFMA.FTZ R20, -R13, R13, 1 ;  /* 0x3f8000000d147423 */ /* 0x002fe2000001010d */
[----:B------:R-:W-:Y:S01]  /*50a0*/  I2FP.F32.S32 R59, R14 ;  /* 0x0000000e003b7245 */ /* 0x000fe20000201400 */
[----:B--2---:R-:W-:Y:S01]  /*50b0*/  FFMA.FTZ R44, -R164, R164, 1 ;  /* 0x3f800000a42c7423 */ /* 0x004fe200000101a4 */
[----:B------:R-:W-:Y:S01]  /*50c0*/  FMUL.FTZ R150, R8, UR6 ;  /* 0x0000000608967c20 */ /* 0x000fe20008410000 */
[----:B------:R-:W-:Y:S01]  /*50d0*/  FFMA.FTZ R14, R42, -UR5, R169 ;  /* 0x800000052a0e7c23 */ /* 0x000fe200080100a9 */
[----:B------:R-:W-:Y:S01]  /*50e0*/  FMUL.FTZ R151, R9, UR6 ;  /* 0x0000000609977c20 */ /* 0x000fe20008410000 */
[----:B------:R-:W-:Y:S01]  /*50f0*/  FMUL.FTZ R167, R36, UR6 ;  /* 0x0000000624a77c20 */ /* 0x000fe20008410000 */
[----:B------:R-:W-:Y:S01]  /*5100*/  FMUL.FTZ R164, R22, UR6 ;  /* 0x0000000616a47c20 */ /* 0x000fe20008410000 */
[----:B------:R-:W-:Y:S01]  /*5110*/  FFMA.FTZ R8, R42, -UR5, R154 ;  /* 0x800000052a087c23 */ /* 0x000fe2000801009a */
[----:B------:R-:W-:Y:S01]  /*5120*/  FFMA.FTZ R22, -R156, R156, 1 ;  /* 0x3f8000009c167423 */ /* 0x000fe2000001019c */
[----:B------:R-:W-:Y:S01]  /*5130*/  FFMA.FTZ R36, R18, -UR5, R156 ;  /* 0x8000000512247c23 */ /* 0x000fe2000801009c */
[----:B------:R-:W-:Y:S01]  /*5140*/  FFMA.FTZ R9, R0, -UR5, R152 ;  /* 0x8000000500097c23 */ /* 0x000fe20008010098 */
[----:B------:R-:W-:Y:S01]  /*5150*/  FFMA.FTZ R42, -R152, R152, 1 ;  /* 0x3f800000982a7423 */ /* 0x000fe20000010198 */
[----:B------:R-:W-:Y:S01]  /*5160*/  FFMA.FTZ R13, R41, -UR5, R13 ;  /* 0x80000005290d7c23 */ /* 0x000fe2000801000d */
[----:B------:R-:W-:Y:S01]  /*5170*/  MUFU.TANH R111, R54 ;  /* 0x00000036006f7308 */ /* 0x000fe20000002400 */
[----:B------:R-:W-:Y:S01]  /*5180*/  FMUL.FTZ R152, R21, UR6 ;  /* 0x0000000615987c20 */ /* 0x000fe20008410000 */
[----:B------:R-:W-:Y:S01]  /*5190*/  FFMA.FTZ R46, R41, -UR5, R147 ;  /* 0x80000005292e7c23 */ /* 0x000fe20008010093 */
[----:B------:R-:W-:Y:S01]  /*51a0*/  FMUL.FTZ R156, R20, UR6 ;  /* 0x00000006149c7c20 */ /* 0x000fe20008410000 */
[----:B------:R-:W-:Y:S01]  /*51b0*/  I2FP.F32.S32 R17, R17 ;  /* 0x0000001100117245 */ /* 0x000fe20000201400 */
[----:B------:R-:W-:Y:S01]  /*51c0*/  FFMA.FTZ R41, -R147, R147, 1 ;  /* 0x3f80000093297423 */ /* 0x000fe20000010193 */
[----:B------:R-:W-:Y:S01]  /*51d0*/  FFMA.FTZ R21, -R138, R138, 1 ;  /* 0x3f8000008a157423 */ /* 0x000fe2000001018a */
[----:B------:R-:W-:Y:S01]  /*51e0*/  FFMA.FTZ R20, -R48, R48, 1 ;  /* 0x3f80000030147423 */ /* 0x000fe20000010130 */
[----:B------:R-:W-:Y:S01]  /*51f0*/  FFMA.FTZ R55, R43, -UR5, R48 ;  /* 0x800000052b377c23 */ /* 0x000fe20008010030 */
[----:B------:R-:W-:Y:S01]  /*5200*/  I2FP.F32.S32 R58, R11 ;  /* 0x0000000b003a7245 */ /* 0x000fe20000201400 */
[----:B------:R1:W-:Y:S01]  /*5210*/  MUFU.TANH R48, R153 ;  /* 0x0000009900307308 */ /* 0x0003e20000002400 */
[----:B------:R-:W-:Y:S01]  /*5220*/  I2FP.F32.S32 R102, R7 ;  /* 0x0000000700667245 */ /* 0x000fe20000201400 */
[----:B------:R-:W-:Y:S01]  /*5230*/  FFMA.FTZ R11, R101, -UR5, R171 ;  /* 0x80000005650b7c23 */ /* 0x000fe200080100ab */
[----:B------:R-:W-:Y:S01]  /*5240*/  FFMA.FTZ R7, R0, -UR5, R172 ;  /* 0x8000000500077c23 */ /* 0x000fe200080100ac */
[----:B---3--:R-:W-:Y:S01]  /*5250*/  FMUL.FTZ R149, R22, UR6 ;  /* 0x0000000616957c20 */ /* 0x008fe20008410000 */
[----:B------:R-:W-:Y:S01]  /*5260*/  I2FP.F32.S32 R39, R39 ;  /* 0x0000002700277245 */ /* 0x000fe20000201400 */
[----:B------:R-:W-:Y:S01]  /*5270*/  FFMA.FTZ R0, -R12, R12, 1 ;  /* 0x3f8000000c007423 */ /* 0x000fe2000001010c */
[----:B------:R-:W-:Y:S01]  /*5280*/  FFMA.FTZ R22, R18, -UR5, R109 ;  /* 0x8000000512167c23 */ /* 0x000fe2000801006d */
[----:B------:R-:W-:Y:S01]  /*5290*/  FMUL.FTZ R172, R41, UR6 ;  /* 0x0000000629ac7c20 */ /* 0x000fe20008410000 */
[----:B------:R-:W-:Y:S01]  /*52a0*/  FMUL.FTZ R171, R21, UR6 ;  /* 0x0000000615ab7c20 */ /* 0x000fe20008410000 */
[----:B------:R-:W-:Y:S01]  /*52b0*/  FFMA.FTZ R18, -R35, R35, 1 ;  /* 0x3f80000023127423 */ /* 0x000fe20000010123 */
[----:B------:R-:W-:Y:S01]  /*52c0*/  FFMA.FTZ R21, R17, -UR5, R113 ;  /* 0x8000000511157c23 */ /* 0x000fe20008010071 */
[----:B------:R-:W-:Y:S01]  /*52d0*/  MUFU.TANH R112, R112 ;  /* 0x0000007000707308 */ /* 0x000fe20000002400 */
[----:B------:R-:W-:Y:S01]  /*52e0*/  FFMA.FTZ R41, -R113, R113, 1 ;  /* 0x3f80000071297423 */ /* 0x000fe20000010171 */
[----:B------:R-:W-:Y:S01]  /*52f0*/  I2FP.F32.S32 R19, R19 ;  /* 0x0000001300137245 */ /* 0x000fe20000201400 */
[----:B------:R-:W-:Y:S01]  /*5300*/  FMUL.FTZ R155, R0, UR6 ;  /* 0x00000006009b7c20 */ /* 0x000fe20008410000 */
[----:B------:R-:W-:Y:S01]  /*5310*/  FFMA.FTZ R0, -R47, R47, 1 ;  /* 0x3f8000002f007423 */ /* 0x000fe2000001012f */
[----:B------:R-:W-:Y:S01]  /*5320*/  FFMA.FTZ R56, R39, -UR5, R47 ;  /* 0x8000000527387c23 */ /* 0x000fe2000801002f */
[----:B------:R-:W-:Y:S01]  /*5330*/  FMUL.FTZ R194, R18, UR6 ;  /* 0x0000000612c27c20 */ /* 0x000fe20008410000 */
[----:B------:R-:W-:Y:S03]  /*5340*/  FFMA.FTZ R18, -R143, R143, 1 ;  /* 0x3f8000008f127423 */ /* 0x000fe6000001018f */
[----:B------:R2:W-:Y:S01]  /*5350*/  MUFU.TANH R113, R157 ;  /* 0x0000009d00717308 */ /* 0x0005e20000002400 */
[----:B------:R-:W-:Y:S01]  /*5360*/  I2FP.F32.S32 R5, R37 ;  /* 0x0000002500057245 */ /* 0x000fe20000201400 */
[----:B------:R-:W-:Y:S01]  /*5370*/  FMUL.FTZ R160, R23, UR6 ;  /* 0x0000000617a07c20 */ /* 0x000fe20008410000 */
[----:B------:R-:W-:Y:S01]  /*5380*/  FFMA.FTZ R37, R19, -UR5, R158 ;  /* 0x8000000513257c23 */ /* 0x000fe2000801009e */
[----:B------:R-:W-:Y:S01]  /*5390*/  FMUL.FTZ R169, R44, UR6 ;  /* 0x000000062ca97c20 */ /* 0x000fe20008410000 */
[----:B------:R-:W-:Y:S01]  /*53a0*/  FFMA.FTZ R23, -R154, R154, 1 ;  /* 0x3f8000009a177423 */ /* 0x000fe2000001019a */
[----:B------:R-:W-:Y:S01]  /*53b0*/  FMUL.FTZ R158, R0, UR6 ;  /* 0x00000006009e7c20 */ /* 0x000fe20008410000 */
[----:B------:R-:W-:Y:S03]  /*53c0*/  FFMA.FTZ R44, R39, -UR5, R142 ;  /* 0x80000005272c7c23 */ /* 0x000fe6000801008e */
[----:B------:R3:W-:Y:S01]  /*53d0*/  MUFU.TANH R47, R53 ;  /* 0x00000035002f7308 */ /* 0x0007e20000002400 */
[----:B------:R-:W-:Y:S01]  /*53e0*/  FMUL.FTZ R199, R18, UR6 ;  /* 0x0000000612c77c20 */ /* 0x000fe20008410000 */
[----:B------:R-:W-:Y:S01]  /*53f0*/  FFMA.FTZ R0, -R34, R34, 1 ;  /* 0x3f80000022007423 */ /* 0x000fe20000010122 */
[----:B------:R-:W-:Y:S01]  /*5400*/  FFMA.FTZ R18, R59, -UR5, R64 ;  /* 0x800000053b127c23 */ /* 0x000fe20008010040 */
[----:B------:R-:W-:Y:S01]  /*5410*/  FFMA.FTZ R39, -R64, R64, 1 ;  /* 0x3f80000040277423 */ /* 0x000fe20000010140 */
[----:B------:R-:W-:Y:S01]  /*5420*/  I2FP.F32.S32 R57, R10 ;  /* 0x0000000a00397245 */ /* 0x000fe20000201400 */
[----:B------:R-:W-:Y:S01]  /*5430*/  FFMA.FTZ R10, R105, -UR5, R170 ;  /* 0x80000005690a7c23 */ /* 0x000fe200080100aa */
[----:B------:R-:W-:Y:S03]  /*5440*/  I2FP.F32.S32 R16, R16 ;  /* 0x0000001000107245 */ /* 0x000fe60000201400 */
[----:B------:R3:W-:Y:S01]  /*5450*/  MUFU.TANH R64, R174 ;  /* 0x000000ae00407308 */ /* 0x0007e20000002400 */
[----:B------:R-:W-:Y:S01]  /*5460*/  I2FP.F32.S32 R61, R28 ;  /* 0x0000001c003d7245 */ /* 0x000fe20000201400 */
[----:B------:R-:W-:Y:S01]  /*5470*/  FMUL.FTZ R170, R23, UR6 ;  /* 0x0000000617aa7c20 */ /* 0x000fe20008410000 */
[----:B------:R-:W-:Y:S01]  /*5480*/  FFMA.FTZ R23, R19, -UR5, R108 ;  /* 0x8000000513177c23 */ /* 0x000fe2000801006c */
[----:B-1----:R-:W-:Y:S01]  /*5490*/  FMUL.FTZ R153, R0, UR6 ;  /* 0x0000000600997c20 */ /* 0x002fe20008410000 */
[----:B------:R-:W-:Y:S01]  /*54a0*/  FFMA.FTZ R19, -R109, R109, 1 ;  /* 0x3f8000006d137423 */ /* 0x000fe2000001016d */
[----:B----4-:R-:W-:Y:S01]  /*54b0*/  FFMA.FTZ R0, -R33, R33, 1 ;  /* 0x3f80000021007423 */ /* 0x010fe20000010121 */
[----:B------:R-:W-:Y:S03]  /*54c0*/  FMUL.FTZ R154, R20, UR6 ;  /* 0x00000006149a7c20 */ /* 0x000fe60008410000 */
[----:B------:R-:W1:Y:S01]  /*54d0*/  MUFU.TANH R28, R45 ;  /* 0x0000002d001c7308 */ /* 0x000e620000002400 */
[C---:B------:R-:W-:Y:S01]  /*54e0*/  FFMA.FTZ R34, R16.reuse, -UR5, R34 ;  /* 0x8000000510227c23 */ /* 0x040fe20008010022 */
[----:B------:R-:W-:Y:S01]  /*54f0*/  FFMA.FTZ R20, R16, -UR5, R139 ;  /* 0x8000000510147c23 */ /* 0x000fe2000801008b */
[----:B------:R-:W-:Y:S01]  /*5500*/  FFMA.FTZ R16, -R139, R139, 1 ;  /* 0x3f8000008b107423 */ /* 0x000fe2000001018b */
[----:B------:R-:W-:Y:S01]  /*5510*/  FMUL.FTZ R147, R42, UR6 ;  /* 0x000000062a937c20 */ /* 0x000fe20008410000 */
[----:B------:R-:W-:Y:S01]  /*5520*/  FFMA.FTZ R35, R17, -UR5, R35 ;  /* 0x8000000511237c23 */ /* 0x000fe20008010023 */
[----:B--2---:R-:W-:Y:S01]  /*5530*/  FMUL.FTZ R157, R0, UR6 ;  /* 0x00000006009d7c20 */ /* 0x004fe20008410000 */
[----:B------:R-:W-:Y:S03]  /*5540*/  FFMA.FTZ R17, -R32, R32, 1 ;  /* 0x3f80000020117423 */ /* 0x000fe60000010120 */
[----:B------:R2:W-:Y:S01]  /*5550*/  MUFU.TANH R109, R159 ;  /* 0x0000009f006d7308 */ /* 0x0005e20000002400 */
[----:B------:R-:W-:Y:S01]  /*5560*/  FFMA.FTZ R54, R5, -UR5, R144 ;  /* 0x8000000505367c23 */ /* 0x000fe20008010090 */
[----:B------:R-:W-:Y:S01]  /*5570*/  FFMA.FTZ R0, -R145, R145, 1 ;  /* 0x3f80000091007423 */ /* 0x000fe20000010191 */
[----:B------:R-:W-:Y:S01]  /*5580*/  FFMA.FTZ R42, R5, -UR5, R140 ;  /* 0x80000005052a7c23 */ /* 0x000fe2000801008c */
[----:B------:R-:W-:Y:S01]  /*5590*/  FFMA.FTZ R5, -R141, R141, 1 ;  /* 0x3f8000008d057423 */ /* 0x000fe2000001018d */
[----:B------:R-:W-:Y:S01]  /*55a0*/  FMUL.FTZ R197, R16, UR6 ;  /* 0x0000000610c57c20 */ /* 0x000fe20008410000 */
[----:B------:R-:W-:Y:S01]  /*55b0*/  FMUL.FTZ R198, R41, UR6 ;  /* 0x0000000629c67c20 */ /* 0x000fe20008410000 */
[----:B------:R-:W-:Y:S03]  /*55c0*/  FFMA.FTZ R16, -R144, R144, 1 ;  /* 0x3f80000090107423 */ /* 0x000fe60000010190 */
[----:B------:R-:W4:Y:S01]  /*55d0*/  MUFU.TANH R137, R137 ;  /* 0x0000008900897308 */ /* 0x000f220000002400 */
[C---:B---3--:R-:W-:Y:S01]  /*55e0*/  FFMA.FTZ R53, R4.reuse, -UR5, R145 ;  /* 0x8000000504357c23 */ /* 0x048fe20008010091 */
[----:B------:R-:W-:Y:S01]  /*55f0*/  FMUL.FTZ R144, R17, UR6 ;  /* 0x0000000611907c20 */ /* 0x000fe20008410000 */
[----:B------:R-:W-:Y:S01]  /*5600*/  FFMA.FTZ R41, R4, -UR5, R141 ;  /* 0x8000000504297c23 */ /* 0x000fe2000801008d */
[----:B------:R-:W-:Y:S01]  /*5610*/  FMUL.FTZ R145, R0, UR6 ;  /* 0x0000000600917c20 */ /* 0x000fe20008410000 */
[----:B------:R-:W-:Y:S01]  /*5620*/  FFMA.FTZ R17, -R140, R140, 1 ;  /* 0x3f8000008c117423 */ /* 0x000fe2000001018c */
[----:B------:R-:W-:Y:S01]  /*5630*/  FFMA.FTZ R0, -R52, R52, 1 ;  /* 0x3f80000034007423 */ /* 0x000fe20000010134 */
[----:B------:R-:W-:Y:S03]  /*5640*/  FFMA.FTZ R4, -R51, R51, 1 ;  /* 0x3f80000033047423 */ /* 0x000fe60000010133 */
[----:B------:R-:W3:Y:S01]  /*5650*/  MUFU.TANH R110, R110 ;  /* 0x0000006e006e7308 */ /* 0x000ee20000002400 */
[----:B------:R-:W-:Y:S01]  /*5660*/  FMUL.FTZ R202, R5, UR6 ;  /* 0x0000000605ca7c20 */ /* 0x000fe20008410000 */
[----:B------:R-:W-:Y:S01]  /*5670*/  FFMA.FTZ R5, -R31, R31, 1 ;  /* 0x3f8000001f057423 */ /* 0x000fe2000001011f */
[----:B------:R-:W-:Y:S01]  /*5680*/  I2FP.F32.S32 R40, R40 ;  /* 0x0000002800287245 */ /* 0x000fe20000201400 */
[----:B------:R-:W-:Y:S01]  /*5690*/  FMUL.FTZ R195, R19, UR6 ;  /* 0x0000000613c37c20 */ /* 0x000fe20008410000 */
[----:B------:R-:W-:Y:S01]  /*56a0*/  FMUL.FTZ R203, R17, UR6 ;  /* 0x0000000611cb7c20 */ /* 0x000fe20008410000 */
[----:B------:R-:W-:Y:S01]  /*56b0*/  FMUL.FTZ R201, R0, UR6 ;  /* 0x0000000600c97c20 */ /* 0x000fe20008410000 */
[----:B------:R-:W-:Y:S03]  /*56c0*/  FMUL.FTZ R174, R4, UR6 ;  /* 0x0000000604ae7c20 */ /* 0x000fe60008410000 */
[----:B------:R-:W3:Y:S01]  /*56d0*/  MUFU.TANH R49, R49 ;  /* 0x0000003100317308 */ /* 0x000ee20000002400 */
[----:B------:R-:W-:Y:S01]  /*56e0*/  FFMA.FTZ R32, R59, -UR5, R32 ;  /* 0x800000053b207c23 */ /* 0x000fe20008010020 */
[----:B------:R-:W-:Y:S01]  /*56f0*/  FFMA.FTZ R19, -R142, R142, 1 ;  /* 0x3f8000008e137423 */ /* 0x000fe2000001018e */
[----:B------:R-:W-:Y:S01]  /*5700*/  FFMA.FTZ R31, R58, -UR5, R31 ;  /* 0x800000053a1f7c23 */ /* 0x000fe2000801001f */
[----:B------:R-:W-:Y:S01]  /*5710*/  FFMA.FTZ R0, -R30, R30, 1 ;  /* 0x3f8000001e007423 */ /* 0x000fe2000001011e */
[----:B------:R-:W-:Y:S01]  /*5720*/  FFMA.FTZ R17, R58, -UR5, R106 ;  /* 0x800000053a117c23 */ /* 0x000fe2000801006a */
[----:B------:R-:W-:Y:S01]  /*5730*/  FFMA.FTZ R4, -R107, R107, 1 ;  /* 0x3f8000006b047423 */ /* 0x000fe2000001016b */
[----:B------:R-:W-:Y:S01]  /*5740*/  FMUL.FTZ R205, R5, UR6 ;  /* 0x0000000605cd7c20 */ /* 0x000fe20008410000 */
[----:B------:R-:W-:Y:S01]  /*5750*/  FFMA.FTZ R58, -R106, R106, 1 ;  /* 0x3f8000006a3a7423 */ /* 0x000fe2000001016a */
[----:B-1----:R-:W-:Y:S01]  /*5760*/  FFMA.FTZ R5, -R28, R28, 1 ;  /* 0x3f8000001c057423 */ /* 0x002fe2000001011c */
[----:B------:R-:W-:Y:S01]  /*5770*/  FFMA.FTZ R59, -R112, R112, 1 ;  /* 0x3f800000703b7423 */ /* 0x000fe20000010170 */
[C---:B------:R-:W-:Y:S01]  /*5780*/  FFMA.FTZ R12, R40.reuse, -UR5, R12 ;  /* 0x80000005280c7c23 */ /* 0x040fe2000801000c */
[----:B------:R-:W-:Y:S01]  /*5790*/  FFMA.FTZ R45, R40, -UR5, R138 ;  /* 0x80000005282d7c23 */ /* 0x000fe2000801008a */
[----:B------:R-:W1:Y:S01]  /*57a0*/  MUFU.TANH R63, R161 ;  /* 0x000000a1003f7308 */ /* 0x000e620000002400 */
[----:B------:R-:W-:Y:S01]  /*57b0*/  FFMA.FTZ R40, -R108, R108, 1 ;  /* 0x3f8000006c287423 */ /* 0x000fe2000001016c */
[----:B------:R-:W-:Y:S01]  /*57c0*/  FMUL.FTZ R200, R19, UR6 ;  /* 0x0000000613c87c20 */ /* 0x000fe20008410000 */
[----:B--2---:R-:W-:Y:S01]  /*57d0*/  FMUL.FTZ R159, R16, UR6 ;  /* 0x00000006109f7c20 */ /* 0x004fe20008410000 */
[----:B------:R-:W-:Y:S01]  /*57e0*/  FMUL.FTZ R208, R39, UR6 ;  /* 0x0000000627d07c20 */ /* 0x000fe20008410000 */
[----:B------:R-:W-:Y:S01]  /*57f0*/  FMUL.FTZ R204, R0, UR6 ;  /* 0x0000000600cc7c20 */ /* 0x000fe20008410000 */
[----:B------:R-:W-:Y:S01]  /*5800*/  FMUL.FTZ R211, R4, UR6 ;  /* 0x0000000604d37c20 */ /* 0x000fe20008410000 */
[C---:B------:R-:W-:Y:S01]  /*5810*/  FFMA.FTZ R33, R60.reuse, -UR5, R33 ;  /* 0x800000053c217c23 */ /* 0x040fe20008010021 */
[----:B----4-:R-:W-:Y:S01]  /*5820*/  FFMA.FTZ R19, R60, -UR5, R137 ;  /* 0x800000053c137c23 */ /* 0x010fe20008010089 */
[C---:B------:R-:W-:Y:S01]  /*5830*/  FFMA.FTZ R30, R57.reuse, -UR5, R30 ;  /* 0x80000005391e7c23 */ /* 0x040fe2000801001e */
[----:B------:R-:W-:Y:S01]  /*5840*/  FFMA.FTZ R16, R57, -UR5, R107 ;  /* 0x8000000539107c23 */ /* 0x000fe2000801006b */
[----:B------:R-:W-:Y:S01]  /*5850*/  FFMA.FTZ R0, -R29, R29, 1 ;  /* 0x3f8000001d007423 */ /* 0x000fe2000001011d */
[----:B------:R-:W-:Y:S01]  /*5860*/  FFMA.FTZ R28, R100, -UR5, R28 ;  /* 0x80000005641c7c23 */ /* 0x000fe2000801001c */
[----:B------:R-:W-:Y:S01]  /*5870*/  FFMA.FTZ R39, R65, -UR5, R112 ;  /* 0x8000000541277c23 */ /* 0x000fe20008010070 */
[----:B------:R-:W-:Y:S01]  /*5880*/  FMUL.FTZ R212, R58, UR6 ;  /* 0x000000063ad47c20 */ /* 0x000fe20008410000 */
[----:B------:R-:W-:Y:S01]  /*5890*/  FFMA.FTZ R4, -R50, R50, 1 ;  /* 0x3f80000032047423 */ /* 0x000fe20000010132 */
[----:B------:R-:W-:Y:S01]  /*58a0*/  FMUL.FTZ R206, R5, UR6 ;  /* 0x0000000605ce7c20 */ /* 0x000fe20008410000 */
[----:B------:R-:W-:Y:S01]  /*58b0*/  FMUL.FTZ R214, R59, UR6 ;  /* 0x000000063bd67c20 */ /* 0x000fe20008410000 */
[----:B------:R-:W2:Y:S01]  /*58c0*/  MUFU.TANH R108, R173 ;  /* 0x000000ad006c7308 */ /* 0x000ea20000002400 */
[C---:B------:R-:W-:Y:S01]  /*58d0*/  FFMA.FTZ R50, R62.reuse, -UR5, R50 ;  /* 0x800000053e327c23 */ /* 0x040fe20008010032 */
[----:B------:R-:W-:Y:S01]  /*58e0*/  FFMA.FTZ R57, R62, -UR5, R111 ;  /* 0x800000053e397c23 */ /* 0x000fe2000801006f */
[----:B------:R-:W-:Y:S01]  /*58f0*/  FFMA.FTZ R60, -R111, R111, 1 ;  /* 0x3f8000006f3c7423 */ /* 0x000fe2000001016f */
[----:B---3--:R-:W-:Y:S01]  /*5900*/  FFMA.FTZ R58, R61, -UR5, R110 ;  /* 0x800000053d3a7c23 */ /* 0x008fe2000801006e */
[----:B------:R-:W-:Y:S01]  /*5910*/  FFMA.FTZ R5, -R110, R110, 1 ;  /* 0x3f8000006e057423 */ /* 0x000fe2000001016e */
[----:B------:R-:W-:Y:S01]  /*5920*/  FFMA.FTZ R100, R100, -UR5, R109 ;  /* 0x8000000564647c23 */ /* 0x000fe2000801006d */
[----:B------:R-:W-:Y:S03]  /*5930*/  FFMA.FTZ R59, -R109, R109, 1 ;  /* 0x3f8000006d3b7423 */ /* 0x000fe6000001016d */
[----:B------:R-:W3:Y:S01]  /*5940*/  MUFU.TANH R107, R175 ;  /* 0x000000af006b7308 */ /* 0x000ee20000002400 */
[----:B------:R-:W-:Y:S01]  /*5950*/  FMUL.FTZ R207, R0, UR6 ;  /* 0x0000000600cf7c20 */ /* 0x000fe20008410000 */
[----:B------:R-:W-:Y:S01]  /*5960*/  FFMA.FTZ R0, -R49, R49, 1 ;  /* 0x3f80000031007423 */ /* 0x000fe20000010131 */
[----:B------:R-:W-:Y:S01]  /*5970*/  FMUL.FTZ R196, R40, UR6 ;  /* 0x0000000628c47c20 */ /* 0x000fe20008410000 */
[----:B------:R-:W-:Y:S01]  /*5980*/  FFMA.FTZ R40, -R137, R137, 1 ;  /* 0x3f80000089287423 */ /* 0x000fe20000010189 */
[----:B------:R-:W-:Y:S01]  /*5990*/  PLOP3.LUT P0, PT, PT, PT, UP0, 0x80, 0x0 ;  /* 0x000000000000781c */ /* 0x000fe20003f0f008 */
[----:B------:R-:W-:Y:S01]  /*59a0*/  FMUL.FTZ R213, R0, UR6 ;  /* 0x0000000600d57c20 */ /* 0x000fe20008410000 */
[----:B------:R-:W-:Y:S03]  /*59b0*/  FFMA.FTZ R0, -R48, R48, 1 ;  /* 0x3f80000030007423 */ /* 0x000fe60000010130 */
[----:B------:R-:W4:Y:S01]  /*59c0*/  MUFU.TANH R106, R184 ;  /* 0x000000b8006a7308 */ /* 0x000f220000002400 */
[----:B------:R-:W-:Y:S01]  /*59d0*/  FMUL.FTZ R209, R40, UR6 ;  /* 0x0000000628d17c20 */ /* 0x000fe20008410000 */
[C---:B------:R-:W-:Y:S01]  /*59e0*/  FFMA.FTZ R52, R66.reuse, -UR5, R52 ;  /* 0x8000000542347c23 */ /* 0x040fe20008010034 */
[----:B------:R-:W-:Y:S01]  /*59f0*/  FFMA.FTZ R40, R66, -UR5, R136 ;  /* 0x8000000542287c23 */ /* 0x000fe20008010088 */
[----:B------:R-:W-:Y:S01]  /*5a00*/  FFMA.FTZ R66, -R136, R136, 1 ;  /* 0x3f80000088427423 */ /* 0x000fe20000010188 */
[----:B------:R-:W-:Y:S01]  /*5a10*/  I2FP.F32.S32 R6, R6 ;  /* 0x0000000600067245 */ /* 0x000fe20000201400 */
[----:B------:R-:W-:Y:S01]  /*5a20*/  FMUL.FTZ R210, R4, UR6 ;  /* 0x0000000604d27c20 */ /* 0x000fe20008410000 */
[----:B------:R-:W-:Y:S03]  /*5a30*/  FMUL.FTZ R229, R5, UR6 ;  /* 0x0000000605e57c20 */ /* 0x000fe60008410000 */
[----:B------:R-:W4:Y:S01]  /*5a40*/  MUFU.TANH R112, R185 ;  /* 0x000000b900707308 */ /* 0x000f220000002400 */
[----:B------:R-:W-:Y:S01]  /*5a50*/  FMUL.FTZ R225, R0, UR6 ;  /* 0x0000000600e17c20 */ /* 0x000fe20008410000 */
[----:B------:R-:W-:Y:S01]  /*5a60*/  FFMA.FTZ R4, -R47, R47, 1 ;  /* 0x3f8000002f047423 */ /* 0x000fe2000001012f */
[----:B-1----:R-:W-:Y:S01]  /*5a70*/  FFMA.FTZ R5, -R63, R63, 1 ;  /* 0x3f8000003f057423 */ /* 0x002fe2000001013f */
[----:B------:R-:W-:Y:S01]  /*5a80*/  FFMA.FTZ R0, -R64, R64, 1 ;  /* 0x3f80000040007423 */ /* 0x000fe20000010140 */
[----:B------:R-:W-:Y:S01]  /*5a90*/  FFMA.FTZ R49, R61, -UR5, R49 ;  /* 0x800000053d317c23 */ /* 0x000fe20008010031 */
[----:B------:R-:W-:Y:S01]  /*5aa0*/  FFMA.FTZ R51, R65, -UR5, R51 ;  /* 0x8000000541337c23 */ /* 0x000fe20008010033 */
[----:B------:R-:W-:Y:S03]  /*5ab0*/  FMUL.FTZ R215, R66, UR6 ;  /* 0x0000000642d77c20 */ /* 0x000fe60008410000 */
[----:B------:R-:W1:Y:S01]  /*5ac0*/  MUFU.TANH R111, R186 ;  /* 0x000000ba006f7308 */ /* 0x000e620000002400 */
[----:B------:R-:W-:Y:S01]  /*5ad0*/  FFMA.FTZ R61, -R113, R113, 1 ;  /* 0x3f800000713d7423 */ /* 0x000fe20000010171 */
[C---:B------:R-:W-:Y:S01]  /*5ae0*/  FFMA.FTZ R29, R67.reuse, -UR5, R29 ;  /* 0x80000005431d7c23 */ /* 0x040fe2000801001d */
[----:B------:R-:W-:Y:S01]  /*5af0*/  FFMA.FTZ R65, R67, -UR5, R113 ;  /* 0x8000000543417c23 */ /* 0x000fe20008010071 */
[----:B------:R-:W-:Y:S01]  /*5b00*/  FFMA.FTZ R63, R102, -UR5, R63 ;  /* 0x80000005663f7c23 */ /* 0x000fe2000801003f */
[----:B--2---:R-:W-:Y:S01]  /*5b10*/  FFMA.FTZ R66, R101, -UR5, R108 ;  /* 0x8000000565427c23 */ /* 0x004fe2000801006c */
[----:B------:R-:W-:Y:S01]  /*5b20*/  FMUL.FTZ R220, R4, UR6 ;  /* 0x0000000604dc7c20 */ /* 0x000fe20008410000 */
[----:B------:R-:W-:Y:S03]  /*5b30*/  FFMA.FTZ R64, R6, -UR5, R64 ;  /* 0x8000000506407c23 */ /* 0x000fe60008010040 */
[----:B------:R-:W2:Y:S01]  /*5b40*/  MUFU.TANH R110, R187 ;  /* 0x000000bb006e7308 */ /* 0x000ea20000002400 */
[----:B---3--:R-:W-:Y:S01]  /*5b50*/  FFMA.FTZ R102, R102, -UR5, R107 ;  /* 0x8000000566667c23 */ /* 0x008fe2000801006b */
[----:B----4-:R-:W-:Y:S01]  /*5b60*/  FFMA.FTZ R67, R105, -UR5, R106 ;  /* 0x8000000569437c23 */ /* 0x010fe2000801006a */
[----:B------:R-:W-:Y:S01]  /*5b70*/  FFMA.FTZ R101, R6, -UR5, R112 ;  /* 0x8000000506657c23 */ /* 0x000fe20008010070 */
[----:B------:R-:W-:Y:S01]  /*5b80*/  FMUL.FTZ R221, R5, UR6 ;  /* 0x0000000605dd7c20 */ /* 0x000fe20008410000 */
[----:B------:R-:W-:Y:S01]  /*5b90*/  FMUL.FTZ R219, R0, UR6 ;  /* 0x0000000600db7c20 */ /* 0x000fe20008410000 */
[----:B------:R-:W-:Y:S01]  /*5ba0*/  FMUL.FTZ R231, R60, UR6 ;  /* 0x000000063ce77c20 */ /* 0x000fe20008410000 */
[----:B------:R-:W-:Y:S03]  /*5bb0*/  FFMA.FTZ R108, -R108, R108, 1 ;  /* 0x3f8000006c6c7423 */ /* 0x000fe6000001016c */
[----:B------:R-:W3:Y:S01]  /*5bc0*/  MUFU.TANH R62, R188 ;  /* 0x000000bc003e7308 */ /* 0x000ee20000002400 */
[----:B------:R-:W-:Y:S01]  /*5bd0*/  FFMA.FTZ R107, -R107, R107, 1 ;  /* 0x3f8000006b6b7423 */ /* 0x000fe2000001016b */
[----:B------:R-:W-:Y:S01]  /*5be0*/  FFMA.FTZ R106, -R106, R106, 1 ;  /* 0x3f8000006a6a7423 */ /* 0x000fe2000001016a */
[----:B------:R-:W-:Y:S01]  /*5bf0*/  FFMA.FTZ R105, -R112, R112, 1 ;  /* 0x3f80000070697423 */ /* 0x000fe20000010170 */
[----:B-1----:R-:W-:Y:S01]  /*5c00*/  FFMA.FTZ R6, -R111, R111, 1 ;  /* 0x3f8000006f067423 */ /* 0x002fe2000001016f */
[----:B------:R-:W-:Y:S01]  /*5c10*/  FMUL.FTZ R228, R61, UR6 ;  /* 0x000000063de47c20 */ /* 0x000fe20008410000 */
[----:B------:R-:W-:Y:S01]  /*5c20*/  FMUL.FTZ R227, R59, UR6 ;  /* 0x000000063be37c20 */ /* 0x000fe20008410000 */
[----:B------:R-:W-:Y:S03]  /*5c30*/  FFMA.FTZ R43, R43, -UR5, R143 ;  /* 0x800000052b2b7c23 */ /* 0x000fe6000801008f */
[----:B------:R-:W1:Y:S01]  /*5c40*/  MUFU.TANH R109, R189 ;  /* 0x000000bd006d7308 */ /* 0x000e620000002400 */
[----:B--2---:R-:W-:Y:S01]  /*5c50*/  FFMA.FTZ R5, -R110, R110, 1 ;  /* 0x3f8000006e057423 */ /* 0x004fe2000001016e */
[C---:B------:R-:W-:Y:S01]  /*5c60*/  FFMA.FTZ R48, R103.reuse, -UR5, R48 ;  /* 0x8000000567307c23 */ /* 0x040fe20008010030 */
[----:B------:R-:W-:Y:S01]  /*5c70*/  FFMA.FTZ R47, R104, -UR5, R47 ;  /* 0x80000005682f7c23 */ /* 0x000fe2000801002f */
[----:B------:R-:W-:Y:S01]  /*5c80*/  FFMA.FTZ R59, R114, -UR5, R111 ;  /* 0x80000005723b7c23 */ /* 0x000fe2000801006f */
[----:B------:R-:W-:Y:S01]  /*5c90*/  FFMA.FTZ R61, R103, -UR5, R110 ;  /* 0x80000005673d7c23 */ /* 0x000fe2000801006e */
[----:B------:R-:W-:Y:S01]  /*5ca0*/  FMUL.FTZ R218, R108, UR6 ;  /* 0x000000066cda7c20 */ /* 0x000fe20008410000 */
[----:B------:R-:W-:Y:S01]  /*5cb0*/  FMUL.FTZ R223, R107, UR6 ;  /* 0x000000066bdf7c20 */ /* 0x000fe20008410000 */
[----:B------:R-:W-:Y:S01]  /*5cc0*/  FMUL.FTZ R216, R105, UR6 ;  /* 0x0000000669d87c20 */ /* 0x000fe20008410000 */
[----:B---3--:R-:W-:Y:S01]  /*5cd0*/  FFMA.FTZ R4, -R62, R62, 1 ;  /* 0x3f8000003e047423 */ /* 0x008fe2000001013e */
[----:B------:R-:W-:Y:S01]  /*5ce0*/  FFMA.FTZ R60, R115, -UR5, R62 ;  /* 0x80000005733c7c23 */ /* 0x000fe2000801003e */
[----:B------:R-:W-:Y:S01]  /*5cf0*/  FMUL.FTZ R224, R6, UR6 ;  /* 0x0000000606e07c20 */ /* 0x000fe20008410000 */
[----:B------:R-:W-:Y:S01]  /*5d00*/  FMUL.FTZ R226, R5, UR6 ;  /* 0x0000000605e27c20 */ /* 0x000fe20008410000 */
[----:B------:R-:W-:Y:S01]  /*5d10*/  FMUL.FTZ R217, R4, UR6 ;  /* 0x0000000604d97c20 */ /* 0x000fe20008410000 */
[----:B-1----:R-:W-:Y:S01]  /*5d20*/  FFMA.FTZ R0, -R109, R109, 1 ;  /* 0x3f8000006d007423 */ /* 0x002fe2000001016d */
[----:B------:R-:W-:Y:S01]  /*5d30*/  FFMA.FTZ R62, R104, -UR5, R109 ;  /* 0x80000005683e7c23 */ /* 0x000fe2000801006d */
[----:B------:R-:W-:Y:S02]  /*5d40*/  FMUL.FTZ R189, R106, UR6 ;  /* 0x000000066abd7c20 */ /* 0x000fe40008410000 */
        /* <DEDUP_REMOVED lines=11> */
.L_x_1305:
        /* <DEDUP_REMOVED lines=157> */
[----:B------:R-:W-:Y:S01]  /*67d0*/  VIADDMNMX R4, R4, UR11, RZ, !PT ;  /* 0x0000000b04047c46 */ /* 0x000fe2000f8001ff */
[----:B------:R-:W-:Y:S01]  /*67e0*/  UMOV UR11, UR12 ;  /* 0x0000000c000b7c82 */ /* 0x000fe20008000000 */
        /* <DEDUP_REMOVED lines=71> */
.L_x_1306:
        /* <DEDUP_REMOVED lines=38> */
[----:B------:R2:W-:Y:S01]  /*6ec0*/  MUFU.EX2 R143, R7 ;  /* 0x00000007008f7308 */ /* 0x0005e20000000800 */
[----:B------:R-:W-:Y:S01]  /*6ed0*/  FSEL R5, R5, RZ, P0 ;  /* 0x000000ff05057208 */ /* 0x000fe20000000000 */
[--C-:B------:R-:W-:Y:S01]  /*6ee0*/  FFMA.FTZ R48, R48, UR8, -R6.reuse ;  /* 0x0000000830307c23 */ /* 0x100fe20008010806 */
[--C-:B------:R-:W-:Y:S01]  /*6ef0*/  FFMA.FTZ R14, R14, UR8, -R6.reuse ;  /* 0x000000080e0e7c23 */ /* 0x100fe20008010806 */
[--C-:B------:R-:W-:Y:S01]  /*6f00*/  FFMA.FTZ R13, R13, UR8, -R6.reuse ;  /* 0x000000080d0d7c23 */ /* 0x100fe20008010806 */
[--C-:B------:R-:W-:Y:S01]  /*6f10*/  FFMA.FTZ R12, R12, UR8, -R6.reuse ;  /* 0x000000080c0c7c23 */ /* 0x100fe20008010806 */
[--C-:B------:R-:W-:Y:S01]  /*6f20*/  FFMA.FTZ R56, R56, UR8, -R6.reuse ;  /* 0x0000000838387c23 */ /* 0x100fe20008010806 */
[--C-:B------:R-:W-:Y:S03]  /*6f30*/  FFMA.FTZ R55, R55, UR8, -R6.reuse ;  /* 0x0000000837377c23 */ /* 0x100fe60008010806 */
[----:B------:R-:W3:Y:S01]  /*6f40*/  MUFU.EX2 R142, R14 ;  /* 0x0000000e008e7308 */ /* 0x000ee20000000800 */
        /* <DEDUP_REMOVED lines=8> */
[--C-:B--2---:R-:W-:Y:S01]  /*6fd0*/  FFMA.FTZ R7, R57, UR8, -R5.reuse ;  /* 0x0000000839077c23 */ /* 0x104fe20008010805 */
[--C-:B------:R-:W-:Y:S01]  /*6fe0*/  FFMA.FTZ R8, R8, UR8, -R5.reuse ;  /* 0x0000000808087c23 */ /* 0x100fe20008010805 */
[--C-:B------:R-:W-:Y:S01]  /*6ff0*/  FFMA.FTZ R46, R46, UR8, -R5.reuse ;  /* 0x000000082e2e7c23 */ /* 0x100fe20008010805 */
[--C-:B------:R-:W-:Y:S01]  /*7000*/  FFMA.FTZ R45, R45, UR8, -R5.reuse ;  /* 0x000000082d2d7c23 */ /* 0x100fe20008010805 */
[--C-:B------:R-:W-:Y:S01]  /*7010*/  FFMA.FTZ R44, R44, UR8, -R5.reuse ;  /* 0x000000082c2c7c23 */ /* 0x100fe20008010805 */
[--C-:B------:R-:W-:Y:S01]  /*7020*/  FFMA.FTZ R43, R43, UR8, -R5.reuse ;  /* 0x000000082b2b7c23 */ /* 0x100fe20008010805 */
[--C-:B------:R-:W-:Y:S03]  /*7030*/  FFMA.FTZ R42, R42, UR8, -R5.reuse ;  /* 0x000000082a2a7c23 */ /* 0x100fe60008010805 */
[----:B-1----:R1:W-:Y:S01]  /*7040*/  MUFU.EX2 R79, R7 ;  /* 0x00000007004f7308 */ /* 0x0023e20000000800 */
[--C-:B------:R-:W-:Y:S01]  /*7050*/  FFMA.FTZ R41, R41, UR8, -R5.reuse ;  /* 0x0000000829297c23 */ /* 0x100fe20008010805 */
[--C-:B------:R-:W-:Y:S01]  /*7060*/  FFMA.FTZ R40, R40, UR8, -R5.reuse ;  /* 0x0000000828287c23 */ /* 0x100fe20008010805 */
[--C-:B------:R-:W-:Y:S01]  /*7070*/  FFMA.FTZ R39, R39, UR8, -R5.reuse ;  /* 0x0000000827277c23 */ /* 0x100fe20008010805 */
[----:B------:R-:W-:Y:S01]  /*7080*/  FSETP.NEU.FTZ.AND P0, PT, R0, -INF , PT ;  /* 0xff8000000000780b */ /* 0x000fe20003f1d000 */
[C---:B------:R-:W-:Y:S05]  /*7090*/  FMUL.FTZ R0, R103.reuse, 1.4426950216293334961 ;  /* 0x3fb8aa3b67007820 */ /* 0x040fea0000410000 */
[----:B------:R-:W-:Y:S01]  /*70a0*/  MUFU.EX2 R141, R11 ;  /* 0x0000000b008d7308 */ /* 0x000fe20000000800 */
[----:B------:R-:W-:Y:S02]  /*70b0*/  FSEL R4, R4, RZ, P0 ;  /* 0x000000ff04047208 */ /* 0x000fe40000000000 */
[----:B------:R-:W-:Y:S03]  /*70c0*/  FSETP.NEU.FTZ.AND P0, PT, R103, -INF , PT ;  /* 0xff8000006700780b */ /* 0x000fe60003f1d000 */
[--C-:B------:R-:W-:Y:S01]  /*70d0*/  FFMA.FTZ R35, R35, UR8, -R4.reuse ;  /* 0x0000000823237c23 */ /* 0x100fe20008010804 */
[----:B------:R-:W-:Y:S03]  /*70e0*/  FSEL R0, R0, RZ, P0 ;  /* 0x000000ff00007208 */ /* 0x000fe60000000000 */
[----:B------:R2:W-:Y:S01]  /*70f0*/  MUFU.EX2 R140, R10 ;  /* 0x0000000a008c7308 */ /* 0x0005e20000000800 */
[--C-:B-1----:R-:W-:Y:S01]  /*7100*/  FFMA.FTZ R7, R58, UR8, -R5.reuse ;  /* 0x000000083a077c23 */ /* 0x102fe20008010805 */
[--C-:B------:R-:W-:Y:S01]  /*7110*/  FFMA.FTZ R34, R34, UR8, -R4.reuse ;  /* 0x0000000822227c23 */ /* 0x100fe20008010804 */
[--C-:B------:R-:W-:Y:S01]  /*7120*/  FFMA.FTZ R33, R33, UR8, -R4.reuse ;  /* 0x0000000821217c23 */ /* 0x100fe20008010804 */
[----:B------:R-:W-:Y:S01]  /*7130*/  FFMA.FTZ R32, R32, UR8, -R4 ;  /* 0x0000000820207c23 */ /* 0x000fe20008010804 */
[--C-:B------:R-:W-:Y:S01]  /*7140*/  FFMA.FTZ R19, R19, UR8, -R0.reuse ;  /* 0x0000000813137c23 */ /* 0x100fe20008010800 */
[--C-:B------:R-:W-:Y:S01]  /*7150*/  FFMA.FTZ R18, R18, UR8, -R0.reuse ;  /* 0x0000000812127c23 */ /* 0x100fe20008010800 */
[--C-:B------:R-:W-:Y:S03]  /*7160*/  FFMA.FTZ R17, R17, UR8, -R0.reuse ;  /* 0x0000000811117c23 */ /* 0x100fe60008010800 */
[----:B------:R1:W-:Y:S01]  /*7170*/  MUFU.EX2 R78, R7 ;  /* 0x00000007004e7308 */ /* 0x0003e20000000800 */
[--C-:B------:R-:W-:Y:S01]  /*7180*/  FFMA.FTZ R16, R16, UR8, -R0.reuse ;  /* 0x0000000810107c23 */ /* 0x100fe20008010800 */
[----:B------:R-:W-:Y:S01]  /*7190*/  FFMA.FTZ R102, R102, UR8, -R0 ;  /* 0x0000000866667c23 */ /* 0x000fe20008010800 */
[--C-:B------:R-:W-:Y:S01]  /*71a0*/  FFMA.FTZ R15, R15, UR8, -R4.reuse ;  /* 0x000000080f0f7c23 */ /* 0x100fe20008010804 */
[----:B------:R-:W-:Y:S01]  /*71b0*/  FFMA.FTZ R38, R38, UR8, -R4 ;  /* 0x0000000826267c23 */ /* 0x000fe20008010804 */
[--C-:B------:R-:W-:Y:S01]  /*71c0*/  FFMA.FTZ R27, R27, UR8, -R0.reuse ;  /* 0x000000081b1b7c23 */ /* 0x100fe20008010800 */
[----:B------:R-:W-:Y:S01]  /*71d0*/  FFMA.FTZ R26, R26, UR8, -R0 ;  /* 0x000000081a1a7c23 */ /* 0x000fe20008010800 */
[--C-:B------:R-:W-:Y:S03]  /*71e0*/  FFMA.FTZ R37, R37, UR8, -R4.reuse ;  /* 0x0000000825257c23 */ /* 0x100fe60008010804 */
[----:B------:R-:W4:Y:S01]  /*71f0*/  MUFU.EX2 R235, R12 ;  /* 0x0000000c00eb7308 */ /* 0x000f220000000800 */
[--C-:B--2---:R-:W-:Y:S01]  /*7200*/  FFMA.FTZ R10, R66, UR8, -R4.reuse ;  /* 0x00000008420a7c23 */ /* 0x104fe20008010804 */
[----:B------:R-:W-:Y:S01]  /*7210*/  FFMA.FTZ R36, R36, UR8, -R4 ;  /* 0x0000000824247c23 */ /* 0x000fe20008010804 */
[--C-:B------:R-:W-:Y:S01]  /*7220*/  FFMA.FTZ R25, R25, UR8, -R0.reuse ;  /* 0x0000000819197c23 */ /* 0x100fe20008010800 */
[--C-:B------:R-:W-:Y:S01]  /*7230*/  FFMA.FTZ R24, R24, UR8, -R0.reuse ;  /* 0x0000000818187c23 */ /* 0x100fe20008010800 */
[--C-:B------:R-:W-:Y:S01]  /*7240*/  FFMA.FTZ R23, R23, UR8, -R0.reuse ;  /* 0x0000000817177c23 */ /* 0x100fe20008010800 */
[----:B------:R-:W-:Y:S01]  /*7250*/  FFMA.FTZ R22, R22, UR8, -R0 ;  /* 0x0000000816167c23 */ /* 0x000fe20008010800 */
[----:B------:R-:W-:Y:S03]  /*7260*/  FFMA.FTZ R31, R31, UR8, -R4 ;  /* 0x000000081f1f7c23 */ /* 0x000fe60008010804 */
[----:B------:R-:W-:Y:S01]  /*7270*/  MUFU.EX2 R234, R9 ;  /* 0x0000000900ea7308 */ /* 0x000fe20000000800 */
[--C-:B-1----:R-:W-:Y:S01]  /*7280*/  FFMA.FTZ R7, R59, UR8, -R6.reuse ;  /* 0x000000083b077c23 */ /* 0x102fe20008010806 */
[----:B------:R-:W-:Y:S01]  /*7290*/  FFMA.FTZ R6, R60, UR8, -R6 ;  /* 0x000000083c067c23 */ /* 0x000fe20008010806 */
[--C-:B------:R-:W-:Y:S01]  /*72a0*/  FFMA.FTZ R30, R30, UR8, -R4.reuse ;  /* 0x000000081e1e7c23 */ /* 0x100fe20008010804 */
[--C-:B------:R-:W-:Y:S01]  /*72b0*/  FFMA.FTZ R29, R29, UR8, -R4.reuse ;  /* 0x000000081d1d7c23 */ /* 0x100fe20008010804 */
[----:B------:R-:W-:Y:S01]  /*72c0*/  FFMA.FTZ R28, R28, UR8, -R4 ;  /* 0x000000081c1c7c23 */ /* 0x000fe20008010804 */
[--C-:B------:R-:W-:Y:S01]  /*72d0*/  FFMA.FTZ R21, R21, UR8, -R0.reuse ;  /* 0x0000000815157c23 */ /* 0x100fe20008010800 */
[--C-:B------:R-:W-:Y:S03]  /*72e0*/  FFMA.FTZ R20, R20, UR8, -R0.reuse ;  /* 0x0000000814147c23 */ /* 0x100fe60008010800 */
[----:B------:R1:W-:Y:S10]  /*72f0*/  MUFU.EX2 R68, R6 ;  /* 0x0000000600447308 */ /* 0x0003f40000000800 */
[----:B------:R2:W-:Y:S10]  /*7300*/  MUFU.EX2 R69, R7 ;  /* 0x0000000700457308 */ /* 0x0005f40000000800 */
[----:B------:R-:W4:Y:S01]  /*7310*/  MUFU.EX2 R232, R8 ;  /* 0x0000000800e87308 */ /* 0x000f220000000800 */
[--C-:B-1----:R-:W-:Y:S01]  /*7320*/  FFMA.FTZ R6, R61, UR8, -R5.reuse ;  /* 0x000000083d067c23 */ /* 0x102fe20008010805 */
[----:B------:R-:W-:Y:S08]  /*7330*/  FFMA.FTZ R5, R62, UR8, -R5 ;  /* 0x000000083e057c23 */ /* 0x000ff00008010805 */
[----:B------:R1:W-:Y:S01]  /*7340*/  MUFU.EX2 R2, R5 ;  /* 0x0000000500027308 */ /* 0x0003e20000000800 */
[----:B--2---:R-:W-:Y:S09]  /*7350*/  FFMA.FTZ R7, R100, UR8, -R0 ;  /* 0x0000000864077c23 */ /* 0x004ff20008010800 */
[----:B------:R3:W-:Y:S10]  /*7360*/  MUFU.EX2 R3, R6 ;  /* 0x0000000600037308 */ /* 0x0007f40000000800 */
[----:B------:R4:W-:Y:S01]  /*7370*/  MUFU.EX2 R74, R7 ;  /* 0x00000007004a7308 */ /* 0x0009e20000000800 */
[--C-:B-1----:R-:W-:Y:S09]  /*7380*/  FFMA.FTZ R5, R63, UR8, -R4.reuse ;  /* 0x000000083f057c23 */ /* 0x102ff20008010804 */
[----:B------:R1:W-:Y:S01]  /*7390*/  MUFU.EX2 R77, R5 ;  /* 0x00000005004d7308 */ /* 0x0003e20000000800 */
[----:B---3--:R-:W-:Y:S05]  /*73a0*/  F2FP.BF16.F32.PACK_AB R6, R142, R143 ;  /* 0x0000008f8e06723e */ /* 0x008fea00000010ff */
[----:B------:R2:W-:Y:S04]  /*73b0*/  STS [R180+0x12000], R6 ;  /* 0x01200006b4007388 */ /* 0x0005e80000000800 */
[----:B------:R-:W-:Y:S01]  /*73c0*/  MUFU.EX2 R136, R15 ;  /* 0x0000000f00887308 */ /* 0x000fe20000000800 */
[----:B----4-:R-:W-:Y:S09]  /*73d0*/  F2FP.BF16.F32.PACK_AB R7, R235, R236 ;  /* 0x000000eceb07723e */ /* 0x010ff200000010ff */
[----:B------:R-:W3:Y:S01]  /*73e0*/  MUFU.EX2 R114, R38 ;  /* 0x0000002600727308 */ /* 0x000ee20000000800 */
[--C-:B-1----:R-:W-:Y:S01]  /*73f0*/  FFMA.FTZ R5, R64, UR8, -R4.reuse ;  /* 0x0000000840057c23 */ /* 0x102fe20008010804 */
[----:B------:R-:W-:Y:S08]  /*7400*/  FFMA.FTZ R4, R67, UR8, -R4 ;  /* 0x0000000843047c23 */ /* 0x000ff00008010804 */
[----:B------:R1:W-:Y:S01]  /*7410*/  MUFU.EX2 R76, R5 ;  /* 0x00000005004c7308 */ /* 0x0003e20000000800 */
[----:B--2---:R-:W-:Y:S09]  /*7420*/  F2FP.BF16.F32.PACK_AB R6, R232, R234 ;  /* 0x000000eae806723e */ /* 0x004ff200000010ff */
[----:B------:R-:W-:Y:S01]  /*7430*/  MUFU.EX2 R113, R27 ;  /* 0x0000001b00717308 */ /* 0x000fe20000000800 */
[----:B---3--:R-:W-:Y:S09]  /*7440*/  F2FP.BF16.F32.PACK_AB R9, R114, R136 ;  /* 0x000000887209723e */ /* 0x008ff200000010ff */
[----:B------:R-:W2:Y:S01]  /*7450*/  MUFU.EX2 R112, R26 ;  /* 0x0000001a00707308 */ /* 0x000ea20000000800 */
[--C-:B-1----:R-:W-:Y:S01]  /*7460*/  FFMA.FTZ R5, R65, UR8, -R0.reuse ;  /* 0x0000000841057c23 */ /* 0x102fe20008010800 */
[----:B------:R-:W-:Y:S08]  /*7470*/  FFMA.FTZ R0, R101, UR8, -R0 ;  /* 0x0000000865007c23 */ /* 0x000ff00008010800 */
[----:B------:R1:W-:Y:S10]  /*7480*/  MUFU.EX2 R75, R5 ;  /* 0x00000005004b7308 */ /* 0x0003f40000000800 */
[----:B------:R-:W-:Y:S01]  /*7490*/  MUFU.EX2 R139, R37 ;  /* 0x00000025008b7308 */ /* 0x000fe20000000800 */
[----:B--2---:R-:W-:Y:S09]  /*74a0*/  F2FP.BF16.F32.PACK_AB R8, R112, R113 ;  /* 0x000000717008723e */ /* 0x004ff200000010ff */
[----:B------:R-:W2:Y:S01]  /*74b0*/  MUFU.EX2 R138, R36 ;  /* 0x00000024008a7308 */ /* 0x000ea20000000800 */
[----:B-1----:R-:W-:Y:S05]  /*74c0*/  F2FP.BF16.F32.PACK_AB R5, R140, R141 ;  /* 0x0000008d8c05723e */ /* 0x002fea00000010ff */
[----:B------:R2:W-:Y:S04]  /*74d0*/  STS [R180+0x12400], R5 ;  /* 0x01240005b4007388 */ /* 0x0005e80000000800 */
[----:B------:R-:W-:Y:S01]  /*74e0*/  MUFU.EX2 R137, R25 ;  /* 0x0000001900897308 */ /* 0x000fe20000000800 */
[----:B------:R-:W-:Y:S04]  /*74f0*/  STS [R181+0x12000], R7 ;  /* 0x01200007b5007388 */ /* 0x000fe80000000800 */
[----:B------:R-:W-:Y:S05]  /*7500*/  STS [R181+0x12400], R6 ;  /* 0x01240006b5007388 */ /* 0x000fea0000000800 */
[----:B------:R-:W1:Y:S01]  /*7510*/  MUFU.EX2 R115, R24 ;  /* 0x0000001800737308 */ /* 0x000e620000000800 */
[----:B------:R1:W-:Y:S04]  /*7520*/  STS [R180+0x14000], R9 ;  /* 0x01400009b4007388 */ /* 0x0003e80000000800 */
[----:B------:R3:W-:Y:S05]  /*7530*/  STS [R180+0x14400], R8 ;  /* 0x01440008b4007388 */ /* 0x0007ea0000000800 */
[----:B------:R-:W-:Y:S01]  /*7540*/  MUFU.EX2 R186, R56 ;  /* 0x0000003800ba7308 */ /* 0x000fe20000000800 */
[----:B--2---:R-:W-:Y:S09]  /*7550*/  F2FP.BF16.F32.PACK_AB R5, R138, R139 ;  /* 0x0000008b8a05723e */ /* 0x004ff200000010ff */
[----:B------:R-:W3:Y:S01]  /*7560*/  MUFU.EX2 R185, R55 ;  /* 0x0000003700b97308 */ /* 0x000ee20000000800 */
[----:B------:R2:W-:Y:S09]  /*7570*/  STS [R181+0x14000], R5 ;  /* 0x01400005b5007388 */ /* 0x0005f20000000800 */
[----:B------:R-:W-:Y:S01]  /*7580*/  MUFU.EX2 R184, R46 ;  /* 0x0000002e00b87308 */ /* 0x000fe20000000800 */
[----:B-1----:R-:W-:Y:S05]  /*7590*/  F2FP.BF16.F32.PACK_AB R9, R115, R137 ;  /* 0x000000897309723e */ /* 0x002fea00000010ff */
        /* <DEDUP_REMOVED lines=13> */
[----:B------:R-:W2:Y:S01]  /*7670*/  MUFU.EX2 R163, R34 ;  /* 0x0000002200a37308 */ /* 0x000ea20000000800 */
[----:B-1----:R-:W-:Y:S05]  /*7680*/  F2FP.BF16.F32.PACK_AB R6, R248, R250 ;  /* 0x000000faf806723e */ /* 0x002fea00000010ff */
[----:B------:R1:W-:Y:S04]  /*7690*/  STS [R182+0x12000], R6 ;  /* 0x01200006b6007388 */ /* 0x0003e80000000800 */
[----:B------:R-:W-:Y:S10]  /*76a0*/  MUFU.EX2 R162, R23 ;  /* 0x0000001700a27308 */ /* 0x000ff40000000800 */
[----:B------:R-:W3:Y:S01]  /*76b0*/  MUFU.EX2 R161, R22 ;  /* 0x0000001600a17308 */ /* 0x000ee20000000800 */
[----:B--2---:R-:W-:Y:S05]  /*76c0*/  F2FP.BF16.F32.PACK_AB R5, R163, R175 ;  /* 0x000000afa305723e */ /* 0x004fea00000010ff */
[----:B------:R2:W-:Y:S04]  /*76d0*/  STS [R183+0x14000], R5 ;  /* 0x01400005b7007388 */ /* 0x0005e80000000800 */
[----:B------:R-:W-:Y:S10]  /*76e0*/  MUFU.EX2 R72, R4 ;  /* 0x0000000400487308 */ /* 0x000ff40000000800 */
[----:B------:R-:W-:Y:S01]  /*76f0*/  MUFU.EX2 R187, R21 ;  /* 0x0000001500bb7308 */ /* 0x000fe20000000800 */
[----:B---3--:R-:W-:Y:S05]  /*7700*/  F2FP.BF16.F32.PACK_AB R7, R161, R162 ;  /* 0x000000a2a107723e */ /* 0x008fea00000010ff */
[----:B------:R-:W-:Y:S04]  /*7710*/  STS [R183+0x14400], R7 ;  /* 0x01440007b7007388 */ /* 0x000fe80000000800 */
[----:B------:R-:W3:Y:S10]  /*7720*/  MUFU.EX2 R233, R20 ;  /* 0x0000001400e97308 */ /* 0x000ef40000000800 */
[----:B------:R-:W-:Y:S10]  /*7730*/  MUFU.EX2 R230, R33 ;  /* 0x0000002100e67308 */ /* 0x000ff40000000800 */
[----:B------:R-:W1:Y:S01]  /*7740*/  MUFU.EX2 R188, R32 ;  /* 0x0000002000bc7308 */ /* 0x000e620000000800 */
[----:B---3--:R-:W-:Y:S05]  /*7750*/  F2FP.BF16.F32.PACK_AB R4, R233, R187 ;  /* 0x000000bbe904723e */ /* 0x008fea00000010ff */
        /* <DEDUP_REMOVED lines=10> */
[----:B------:R-:W4:Y:S01]  /*7800*/  MUFU.EX2 R84, R49 ;  /* 0x0000003100547308 */ /* 0x000f220000000800 */
[----:B---3--:R-:W-:Y:S05]  /*7810*/  F2FP.BF16.F32.PACK_AB R4, R241, R242 ;  /* 0x000000f2f104723e */ /* 0x008fea00000010ff */
[----:B------:R3:W-:Y:S04]  /*7820*/  STS [R176+0x12400], R4 ;  /* 0x01240004b0007388 */ /* 0x0007e80000000800 */
[----:B------:R-:W-:Y:S10]  /*7830*/  MUFU.EX2 R83, R40 ;  /* 0x0000002800537308 */ /* 0x000ff40000000800 */
[----:B------:R-:W1:Y:S01]  /*7840*/  MUFU.EX2 R82, R39 ;  /* 0x0000002700527308 */ /* 0x000e620000000800 */
[----:B----4-:R-:W-:Y:S05]  /*7850*/  F2FP.BF16.F32.PACK_AB R7, R84, R85 ;  /* 0x000000555407723e */ /* 0x010fea00000010ff */
[----:B------:R-:W-:Y:S04]  /*7860*/  STS [R177+0x12000], R7 ;  /* 0x01200007b1007388 */ /* 0x000fe80000000800 */
[----:B------:R-:W-:Y:S10]  /*7870*/  MUFU.EX2 R249, R31 ;  /* 0x0000001f00f97308 */ /* 0x000ff40000000800 */
[----:B------:R-:W2:Y:S01]  /*7880*/  MUFU.EX2 R247, R30 ;  /* 0x0000001e00f77308 */ /* 0x000ea20000000800 */
[----:B-1----:R-:W-:Y:S05]  /*7890*/  F2FP.BF16.F32.PACK_AB R6, R82, R83 ;  /* 0x000000535206723e */ /* 0x002fea00000010ff */
[----:B------:R1:W-:Y:S04]  /*78a0*/  STS [R177+0x12400], R6 ;  /* 0x01240006b1007388 */ /* 0x0003e80000000800 */
[----:B------:R-:W-:Y:S10]  /*78b0*/  MUFU.EX2 R245, R19 ;  /* 0x0000001300f57308 */ /* 0x000ff40000000800 */
[----:B------:R-:W3:Y:S01]  /*78c0*/  MUFU.EX2 R243, R18 ;  /* 0x0000001200f37308 */ /* 0x000ee20000000800 */
[----:B--2---:R-:W-:Y:S05]  /*78d0*/  F2FP.BF16.F32.PACK_AB R5, R247, R249 ;  /* 0x000000f9f705723e */ /* 0x004fea00000010ff */
[----:B------:R-:W-:Y:S04]  /*78e0*/  STS [R176+0x14000], R5 ;  /* 0x01400005b0007388 */ /* 0x000fe80000000800 */
[----:B------:R-:W-:Y:S10]  /*78f0*/  MUFU.EX2 R87, R29 ;  /* 0x0000001d00577308 */ /* 0x000ff40000000800 */
[----:B------:R-:W-:Y:S01]  /*7900*/  MUFU.EX2 R251, R17 ;  /* 0x0000001100fb7308 */ /* 0x000fe20000000800 */
[----:B---3--:R-:W-:Y:S05]  /*7910*/  F2FP.BF16.F32.PACK_AB R4, R243, R245 ;  /* 0x000000f5f304723e */ /* 0x008fea00000010ff */
[----:B------:R2:W-:Y:S04]  /*7920*/  STS [R176+0x14400], R4 ;  /* 0x01440004b0007388 */ /* 0x0005e80000000800 */
[----:B------:R-:W1:Y:S10]  /*7930*/  MUFU.EX2 R86, R16 ;  /* 0x0000001000567308 */ /* 0x000e740000000800 */
[----:B------:R-:W3:Y:S10]  /*7940*/  MUFU.EX2 R252, R28 ;  /* 0x0000001c00fc7308 */ /* 0x000ef40000000800 */
[----:B------:R-:W-:Y:S01]  /*7950*/  MUFU.EX2 R81, R48 ;  /* 0x0000003000517308 */ /* 0x000fe20000000800 */
[----:B-1----:R-:W-:Y:S05]  /*7960*/  F2FP.BF16.F32.PACK_AB R6, R86, R251 ;  /* 0x000000fb5606723e */ /* 0x002fea00000010ff */
[----:B------:R1:W-:Y:S01]  /*7970*/  STS [R177+0x14400], R6 ;  /* 0x01440006b1007388 */ /* 0x0003e20000000800 */
[----:B--2---:R-:W-:Y:S03]  /*7980*/  F2FP.BF16.F32.PACK_AB R4, R78, R79 ;  /* 0x0000004f4e04723e */ /* 0x004fe600000010ff */
[----:B------:R-:W2:Y:S01]  /*7990*/  MUFU.EX2 R80, R47 ;  /* 0x0000002f00507308 */ /* 0x000ea20000000800 */
[----:B---3--:R-:W-:Y:S05]  /*79a0*/  F2FP.BF16.F32.PACK_AB R7, R252, R87 ;  /* 0x00000057fc07723e */ /* 0x008fea00000010ff */
[----:B------:R3:W-:Y:S04]  /*79b0*/  STS [R177+0x14000], R7 ;  /* 0x01400007b1007388 */ /* 0x0007e80000000800 */
[----:B------:R4:W-:Y:S01]  /*79c0*/  MUFU.EX2 R70, R0 ;  /* 0x0000000000467308 */ /* 0x0009e20000000800 */
[----:B------:R3:W-:Y:S09]  /*79d0*/  STS [R179+0x12400], R4 ;  /* 0x01240004b3007388 */ /* 0x0007f20000000800 */
[----:B------:R-:W3:Y:S01]  /*79e0*/  MUFU.EX2 R73, R10 ;  /* 0x0000000a00497308 */ /* 0x000ee20000000800 */
[----:B--2---:R-:W-:Y:S05]  /*79f0*/  F2FP.BF16.F32.PACK_AB R5, R80, R81 ;  /* 0x000000515005723e */ /* 0x004fea00000010ff */
[----:B------:R2:W-:Y:S01]  /*7a00*/  STS [R179+0x12000], R5 ;  /* 0x01200005b3007388 */ /* 0x0005e20000000800 */
[----:B-1----:R-:W-:Y:S03]  /*7a10*/  F2FP.BF16.F32.PACK_AB R6, R74, R75 ;  /* 0x0000004b4a06723e */ /* 0x002fe600000010ff */
[----:B------:R-:W1:Y:S01]  /*7a20*/  MUFU.EX2 R71, R102 ;  /* 0x0000006600477308 */ /* 0x000e620000000800 */
[----:B----4-:R-:W-:Y:S05]  /*7a30*/  F2FP.BF16.F32.PACK_AB R0, R68, R69 ;  /* 0x000000454400723e */ /* 0x010fea00000010ff */
[----:B------:R1:W-:Y:S01]  /*7a40*/  STS [R178+0x12000], R0 ;  /* 0x01200000b2007388 */ /* 0x0003e20000000800 */
[----:B---3--:R-:W-:Y:S02]  /*7a50*/  F2FP.BF16.F32.PACK_AB R7, R76, R77 ;  /* 0x0000004d4c07723e */ /* 0x008fe400000010ff */
[----:B------:R-:W-:Y:S02]  /*7a60*/  F2FP.BF16.F32.PACK_AB R4, R72, R73 ;  /* 0x000000494804723e */ /* 0x000fe400000010ff */
[----:B--2---:R-:W-:Y:S05]  /*7a70*/  F2FP.BF16.F32.PACK_AB R5, R2, R3 ;  /* 0x000000030205723e */ /* 0x004fea00000010ff */
[----:B------:R-:W-:Y:S01]  /*7a80*/  STS [R178+0x12400], R5 ;  /* 0x01240005b2007388 */ /* 0x000fe20000000800 */
[----:B-1----:R-:W-:Y:S03]  /*7a90*/  F2FP.BF16.F32.PACK_AB R0, R70, R71 ;  /* 0x000000474600723e */ /* 0x002fe600000010ff */
[----:B------:R-:W-:Y:S04]  /*7aa0*/  STS [R179+0x14000], R7 ;  /* 0x01400007b3007388 */ /* 0x000fe80000000800 */
[----:B------:R-:W-:Y:S04]  /*7ab0*/  STS [R179+0x14400], R6 ;  /* 0x01440006b3007388 */ /* 0x000fe80000000800 */
        /* <DEDUP_REMOVED lines=36> */
[----:B------:R-:W-:Y:S01]  /*7d00*/  FADD.FTZ R10, -R131, R10 ;  /* 0x0000000a830a7221 */ /* 0x000fe20000010100 */
[----:B------:R-:W-:Y:S01]  /*7d10*/  FADD.FTZ R5, -R134, R5 ;  /* 0x0000000586057221 */ /* 0x000fe20000010100 */
[----:B------:R-:W-:Y:S01]  /*7d20*/  FADD.FTZ R8, -R132, R8 ;  /* 0x0000000884087221 */ /* 0x000fe20000010100 */
[----:B------:R-:W-:Y:S01]  /*7d30*/  FMUL.FTZ R0, R151, R0 ;  /* 0x0000000097007220 */ /* 0x000fe20000410000 */
[----:B------:R-:W-:Y:S01]  /*7d40*/  FMUL.FTZ R7, R113, R10 ;  /* 0x0000000a71077220 */ /* 0x000fe20000410000 */
[----:B------:R-:W-:Y:S01]  /*7d50*/  FMUL.FTZ R5, R142, R5 ;  /* 0x000000058e057220 */ /* 0x000fe20000410000 */
[C---:B------:R-:W-:Y:S01]  /*7d60*/  FADD.FTZ R12, -R132.reuse, R12 ;  /* 0x0000000c840c7221 */ /* 0x040fe20000010100 */
[----:B------:R-:W-:Y:S01]  /*7d70*/  FADD.FTZ R9, -R132, R9 ;  /* 0x0000000984097221 */ /* 0x000fe20000010100 */
[----:B------:R-:W-:Y:S01]  /*7d80*/  FADD.FTZ R15, -R131, R15 ;  /* 0x0000000f830f7221 */ /* 0x000fe20000010100 */
[----:B------:R-:W-:Y:S01]  /*7d90*/  FMUL.FTZ R5, R166, R5 ;  /* 0x00000005a6057220 */ /* 0x000fe20000410000 */
[----:B------:R-:W-:Y:S01]  /*7da0*/  FMUL.FTZ R10, R139, R12 ;  /* 0x0000000c8b0a7220 */ /* 0x000fe20000410000 */
        /* <DEDUP_REMOVED lines=9> */
[C---:B------:R-:W-:Y:S01]  /*7e40*/  FADD.FTZ R17, -R134.reuse, R17 ;  /* 0x0000001186117221 */ /* 0x040fe20000010100 */
[----:B------:R-:W-:Y:S01]  /*7e50*/  FADD.FTZ R11, -R131, R11 ;  /* 0x0000000b830b7221 */ /* 0x000fe20000010100 */
[----:B------:R-:W-:Y:S02]  /*7e60*/  FADD.FTZ R16, -R134, R16 ;  /* 0x0000001086107221 */ /* 0x000fe40000010100 */
[----:B------:R-:W-:Y:S01]  /*7e70*/  FMUL.FTZ R17, R235, R17 ;  /* 0x00000011eb117220 */ /* 0x000fe20000410000 */
[----:B------:R-:W-:Y:S01]  /*7e80*/  FMUL.FTZ R11, R112, R11 ;  /* 0x0000000b700b7220 */ /* 0x000fe20000410000 */
[----:B------:R-:W-:Y:S01]  /*7e90*/  FMUL.FTZ R16, R236, R16 ;  /* 0x00000010ec107220 */ /* 0x000fe20000410000 */
[-C--:B-1----:R-:W-:Y:S03]  /*7ea0*/  HMMA.16816.F32.BF16 R20, R104, R100.reuse, R20 ;  /* 0x000000646814723c */ /* 0x082fe60000041814 */
[----:B------:R-:W-:Y:S03]  /*7eb0*/  FMUL.FTZ R11, R164, R11 ;  /* 0x0000000ba40b7220 */ /* 0x000fe60000410000 */
[C---:B------:R-:W-:Y:S05]  /*7ec0*/  HMMA.16816.F32.BF16 R24, R108.reuse, R100, R24 ;  /* 0x000000646c18723c */ /* 0x040fea0000041818 */
[----:B------:R-:W-:Y:S01]  /*7ed0*/  F2FP.BF16.F32.PACK_AB R112, R11, R12 ;  /* 0x0000000c0b70723e */ /* 0x000fe200000010ff */
[-C--:B------:R-:W-:Y:S05]  /*7ee0*/  HMMA.16816.F32.BF16 R28, R108, R102.reuse, R28 ;  /* 0x000000666c1c723c */ /* 0x080fea000004181c */
[----:B------:R-:W-:Y:S01]  /*7ef0*/  FMUL.FTZ R100, R143, R4 ;  /* 0x000000048f647220 */ /* 0x000fe20000410000 */
[C---:B------:R-:W-:Y:S05]  /*7f00*/  HMMA.16816.F32.BF16 R32, R104.reuse, R102, R32 ;  /* 0x000000666820723c */ /* 0x040fea0000041820 */
[----:B------:R-:W-:Y:S01]  /*7f10*/  FMUL.FTZ R4, R141, R6 ;  /* 0x000000068d047220 */ /* 0x000fe20000410000 */
[----:B------:R-:W-:Y:S01]  /*7f20*/  FMUL.FTZ R6, R148, R100 ;  /* 0x0000006494067220 */ /* 0x000fe20000410000 */
[----:B------:R-:W-:Y:S01]  /*7f30*/  FMUL.FTZ R12, R147, R18 ;  /* 0x00000012930c7220 */ /* 0x000fe20000410000 */
[----:B------:R-:W-:Y:S03]  /*7f40*/  FMUL.FTZ R11, R170, R19 ;  /* 0x00000013aa0b7220 */ /* 0x000fe60000410000 */
[----:B------:R-:W-:Y:S01]  /*7f50*/  FMUL.FTZ R4, R165, R4 ;  /* 0x00000004a5047220 */ /* 0x000fe20000410000 */
[----:B------:R-:W-:Y:S01]  /*7f60*/  F2FP.BF16.F32.PACK_AB R115, R5, R6 ;  /* 0x000000060573723e */ /* 0x000fe200000010ff */
[----:B------:R-:W-:Y:S01]  /*7f70*/  FMUL.FTZ R101, R136, R8 ;  /* 0x0000000888657220 */ /* 0x000fe20000410000 */
[----:B------:R-:W-:Y:S01]  /*7f80*/  FMUL.FTZ R8, R114, R9 ;  /* 0x0000000972087220 */ /* 0x000fe20000410000 */
[----:B------:R-:W-:Y:S01]  /*7f90*/  FMUL.FTZ R100, R137, R14 ;  /* 0x0000000e89647220 */ /* 0x000fe20000410000 */
[----:B------:R-:W-:Y:S01]  /*7fa0*/  F2FP.BF16.F32.PACK_AB R114, R0, R4 ;  /* 0x000000040072723e */ /* 0x000fe200000010ff */
[----:B------:R-:W-:Y:S01]  /*7fb0*/  FMUL.FTZ R9, R138, R13 ;  /* 0x0000000d8a097220 */ /* 0x000fe20000410000 */
[----:B------:R-:W1:Y:S01]  /*7fc0*/  LDSM.16.M88.4 R4, [R117+0x8800] ;  /* 0x008800007504783b */ /* 0x000e620000000200 */
[C---:B------:R-:W-:Y:S01]  /*7fd0*/  FADD.FTZ R31, -R131.reuse, R31 ;  /* 0x0000001f831f7221 */ /* 0x040fe20000010100 */
[----:B------:R-:W-:Y:S01]  /*7fe0*/  FADD.FTZ R30, -R131, R30 ;  /* 0x0000001e831e7221 */ /* 0x000fe20000010100 */
[----:B------:R-:W-:Y:S01]  /*7ff0*/  FMUL.FTZ R9, R149, R9 ;  /* 0x0000000995097220 */ /* 0x000fe20000410000 */
[----:B------:R-:W-:Y:S01]  /*8000*/  FADD.FTZ R22, -R133, R22 ;  /* 0x0000001685167221 */ /* 0x000fe20000010100 */
[----:B------:R-:W-:Y:S01]  /*8010*/  FMUL.FTZ R13, R150, R8 ;  /* 0x00000008960d7220 */ /* 0x000fe20000410000 */
[----:B------:R-:W-:Y:S01]  /*8020*/  FMUL.FTZ R8, R169, R100 ;  /* 0x00000064a9087220 */ /* 0x000fe20000410000 */
[----:B------:R-:W-:Y:S01]  /*8030*/  F2FP.BF16.F32.PACK_AB R100, R11, R12 ;  /* 0x0000000c0b64723e */ /* 0x000fe200000010ff */
[----:B------:R-:W-:Y:S01]  /*8040*/  FMUL.FTZ R11, R233, R31 ;  /* 0x0000001fe90b7220 */ /* 0x000fe20000410000 */
[----:B------:R-:W-:Y:S01]  /*8050*/  FMUL.FTZ R22, R184, R22 ;  /* 0x00000016b8167220 */ /* 0x000fe20000410000 */
[----:B------:R-:W-:Y:S01]  /*8060*/  F2FP.BF16.F32.PACK_AB R103, R9, R10 ;  /* 0x0000000a0967723e */ /* 0x000fe200000010ff */
[C---:B------:R-:W-:Y:S01]  /*8070*/  FADD.FTZ R20, -R134.reuse, R20 ;  /* 0x0000001486147221 */ /* 0x040fe20000010100 */
[----:B------:R-:W-:Y:S01]  /*8080*/  FADD.FTZ R21, -R134, R21 ;  /* 0x0000001586157221 */ /* 0x000fe20000010100 */
[----:B------:R-:W-:Y:S01]  /*8090*/  FMUL.FTZ R0, R168, R15 ;  /* 0x0000000fa8007220 */ /* 0x000fe20000410000 */
[----:B------:R-:W-:Y:S01]  /*80a0*/  FADD.FTZ R24, -R132, R24 ;  /* 0x0000001884187221 */ /* 0x000fe20000010100 */
[----:B------:R-:W-:Y:S01]  /*80b0*/  FMUL.FTZ R20, R186, R20 ;  /* 0x00000014ba147220 */ /* 0x000fe20000410000 */
[----:B------:R-:W-:Y:S01]  /*80c0*/  FMUL.FTZ R21, R185, R21 ;  /* 0x00000015b9157220 */ /* 0x000fe20000410000 */
[----:B------:R-:W-:Y:S01]  /*80d0*/  FADD.FTZ R25, -R132, R25 ;  /* 0x0000001984197221 */ /* 0x000fe20000010100 */
[----:B------:R-:W-:Y:S01]  /*80e0*/  F2FP.BF16.F32.PACK_AB R102, R0, R8 ;  /* 0x000000080066723e */ /* 0x000fe200000010ff */
[----:B------:R-:W-:Y:S01]  /*80f0*/  FMUL.FTZ R8, R172, R22 ;  /* 0x00000016ac087220 */ /* 0x000fe20000410000 */
[----:B------:R-:W-:Y:S01]  /*8100*/  FMUL.FTZ R10, R158, R20 ;  /* 0x000000149e0a7220 */ /* 0x000fe20000410000 */
[----:B------:R-:W-:Y:S01]  /*8110*/  FMUL.FTZ R9, R154, R21 ;  /* 0x000000159a097220 */ /* 0x000fe20000410000 */
[----:B------:R-:W-:Y:S01]  /*8120*/  FMUL.FTZ R15, R163, R25 ;  /* 0x00000019a30f7220 */ /* 0x000fe20000410000 */
[----:B------:R-:W-:Y:S01]  /*8130*/  FADD.FTZ R23, -R133, R23 ;  /* 0x0000001785177221 */ /* 0x000fe20000010100 */
[----:B------:R-:W-:Y:S01]  /*8140*/  FADD.FTZ R28, -R132, R28 ;  /* 0x0000001c841c7221 */ /* 0x000fe20000010100 */
[----:B------:R-:W-:Y:S01]  /*8150*/  FADD.FTZ R33, -R134, R33 ;  /* 0x0000002186217221 */ /* 0x000fe20000010100 */
[----:B------:R-:W-:Y:S01]  /*8160*/  F2FP.BF16.F32.PACK_AB R31, R9, R10 ;  /* 0x0000000a091f723e */ /* 0x000fe200000010ff */
[----:B------:R-:W-:Y:S01]  /*8170*/  FMUL.FTZ R23, R173, R23 ;  /* 0x00000017ad177220 */ /* 0x000fe20000410000 */
[----:B------:R-:W-:Y:S01]  /*8180*/  FMUL.FTZ R15, R153, R15 ;  /* 0x0000000f990f7220 */ /* 0x000fe20000410000 */
[----:B------:R-:W-:Y:S01]  /*8190*/  FMUL.FTZ R33, R248, R33 ;  /* 0x00000021f8217220 */ /* 0x000fe20000410000 */
        /* <DEDUP_REMOVED lines=8> */
[----:B------:R-:W-:Y:S01]  /*8220*/  FADD.FTZ R29, -R132, R29 ;  /* 0x0000001d841d7221 */ /* 0x000fe20000010100 */
[----:B------:R-:W-:Y:S01]  /*8230*/  FADD.FTZ R32, -R134, R32 ;  /* 0x0000002086207221 */ /* 0x000fe20000010100 */
[----:B------:R-:W-:Y:S01]  /*8240*/  F2FP.BF16.F32.PACK_AB R113, R13, R14 ;  /* 0x0000000e0d71723e */ /* 0x000fe200000010ff */
[-C--:B-1----:R-:W-:Y:S03]  /*8250*/  HMMA.16816.F32.BF16 R36, R104, R4.reuse, R36 ;  /* 0x000000046824723c */ /* 0x082fe60000041824 */
[----:B------:R-:W-:Y:S01]  /*8260*/  FMUL.FTZ R13, R155, R17 ;  /* 0x000000119b0d7220 */ /* 0x000fe20000410000 */
[----:B------:R-:W-:Y:S01]  /*8270*/  FMUL.FTZ R17, R187, R30 ;  /* 0x0000001ebb117220 */ /* 0x000fe20000410000 */
[----:B------:R-:W-:Y:S01]  /*8280*/  F2FP.BF16.F32.PACK_AB R30, R0, R8 ;  /* 0x00000008001e723e */ /* 0x000fe200000010ff */
[----:B------:R-:W-:Y:S01]  /*8290*/  FMUL.FTZ R0, R197, R11 ;  /* 0x0000000bc5007220 */ /* 0x000fe20000410000 */
[C---:B------:R-:W-:Y:S01]  /*82a0*/  HMMA.16816.F32.BF16 R40, R108.reuse, R4, R40 ;  /* 0x000000046c28723c */ /* 0x040fe20000041828 */
[----:B------:R-:W1:Y:S03]  /*82b0*/  LDSM.16.M88.4 R8, [R117+0x8c00] ;  /* 0x008c00007508783b */ /* 0x000e660000000200 */
[----:B------:R-:W-:Y:S01]  /*82c0*/  FMUL.FTZ R14, R156, R16 ;  /* 0x000000109c0e7220 */ /* 0x000fe20000410000 */
[----:B------:R-:W-:Y:S01]  /*82d0*/  FMUL.FTZ R16, R175, R24 ;  /* 0x00000018af107220 */ /* 0x000fe20000410000 */
[-C--:B------:R-:W-:Y:S05]  /*82e0*/  HMMA.16816.F32.BF16 R44, R108, R6.reuse, R44 ;  /* 0x000000066c2c723c */ /* 0x080fea000004182c */
[----:B------:R-:W-:Y:S01]  /*82f0*/  FMUL.FTZ R4, R198, R17 ;  /* 0x00000011c6047220 */ /* 0x000fe20000410000 */
[C---:B------:R-:W-:Y:S05]  /*8300*/  HMMA.16816.F32.BF16 R48, R104.reuse, R6, R48 ;  /* 0x000000066830723c */ /* 0x040fea0000041830 */
[----:B------:R-:W-:Y:S01]  /*8310*/  F2FP.BF16.F32.PACK_AB R101, R13, R14 ;  /* 0x0000000e0d65723e */ /* 0x000fe200000010ff */
[----:B------:R-:W-:Y:S01]  /*8320*/  FMUL.FTZ R29, R188, R29 ;  /* 0x0000001dbc1d7220 */ /* 0x000fe20000410000 */
[----:B------:R-:W-:Y:S01]  /*8330*/  FMUL.FTZ R16, R194, R16 ;  /* 0x00000010c2107220 */ /* 0x000fe20000410000 */
[----:B------:R-:W-:Y:S03]  /*8340*/  FMUL.FTZ R32, R250, R32 ;  /* 0x00000020fa207220 */ /* 0x000fe60000410000 */
[----:B------:R-:W-:Y:S01]  /*8350*/  FADD.FTZ R36, -R134, R36 ;  /* 0x0000002486247221 */ /* 0x000fe20000010100 */
[----:B------:R-:W-:Y:S01]  /*8360*/  FMUL.FTZ R5, R144, R29 ;  /* 0x0000001d90057220 */ /* 0x000fe20000410000 */
[----:B------:R-:W-:Y:S01]  /*8370*/  F2FP.BF16.F32.PACK_AB R29, R15, R16 ;  /* 0x000000100f1d723e */ /* 0x000fe200000010ff */
[----:B------:R-:W-:Y:S01]  /*8380*/  FMUL.FTZ R15, R145, R33 ;  /* 0x00000021910f7220 */ /* 0x000fe20000410000 */
[----:B------:R-:W-:Y:S01]  /*8390*/  FMUL.FTZ R36, R240, R36 ;  /* 0x00000024f0247220 */ /* 0x000fe20000410000 */
[----:B------:R-:W-:Y:S01]  /*83a0*/  FMUL.FTZ R16, R159, R32 ;  /* 0x000000209f107220 */ /* 0x000fe20000410000 */
[----:B------:R-:W-:Y:S01]  /*83b0*/  FADD.FTZ R39, -R133, R39 ;  /* 0x0000002785277221 */ /* 0x000fe20000010100 */
[----:B------:R-:W-:Y:S01]  /*83c0*/  FADD.FTZ R44, -R132, R44 ;  /* 0x0000002c842c7221 */ /* 0x000fe20000010100 */
[----:B------:R-:W-:Y:S01]  /*83d0*/  FADD.FTZ R47, -R131, R47 ;  /* 0x0000002f832f7221 */ /* 0x000fe20000010100 */
[----:B------:R-:W-:Y:S01]  /*83e0*/  FMUL.FTZ R6, R201, R36 ;  /* 0x00000024c9067220 */ /* 0x000fe20000410000 */
[----:B------:R-:W-:Y:S01]  /*83f0*/  F2FP.BF16.F32.PACK_AB R25, R15, R16 ;  /* 0x000000100f19723e */ /* 0x000fe200000010ff */
[----:B------:R-:W-:Y:S01]  /*8400*/  FMUL.FTZ R44, R87, R44 ;  /* 0x0000002c572c7220 */ /* 0x000fe20000410000 */
[----:B------:R-:W-:Y:S01]  /*8410*/  FMUL.FTZ R15, R86, R47 ;  /* 0x0000002f560f7220 */ /* 0x000fe20000410000 */
[----:B------:R2:W5:Y:S01]  /*8420*/  LDL.LU R87, [R1+0x90] ;  /* 0x0000900001577983 */ /* 0x0005620000300800 */
[C---:B------:R-:W-:Y:S01]  /*8430*/  FADD.FTZ R48, -R134.reuse, R48 ;  /* 0x0000003086307221 */ /* 0x040fe20000010100 */
[----:B------:R-:W-:Y:S01]  /*8440*/  FADD.FTZ R49, -R134, R49 ;  /* 0x0000003186317221 */ /* 0x000fe20000010100 */
[C---:B------:R-:W-:Y:S01]  /*8450*/  FADD.FTZ R50, -R133.reuse, R50 ;  /* 0x0000003285327221 */ /* 0x040fe20000010100 */
[----:B------:R2:W5:Y:S01]  /*8460*/  LDL.LU R86, [R1+0x8c] ;  /* 0x00008c0001567983 */ /* 0x0005620000300800 */
[-C--:B-1----:R-:W-:Y:S03]  /*8470*/  HMMA.16816.F32.BF16 R52, R104, R8.reuse, R52 ;  /* 0x000000086834723c */ /* 0x082fe60000041834 */
[----:B------:R-:W-:Y:S01]  /*8480*/  FADD.FTZ R51, -R133, R51 ;  /* 0x0000003385337221 */ /* 0x000fe20000010100 */
[----:B------:R-:W-:Y:S01]  /*8490*/  FMUL.FTZ R39, R241, R39 ;  /* 0x00000027f1277220 */ /* 0x000fe20000410000 */
[----:B------:R-:W-:Y:S01]  /*84a0*/  FADD.FTZ R40, -R132, R40 ;  /* 0x0000002884287221 */ /* 0x000fe20000010100 */
[C---:B------:R-:W-:Y:S05]  /*84b0*/  HMMA.16816.F32.BF16 R56, R108.reuse, R8, R56 ;  /* 0x000000086c38723c */ /* 0x040fea0000041838 */
[----:B------:R-:W-:Y:S01]  /*84c0*/  FMUL.FTZ R7, R249, R40 ;  /* 0x00000028f9077220 */ /* 0x000fe20000410000 */
[-C--:B------:R-:W-:Y:S05]  /*84d0*/  HMMA.16816.F32.BF16 R60, R108, R10.reuse, R60 ;  /* 0x0000000a6c3c723c */ /* 0x080fea000004183c */
[----:B------:R-:W-:Y:S01]  /*84e0*/  FMUL.FTZ R7, R205, R7 ;  /* 0x00000007cd077220 */ /* 0x000fe20000410000 */
[----:B------:R-:W-:Y:S05]  /*84f0*/  HMMA.16816.F32.BF16 R64, R104, R10, R64 ;  /* 0x0000000a6840723c */ /* 0x000fea0000041840 */
[C---:B------:R-:W-:Y:S01]  /*8500*/  FADD.FTZ R42, -R131.reuse, R42 ;  /* 0x0000002a832a7221 */ /* 0x040fe20000010100 */
[C---:B------:R-:W-:Y:S01]  /*8510*/  FADD.FTZ R52, -R134.reuse, R52 ;  /* 0x0000003486347221 */ /* 0x040fe20000010100 */
[C---:B------:R-:W-:Y:S01]  /*8520*/  FADD.FTZ R53, -R134.reuse, R53 ;  /* 0x0000003586357221 */ /* 0x040fe20000010100 */
[C---:B------:R-:W-:Y:S03]  /*8530*/  FADD.FTZ R26, -R131.reuse, R26 ;  /* 0x0000001a831a7221 */ /* 0x040fe60000010100 */
[----:B------:R-:W-:Y:S01]  /*8540*/  FADD.FTZ R27, -R131, R27 ;  /* 0x0000001b831b7221 */ /* 0x000fe20000010100 */
[----:B------:R-:W-:Y:S01]  /*8550*/  FADD.FTZ R37, -R134, R37 ;  /* 0x0000002586257221 */ /* 0x000fe20000010100 */
[----:B------:R-:W-:Y:S01]  /*8560*/  FMUL.FTZ R26, R162, R26 ;  /* 0x0000001aa21a7220 */ /* 0x000fe20000410000 */
        /* <DEDUP_REMOVED lines=20> */
[----:B------:R-:W-:Y:S01]  /*86b0*/  FMUL.FTZ R13, R82, R51 ;  /* 0x00000033520d7220 */ /* 0x000fe20000410000 */
[----:B------:R2:W5:Y:S01]  /*86c0*/  LDL.LU R84, [R1+0x84] ;  /* 0x0000840001547983 */ /* 0x0005620000300800 */
        /* <DEDUP_REMOVED lines=18> */
[C---:B------:R-:W-:Y:S01]  /*87f0*/  FADD.FTZ R60, -R132.reuse, R60 ;  /* 0x0000003c843c7221 */ /* 0x040fe20000010100 */
[----:B------:R2:W5:Y:S01]  /*8800*/  LDL.LU R79, [R1+0x70] ;  /* 0x00007000014f7983 */ /* 0x0005620000300800 */
[C---:B------:R-:W-:Y:S01]  /*8810*/  FADD.FTZ R61, -R132.reuse, R61 ;  /* 0x0000003d843d7221 */ /* 0x040fe20000010100 */
[----:B------:R-:W-:Y:S01]  /*8820*/  FADD.FTZ R62, -R131, R62 ;  /* 0x0000003e833e7221 */ /* 0x000fe20000010100 */
[----:B------:R-:W-:Y:S01]  /*8830*/  FMUL.FTZ R60, R73, R60 ;  /* 0x0000003c493c7220 */ /* 0x000fe20000410000 */
[----:B------:R2:W5:Y:S01]  /*8840*/  LDL.LU R78, [R1+0x6c] ;  /* 0x00006c00014e7983 */ /* 0x0005620000300800 */
[----:B------:R-:W-:Y:S01]  /*8850*/  FADD.FTZ R41, -R132, R41 ;  /* 0x0000002984297221 */ /* 0x000fe20000010100 */
[----:B------:R-:W-:Y:S01]  /*8860*/  FMUL.FTZ R62, R71, R62 ;  /* 0x0000003e473e7220 */ /* 0x000fe20000410000 */
[----:B------:R-:W-:Y:S01]  /*8870*/  FADD.FTZ R63, -R131, R63 ;  /* 0x0000003f833f7221 */ /* 0x000fe20000010100 */
[----:B------:R2:W5:Y:S01]  /*8880*/  LDL.LU R77, [R1+0x68] ;  /* 0x00006800014d7983 */ /* 0x0005620000300800 */
[----:B------:R-:W-:Y:S01]  /*8890*/  FMUL.FTZ R21, R247, R41 ;  /* 0x00000029f7157220 */ /* 0x000fe20000410000 */
[----:B------:R-:W-:Y:S01]  /*88a0*/  FADD.FTZ R64, -R134, R64 ;  /* 0x0000004086407221 */ /* 0x000fe20000010100 */
[----:B------:R-:W-:Y:S01]  /*88b0*/  FMUL.FTZ R11, R70, R63 ;  /* 0x0000003f460b7220 */ /* 0x000fe20000410000 */
[----:B------:R2:W5:Y:S01]  /*88c0*/  LDL.LU R76, [R1+0x64] ;  /* 0x00006400014c7983 */ /* 0x0005620000300800 */
[----:B------:R-:W-:Y:S01]  /*88d0*/  FMUL.FTZ R21, R204, R21 ;  /* 0x00000015cc157220 */ /* 0x000fe20000410000 */
[----:B------:R-:W-:Y:S01]  /*88e0*/  FADD.FTZ R43, -R131, R43 ;  /* 0x0000002b832b7221 */ /* 0x000fe20000010100 */
[----:B------:R-:W-:Y:S01]  /*88f0*/  FMUL.FTZ R64, R69, R64 ;  /* 0x0000004045407220 */ /* 0x000fe20000410000 */
[----:B------:R2:W5:Y:S01]  /*8900*/  LDL.LU R75, [R1+0x60] ;  /* 0x00006000014b7983 */ /* 0x0005620000300800 */
[----:B------:R-:W-:Y:S01]  /*8910*/  FMUL.FTZ R12, R245, R42 ;  /* 0x0000002af50c7220 */ /* 0x000fe20000410000 */
[----:B------:R-:W-:Y:S01]  /*8920*/  FMUL.FTZ R20, R243, R43 ;  /* 0x0000002bf3147220 */ /* 0x000fe20000410000 */
[----:B------:R-:W-:Y:S01]  /*8930*/  F2FP.BF16.F32.PACK_AB R21, R21, R7 ;  /* 0x000000071515723e */ /* 0x000fe200000010ff */
[----:B------:R-:W-:Y:S01]  /*8940*/  FMUL.FTZ R7, R74, R59 ;  /* 0x0000003b4a077220 */ /* 0x000fe20000410000 */
        /* <DEDUP_REMOVED lines=9> */
[----:B------:R-:W-:Y:S01]  /*89e0*/  FADD.FTZ R66, -R133, R66 ;  /* 0x0000004285427221 */ /* 0x000fe20000010100 */
[----:B------:R2:W5:Y:S01]  /*89f0*/  LDL.LU R72, [R1+0x54] ;  /* 0x0000540001487983 */ /* 0x0005620000300800 */
[----:B------:R-:W-:Y:S01]  /*8a00*/  F2FP.BF16.F32.PACK_AB R14, R14, R6 ;  /* 0x000000060e0e723e */ /* 0x000fe200000010ff */
[----:B------:R-:W-:Y:S01]  /*8a10*/  FMUL.FTZ R6, R68, R65 ;  /* 0x0000004144067220 */ /* 0x000fe20000410000 */
[----:B------:R-:W-:Y:S01]  /*8a20*/  FMUL.FTZ R18, R3, R66 ;  /* 0x0000004203127220 */ /* 0x000fe20000410000 */
[----:B------:R2:W5:Y:S01]  /*8a30*/  LDL.LU R71, [R1+0x50] ;  /* 0x0000500001477983 */ /* 0x0005620000300800 */
[----:B------:R-:W-:Y:S01]  /*8a40*/  FADD.FTZ R67, -R133, R67 ;  /* 0x0000004385437221 */ /* 0x000fe20000010100 */
[----:B------:R-:W-:Y:S01]  /*8a50*/  FADD.FTZ R45, -R132, R45 ;  /* 0x0000002d842d7221 */ /* 0x000fe20000010100 */
[----:B------:R-:W-:Y:S01]  /*8a60*/  FADD.FTZ R46, -R131, R46 ;  /* 0x0000002e832e7221 */ /* 0x000fe20000010100 */
[----:B------:R2:W5:Y:S01]  /*8a70*/  LDL.64 R104, [R1+0x8] ;  /* 0x0000080001687983 */ /* 0x0005620000100a00 */
[----:B------:R-:W-:Y:S01]  /*8a80*/  FMUL.FTZ R17, R2, R67 ;  /* 0x0000004302117220 */ /* 0x000fe20000410000 */
[----:B------:R-:W-:Y:S01]  /*8a90*/  FMUL.FTZ R16, R252, R45 ;  /* 0x0000002dfc107220 */ /* 0x000fe20000410000 */
[----:B------:R-:W-:Y:S01]  /*8aa0*/  FMUL.FTZ R46, R251, R46 ;  /* 0x0000002efb2e7220 */ /* 0x000fe20000410000 */
[----:B------:R-:W-:Y:S01]  /*8ab0*/  FMUL.FTZ R0, R215, R0 ;  /* 0x00000000d7007220 */ /* 0x000fe20000410000 */
[----:B------:R-:W-:Y:S01]  /*8ac0*/  FMUL.FTZ R13, R214, R13 ;  /* 0x0000000dd60d7220 */ /* 0x000fe20000410000 */
[----:B------:R2:W5:Y:S01]  /*8ad0*/  LDL.LU R70, [R1+0x4c] ;  /* 0x00004c0001467983 */ /* 0x0005620000300800 */
[----:B------:R-:W-:Y:S01]  /*8ae0*/  FMUL.FTZ R5, R207, R44 ;  /* 0x0000002ccf057220 */ /* 0x000fe20000410000 */
        /* <DEDUP_REMOVED lines=35> */
[----:B------:R-:W3:Y:S01]  /*8d20*/  LDL.LU R32, [R1] ;  /* 0x0000000001207983 */ /* 0x000ee20000300800 */
        /* <DEDUP_REMOVED lines=12> */
[----:B---3--:R-:W-:Y:S02]  /*8df0*/  VIADD R32, R32, UR10 ;  /* 0x0000000a20207c36 */ /* 0x008fe40008000000 */
        /* <DEDUP_REMOVED lines=21> */
.L_x_1307:
[----:B-1----:R-:W3:Y:S04]  /*8f50*/  LDL R32, [R1+0x30] ;  /* 0x0000300001207983 */ /* 0x002ee80000100800 */
        /* <DEDUP_REMOVED lines=34> */
[----:B-----5:R-:W-:Y:S04]  /*9180*/  LDSM.16.MT88.4 R4, [R2+0x12000] ;  /* 0x012000000204783b */ /* 0x020fe80000004200 */
[----:B------:R-:W1:Y:S04]  /*9190*/  LDSM.16.MT88.4 R8, [R0+0x4000] ;  /* 0x004000000008783b */ /* 0x000e680000004200 */
[----:B------:R-:W4:Y:S04]  /*91a0*/  LDSM.16.MT88.4 R12, [R2+0x16000] ;  /* 0x01600000020c783b */ /* 0x000f280000004200 */
[----:B------:R-:W-:Y:S04]  /*91b0*/  LDSM.16.MT88.4 R16, [R2+0x12800] ;  /* 0x012800000210783b */ /* 0x000fe80000004200 */
[----:B------:R-:W2:Y:S04]  /*91c0*/  LDSM.16.MT88.4 R20, [R0+0x4400] ;  /* 0x004400000014783b */ /* 0x000ea80000004200 */
        /* <DEDUP_REMOVED lines=25> */
[----:B------:R-:W-:Y:S04]  /*9360*/  LDSM.16.MT88.4 R24, [R2+0x18800] ;  /* 0x018800000218783b */ /* 0x000fe80000004200 */
[----:B---3--:R-:W-:Y:S01]  /*9370*/  LEA R59, R32, UR4, 0x1 ;  /* 0x00000004203b7c11 */ /* 0x008fe2000f8e08ff */
        /* <DEDUP_REMOVED lines=53> */
.L_x_1308:
        /* <DEDUP_REMOVED lines=302> */
.L_x_1310:
        /* <DEDUP_REMOVED lines=18> */
.L_x_1311:
        /* <DEDUP_REMOVED lines=43> */
.L_x_1313:
[----:B------:R-:W-:Y:S05]  /*ad80*/  BSYNC B0 ;  /* 0x0000000000007941 */ /* 0x000fea0003800000 */
.L_x_1312:
        /* <DEDUP_REMOVED lines=13> */
.L_x_1315:
[----:B------:R-:W-:Y:S05]  /*ae60*/  BSYNC B0 ;  /* 0x0000000000007941 */ /* 0x000fea0003800000 */
.L_x_1314:
        /* <DEDUP_REMOVED lines=27> */
.L_x_1317:
[----:B------:R-:W-:Y:S05]  /*b020*/  BSYNC B0 ;  /* 0x0000000000007941 */ /* 0x000fea0003800000 */
.L_x_1316:
        /* <DEDUP_REMOVED lines=13> */
.L_x_1288:
[----:B------:R-:W-:Y:S05]  /*b100*/  BSYNC B1 ;  /* 0x0000000000017941 */ /* 0x000fea0003800000 */
.L_x_1274:
        /* <DEDUP_REMOVED lines=11> */
.L_x_1318:
[----:B------:R-:W-:Y:S05]  /*b1c0*/  EXIT ;  /* 0x000000000000794d */ /* 0x000fea0003800000 */
.L_x_1320:
        /* <DEDUP_REMOVED lines=11> */
.L_x_1366:


//--------------------- .text._ZN5flash25flash_bwd_dot_do_o_kernelILb0E23Flash_bwd_kernel_traitsILi32ELi128ELi128ELi8ELi4ELi4ELi4ELb0ELb0EN7cutlass10bfloat16_tE19Flash_kernel_traitsILi32ELi128ELi128ELi8ES3_EEEEvNS_16Flash_bwd_paramsE --------------------------
	.section	.text._ZN5flash25flash_bwd_dot_do_o_kernelILb0E23Flash_bwd_kernel_traitsILi32ELi128ELi128ELi8ELi4ELi4ELi4ELb0ELb0EN7cutlass10bfloat16_tE19Flash_kernel_traitsILi32ELi128ELi128ELi8ES3_EEEEvNS_16Flash_bwd_paramsE,"ax",@progbits
	.align	128
        .global         _ZN5flash25flash_bwd_dot_do_o_kernelILb0E23Flash_bwd_kernel_traitsILi32ELi128ELi128ELi8ELi4ELi4ELi4ELb0ELb0EN7cutlass10bfloat16_tE19Flash_kernel_traitsILi32ELi128ELi128ELi8ES3_EEEEvNS_16Flash_bwd_paramsE
        .type           _ZN5flash25flash_bwd_dot_do_o_kernelILb0E23Flash_bwd_kernel_traitsILi32ELi128ELi128ELi8ELi4ELi4ELi4ELb0ELb0EN7cutlass10bfloat16_tE19Flash_kernel_traitsILi32ELi128ELi128ELi8ES3_EEEEvNS_16Flash_bwd_paramsE,@function
        .size           _ZN5flash25flash_bwd_dot_do_o_kernelILb0E23Flash_bwd_kernel_traitsILi32ELi128ELi128ELi8ELi4ELi4ELi4ELb0ELb0EN7cutlass10bfloat16_tE19Flash_kernel_traitsILi32ELi128ELi128ELi8ES3_EEEEvNS_16Flash_bwd_paramsE,(.L_x_1367 - _ZN5flash25flash_bwd_dot_do_o_kernelILb0E23Flash_bwd_kernel_traitsILi32ELi128ELi128ELi8ELi4ELi4ELi4ELb0ELb0EN7cutlass10bfloat16_tE19Flash_kernel_traitsILi32ELi128ELi128ELi8ES3_EEEEvNS_16Flash_bwd_paramsE)
        .other          _ZN5flash25flash_bwd_dot_do_o_kernelILb0E23Flash_bwd_kernel_traitsILi32ELi128ELi128ELi8ELi4ELi4ELi4ELb0ELb0EN7cutlass10bfloat16_tE19Flash_kernel_traitsILi32ELi128ELi128ELi8ES3_EEEEvNS_16Flash_bwd_paramsE,@"STO_CUDA_ENTRY STV_DEFAULT"
_ZN5flash25flash_bwd_dot_do_o_kernelILb0E23Flash_bwd_kernel_traitsILi32ELi128ELi128ELi8ELi4ELi4ELi4ELb0ELb0EN7cutlass10bfloat16_tE19Flash_kernel_traitsILi32ELi128ELi128ELi8ES3_EEEEvNS_16Flash_bwd_paramsE:
.text._ZN5flash25flash_bwd_dot_do_o_kernelILb0E23Flash_bwd_kernel_traitsILi32ELi128ELi128ELi8ELi4ELi4ELi4ELb0ELb0EN7cutlass10bfloat16_tE19Flash_kernel_traitsILi32ELi128ELi128ELi8ES3_EEEEvNS_16Flash_bwd_paramsE:
        /* <DEDUP_REMOVED lines=55> */
.L_x_1321:
[----:B------:R-:W0:Y:S08]  /*0370*/  LDC R2, c[0x0][0x270] ;  /* 0x00009c00ff027b82 */ /* 0x000e300000000800 */
[----:B------:R-:W1:Y:S01]  /*0380*/  LDC R7, c[0x0][0x2d4] ;  /* 0x0000b500ff077b82 */ /* 0x000e620000000800 */
[----:B0-----:R-:W-:-:S04]  /*0390*/  IMAD R2, R5, R2, UR5 ;  /* 0x0000000505027e24 */ /* 0x001fc8000f8e0202 */
[----:B-1----:R-:W-:-:S07]  /*03a0*/  IMAD R2, R2, R7, RZ ;  /* 0x0000000702027224 */ /* 0x002fce00078e02ff */
.L_x_1322:
        /* <DEDUP_REMOVED lines=158> */
.L_x_1323:
        /* <DEDUP_REMOVED lines=15> */
.L_x_1367:


//--------------------- .text._ZN5flash25flash_bwd_dot_do_o_kernelILb1E23Flash_bwd_kernel_traitsILi32ELi128ELi128ELi8ELi4ELi4ELi4ELb0ELb0EN7cutlass10bfloat16_tE19Flash_kernel_traitsILi32ELi128ELi128ELi8ES3_EEEEvNS_16Flash_bwd_paramsE --------------------------
	.section	.text._ZN5flash25flash_bwd_dot_do_o_kernelILb1E23Flash_bwd_kernel_traitsILi32ELi128ELi128ELi8ELi4ELi4ELi4ELb0ELb0EN7cutlass10bfloat16_tE19Flash_kernel_traitsILi32ELi128ELi128ELi8ES3_EEEEvNS_16Flash_bwd_paramsE,"ax",@progbits
	.align	128
        .global         _ZN5flash25flash_bwd_dot_do_o_kernelILb1E23Flash_bwd_kernel_traitsILi32ELi128ELi128ELi8ELi4ELi4ELi4ELb0ELb0EN7cutlass10bfloat16_tE19Flash_kernel_traitsILi32ELi128ELi128ELi8ES3_EEEEvNS_16Flash_bwd_paramsE
        .type           _ZN5flash25flash_bwd_dot_do_o_kernelILb1E23Flash_bwd_kernel_traitsILi32ELi128ELi128ELi8ELi4ELi4ELi4ELb0ELb0EN7cutlass10bfloat16_tE19Flash_kernel_traitsILi32ELi128ELi128ELi8ES3_EEEEvNS_16Flash_bwd_paramsE,@function
        .size           _ZN5flash25flash_bwd_dot_do_o_kernelILb1E23Flash_bwd_kernel_traitsILi32ELi128ELi128ELi8ELi4ELi4ELi4ELb0ELb0EN7cutlass10bfloat16_tE19Flash_kernel_traitsILi32ELi128ELi128ELi8ES3_EEEEvNS_16Flash_bwd_paramsE,(.L_x_1368 - _ZN5flash25flash_bwd_dot_do_o_kernelILb1E23Flash_bwd_kernel_traitsILi32ELi128ELi128ELi8ELi4ELi4ELi4ELb0ELb0EN7cutlass10bfloat16_tE19Flash_kernel_traitsILi32ELi128ELi128ELi8ES3_EEEEvNS_16Flash_bwd_paramsE)
        .other          _ZN5flash25flash_bwd_dot_do_o_kernelILb1E23Flash_bwd_kernel_traitsILi32ELi128ELi128ELi8ELi4ELi4ELi4ELb0ELb0EN7cutlass10bfloat16_tE19Flash_kernel_traitsILi32ELi128ELi128ELi8ES3_EEEEvNS_16Flash_bwd_paramsE,@"STO_CUDA_ENTRY STV_DEFAULT"
_ZN5flash25flash_bwd_dot_do_o_kernelILb1E23Flash_bwd_kernel_traitsILi32ELi128ELi128ELi8ELi4ELi4ELi4ELb0ELb0EN7cutlass10bfloat16_tE19Flash_kernel_traitsILi32ELi128ELi128ELi8ES3_EEEEvNS_16Flash_bwd_paramsE:
.text._ZN5flash25flash_bwd_dot_do_o_kernelILb1E23Flash_bwd_kernel_traitsILi32ELi128ELi128ELi8ELi4ELi4ELi4ELb0ELb0EN7cutlass10bfloat16_tE19Flash_kernel_traitsILi32ELi128ELi128ELi8ES3_EEEEvNS_16Flash_bwd_paramsE:
        /* <DEDUP_REMOVED lines=64> */
.L_x_1324:
        /* <DEDUP_REMOVED lines=25> */
.L_x_1325:
[----:B------:R-:W-:-:S04]  /*0590*/  IMAD R0, R0, R21, R13 ;  /* 0x0000001500007224 */ /* 0x000fc800078e020d */
[----:B------:R-:W-:-:S07]  /*05a0*/  IMAD R0, R0, R19, RZ ;  /* 0x0000001300007224 */ /* 0x000fce00078e02ff */
.L_x_1326:
        /* <DEDUP_REMOVED lines=180> */
.L_x_1327:
        /* <DEDUP_REMOVED lines=9> */
.L_x_1368:


//--------------------- .nv.shared._ZN5flash44flash_bwd_dq_dk_dv_loop_seqk_parallel_kernelI23Flash_bwd_kernel_traitsILi32ELi128ELi128ELi8ELi4ELi4ELi4ELb1ELb0EN7cutlass10bfloat16_tE19Flash_kernel_traitsILi32ELi128ELi128ELi8ES3_EELb0ELb0ELb0ELb0ELb0ELb1ELb0EEEvNS_16Flash_bwd_paramsE --------------------------
	.section	.nv.shared._ZN5flash44flash_bwd_dq_dk_dv_loop_seqk_parallel_kernelI23Flash_bwd_kernel_traitsILi32ELi128ELi128ELi8ELi4ELi4ELi4ELb1ELb0EN7cutlass10bfloat16_tE19Flash_kernel_traitsILi32ELi128ELi128ELi8ES3_EELb0ELb0ELb0ELb0ELb0ELb1ELb0EEEvNS_16Flash_bwd_paramsE,"aw",@nobits
	.sectionflags	@""
	.align	16
	.zero		1024


//--------------------- .nv.shared.reserved.0     --------------------------
	.section	.nv.shared.reserved.0,"aw",@nobits
	.weak		__nv_reservedSMEM_offset_0_alias
	.size		__nv_reservedSMEM_offset_0_alias, 0, 0
	.other		__nv_reservedSMEM_offset_0_alias,@"STO_CUDA_RESERVED_SHARED STV_DEFAULT"
__nv_reservedSMEM_offset_0_alias:
	.zero		0


//--------------------- .nv.global                --------------------------
	.section	.nv.global,"aw",@nobits
.nv.global:
	.type		_ZN65_INTERNAL_e8a190e6_29_flash_bwd_hdim32_bf16_sm80_cu_ea41c527_31544cute1_E,@object
	.size		_ZN65_INTERNAL_e8a190e6_29_flash_bwd_hdim32_bf16_sm80_cu_ea41c527_31544cute1_E,(_ZN65_INTERNAL_e8a190e6_29_flash_bwd_hdim32_bf16_sm80_cu_ea41c527_31544cuda3std3__45__cpo6cbeginE - _ZN65_INTERNAL_e8a190e6_29_flash_bwd_hdim32_bf16_sm80_cu_ea41c527_31544cute1_E)
_ZN65_INTERNAL_e8a190e6_29_flash_bwd_hdim32_bf16_sm80_cu_ea41c527_31544cute1_E:
	.zero		1
	.type		_ZN65_INTERNAL_e8a190e6_29_flash_bwd_hdim32_bf16_sm80_cu_ea41c527_31544cuda3std3__45__cpo6cbeginE,@object
	.size		_ZN65_INTERNAL_e8a190e6_29_flash_bwd_hdim32_bf16_sm80_cu_ea41c527_31544cuda3std3__45__cpo6cbeginE,(_ZN65_INTERNAL_e8a190e6_29_flash_bwd_hdim32_bf16_sm80_cu_ea41c527_31544cuda3std3__48in_placeE - _ZN65_INTERNAL_e8a190e6_29_flash_bwd_hdim32_bf16_sm80_cu_ea41c527_31544cuda3std3__45__cpo6cbeginE)
_ZN65_INTERNAL_e8a190e6_29_flash_bwd_hdim32_bf16_sm80_cu_ea41c527_31544cuda3std3__45__cpo6cbeginE:
	.zero		1
	.type		_ZN65_INTERNAL_e8a190e6_29_flash_bwd_hdim32_bf16_sm80_cu_ea41c527_31544cuda3std3__48in_placeE,@object
	.size		_ZN65_INTERNAL_e8a190e6_29_flash_bwd_hdim32_bf16_sm80_cu_ea41c527_31544cuda3std3__48in_placeE,(_ZN65_INTERNAL_e8a190e6_29_flash_bwd_hdim32_bf16_sm80_cu_ea41c527_31544cuda3std6ranges3__45__cpo9iter_moveE - _ZN65_INTERNAL_e8a190e6_29_flash_bwd_hdim32_bf16_sm80_cu_ea41c527_31544cuda3std3__48in_placeE)
_ZN65_INTERNAL_e8a190e6_29_flash_bwd_hdim32_bf16_sm80_cu_ea41c527_31544cuda3std3__48in_placeE:
	.zero		1
	.type		_ZN65_INTERNAL_e8a190e6_29_flash_bwd_hdim32_bf16_sm80_cu_ea41c527_31544cuda3std6ranges3__45__cpo9iter_moveE,@object
	.size		_ZN65_INTERNAL_e8a190e6_29_flash_bwd_hdim32_bf16_sm80_cu_ea41c527_31544cuda3std6ranges3__45__cpo9iter_moveE,(_ZN65_INTERNAL_e8a190e6_29_flash_bwd_hdim32_bf16_sm80_cu_ea41c527_31544cuda3std3__45__cpo5beginE - _ZN65_INTERNAL_e8a190e6_29_flash_bwd_hdim32_bf16_sm80_cu_ea41c527_31544cuda3std6ranges3__45__cpo9iter_moveE)
_ZN65_INTERNAL_e8a190e6_29_flash_bwd_hdim32_bf16_sm80_cu_ea41c527_31544cuda3std6ranges3__45__cpo9iter_moveE:
	.zero		1
	.type		_ZN65_INTERNAL_e8a190e6_29_flash_bwd_hdim32_bf16_sm80_cu_ea41c527_31544cuda3std3__45__cpo5beginE,@object
	.size		_ZN65_INTERNAL_e8a190e6_29_flash_bwd_hdim32_bf16_sm80_cu_ea41c527_31544cuda3std3__45__cpo5beginE,(_ZN65_INTERNAL_e8a190e6_29_flash_bwd_hdim32_bf16_sm80_cu_ea41c527_31544cuda3std3__467_GLOBAL__N__e8a190e6_29_flash_bwd_hdim32_bf16_sm80_cu_ea41c527_31546ignoreE - _ZN65_INTERNAL_e8a190e6_29_flash_bwd_hdim32_bf16_sm80_cu_ea41c527_31544cuda3std3__45__cpo5beginE)
_ZN65_INTERNAL_e8a190e6_29_flash_bwd_hdim32_bf16_sm80_cu_ea41c527_31544cuda3std3__45__cpo5beginE:
	.zero		1
	.type		_ZN65_INTERNAL_e8a190e6_29_flash_bwd_hdim32_bf16_sm80_cu_ea41c527_31544cuda3std3__467_GLOBAL__N__e8a190e6_29_flash_bwd_hdim32_bf16_sm80_cu_ea41c527_31546ignoreE,@object
	.size		_ZN65_INTERNAL_e8a190e6_29_flash_bwd_hdim32_bf16_sm80_cu_ea41c527_31544cuda3std3__467_GLOBAL__N__e8a190e6_29_flash_bwd_hdim32_bf16_sm80_cu_ea41c527_31546ignoreE,(_ZN65_INTERNAL_e8a190e6_29_flash_bwd_hdim32_bf16_sm80_cu_ea41c527_31544cute7productE - _ZN65_INTERNAL_e8a190e6_29_flash_bwd_hdim32_bf16_sm80_cu_ea41c527_31544cuda3std3__467_GLOBAL__N__e8a190e6_29_flash_bwd_hdim32_bf16_sm80_cu_ea41c527_31546ignoreE)
_ZN65_INTERNAL_e8a190e6_29_flash_bwd_hdim32_bf16_sm80_cu_ea41c527_31544cuda3std3__467_GLOBAL__N__e8a190e6_29_flash_bwd_hdim32_bf16_sm80_cu_ea41c527_31546ignoreE:
	.zero		1
	.type		_ZN65_INTERNAL_e8a190e6_29_flash_bwd_hdim32_bf16_sm80_cu_ea41c527_31544cute7productE,@object
	.size		_ZN65_INTERNAL_e8a190e6_29_flash_bwd_hdim32_bf16_sm80_cu_ea41c527_31544cute7productE,(_ZN65_INTERNAL_e8a190e6_29_flash_bwd_hdim32_bf16_sm80_cu_ea41c527_31544cuda3std3__45__cpo3endE - _ZN65_INTERNAL_e8a190e6_29_flash_bwd_hdim32_bf16_sm80_cu_ea41c527_31544cute7productE)
_ZN65_INTERNAL_e8a190e6_29_flash_bwd_hdim32_bf16_sm80_cu_ea41c527_31544cute7productE:
	.zero		1
	.type		_ZN65_INTERNAL_e8a190e6_29_flash_bwd_hdim32_bf16_sm80_cu_ea41c527_31544cuda3std3__45__cpo3endE,@object
	.size		_ZN65_INTERNAL_e8a190e6_29_flash_bwd_hdim32_bf16_sm80_cu_ea41c527_31544cuda3std3__45__cpo3endE,(_ZN65_INTERNAL_e8a190e6_29_flash_bwd_hdim32_bf16_sm80_cu_ea41c527_31544cuda3std3__419piecewise_constructE - _ZN65_INTERNAL_e8a190e6_29_flash_bwd_hdim32_bf16_sm80_cu_ea41c527_31544cuda3std3__45__cpo3endE)
_ZN65_INTERNAL_e8a190e6_29_flash_bwd_hdim32_bf16_sm80_cu_ea41c527_31544cuda3std3__45__cpo3endE:
	.zero		1
	.type		_ZN65_INTERNAL_e8a190e6_29_flash_bwd_hdim32_bf16_sm80_cu_ea41c527_31544cuda3std3__419piecewise_constructE,@object
	.size		_ZN65_INTERNAL_e8a190e6_29_flash_bwd_hdim32_bf16_sm80_cu_ea41c527_31544cuda3std3__419piecewise_constructE,(_ZN65_INTERNAL_e8a190e6_29_flash_bwd_hdim32_bf16_sm80_cu_ea41c527_31544cuda3std3__45__cpo4cendE - _ZN65_INTERNAL_e8a190e6_29_flash_bwd_hdim32_bf16_sm80_cu_ea41c527_31544cuda3std3__419piecewise_constructE)
_ZN65_INTERNAL_e8a190e6_29_flash_bwd_hdim32_bf16_sm80_cu_ea41c527_31544cuda3std3__419piecewise_constructE:
	.zero		1
	.type		_ZN65_INTERNAL_e8a190e6_29_flash_bwd_hdim32_bf16_sm80_cu_ea41c527_31544cuda3std3__45__cpo4cendE,@object
	.size		_ZN65_INTERNAL_e8a190e6_29_flash_bwd_hdim32_bf16_sm80_cu_ea41c527_31544cuda3std3__45__cpo4cendE,(_ZN65_INTERNAL_e8a190e6_29_flash_bwd_hdim32_bf16_sm80_cu_ea41c527_31544cuda3std6ranges3__45__cpo4swapE - _ZN65_INTERNAL_e8a190e6_29_flash_bwd_hdim32_bf16_sm80_cu_ea41c527_31544cuda3std3__45__cpo4cendE)
_ZN65_INTERNAL_e8a190e6_29_flash_bwd_hdim32_bf16_sm80_cu_ea41c527_31544cuda3std3__45__cpo4cendE:
	.zero		1
	.type		_ZN65_INTERNAL_e8a190e6_29_flash_bwd_hdim32_bf16_sm80_cu_ea41c527_31544cuda3std6ranges3__45__cpo4swapE,@object
	.size		_ZN65_INTERNAL_e8a190e6_29_flash_bwd_hdim32_bf16_sm80_cu_ea41c527_31544cuda3std6ranges3__45__cpo4swapE,(.L_7 - _ZN65_INTERNAL_e8a190e6_29_flash_bwd_hdim32_bf16_sm80_cu_ea41c527_31544cuda3std6ranges3__45__cpo4swapE)
_ZN65_INTERNAL_e8a190e6_29_flash_bwd_hdim32_bf16_sm80_cu_ea41c527_31544cuda3std6ranges3__45__cpo4swapE:
	.zero		1
.L_7:


//--------------------- .nv.shared._ZN5flash44flash_bwd_dq_dk_dv_loop_seqk_parallel_kernelI23Flash_bwd_kernel_traitsILi32ELi128ELi128ELi8ELi4ELi4ELi4ELb1ELb0EN7cutlass10bfloat16_tE19Flash_kernel_traitsILi32ELi128ELi128ELi8ES3_EELb0ELb0ELb0ELb0ELb0ELb0ELb0EEEvNS_16Flash_bwd_paramsE --------------------------
	.section	.nv.shared._ZN5flash44flash_bwd_dq_dk_dv_loop_seqk_parallel_kernelI23Flash_bwd_kernel_traitsILi32ELi128ELi128ELi8ELi4ELi4ELi4ELb1ELb0EN7cutlass10bfloat16_tE19Flash_kernel_traitsILi32ELi128ELi128ELi8ES3_EELb0ELb0ELb0ELb0ELb0ELb0ELb0EEEvNS_16Flash_bwd_paramsE,"aw",@nobits
	.sectionflags	@""
	.align	16
	.zero		1024


//--------------------- .nv.shared._ZN5flash44flash_bwd_dq_dk_dv_loop_seqk_parallel_kernelI23Flash_bwd_kernel_traitsILi32ELi128ELi128ELi8ELi4ELi4ELi4ELb1ELb0EN7cutlass10bfloat16_tE19Flash_kernel_traitsILi32ELi128ELi128ELi8ES3_EELb0ELb0ELb1ELb0ELb0ELb0ELb0EEEvNS_16Flash_bwd_paramsE --------------------------
	.section	.nv.shared._ZN5flash44flash_bwd_dq_dk_dv_loop_seqk_parallel_kernelI23Flash_bwd_kernel_traitsILi32ELi128ELi128ELi8ELi4ELi4ELi4ELb1ELb0EN7cutlass10bfloat16_tE19Flash_kernel_traitsILi32ELi128ELi128ELi8ES3_EELb0ELb0ELb1ELb0ELb0ELb0ELb0EEEvNS_16Flash_bwd_paramsE,"aw",@nobits
	.sectionflags	@""
	.align	16
	.zero		1024


//--------------------- .nv.shared._ZN5flash44flash_bwd_dq_dk_dv_loop_seqk_parallel_kernelI23Flash_bwd_kernel_traitsILi32ELi128ELi128ELi8ELi4ELi4ELi4ELb1ELb0EN7cutlass10bfloat16_tE19Flash_kernel_traitsILi32ELi128ELi128ELi8ES3_EELb0ELb0ELb0ELb0ELb1ELb1ELb0EEEvNS_16Flash_bwd_paramsE --------------------------
	.section	.nv.shared._ZN5flash44flash_bwd_dq_dk_dv_loop_seqk_parallel_kernelI23Flash_bwd_kernel_traitsILi32ELi128ELi128ELi8ELi4ELi4ELi4ELb1ELb0EN7cutlass10bfloat16_tE19Flash_kernel_traitsILi32ELi128ELi128ELi8ES3_EELb0ELb0ELb0ELb0ELb1ELb1ELb0EEEvNS_16Flash_bwd_paramsE,"aw",@nobits
	.sectionflags	@""
	.align	16
	.zero		1024


//--------------------- .nv.shared._ZN5flash44flash_bwd_dq_dk_dv_loop_seqk_parallel_kernelI23Flash_bwd_kernel_traitsILi32ELi128ELi128ELi8ELi4ELi4ELi4ELb1ELb0EN7cutlass10bfloat16_tE19Flash_kernel_traitsILi32ELi128ELi128ELi8ES3_EELb0ELb0ELb0ELb1ELb0ELb0ELb0EEEvNS_16Flash_bwd_paramsE --------------------------
	.section	.nv.shared._ZN5flash44flash_bwd_dq_dk_dv_loop_seqk_parallel_kernelI23Flash_bwd_kernel_traitsILi32ELi128ELi128ELi8ELi4ELi4ELi4ELb1ELb0EN7cutlass10bfloat16_tE19Flash_kernel_traitsILi32ELi128ELi128ELi8ES3_EELb0ELb0ELb0ELb1ELb0ELb0ELb0EEEvNS_16Flash_bwd_paramsE,"aw",@nobits
	.sectionflags	@""
	.align	16
	.zero		1024


//--------------------- .nv.shared._ZN5flash44flash_bwd_dq_dk_dv_loop_seqk_parallel_kernelI23Flash_bwd_kernel_traitsILi32ELi128ELi128ELi8ELi4ELi4ELi4ELb1ELb0EN7cutlass10bfloat16_tE19Flash_kernel_traitsILi32ELi128ELi128ELi8ES3_EELb0ELb0ELb1ELb0ELb0ELb1ELb0EEEvNS_16Flash_bwd_paramsE --------------------------
	.section	.nv.shared._ZN5flash44flash_bwd_dq_dk_dv_loop_seqk_parallel_kernelI23Flash_bwd_kernel_traitsILi32ELi128ELi128ELi8ELi4ELi4ELi4ELb1ELb0EN7cutlass10bfloat16_tE19Flash_kernel_traitsILi32ELi128ELi128ELi8ES3_EELb0ELb0ELb1ELb0ELb0ELb1ELb0EEEvNS_16Flash_bwd_paramsE,"aw",@nobits
	.sectionflags	@""
	.align	16
	.zero		1024


//--------------------- .nv.shared._ZN5flash44flash_bwd_dq_dk_dv_loop_seqk_parallel_kernelI23Flash_bwd_kernel_traitsILi32ELi128ELi128ELi8ELi4ELi4ELi4ELb1ELb0EN7cutlass10bfloat16_tE19Flash_kernel_traitsILi32ELi128ELi128ELi8ES3_EELb0ELb0ELb1ELb1ELb0ELb0ELb0EEEvNS_16Flash_bwd_paramsE --------------------------
	.section	.nv.shared._ZN5flash44flash_bwd_dq_dk_dv_loop_seqk_parallel_kernelI23Flash_bwd_kernel_traitsILi32ELi128ELi128ELi8ELi4ELi4ELi4ELb1ELb0EN7cutlass10bfloat16_tE19Flash_kernel_traitsILi32ELi128ELi128ELi8ES3_EELb0ELb0ELb1ELb1ELb0ELb0ELb0EEEvNS_16Flash_bwd_paramsE,"aw",@nobits
	.sectionflags	@""
	.align	16
	.zero		1024


//--------------------- .nv.shared._ZN5flash27flash_bwd_convert_dq_kernelI23Flash_bwd_kernel_traitsILi32ELi128ELi128ELi8ELi4ELi4ELi4ELb1ELb0EN7cutlass10bfloat16_tE19Flash_kernel_traitsILi32ELi128ELi128ELi8ES3_EEEEvNS_16Flash_bwd_paramsEi --------------------------
	.section	.nv.shared._ZN5flash27flash_bwd_convert_dq_kernelI23Flash_bwd_kernel_traitsILi32ELi128ELi128ELi8ELi4ELi4ELi4ELb1ELb0EN7cutlass10bfloat16_tE19Flash_kernel_traitsILi32ELi128ELi128ELi8ES3_EEEEvNS_16Flash_bwd_paramsEi,"aw",@nobits
	.sectionflags	@""
	.align	16
	.zero		1024


//--------------------- .nv.shared._ZN5flash44flash_bwd_dq_dk_dv_loop_seqk_parallel_kernelI23Flash_bwd_kernel_traitsILi32ELi128ELi128ELi8ELi4ELi4ELi4ELb1ELb0EN7cutlass10bfloat16_tE19Flash_kernel_traitsILi32ELi128ELi128ELi8ES3_EELb1ELb0ELb0ELb0ELb0ELb1ELb0EEEvNS_16Flash_bwd_paramsE --------------------------
	.section	.nv.shared._ZN5flash44flash_bwd_dq_dk_dv_loop_seqk_parallel_kernelI23Flash_bwd_kernel_traitsILi32ELi128ELi128ELi8ELi4ELi4ELi4ELb1ELb0EN7cutlass10bfloat16_tE19Flash_kernel_traitsILi32ELi128ELi128ELi8ES3_EELb1ELb0ELb0ELb0ELb0ELb1ELb0EEEvNS_16Flash_bwd_paramsE,"aw",@nobits
	.sectionflags	@""
	.align	16
	.zero		1024


//--------------------- .nv.shared._ZN5flash44flash_bwd_dq_dk_dv_loop_seqk_parallel_kernelI23Flash_bwd_kernel_traitsILi32ELi128ELi128ELi8ELi4ELi4ELi4ELb1ELb0EN7cutlass10bfloat16_tE19Flash_kernel_traitsILi32ELi128ELi128ELi8ES3_EELb0ELb0ELb0ELb0ELb0ELb1ELb1EEEvNS_16Flash_bwd_paramsE --------------------------
	.section	.nv.shared._ZN5flash44flash_bwd_dq_dk_dv_loop_seqk_parallel_kernelI23Flash_bwd_kernel_traitsILi32ELi128ELi128ELi8ELi4ELi4ELi4ELb1ELb0EN7cutlass10bfloat16_tE19Flash_kernel_traitsILi32ELi128ELi128ELi8ES3_EELb0ELb0ELb0ELb0ELb0ELb1ELb1EEEvNS_16Flash_bwd_paramsE,"aw",@nobits
	.sectionflags	@""
	.align	16
	.zero		1024


//--------------------- .nv.shared._ZN5flash44flash_bwd_dq_dk_dv_loop_seqk_parallel_kernelI23Flash_bwd_kernel_traitsILi32ELi128ELi128ELi8ELi4ELi4ELi4ELb1ELb0EN7cutlass10bfloat16_tE19Flash_kernel_traitsILi32ELi128ELi128ELi8ES3_EELb1ELb0ELb0ELb0ELb0ELb0ELb0EEEvNS_16Flash_bwd_paramsE --------------------------
	.section	.nv.shared._ZN5flash44flash_bwd_dq_dk_dv_loop_seqk_parallel_kernelI23Flash_bwd_kernel_traitsILi32ELi128ELi128ELi8ELi4ELi4ELi4ELb1ELb0EN7cutlass10bfloat16_tE19Flash_kernel_traitsILi32ELi128ELi128ELi8ES3_EELb1ELb0ELb0ELb0ELb0ELb0ELb0EEEvNS_16Flash_bwd_paramsE,"aw",@nobits
	.sectionflags	@""
	.align	16
	.zero		1024


//--------------------- .nv.shared._ZN5flash44flash_bwd_dq_dk_dv_loop_seqk_parallel_kernelI23Flash_bwd_kernel_traitsILi32ELi128ELi128ELi8ELi4ELi4ELi4ELb1ELb0EN7cutlass10bfloat16_tE19Flash_kernel_traitsILi32ELi128ELi128ELi8ES3_EELb0ELb0ELb0ELb0ELb0ELb0ELb1EEEvNS_16Flash_bwd_paramsE --------------------------
	.section	.nv.shared._ZN5flash44flash_bwd_dq_dk_dv_loop_seqk_parallel_kernelI23Flash_bwd_kernel_traitsILi32ELi128ELi128ELi8ELi4ELi4ELi4ELb1ELb0EN7cutlass10bfloat16_tE19Flash_kernel_traitsILi32ELi128ELi128ELi8ES3_EELb0ELb0ELb0ELb0ELb0ELb0ELb1EEEvNS_16Flash_bwd_paramsE,"aw",@nobits
	.sectionflags	@""
	.align	16
	.zero		1024


//--------------------- .nv.shared._ZN5flash44flash_bwd_dq_dk_dv_loop_seqk_parallel_kernelI23Flash_bwd_kernel_traitsILi32ELi128ELi128ELi8ELi4ELi4ELi4ELb1ELb0EN7cutlass10bfloat16_tE19Flash_kernel_traitsILi32ELi128ELi128ELi8ES3_EELb1ELb0ELb1ELb0ELb0ELb0ELb0EEEvNS_16Flash_bwd_paramsE --------------------------
	.section	.nv.shared._ZN5flash44flash_bwd_dq_dk_dv_loop_seqk_parallel_kernelI23Flash_bwd_kernel_traitsILi32ELi128ELi128ELi8ELi4ELi4ELi4ELb1ELb0EN7cutlass10bfloat16_tE19Flash_kernel_traitsILi32ELi128ELi128ELi8ES3_EELb1ELb0ELb1ELb0ELb0ELb0ELb0EEEvNS_16Flash_bwd_paramsE,"aw",@nobits
	.sectionflags	@""
	.align	16
	.zero		1024


//--------------------- .nv.shared._ZN5flash44flash_bwd_dq_dk_dv_loop_seqk_parallel_kernelI23Flash_bwd_kernel_traitsILi32ELi128ELi128ELi8ELi4ELi4ELi4ELb1ELb0EN7cutlass10bfloat16_tE19Flash_kernel_traitsILi32ELi128ELi128ELi8ES3_EELb0ELb0ELb1ELb0ELb0ELb0ELb1EEEvNS_16Flash_bwd_paramsE --------------------------
	.section	.nv.shared._ZN5flash44flash_bwd_dq_dk_dv_loop_seqk_parallel_kernelI23Flash_bwd_kernel_traitsILi32ELi128ELi128ELi8ELi4ELi4ELi4ELb1ELb0EN7cutlass10bfloat16_tE19Flash_kernel_traitsILi32ELi128ELi128ELi8ES3_EELb0ELb0ELb1ELb0ELb0ELb0ELb1EEEvNS_16Flash_bwd_paramsE,"aw",@nobits
	.sectionflags	@""
	.align	16
	.zero		1024


//--------------------- .nv.shared._ZN5flash44flash_bwd_dq_dk_dv_loop_seqk_parallel_kernelI23Flash_bwd_kernel_traitsILi32ELi128ELi128ELi8ELi4ELi4ELi4ELb1ELb0EN7cutlass10bfloat16_tE19Flash_kernel_traitsILi32ELi128ELi128ELi8ES3_EELb1ELb0ELb0ELb0ELb1ELb1ELb0EEEvNS_16Flash_bwd_paramsE --------------------------
	.section	.nv.shared._ZN5flash44flash_bwd_dq_dk_dv_loop_seqk_parallel_kernelI23Flash_bwd_kernel_traitsILi32ELi128ELi128ELi8ELi4ELi4ELi4ELb1ELb0EN7cutlass10bfloat16_tE19Flash_kernel_traitsILi32ELi128ELi128ELi8ES3_EELb1ELb0ELb0ELb0ELb1ELb1ELb0EEEvNS_16Flash_bwd_paramsE,"aw",@nobits
	.sectionflags	@""
	.align	16
	.zero		1024


//--------------------- .nv.shared._ZN5flash44flash_bwd_dq_dk_dv_loop_seqk_parallel_kernelI23Flash_bwd_kernel_traitsILi32ELi128ELi128ELi8ELi4ELi4ELi4ELb1ELb0EN7cutlass10bfloat16_tE19Flash_kernel_traitsILi32ELi128ELi128ELi8ES3_EELb0ELb0ELb0ELb0ELb1ELb1ELb1EEEvNS_16Flash_bwd_paramsE --------------------------
	.section	.nv.shared._ZN5flash44flash_bwd_dq_dk_dv_loop_seqk_parallel_kernelI23Flash_bwd_kernel_traitsILi32ELi128ELi128ELi8ELi4ELi4ELi4ELb1ELb0EN7cutlass10bfloat16_tE19Flash_kernel_traitsILi32ELi128ELi128ELi8ES3_EELb0ELb0ELb0ELb0ELb1ELb1ELb1EEEvNS_16Flash_bwd_paramsE,"aw",@nobits
	.sectionflags	@""
	.align	16
	.zero		1024


//--------------------- .nv.shared._ZN5flash44flash_bwd_dq_dk_dv_loop_seqk_parallel_kernelI23Flash_bwd_kernel_traitsILi32ELi128ELi128ELi8ELi4ELi4ELi4ELb1ELb0EN7cutlass10bfloat16_tE19Flash_kernel_traitsILi32ELi128ELi128ELi8ES3_EELb1ELb0ELb0ELb1ELb0ELb0ELb0EEEvNS_16Flash_bwd_paramsE --------------------------
	.section	.nv.shared._ZN5flash44flash_bwd_dq_dk_dv_loop_seqk_parallel_kernelI23Flash_bwd_kernel_traitsILi32ELi128ELi128ELi8ELi4ELi4ELi4ELb1ELb0EN7cutlass10bfloat16_tE19Flash_kernel_traitsILi32ELi128ELi128ELi8ES3_EELb1ELb0ELb0ELb1ELb0ELb0ELb0EEEvNS_16Flash_bwd_paramsE,"aw",@nobits
	.sectionflags	@""
	.align	16
	.zero		1024


//--------------------- .nv.shared._ZN5flash44flash_bwd_dq_dk_dv_loop_seqk_parallel_kernelI23Flash_bwd_kernel_traitsILi32ELi128ELi128ELi8ELi4ELi4ELi4ELb1ELb0EN7cutlass10bfloat16_tE19Flash_kernel_traitsILi32ELi128ELi128ELi8ES3_EELb0ELb0ELb0ELb1ELb0ELb0ELb1EEEvNS_16Flash_bwd_paramsE --------------------------
	.section	.nv.shared._ZN5flash44flash_bwd_dq_dk_dv_loop_seqk_parallel_kernelI23Flash_bwd_kernel_traitsILi32ELi128ELi128ELi8ELi4ELi4ELi4ELb1ELb0EN7cutlass10bfloat16_tE19Flash_kernel_traitsILi32ELi128ELi128ELi8ES3_EELb0ELb0ELb0ELb1ELb0ELb0ELb1EEEvNS_16Flash_bwd_paramsE,"aw",@nobits
	.sectionflags	@""
	.align	16
	.zero		1024


//--------------------- .nv.shared._ZN5flash44flash_bwd_dq_dk_dv_loop_seqk_parallel_kernelI23Flash_bwd_kernel_traitsILi32ELi128ELi128ELi8ELi4ELi4ELi4ELb1ELb0EN7cutlass10bfloat16_tE19Flash_kernel_traitsILi32ELi128ELi128ELi8ES3_EELb1ELb0ELb1ELb0ELb0ELb1ELb0EEEvNS_16Flash_bwd_paramsE --------------------------
	.section	.nv.shared._ZN5flash44flash_bwd_dq_dk_dv_loop_seqk_parallel_kernelI23Flash_bwd_kernel_traitsILi32ELi128ELi128ELi8ELi4ELi4ELi4ELb1ELb0EN7cutlass10bfloat16_tE19Flash_kernel_traitsILi32ELi128ELi128ELi8ES3_EELb1ELb0ELb1ELb0ELb0ELb1ELb0EEEvNS_16Flash_bwd_paramsE,"aw",@nobits
	.sectionflags	@""
	.align	16
	.zero		1024


//--------------------- .nv.shared._ZN5flash44flash_bwd_dq_dk_dv_loop_seqk_parallel_kernelI23Flash_bwd_kernel_traitsILi32ELi128ELi128ELi8ELi4ELi4ELi4ELb1ELb0EN7cutlass10bfloat16_tE19Flash_kernel_traitsILi32ELi128ELi128ELi8ES3_EELb0ELb0ELb1ELb0ELb0ELb1ELb1EEEvNS_16Flash_bwd_paramsE --------------------------
	.section	.nv.shared._ZN5flash44flash_bwd_dq_dk_dv_loop_seqk_parallel_kernelI23Flash_bwd_kernel_traitsILi32ELi128ELi128ELi8ELi4ELi4ELi4ELb1ELb0EN7cutlass10bfloat16_tE19Flash_kernel_traitsILi32ELi128ELi128ELi8ES3_EELb0ELb0ELb1ELb0ELb0ELb1ELb1EEEvNS_16Flash_bwd_paramsE,"aw",@nobits
	.sectionflags	@""
	.align	16
	.zero		1024


//--------------------- .nv.shared._ZN5flash44flash_bwd_dq_dk_dv_loop_seqk_parallel_kernelI23Flash_bwd_kernel_traitsILi32ELi128ELi128ELi8ELi4ELi4ELi4ELb1ELb0EN7cutlass10bfloat16_tE19Flash_kernel_traitsILi32ELi128ELi128ELi8ES3_EELb1ELb0ELb1ELb1ELb0ELb0ELb0EEEvNS_16Flash_bwd_paramsE --------------------------
	.section	.nv.shared._ZN5flash44flash_bwd_dq_dk_dv_loop_seqk_parallel_kernelI23Flash_bwd_kernel_traitsILi32ELi128ELi128ELi8ELi4ELi4ELi4ELb1ELb0EN7cutlass10bfloat16_tE19Flash_kernel_traitsILi32ELi128ELi128ELi8ES3_EELb1ELb0ELb1ELb1ELb0ELb0ELb0EEEvNS_16Flash_bwd_paramsE,"aw",@nobits
	.sectionflags	@""
	.align	16
	.zero		1024


//--------------------- .nv.shared._ZN5flash44flash_bwd_dq_dk_dv_loop_seqk_parallel_kernelI23Flash_bwd_kernel_traitsILi32ELi128ELi128ELi8ELi4ELi4ELi4ELb1ELb0EN7cutlass10bfloat16_tE19Flash_kernel_traitsILi32ELi128ELi128ELi8ES3_EELb0ELb0ELb1ELb1ELb0ELb0ELb1EEEvNS_16Flash_bwd_paramsE --------------------------
	.section	.nv.shared._ZN5flash44flash_bwd_dq_dk_dv_loop_seqk_parallel_kernelI23Flash_bwd_kernel_traitsILi32ELi128ELi128ELi8ELi4ELi4ELi4ELb1ELb0EN7cutlass10bfloat16_tE19Flash_kernel_traitsILi32ELi128ELi128ELi8ES3_EELb0ELb0ELb1ELb1ELb0ELb0ELb1EEEvNS_16Flash_bwd_paramsE,"aw",@nobits
	.sectionflags	@""
	.align	16
	.zero		1024


//--------------------- .nv.shared._ZN5flash25flash_bwd_dot_do_o_kernelILb0E23Flash_bwd_kernel_traitsILi32ELi128ELi128ELi8ELi4ELi4ELi4ELb1ELb0EN7cutlass10bfloat16_tE19Flash_kernel_traitsILi32ELi128ELi128ELi8ES3_EEEEvNS_16Flash_bwd_paramsE --------------------------
	.section	.nv.shared._ZN5flash25flash_bwd_dot_do_o_kernelILb0E23Flash_bwd_kernel_traitsILi32ELi128ELi128ELi8ELi4ELi4ELi4ELb1ELb0EN7cutlass10bfloat16_tE19Flash_kernel_traitsILi32ELi128ELi128ELi8ES3_EEEEvNS_16Flash_bwd_paramsE,"aw",@nobits
	.sectionflags	@""
	.align	16
	.zero		1024


//--------------------- .nv.shared._ZN5flash25flash_bwd_dot_do_o_kernelILb1E23Flash_bwd_kernel_traitsILi32ELi128ELi128ELi8ELi4ELi4ELi4ELb1ELb0EN7cutlass10bfloat16_tE19Flash_kernel_traitsILi32ELi128ELi128ELi8ES3_EEEEvNS_16Flash_bwd_paramsE --------------------------
	.section	.nv.shared._ZN5flash25flash_bwd_dot_do_o_kernelILb1E23Flash_bwd_kernel_traitsILi32ELi128ELi128ELi8ELi4ELi4ELi4ELb1ELb0EN7cutlass10bfloat16_tE19Flash_kernel_traitsILi32ELi128ELi128ELi8ES3_EEEEvNS_16Flash_bwd_paramsE,"aw",@nobits
	.sectionflags	@""
	.align	16
	.zero		1024


//--------------------- .nv.shared._ZN5flash27flash_bwd_convert_dq_kernelI23Flash_bwd_kernel_traitsILi32ELi128ELi128ELi8ELi4ELi4ELi4ELb0ELb0EN7cutlass10bfloat16_tE19Flash_kernel_traitsILi32ELi128ELi128ELi8ES3_EEEEvNS_16Flash_bwd_paramsEi --------------------------
	.section	.nv.shared._ZN5flash27flash_bwd_convert_dq_kernelI23Flash_bwd_kernel_traitsILi32ELi128ELi128ELi8ELi4ELi4ELi4ELb0ELb0EN7cutlass10bfloat16_tE19Flash_kernel_traitsILi32ELi128ELi128ELi8ES3_EEEEvNS_16Flash_bwd_paramsEi,"aw",@nobits
	.sectionflags	@""
	.align	16
	.zero		1024


//--------------------- .nv.shared._ZN5flash44flash_bwd_dq_dk_dv_loop_seqk_parallel_kernelI23Flash_bwd_kernel_traitsILi32ELi128ELi128ELi8ELi4ELi4ELi4ELb0ELb0EN7cutlass10bfloat16_tE19Flash_kernel_traitsILi32ELi128ELi128ELi8ES3_EELb1ELb0ELb0ELb0ELb0ELb1ELb0EEEvNS_16Flash_bwd_paramsE --------------------------
	.section	.nv.shared._ZN5flash44flash_bwd_dq_dk_dv_loop_seqk_parallel_kernelI23Flash_bwd_kernel_traitsILi32ELi128ELi128ELi8ELi4ELi4ELi4ELb0ELb0EN7cutlass10bfloat16_tE19Flash_kernel_traitsILi32ELi128ELi128ELi8ES3_EELb1ELb0ELb0ELb0ELb0ELb1ELb0EEEvNS_16Flash_bwd_paramsE,"aw",@nobits
	.sectionflags	@""
	.align	16
	.zero		1024


//--------------------- .nv.shared._ZN5flash44flash_bwd_dq_dk_dv_loop_seqk_parallel_kernelI23Flash_bwd_kernel_traitsILi32ELi128ELi128ELi8ELi4ELi4ELi4ELb0ELb0EN7cutlass10bfloat16_tE19Flash_kernel_traitsILi32ELi128ELi128ELi8ES3_EELb0ELb0ELb0ELb0ELb0ELb1ELb1EEEvNS_16Flash_bwd_paramsE --------------------------
	.section	.nv.shared._ZN5flash44flash_bwd_dq_dk_dv_loop_seqk_parallel_kernelI23Flash_bwd_kernel_traitsILi32ELi128ELi128ELi8ELi4ELi4ELi4ELb0ELb0EN7cutlass10bfloat16_tE19Flash_kernel_traitsILi32ELi128ELi128ELi8ES3_EELb0ELb0ELb0ELb0ELb0ELb1ELb1EEEvNS_16Flash_bwd_paramsE,"aw",@nobits
	.sectionflags	@""
	.align	16
	.zero		1024


//--------------------- .nv.shared._ZN5flash44flash_bwd_dq_dk_dv_loop_seqk_parallel_kernelI23Flash_bwd_kernel_traitsILi32ELi128ELi128ELi8ELi4ELi4ELi4ELb0ELb0EN7cutlass10bfloat16_tE19Flash_kernel_traitsILi32ELi128ELi128ELi8ES3_EELb1ELb0ELb0ELb0ELb0ELb0ELb0EEEvNS_16Flash_bwd_paramsE --------------------------
	.section	.nv.shared._ZN5flash44flash_bwd_dq_dk_dv_loop_seqk_parallel_kernelI23Flash_bwd_kernel_traitsILi32ELi128ELi128ELi8ELi4ELi4ELi4ELb0ELb0EN7cutlass10bfloat16_tE19Flash_kernel_traitsILi32ELi128ELi128ELi8ES3_EELb1ELb0ELb0ELb0ELb0ELb0ELb0EEEvNS_16Flash_bwd_paramsE,"aw",@nobits
	.sectionflags	@""
	.align	16
	.zero		1024


//--------------------- .nv.shared._ZN5flash44flash_bwd_dq_dk_dv_loop_seqk_parallel_kernelI23Flash_bwd_kernel_traitsILi32ELi128ELi128ELi8ELi4ELi4ELi4ELb0ELb0EN7cutlass10bfloat16_tE19Flash_kernel_traitsILi32ELi128ELi128ELi8ES3_EELb0ELb0ELb0ELb0ELb0ELb0ELb1EEEvNS_16Flash_bwd_paramsE --------------------------
	.section	.nv.shared._ZN5flash44flash_bwd_dq_dk_dv_loop_seqk_parallel_kernelI23Flash_bwd_kernel_traitsILi32ELi128ELi128ELi8ELi4ELi4ELi4ELb0ELb0EN7cutlass10bfloat16_tE19Flash_kernel_traitsILi32ELi128ELi128ELi8ES3_EELb0ELb0ELb0ELb0ELb0ELb0ELb1EEEvNS_16Flash_bwd_paramsE,"aw",@nobits
	.sectionflags	@""
	.align	16
	.zero		1024


//--------------------- .nv.shared._ZN5flash44flash_bwd_dq_dk_dv_loop_seqk_parallel_kernelI23Flash_bwd_kernel_traitsILi32ELi128ELi128ELi8ELi4ELi4ELi4ELb0ELb0EN7cutlass10bfloat16_tE19Flash_kernel_traitsILi32ELi128ELi128ELi8ES3_EELb1ELb0ELb1ELb0ELb0ELb0ELb0EEEvNS_16Flash_bwd_paramsE --------------------------
	.section	.nv.shared._ZN5flash44flash_bwd_dq_dk_dv_loop_seqk_parallel_kernelI23Flash_bwd_kernel_traitsILi32ELi128ELi128ELi8ELi4ELi4ELi4ELb0ELb0EN7cutlass10bfloat16_tE19Flash_kernel_traitsILi32ELi128ELi128ELi8ES3_EELb1ELb0ELb1ELb0ELb0ELb0ELb0EEEvNS_16Flash_bwd_paramsE,"aw",@nobits
	.sectionflags	@""
	.align	16
	.zero		1024


//--------------------- .nv.shared._ZN5flash44flash_bwd_dq_dk_dv_loop_seqk_parallel_kernelI23Flash_bwd_kernel_traitsILi32ELi128ELi128ELi8ELi4ELi4ELi4ELb0ELb0EN7cutlass10bfloat16_tE19Flash_kernel_traitsILi32ELi128ELi128ELi8ES3_EELb0ELb0ELb1ELb0ELb0ELb0ELb1EEEvNS_16Flash_bwd_paramsE --------------------------
	.section	.nv.shared._ZN5flash44flash_bwd_dq_dk_dv_loop_seqk_parallel_kernelI23Flash_bwd_kernel_traitsILi32ELi128ELi128ELi8ELi4ELi4ELi4ELb0ELb0EN7cutlass10bfloat16_tE19Flash_kernel_traitsILi32ELi128ELi128ELi8ES3_EELb0ELb0ELb1ELb0ELb0ELb0ELb1EEEvNS_16Flash_bwd_paramsE,"aw",@nobits
	.sectionflags	@""
	.align	16
	.zero		1024


//--------------------- .nv.shared._ZN5flash44flash_bwd_dq_dk_dv_loop_seqk_parallel_kernelI23Flash_bwd_kernel_traitsILi32ELi128ELi128ELi8ELi4ELi4ELi4ELb0ELb0EN7cutlass10bfloat16_tE19Flash_kernel_traitsILi32ELi128ELi128ELi8ES3_EELb1ELb0ELb0ELb0ELb1ELb1ELb0EEEvNS_16Flash_bwd_paramsE --------------------------
	.section	.nv.shared._ZN5flash44flash_bwd_dq_dk_dv_loop_seqk_parallel_kernelI23Flash_bwd_kernel_traitsILi32ELi128ELi128ELi8ELi4ELi4ELi4ELb0ELb0EN7cutlass10bfloat16_tE19Flash_kernel_traitsILi32ELi128ELi128ELi8ES3_EELb1ELb0ELb0ELb0ELb1ELb1ELb0EEEvNS_16Flash_bwd_paramsE,"aw",@nobits
	.sectionflags	@""
	.align	16
	.zero		1024


//--------------------- .nv.shared._ZN5flash44flash_bwd_dq_dk_dv_loop_seqk_parallel_kernelI23Flash_bwd_kernel_traitsILi32ELi128ELi128ELi8ELi4ELi4ELi4ELb0ELb0EN7cutlass10bfloat16_tE19Flash_kernel_traitsILi32ELi128ELi128ELi8ES3_EELb0ELb0ELb0ELb0ELb1ELb1ELb1EEEvNS_16Flash_bwd_paramsE --------------------------
	.section	.nv.shared._ZN5flash44flash_bwd_dq_dk_dv_loop_seqk_parallel_kernelI23Flash_bwd_kernel_traitsILi32ELi128ELi128ELi8ELi4ELi4ELi4ELb0ELb0EN7cutlass10bfloat16_tE19Flash_kernel_traitsILi32ELi128ELi128ELi8ES3_EELb0ELb0ELb0ELb0ELb1ELb1ELb1EEEvNS_16Flash_bwd_paramsE,"aw",@nobits
	.sectionflags	@""
	.align	16
	.zero		1024


//--------------------- .nv.shared._ZN5flash44flash_bwd_dq_dk_dv_loop_seqk_parallel_kernelI23Flash_bwd_kernel_traitsILi32ELi128ELi128ELi8ELi4ELi4ELi4ELb0ELb0EN7cutlass10bfloat16_tE19Flash_kernel_traitsILi32ELi128ELi128ELi8ES3_EELb1ELb0ELb0ELb1ELb0ELb0ELb0EEEvNS_16Flash_bwd_paramsE --------------------------
	.section	.nv.shared._ZN5flash44flash_bwd_dq_dk_dv_loop_seqk_parallel_kernelI23Flash_bwd_kernel_traitsILi32ELi128ELi128ELi8ELi4ELi4ELi4ELb0ELb0EN7cutlass10bfloat16_tE19Flash_kernel_traitsILi32ELi128ELi128ELi8ES3_EELb1ELb0ELb0ELb1ELb0ELb0ELb0EEEvNS_16Flash_bwd_paramsE,"aw",@nobits
	.sectionflags	@""
	.align	16
	.zero		1024


//--------------------- .nv.shared._ZN5flash44flash_bwd_dq_dk_dv_loop_seqk_parallel_kernelI23Flash_bwd_kernel_traitsILi32ELi128ELi128ELi8ELi4ELi4ELi4ELb0ELb0EN7cutlass10bfloat16_tE19Flash_kernel_traitsILi32ELi128ELi128ELi8ES3_EELb0ELb0ELb0ELb1ELb0ELb0ELb1EEEvNS_16Flash_bwd_paramsE --------------------------
	.section	.nv.shared._ZN5flash44flash_bwd_dq_dk_dv_loop_seqk_parallel_kernelI23Flash_bwd_kernel_traitsILi32ELi128ELi128ELi8ELi4ELi4ELi4ELb0ELb0EN7cutlass10bfloat16_tE19Flash_kernel_traitsILi32ELi128ELi128ELi8ES3_EELb0ELb0ELb0ELb1ELb0ELb0ELb1EEEvNS_16Flash_bwd_paramsE,"aw",@nobits
	.sectionflags	@""
	.align	16
	.zero		1024


//--------------------- .nv.shared._ZN5flash44flash_bwd_dq_dk_dv_loop_seqk_parallel_kernelI23Flash_bwd_kernel_traitsILi32ELi128ELi128ELi8ELi4ELi4ELi4ELb0ELb0EN7cutlass10bfloat16_tE19Flash_kernel_traitsILi32ELi128ELi128ELi8ES3_EELb1ELb0ELb1ELb0ELb0ELb1ELb0EEEvNS_16Flash_bwd_paramsE --------------------------
	.section	.nv.shared._ZN5flash44flash_bwd_dq_dk_dv_loop_seqk_parallel_kernelI23Flash_bwd_kernel_traitsILi32ELi128ELi128ELi8ELi4ELi4ELi4ELb0ELb0EN7cutlass10bfloat16_tE19Flash_kernel_traitsILi32ELi128ELi128ELi8ES3_EELb1ELb0ELb1ELb0ELb0ELb1ELb0EEEvNS_16Flash_bwd_paramsE,"aw",@nobits
	.sectionflags	@""
	.align	16
	.zero		1024


//--------------------- .nv.shared._ZN5flash44flash_bwd_dq_dk_dv_loop_seqk_parallel_kernelI23Flash_bwd_kernel_traitsILi32ELi128ELi128ELi8ELi4ELi4ELi4ELb0ELb0EN7cutlass10bfloat16_tE19Flash_kernel_traitsILi32ELi128ELi128ELi8ES3_EELb0ELb0ELb1ELb0ELb0ELb1ELb1EEEvNS_16Flash_bwd_paramsE --------------------------
	.section	.nv.shared._ZN5flash44flash_bwd_dq_dk_dv_loop_seqk_parallel_kernelI23Flash_bwd_kernel_traitsILi32ELi128ELi128ELi8ELi4ELi4ELi4ELb0ELb0EN7cutlass10bfloat16_tE19Flash_kernel_traitsILi32ELi128ELi128ELi8ES3_EELb0ELb0ELb1ELb0ELb0ELb1ELb1EEEvNS_16Flash_bwd_paramsE,"aw",@nobits
	.sectionflags	@""
	.align	16
	.zero		1024


//--------------------- .nv.shared._ZN5flash44flash_bwd_dq_dk_dv_loop_seqk_parallel_kernelI23Flash_bwd_kernel_traitsILi32ELi128ELi128ELi8ELi4ELi4ELi4ELb0ELb0EN7cutlass10bfloat16_tE19Flash_kernel_traitsILi32ELi128ELi128ELi8ES3_EELb1ELb0ELb1ELb1ELb0ELb0ELb0EEEvNS_16Flash_bwd_paramsE --------------------------
	.section	.nv.shared._ZN5flash44flash_bwd_dq_dk_dv_loop_seqk_parallel_kernelI23Flash_bwd_kernel_traitsILi32ELi128ELi128ELi8ELi4ELi4ELi4ELb0ELb0EN7cutlass10bfloat16_tE19Flash_kernel_traitsILi32ELi128ELi128ELi8ES3_EELb1ELb0ELb1ELb1ELb0ELb0ELb0EEEvNS_16Flash_bwd_paramsE,"aw",@nobits
	.sectionflags	@""
	.align	16
	.zero		1024


//--------------------- .nv.shared._ZN5flash44flash_bwd_dq_dk_dv_loop_seqk_parallel_kernelI23Flash_bwd_kernel_traitsILi32ELi128ELi128ELi8ELi4ELi4ELi4ELb0ELb0EN7cutlass10bfloat16_tE19Flash_kernel_traitsILi32ELi128ELi128ELi8ES3_EELb0ELb0ELb1ELb1ELb0ELb0ELb1EEEvNS_16Flash_bwd_paramsE --------------------------
	.section	.nv.shared._ZN5flash44flash_bwd_dq_dk_dv_loop_seqk_parallel_kernelI23Flash_bwd_kernel_traitsILi32ELi128ELi128ELi8ELi4ELi4ELi4ELb0ELb0EN7cutlass10bfloat16_tE19Flash_kernel_traitsILi32ELi128ELi128ELi8ES3_EELb0ELb0ELb1ELb1ELb0ELb0ELb1EEEvNS_16Flash_bwd_paramsE,"aw",@nobits
	.sectionflags	@""
	.align	16
	.zero		1024


//--------------------- .nv.shared._ZN5flash25flash_bwd_dot_do_o_kernelILb0E23Flash_bwd_kernel_traitsILi32ELi128ELi128ELi8ELi4ELi4ELi4ELb0ELb0EN7cutlass10bfloat16_tE19Flash_kernel_traitsILi32ELi128ELi128ELi8ES3_EEEEvNS_16Flash_bwd_paramsE --------------------------
	.section	.nv.shared._ZN5flash25flash_bwd_dot_do_o_kernelILb0E23Flash_bwd_kernel_traitsILi32ELi128ELi128ELi8ELi4ELi4ELi4ELb0ELb0EN7cutlass10bfloat16_tE19Flash_kernel_traitsILi32ELi128ELi128ELi8ES3_EEEEvNS_16Flash_bwd_paramsE,"aw",@nobits
	.sectionflags	@""
	.align	16
	.zero		1024


//--------------------- .nv.shared._ZN5flash25flash_bwd_dot_do_o_kernelILb1E23Flash_bwd_kernel_traitsILi32ELi128ELi128ELi8ELi4ELi4ELi4ELb0ELb0EN7cutlass10bfloat16_tE19Flash_kernel_traitsILi32ELi128ELi128ELi8ES3_EEEEvNS_16Flash_bwd_paramsE --------------------------
	.section	.nv.shared._ZN5flash25flash_bwd_dot_do_o_kernelILb1E23Flash_bwd_kernel_traitsILi32ELi128ELi128ELi8ELi4ELi4ELi4ELb0ELb0EN7cutlass10bfloat16_tE19Flash_kernel_traitsILi32ELi128ELi128ELi8ES3_EEEEvNS_16Flash_bwd_paramsE,"aw",@nobits
	.sectionflags	@""
	.align	16
	.zero		1024


//--------------------- .nv.constant0._ZN5flash44flash_bwd_dq_dk_dv_loop_seqk_parallel_kernelI23Flash_bwd_kernel_traitsILi32ELi128ELi128ELi8ELi4ELi4ELi4ELb1ELb0EN7cutlass10bfloat16_tE19Flash_kernel_traitsILi32ELi128ELi128ELi8ES3_EELb0ELb0ELb0ELb0ELb0ELb1ELb0EEEvNS_16Flash_bwd_paramsE --------------------------
	.section	.nv.constant0._ZN5flash44flash_bwd_dq_dk_dv_loop_seqk_parallel_kernelI23Flash_bwd_kernel_traitsILi32ELi128ELi128ELi8ELi4ELi4ELi4ELb1ELb0EN7cutlass10bfloat16_tE19Flash_kernel_traitsILi32ELi128ELi128ELi8ES3_EELb0ELb0ELb0ELb0ELb0ELb1ELb0EEEvNS_16Flash_bwd_paramsE,"a",@progbits
	.sectionflags	@""
	.align	4
.nv.constant0._ZN5flash44flash_bwd_dq_dk_dv_loop_seqk_parallel_kernelI23Flash_bwd_kernel_traitsILi32ELi128ELi128ELi8ELi4ELi4ELi4ELb1ELb0EN7cutlass10bfloat16_tE19Flash_kernel_traitsILi32ELi128ELi128ELi8ES3_EELb0ELb0ELb0ELb0ELb0ELb1ELb0EEEvNS_16Flash_bwd_paramsE:
	.zero		1168


//--------------------- .nv.constant0._ZN5flash44flash_bwd_dq_dk_dv_loop_seqk_parallel_kernelI23Flash_bwd_kernel_traitsILi32ELi128ELi128ELi8ELi4ELi4ELi4ELb1ELb0EN7cutlass10bfloat16_tE19Flash_kernel_traitsILi32ELi128ELi128ELi8ES3_EELb0ELb0ELb0ELb0ELb0ELb0ELb0EEEvNS_16Flash_bwd_paramsE --------------------------
	.section	.nv.constant0._ZN5flash44flash_bwd_dq_dk_dv_loop_seqk_parallel_kernelI23Flash_bwd_kernel_traitsILi32ELi128ELi128ELi8ELi4ELi4ELi4ELb1ELb0EN7cutlass10bfloat16_tE19Flash_kernel_traitsILi32ELi128ELi128ELi8ES3_EELb0ELb0ELb0ELb0ELb0ELb0ELb0EEEvNS_16Flash_bwd_paramsE,"a",@progbits
	.sectionflags	@""
	.align	4
.nv.constant0._ZN5flash44flash_bwd_dq_dk_dv_loop_seqk_parallel_kernelI23Flash_bwd_kernel_traitsILi32ELi128ELi128ELi8ELi4ELi4ELi4ELb1ELb0EN7cutlass10bfloat16_tE19Flash_kernel_traitsILi32ELi128ELi128ELi8ES3_EELb0ELb0ELb0ELb0ELb0ELb0ELb0EEEvNS_16Flash_bwd_paramsE:
	.zero		1168


//--------------------- .nv.constant0._ZN5flash44flash_bwd_dq_dk_dv_loop_seqk_parallel_kernelI23Flash_bwd_kernel_traitsILi32ELi128ELi128ELi8ELi4ELi4ELi4ELb1ELb0EN7cutlass10bfloat16_tE19Flash_kernel_traitsILi32ELi128ELi128ELi8ES3_EELb0ELb0ELb1ELb0ELb0ELb0ELb0EEEvNS_16Flash_bwd_paramsE --------------------------
	.section	.nv.constant0._ZN5flash44flash_bwd_dq_dk_dv_loop_seqk_parallel_kernelI23Flash_bwd_kernel_traitsILi32ELi128ELi128ELi8ELi4ELi4ELi4ELb1ELb0EN7cutlass10bfloat16_tE19Flash_kernel_traitsILi32ELi128ELi128ELi8ES3_EELb0ELb0ELb1ELb0ELb0ELb0ELb0EEEvNS_16Flash_bwd_paramsE,"a",@progbits
	.sectionflags	@""
	.align	4
.nv.constant0._ZN5flash44flash_bwd_dq_dk_dv_loop_seqk_parallel_kernelI23Flash_bwd_kernel_traitsILi32ELi128ELi128ELi8ELi4ELi4ELi4ELb1ELb0EN7cutlass10bfloat16_tE19Flash_kernel_traitsILi32ELi128ELi128ELi8ES3_EELb0ELb0ELb1ELb0ELb0ELb0ELb0EEEvNS_16Flash_bwd_paramsE:
	.zero		1168


//--------------------- .nv.constant0._ZN5flash44flash_bwd_dq_dk_dv_loop_seqk_parallel_kernelI23Flash_bwd_kernel_traitsILi32ELi128ELi128ELi8ELi4ELi4ELi4ELb1ELb0EN7cutlass10bfloat16_tE19Flash_kernel_traitsILi32ELi128ELi128ELi8ES3_EELb0ELb0ELb0ELb0ELb1ELb1ELb0EEEvNS_16Flash_bwd_paramsE --------------------------
	.section	.nv.constant0._ZN5flash44flash_bwd_dq_dk_dv_loop_seqk_parallel_kernelI23Flash_bwd_kernel_traitsILi32ELi128ELi128ELi8ELi4ELi4ELi4ELb1ELb0EN7cutlass10bfloat16_tE19Flash_kernel_traitsILi32ELi128ELi128ELi8ES3_EELb0ELb0ELb0ELb0ELb1ELb1ELb0EEEvNS_16Flash_bwd_paramsE,"a",@progbits
	.sectionflags	@""
	.align	4
.nv.constant0._ZN5flash44flash_bwd_dq_dk_dv_loop_seqk_parallel_kernelI23Flash_bwd_kernel_traitsILi32ELi128ELi128ELi8ELi4ELi4ELi4ELb1ELb0EN7cutlass10bfloat16_tE19Flash_kernel_traitsILi32ELi128ELi128ELi8ES3_EELb0ELb0ELb0ELb0ELb1ELb1ELb0EEEvNS_16Flash_bwd_paramsE:
	.zero		1168


//--------------------- .nv.constant0._ZN5flash44flash_bwd_dq_dk_dv_loop_seqk_parallel_kernelI23Flash_bwd_kernel_traitsILi32ELi128ELi128ELi8ELi4ELi4ELi4ELb1ELb0EN7cutlass10bfloat16_tE19Flash_kernel_traitsILi32ELi128ELi128ELi8ES3_EELb0ELb0ELb0ELb1ELb0ELb0ELb0EEEvNS_16Flash_bwd_paramsE --------------------------
	.section	.nv.constant0._ZN5flash44flash_bwd_dq_dk_dv_loop_seqk_parallel_kernelI23Flash_bwd_kernel_traitsILi32ELi128ELi128ELi8ELi4ELi4ELi4ELb1ELb0EN7cutlass10bfloat16_tE19Flash_kernel_traitsILi32ELi128ELi128ELi8ES3_EELb0ELb0ELb0ELb1ELb0ELb0ELb0EEEvNS_16Flash_bwd_paramsE,"a",@progbits
	.sectionflags	@""
	.align	4
.nv.constant0._ZN5flash44flash_bwd_dq_dk_dv_loop_seqk_parallel_kernelI23Flash_bwd_kernel_traitsILi32ELi128ELi128ELi8ELi4ELi4ELi4ELb1ELb0EN7cutlass10bfloat16_tE19Flash_kernel_traitsILi32ELi128ELi128ELi8ES3_EELb0ELb0ELb0ELb1ELb0ELb0ELb0EEEvNS_16Flash_bwd_paramsE:
	.zero		1168


//--------------------- .nv.constant0._ZN5flash44flash_bwd_dq_dk_dv_loop_seqk_parallel_kernelI23Flash_bwd_kernel_traitsILi32ELi128ELi128ELi8ELi4ELi4ELi4ELb1ELb0EN7cutlass10bfloat16_tE19Flash_kernel_traitsILi32ELi128ELi128ELi8ES3_EELb0ELb0ELb1ELb0ELb0ELb1ELb0EEEvNS_16Flash_bwd_paramsE --------------------------
	.section	.nv.constant0._ZN5flash44flash_bwd_dq_dk_dv_loop_seqk_parallel_kernelI23Flash_bwd_kernel_traitsILi32ELi128ELi128ELi8ELi4ELi4ELi4ELb1ELb0EN7cutlass10bfloat16_tE19Flash_kernel_traitsILi32ELi128ELi128ELi8ES3_EELb0ELb0ELb1ELb0ELb0ELb1ELb0EEEvNS_16Flash_bwd_paramsE,"a",@progbits
	.sectionflags	@""
	.align	4
.nv.constant0._ZN5flash44flash_bwd_dq_dk_dv_loop_seqk_parallel_kernelI23Flash_bwd_kernel_traitsILi32ELi128ELi128ELi8ELi4ELi4ELi4ELb1ELb0EN7cutlass10bfloat16_tE19Flash_kernel_traitsILi32ELi128ELi128ELi8ES3_EELb0ELb0ELb1ELb0ELb0ELb1ELb0EEEvNS_16Flash_bwd_paramsE:
	.zero		1168


//--------------------- .nv.constant0._ZN5flash44flash_bwd_dq_dk_dv_loop_seqk_parallel_kernelI23Flash_bwd_kernel_traitsILi32ELi128ELi128ELi8ELi4ELi4ELi4ELb1ELb0EN7cutlass10bfloat16_tE19Flash_kernel_traitsILi32ELi128ELi128ELi8ES3_EELb0ELb0ELb1ELb1ELb0ELb0ELb0EEEvNS_16Flash_bwd_paramsE --------------------------
	.section	.nv.constant0._ZN5flash44flash_bwd_dq_dk_dv_loop_seqk_parallel_kernelI23Flash_bwd_kernel_traitsILi32ELi128ELi128ELi8ELi4ELi4ELi4ELb1ELb0EN7cutlass10bfloat16_tE19Flash_kernel_traitsILi32ELi128ELi128ELi8ES3_EELb0ELb0ELb1ELb1ELb0ELb0ELb0EEEvNS_16Flash_bwd_paramsE,"a",@progbits
	.sectionflags	@""
	.align	4
.nv.constant0._ZN5flash44flash_bwd_dq_dk_dv_loop_seqk_parallel_kernelI23Flash_bwd_kernel_traitsILi32ELi128ELi128ELi8ELi4ELi4ELi4ELb1ELb0EN7cutlass10bfloat16_tE19Flash_kernel_traitsILi32ELi128ELi128ELi8ES3_EELb0ELb0ELb1ELb1ELb0ELb0ELb0EEEvNS_16Flash_bwd_paramsE:
	.zero		1168


//--------------------- .nv.constant0._ZN5flash27flash_bwd_convert_dq_kernelI23Flash_bwd_kernel_traitsILi32ELi128ELi128ELi8ELi4ELi4ELi4ELb1ELb0EN7cutlass10bfloat16_tE19Flash_kernel_traitsILi32ELi128ELi128ELi8ES3_EEEEvNS_16Flash_bwd_paramsEi --------------------------
	.section	.nv.constant0._ZN5flash27flash_bwd_convert_dq_kernelI23Flash_bwd_kernel_traitsILi32ELi128ELi128ELi8ELi4ELi4ELi4ELb1ELb0EN7cutlass10bfloat16_tE19Flash_kernel_traitsILi32ELi128ELi128ELi8ES3_EEEEvNS_16Flash_bwd_paramsEi,"a",@progbits
	.sectionflags	@""
	.align	4
.nv.constant0._ZN5flash27flash_bwd_convert_dq_kernelI23Flash_bwd_kernel_traitsILi32ELi128ELi128ELi8ELi4ELi4ELi4ELb1ELb0EN7cutlass10bfloat16_tE19Flash_kernel_traitsILi32ELi128ELi128ELi8ES3_EEEEvNS_16Flash_bwd_paramsEi:
	.zero		1172


//--------------------- .nv.constant0._ZN5flash44flash_bwd_dq_dk_dv_loop_seqk_parallel_kernelI23Flash_bwd_kernel_traitsILi32ELi128ELi128ELi8ELi4ELi4ELi4ELb1ELb0EN7cutlass10bfloat16_tE19Flash_kernel_traitsILi32ELi128ELi128ELi8ES3_EELb1ELb0ELb0ELb0ELb0ELb1ELb0EEEvNS_16Flash_bwd_paramsE --------------------------
	.section	.nv.constant0._ZN5flash44flash_bwd_dq_dk_dv_loop_seqk_parallel_kernelI23Flash_bwd_kernel_traitsILi32ELi128ELi128ELi8ELi4ELi4ELi4ELb1ELb0EN7cutlass10bfloat16_tE19Flash_kernel_traitsILi32ELi128ELi128ELi8ES3_EELb1ELb0ELb0ELb0ELb0ELb1ELb0EEEvNS_16Flash_bwd_paramsE,"a",@progbits
	.sectionflags	@""
	.align	4
.nv.constant0._ZN5flash44flash_bwd_dq_dk_dv_loop_seqk_parallel_kernelI23Flash_bwd_kernel_traitsILi32ELi128ELi128ELi8ELi4ELi4ELi4ELb1ELb0EN7cutlass10bfloat16_tE19Flash_kernel_traitsILi32ELi128ELi128ELi8ES3_EELb1ELb0ELb0ELb0ELb0ELb1ELb0EEEvNS_16Flash_bwd_paramsE:
	.zero		1168


//--------------------- .nv.constant0._ZN5flash44flash_bwd_dq_dk_dv_loop_seqk_parallel_kernelI23Flash_bwd_kernel_traitsILi32ELi128ELi128ELi8ELi4ELi4ELi4ELb1ELb0EN7cutlass10bfloat16_tE19Flash_kernel_traitsILi32ELi128ELi128ELi8ES3_EELb0ELb0ELb0ELb0ELb0ELb1ELb1EEEvNS_16Flash_bwd_paramsE --------------------------
	.section	.nv.constant0._ZN5flash44flash_bwd_dq_dk_dv_loop_seqk_parallel_kernelI23Flash_bwd_kernel_traitsILi32ELi128ELi128ELi8ELi4ELi4ELi4ELb1ELb0EN7cutlass10bfloat16_tE19Flash_kernel_traitsILi32ELi128ELi128ELi8ES3_EELb0ELb0ELb0ELb0ELb0ELb1ELb1EEEvNS_16Flash_bwd_paramsE,"a",@progbits
	.sectionflags	@""
	.align	4
.nv.constant0._ZN5flash44flash_bwd_dq_dk_dv_loop_seqk_parallel_kernelI23Flash_bwd_kernel_traitsILi32ELi128ELi128ELi8ELi4ELi4ELi4ELb1ELb0EN7cutlass10bfloat16_tE19Flash_kernel_traitsILi32ELi128ELi128ELi8ES3_EELb0ELb0ELb0ELb0ELb0ELb1ELb1EEEvNS_16Flash_bwd_paramsE:
	.zero		1168


//--------------------- .nv.constant0._ZN5flash44flash_bwd_dq_dk_dv_loop_seqk_parallel_kernelI23Flash_bwd_kernel_traitsILi32ELi128ELi128ELi8ELi4ELi4ELi4ELb1ELb0EN7cutlass10bfloat16_tE19Flash_kernel_traitsILi32ELi128ELi128ELi8ES3_EELb1ELb0ELb0ELb0ELb0ELb0ELb0EEEvNS_16Flash_bwd_paramsE --------------------------
	.section	.nv.constant0._ZN5flash44flash_bwd_dq_dk_dv_loop_seqk_parallel_kernelI23Flash_bwd_kernel_traitsILi32ELi128ELi128ELi8ELi4ELi4ELi4ELb1ELb0EN7cutlass10bfloat16_tE19Flash_kernel_traitsILi32ELi128ELi128ELi8ES3_EELb1ELb0ELb0ELb0ELb0ELb0ELb0EEEvNS_16Flash_bwd_paramsE,"a",@progbits
	.sectionflags	@""
	.align	4
.nv.constant0._ZN5flash44flash_bwd_dq_dk_dv_loop_seqk_parallel_kernelI23Flash_bwd_kernel_traitsILi32ELi128ELi128ELi8ELi4ELi4ELi4ELb1ELb0EN7cutlass10bfloat16_tE19Flash_kernel_traitsILi32ELi128ELi128ELi8ES3_EELb1ELb0ELb0ELb0ELb0ELb0ELb0EEEvNS_16Flash_bwd_paramsE:
	.zero		1168


//--------------------- .nv.constant0._ZN5flash44flash_bwd_dq_dk_dv_loop_seqk_parallel_kernelI23Flash_bwd_kernel_traitsILi32ELi128ELi128ELi8ELi4ELi4ELi4ELb1ELb0EN7cutlass10bfloat16_tE19Flash_kernel_traitsILi32ELi128ELi128ELi8ES3_EELb0ELb0ELb0ELb0ELb0ELb0ELb1EEEvNS_16Flash_bwd_paramsE --------------------------
	.section	.nv.constant0._ZN5flash44flash_bwd_dq_dk_dv_loop_seqk_parallel_kernelI23Flash_bwd_kernel_traitsILi32ELi128ELi128ELi8ELi4ELi4ELi4ELb1ELb0EN7cutlass10bfloat16_tE19Flash_kernel_traitsILi32ELi128ELi128ELi8ES3_EELb0ELb0ELb0ELb0ELb0ELb0ELb1EEEvNS_16Flash_bwd_paramsE,"a",@progbits
	.sectionflags	@""
	.align	4
.nv.constant0._ZN5flash44flash_bwd_dq_dk_dv_loop_seqk_parallel_kernelI23Flash_bwd_kernel_traitsILi32ELi128ELi128ELi8ELi4ELi4ELi4ELb1ELb0EN7cutlass10bfloat16_tE19Flash_kernel_traitsILi32ELi128ELi128ELi8ES3_EELb0ELb0ELb0ELb0ELb0ELb0ELb1EEEvNS_16Flash_bwd_paramsE:
	.zero		1168


//--------------------- .nv.constant0._ZN5flash44flash_bwd_dq_dk_dv_loop_seqk_parallel_kernelI23Flash_bwd_kernel_traitsILi32ELi128ELi128ELi8ELi4ELi4ELi4ELb1ELb0EN7cutlass10bfloat16_tE19Flash_kernel_traitsILi32ELi128ELi128ELi8ES3_EELb1ELb0ELb1ELb0ELb0ELb0ELb0EEEvNS_16Flash_bwd_paramsE --------------------------
	.section	.nv.constant0._ZN5flash44flash_bwd_dq_dk_dv_loop_seqk_parallel_kernelI23Flash_bwd_kernel_traitsILi32ELi128ELi128ELi8ELi4ELi4ELi4ELb1ELb0EN7cutlass10bfloat16_tE19Flash_kernel_traitsILi32ELi128ELi128ELi8ES3_EELb1ELb0ELb1ELb0ELb0ELb0ELb0EEEvNS_16Flash_bwd_paramsE,"a",@progbits
	.sectionflags	@""
	.align	4
.nv.constant0._ZN5flash44flash_bwd_dq_dk_dv_loop_seqk_parallel_kernelI23Flash_bwd_kernel_traitsILi32ELi128ELi128ELi8ELi4ELi4ELi4ELb1ELb0EN7cutlass10bfloat16_tE19Flash_kernel_traitsILi32ELi128ELi128ELi8ES3_EELb1ELb0ELb1ELb0ELb0ELb0ELb0EEEvNS_16Flash_bwd_paramsE:
	.zero		1168


//--------------------- .nv.constant0._ZN5flash44flash_bwd_dq_dk_dv_loop_seqk_parallel_kernelI23Flash_bwd_kernel_traitsILi32ELi128ELi128ELi8ELi4ELi4ELi4ELb1ELb0EN7cutlass10bfloat16_tE19Flash_kernel_traitsILi32ELi128ELi128ELi8ES3_EELb0ELb0ELb1ELb0ELb0ELb0ELb1EEEvNS_16Flash_bwd_paramsE --------------------------
	.section	.nv.constant0._ZN5flash44flash_bwd_dq_dk_dv_loop_seqk_parallel_kernelI23Flash_bwd_kernel_traitsILi32ELi128ELi128ELi8ELi4ELi4ELi4ELb1ELb0EN7cutlass10bfloat16_tE19Flash_kernel_traitsILi32ELi128ELi128ELi8ES3_EELb0ELb0ELb1ELb0ELb0ELb0ELb1EEEvNS_16Flash_bwd_paramsE,"a",@progbits
	.sectionflags	@""
	.align	4
.nv.constant0._ZN5flash44flash_bwd_dq_dk_dv_loop_seqk_parallel_kernelI23Flash_bwd_kernel_traitsILi32ELi128ELi128ELi8ELi4ELi4ELi4ELb1ELb0EN7cutlass10bfloat16_tE19Flash_kernel_traitsILi32ELi128ELi128ELi8ES3_EELb0ELb0ELb1ELb0ELb0ELb0ELb1EEEvNS_16Flash_bwd_paramsE:
	.zero		1168


//--------------------- .nv.constant0._ZN5flash44flash_bwd_dq_dk_dv_loop_seqk_parallel_kernelI23Flash_bwd_kernel_traitsILi32ELi128ELi128ELi8ELi4ELi4ELi4ELb1ELb0EN7cutlass10bfloat16_tE19Flash_kernel_traitsILi32ELi128ELi128ELi8ES3_EELb1ELb0ELb0ELb0ELb1ELb1ELb0EEEvNS_16Flash_bwd_paramsE --------------------------
	.section	.nv.constant0._ZN5flash44flash_bwd_dq_dk_dv_loop_seqk_parallel_kernelI23Flash_bwd_kernel_traitsILi32ELi128ELi128ELi8ELi4ELi4ELi4ELb1ELb0EN7cutlass10bfloat16_tE19Flash_kernel_traitsILi32ELi128ELi128ELi8ES3_EELb1ELb0ELb0ELb0ELb1ELb1ELb0EEEvNS_16Flash_bwd_paramsE,"a",@progbits
	.sectionflags	@""
	.align	4
.nv.constant0._ZN5flash44flash_bwd_dq_dk_dv_loop_seqk_parallel_kernelI23Flash_bwd_kernel_traitsILi32ELi128ELi128ELi8ELi4ELi4ELi4ELb1ELb0EN7cutlass10bfloat16_tE19Flash_kernel_traitsILi32ELi128ELi128ELi8ES3_EELb1ELb0ELb0ELb0ELb1ELb1ELb0EEEvNS_16Flash_bwd_paramsE:
	.zero		1168


//--------------------- .nv.constant0._ZN5flash44flash_bwd_dq_dk_dv_loop_seqk_parallel_kernelI23Flash_bwd_kernel_traitsILi32ELi128ELi128ELi8ELi4ELi4ELi4ELb1ELb0EN7cutlass10bfloat16_tE19Flash_kernel_traitsILi32ELi128ELi128ELi8ES3_EELb0ELb0ELb0ELb0ELb1ELb1ELb1EEEvNS_16Flash_bwd_paramsE --------------------------
	.section	.nv.constant0._ZN5flash44flash_bwd_dq_dk_dv_loop_seqk_parallel_kernelI23Flash_bwd_kernel_traitsILi32ELi128ELi128ELi8ELi4ELi4ELi4ELb1ELb0EN7cutlass10bfloat16_tE19Flash_kernel_traitsILi32ELi128ELi128ELi8ES3_EELb0ELb0ELb0ELb0ELb1ELb1ELb1EEEvNS_16Flash_bwd_paramsE,"a",@progbits
	.sectionflags	@""
	.align	4
.nv.constant0._ZN5flash44flash_bwd_dq_dk_dv_loop_seqk_parallel_kernelI23Flash_bwd_kernel_traitsILi32ELi128ELi128ELi8ELi4ELi4ELi4ELb1ELb0EN7cutlass10bfloat16_tE19Flash_kernel_traitsILi32ELi128ELi128ELi8ES3_EELb0ELb0ELb0ELb0ELb1ELb1ELb1EEEvNS_16Flash_bwd_paramsE:
	.zero		1168


//--------------------- .nv.constant0._ZN5flash44flash_bwd_dq_dk_dv_loop_seqk_parallel_kernelI23Flash_bwd_kernel_traitsILi32ELi128ELi128ELi8ELi4ELi4ELi4ELb1ELb0EN7cutlass10bfloat16_tE19Flash_kernel_traitsILi32ELi128ELi128ELi8ES3_EELb1ELb0ELb0ELb1ELb0ELb0ELb0EEEvNS_16Flash_bwd_paramsE --------------------------
	.section	.nv.constant0._ZN5flash44flash_bwd_dq_dk_dv_loop_seqk_parallel_kernelI23Flash_bwd_kernel_traitsILi32ELi128ELi128ELi8ELi4ELi4ELi4ELb1ELb0EN7cutlass10bfloat16_tE19Flash_kernel_traitsILi32ELi128ELi128ELi8ES3_EELb1ELb0ELb0ELb1ELb0ELb0ELb0EEEvNS_16Flash_bwd_paramsE,"a",@progbits
	.sectionflags	@""
	.align	4
.nv.constant0._ZN5flash44flash_bwd_dq_dk_dv_loop_seqk_parallel_kernelI23Flash_bwd_kernel_traitsILi32ELi128ELi128ELi8ELi4ELi4ELi4ELb1ELb0EN7cutlass10bfloat16_tE19Flash_kernel_traitsILi32ELi128ELi128ELi8ES3_EELb1ELb0ELb0ELb1ELb0ELb0ELb0EEEvNS_16Flash_bwd_paramsE:
	.zero		1168


//--------------------- .nv.constant0._ZN5flash44flash_bwd_dq_dk_dv_loop_seqk_parallel_kernelI23Flash_bwd_kernel_traitsILi32ELi128ELi128ELi8ELi4ELi4ELi4ELb1ELb0EN7cutlass10bfloat16_tE19Flash_kernel_traitsILi32ELi128ELi128ELi8ES3_EELb0ELb0ELb0ELb1ELb0ELb0ELb1EEEvNS_16Flash_bwd_paramsE --------------------------
	.section	.nv.constant0._ZN5flash44flash_bwd_dq_dk_dv_loop_seqk_parallel_kernelI23Flash_bwd_kernel_traitsILi32ELi128ELi128ELi8ELi4ELi4ELi4ELb1ELb0EN7cutlass10bfloat16_tE19Flash_kernel_traitsILi32ELi128ELi128ELi8ES3_EELb0ELb0ELb0ELb1ELb0ELb0ELb1EEEvNS_16Flash_bwd_paramsE,"a",@progbits
	.sectionflags	@""
	.align	4
.nv.constant0._ZN5flash44flash_bwd_dq_dk_dv_loop_seqk_parallel_kernelI23Flash_bwd_kernel_traitsILi32ELi128ELi128ELi8ELi4ELi4ELi4ELb1ELb0EN7cutlass10bfloat16_tE19Flash_kernel_traitsILi32ELi128ELi128ELi8ES3_EELb0ELb0ELb0ELb1ELb0ELb0ELb1EEEvNS_16Flash_bwd_paramsE:
	.zero		1168


//--------------------- .nv.constant0._ZN5flash44flash_bwd_dq_dk_dv_loop_seqk_parallel_kernelI23Flash_bwd_kernel_traitsILi32ELi128ELi128ELi8ELi4ELi4ELi4ELb1ELb0EN7cutlass10bfloat16_tE19Flash_kernel_traitsILi32ELi128ELi128ELi8ES3_EELb1ELb0ELb1ELb0ELb0ELb1ELb0EEEvNS_16Flash_bwd_paramsE --------------------------
	.section	.nv.constant0._ZN5flash44flash_bwd_dq_dk_dv_loop_seqk_parallel_kernelI23Flash_bwd_kernel_traitsILi32ELi128ELi128ELi8ELi4ELi4ELi4ELb1ELb0EN7cutlass10bfloat16_tE19Flash_kernel_traitsILi32ELi128ELi128ELi8ES3_EELb1ELb0ELb1ELb0ELb0ELb1ELb0EEEvNS_16Flash_bwd_paramsE,"a",@progbits
	.sectionflags	@""
	.align	4
.nv.constant0._ZN5flash44flash_bwd_dq_dk_dv_loop_seqk_parallel_kernelI23Flash_bwd_kernel_traitsILi32ELi128ELi128ELi8ELi4ELi4ELi4ELb1ELb0EN7cutlass10bfloat16_tE19Flash_kernel_traitsILi32ELi128ELi128ELi8ES3_EELb1ELb0ELb1ELb0ELb0ELb1ELb0EEEvNS_16Flash_bwd_paramsE:
	.zero		1168


//--------------------- .nv.constant0._ZN5flash44flash_bwd_dq_dk_dv_loop_seqk_parallel_kernelI23Flash_bwd_kernel_traitsILi32ELi128ELi128ELi8ELi4ELi4ELi4ELb1ELb0EN7cutlass10bfloat16_tE19Flash_kernel_traitsILi32ELi128ELi128ELi8ES3_EELb0ELb0ELb1ELb0ELb0ELb1ELb1EEEvNS_16Flash_bwd_paramsE --------------------------
	.section	.nv.constant0._ZN5flash44flash_bwd_dq_dk_dv_loop_seqk_parallel_kernelI23Flash_bwd_kernel_traitsILi32ELi128ELi128ELi8ELi4ELi4ELi4ELb1ELb0EN7cutlass10bfloat16_tE19Flash_kernel_traitsILi32ELi128ELi128ELi8ES3_EELb0ELb0ELb1ELb0ELb0ELb1ELb1EEEvNS_16Flash_bwd_paramsE,"a",@progbits
	.sectionflags	@""
	.align	4
.nv.constant0._ZN5flash44flash_bwd_dq_dk_dv_loop_seqk_parallel_kernelI23Flash_bwd_kernel_traitsILi32ELi128ELi128ELi8ELi4ELi4ELi4ELb1ELb0EN7cutlass10bfloat16_tE19Flash_kernel_traitsILi32ELi128ELi128ELi8ES3_EELb0ELb0ELb1ELb0ELb0ELb1ELb1EEEvNS_16Flash_bwd_paramsE:
	.zero		1168


//--------------------- .nv.constant0._ZN5flash44flash_bwd_dq_dk_dv_loop_seqk_parallel_kernelI23Flash_bwd_kernel_traitsILi32ELi128ELi128ELi8ELi4ELi4ELi4ELb1ELb0EN7cutlass10bfloat16_tE19Flash_kernel_traitsILi32ELi128ELi128ELi8ES3_EELb1ELb0ELb1ELb1ELb0ELb0ELb0EEEvNS_16Flash_bwd_paramsE --------------------------
	.section	.nv.constant0._ZN5flash44flash_bwd_dq_dk_dv_loop_seqk_parallel_kernelI23Flash_bwd_kernel_traitsILi32ELi128ELi128ELi8ELi4ELi4ELi4ELb1ELb0EN7cutlass10bfloat16_tE19Flash_kernel_traitsILi32ELi128ELi128ELi8ES3_EELb1ELb0ELb1ELb1ELb0ELb0ELb0EEEvNS_16Flash_bwd_paramsE,"a",@progbits
	.sectionflags	@""
	.align	4
.nv.constant0._ZN5flash44flash_bwd_dq_dk_dv_loop_seqk_parallel_kernelI23Flash_bwd_kernel_traitsILi32ELi128ELi128ELi8ELi4ELi4ELi4ELb1ELb0EN7cutlass10bfloat16_tE19Flash_kernel_traitsILi32ELi128ELi128ELi8ES3_EELb1ELb0ELb1ELb1ELb0ELb0ELb0EEEvNS_16Flash_bwd_paramsE:
	.zero		1168


//--------------------- .nv.constant0._ZN5flash44flash_bwd_dq_dk_dv_loop_seqk_parallel_kernelI23Flash_bwd_kernel_traitsILi32ELi128ELi128ELi8ELi4ELi4ELi4ELb1ELb0EN7cutlass10bfloat16_tE19Flash_kernel_traitsILi32ELi128ELi128ELi8ES3_EELb0ELb0ELb1ELb1ELb0ELb0ELb1EEEvNS_16Flash_bwd_paramsE --------------------------
	.section	.nv.constant0._ZN5flash44flash_bwd_dq_dk_dv_loop_seqk_parallel_kernelI23Flash_bwd_kernel_traitsILi32ELi128ELi128ELi8ELi4ELi4ELi4ELb1ELb0EN7cutlass10bfloat16_tE19Flash_kernel_traitsILi32ELi128ELi128ELi8ES3_EELb0ELb0ELb1ELb1ELb0ELb0ELb1EEEvNS_16Flash_bwd_paramsE,"a",@progbits
	.sectionflags	@""
	.align	4
.nv.constant0._ZN5flash44flash_bwd_dq_dk_dv_loop_seqk_parallel_kernelI23Flash_bwd_kernel_traitsILi32ELi128ELi128ELi8ELi4ELi4ELi4ELb1ELb0EN7cutlass10bfloat16_tE19Flash_kernel_traitsILi32ELi128ELi128ELi8ES3_EELb0ELb0ELb1ELb1ELb0ELb0ELb1EEEvNS_16Flash_bwd_paramsE:
	.zero		1168


//--------------------- .nv.constant0._ZN5flash25flash_bwd_dot_do_o_kernelILb0E23Flash_bwd_kernel_traitsILi32ELi128ELi128ELi8ELi4ELi4ELi4ELb1ELb0EN7cutlass10bfloat16_tE19Flash_kernel_traitsILi32ELi128ELi128ELi8ES3_EEEEvNS_16Flash_bwd_paramsE --------------------------
	.section	.nv.constant0._ZN5flash25flash_bwd_dot_do_o_kernelILb0E23Flash_bwd_kernel_traitsILi32ELi128ELi128ELi8ELi4ELi4ELi4ELb1ELb0EN7cutlass10bfloat16_tE19Flash_kernel_traitsILi32ELi128ELi128ELi8ES3_EEEEvNS_16Flash_bwd_paramsE,"a",@progbits
	.sectionflags	@""
	.align	4
.nv.constant0._ZN5flash25flash_bwd_dot_do_o_kernelILb0E23Flash_bwd_kernel_traitsILi32ELi128ELi128ELi8ELi4ELi4ELi4ELb1ELb0EN7cutlass10bfloat16_tE19Flash_kernel_traitsILi32ELi128ELi128ELi8ES3_EEEEvNS_16Flash_bwd_paramsE:
	.zero		1168


//--------------------- .nv.constant0._ZN5flash25flash_bwd_dot_do_o_kernelILb1E23Flash_bwd_kernel_traitsILi32ELi128ELi128ELi8ELi4ELi4ELi4ELb1ELb0EN7cutlass10bfloat16_tE19Flash_kernel_traitsILi32ELi128ELi128ELi8ES3_EEEEvNS_16Flash_bwd_paramsE --------------------------
	.section	.nv.constant0._ZN5flash25flash_bwd_dot_do_o_kernelILb1E23Flash_bwd_kernel_traitsILi32ELi128ELi128ELi8ELi4ELi4ELi4ELb1ELb0EN7cutlass10bfloat16_tE19Flash_kernel_traitsILi32ELi128ELi128ELi8ES3_EEEEvNS_16Flash_bwd_paramsE,"a",@progbits
	.sectionflags	@""
	.align	4
.nv.constant0._ZN5flash25flash_bwd_dot_do_o_kernelILb1E23Flash_bwd_kernel_traitsILi32ELi128ELi128ELi8ELi4ELi4ELi4ELb1ELb0EN7cutlass10bfloat16_tE19Flash_kernel_traitsILi32ELi128ELi128ELi8ES3_EEEEvNS_16Flash_bwd_paramsE:
	.zero		1168


//--------------------- .nv.constant0._ZN5flash27flash_bwd_convert_dq_kernelI23Flash_bwd_kernel_traitsILi32ELi128ELi128ELi8ELi4ELi4ELi4ELb0ELb0EN7cutlass10bfloat16_tE19Flash_kernel_traitsILi32ELi128ELi128ELi8ES3_EEEEvNS_16Flash_bwd_paramsEi --------------------------
	.section	.nv.constant0._ZN5flash27flash_bwd_convert_dq_kernelI23Flash_bwd_kernel_traitsILi32ELi128ELi128ELi8ELi4ELi4ELi4ELb0ELb0EN7cutlass10bfloat16_tE19Flash_kernel_traitsILi32ELi128ELi128ELi8ES3_EEEEvNS_16Flash_bwd_paramsEi,"a",@progbits
	.sectionflags	@""
	.align	4
.nv.constant0._ZN5flash27flash_bwd_convert_dq_kernelI23Flash_bwd_kernel_traitsILi32ELi128ELi128ELi8ELi4ELi4ELi4ELb0ELb0EN7cutlass10bfloat16_tE19Flash_kernel_traitsILi32ELi128ELi128ELi8ES3_EEEEvNS_16Flash_bwd_paramsEi:
	.zero		1172


//--------------------- .nv.constant0._ZN5flash44flash_bwd_dq_dk_dv_loop_seqk_parallel_kernelI23Flash_bwd_kernel_traitsILi32ELi128ELi128ELi8ELi4ELi4ELi4ELb0ELb0EN7cutlass10bfloat16_tE19Flash_kernel_traitsILi32ELi128ELi128ELi8ES3_EELb1ELb0ELb0ELb0ELb0ELb1ELb0EEEvNS_16Flash_bwd_paramsE --------------------------
	.section	.nv.constant0._ZN5flash44flash_bwd_dq_dk_dv_loop_seqk_parallel_kernelI23Flash_bwd_kernel_traitsILi32ELi128ELi128ELi8ELi4ELi4ELi4ELb0ELb0EN7cutlass10bfloat16_tE19Flash_kernel_traitsILi32ELi128ELi128ELi8ES3_EELb1ELb0ELb0ELb0ELb0ELb1ELb0EEEvNS_16Flash_bwd_paramsE,"a",@progbits
	.sectionflags	@""
	.align	4
.nv.constant0._ZN5flash44flash_bwd_dq_dk_dv_loop_seqk_parallel_kernelI23Flash_bwd_kernel_traitsILi32ELi128ELi128ELi8ELi4ELi4ELi4ELb0ELb0EN7cutlass10bfloat16_tE19Flash_kernel_traitsILi32ELi128ELi128ELi8ES3_EELb1ELb0ELb0ELb0ELb0ELb1ELb0EEEvNS_16Flash_bwd_paramsE:
	.zero		1168


//--------------------- .nv.constant0._ZN5flash44flash_bwd_dq_dk_dv_loop_seqk_parallel_kernelI23Flash_bwd_kernel_traitsILi32ELi128ELi128ELi8ELi4ELi4ELi4ELb0ELb0EN7cutlass10bfloat16_tE19Flash_kernel_traitsILi32ELi128ELi128ELi8ES3_EELb0ELb0ELb0ELb0ELb0ELb1ELb1EEEvNS_16Flash_bwd_paramsE --------------------------
	.section	.nv.constant0._ZN5flash44flash_bwd_dq_dk_dv_loop_seqk_parallel_kernelI23Flash_bwd_kernel_traitsILi32ELi128ELi128ELi8ELi4ELi4ELi4ELb0ELb0EN7cutlass10bfloat16_tE19Flash_kernel_traitsILi32ELi128ELi128ELi8ES3_EELb0ELb0ELb0ELb0ELb0ELb1ELb1EEEvNS_16Flash_bwd_paramsE,"a",@progbits
	.sectionflags	@""
	.align	4
.nv.constant0._ZN5flash44flash_bwd_dq_dk_dv_loop_seqk_parallel_kernelI23Flash_bwd_kernel_traitsILi32ELi128ELi128ELi8ELi4ELi4ELi4ELb0ELb0EN7cutlass10bfloat16_tE19Flash_kernel_traitsILi32ELi128ELi128ELi8ES3_EELb0ELb0ELb0ELb0ELb0ELb1ELb1EEEvNS_16Flash_bwd_paramsE:
	.zero		1168


//--------------------- .nv.constant0._ZN5flash44flash_bwd_dq_dk_dv_loop_seqk_parallel_kernelI23Flash_bwd_kernel_traitsILi32ELi128ELi128ELi8ELi4ELi4ELi4ELb0ELb0EN7cutlass10bfloat16_tE19Flash_kernel_traitsILi32ELi128ELi128ELi8ES3_EELb1ELb0ELb0ELb0ELb0ELb0ELb0EEEvNS_16Flash_bwd_paramsE --------------------------
	.section	.nv.constant0._ZN5flash44flash_bwd_dq_dk_dv_loop_seqk_parallel_kernelI23Flash_bwd_kernel_traitsILi32ELi128ELi128ELi8ELi4ELi4ELi4ELb0ELb0EN7cutlass10bfloat16_tE19Flash_kernel_traitsILi32ELi128ELi128ELi8ES3_EELb1ELb0ELb0ELb0ELb0ELb0ELb0EEEvNS_16Flash_bwd_paramsE,"a",@progbits
	.sectionflags	@""
	.align	4
.nv.constant0._ZN5flash44flash_bwd_dq_dk_dv_loop_seqk_parallel_kernelI23Flash_bwd_kernel_traitsILi32ELi128ELi128ELi8ELi4ELi4ELi4ELb0ELb0EN7cutlass10bfloat16_tE19Flash_kernel_traitsILi32ELi128ELi128ELi8ES3_EELb1ELb0ELb0ELb0ELb0ELb0ELb0EEEvNS_16Flash_bwd_paramsE:
	.zero		1168


//--------------------- .nv.constant0._ZN5flash44flash_bwd_dq_dk_dv_loop_seqk_parallel_kernelI23Flash_bwd_kernel_traitsILi32ELi128ELi128ELi8ELi4ELi4ELi4ELb0ELb0EN7cutlass10bfloat16_tE19Flash_kernel_traitsILi32ELi128ELi128ELi8ES3_EELb0ELb0ELb0ELb0ELb0ELb0ELb1EEEvNS_16Flash_bwd_paramsE --------------------------
	.section	.nv.constant0._ZN5flash44flash_bwd_dq_dk_dv_loop_seqk_parallel_kernelI23Flash_bwd_kernel_traitsILi32ELi128ELi128ELi8ELi4ELi4ELi4ELb0ELb0EN7cutlass10bfloat16_tE19Flash_kernel_traitsILi32ELi128ELi128ELi8ES3_EELb0ELb0ELb0ELb0ELb0ELb0ELb1EEEvNS_16Flash_bwd_paramsE,"a",@progbits
	.sectionflags	@""
	.align	4
.nv.constant0._ZN5flash44flash_bwd_dq_dk_dv_loop_seqk_parallel_kernelI23Flash_bwd_kernel_traitsILi32ELi128ELi128ELi8ELi4ELi4ELi4ELb0ELb0EN7cutlass10bfloat16_tE19Flash_kernel_traitsILi32ELi128ELi128ELi8ES3_EELb0ELb0ELb0ELb0ELb0ELb0ELb1EEEvNS_16Flash_bwd_paramsE:
	.zero		1168


//--------------------- .nv.constant0._ZN5flash44flash_bwd_dq_dk_dv_loop_seqk_parallel_kernelI23Flash_bwd_kernel_traitsILi32ELi128ELi128ELi8ELi4ELi4ELi4ELb0ELb0EN7cutlass10bfloat16_tE19Flash_kernel_traitsILi32ELi128ELi128ELi8ES3_EELb1ELb0ELb1ELb0ELb0ELb0ELb0EEEvNS_16Flash_bwd_paramsE --------------------------
	.section	.nv.constant0._ZN5flash44flash_bwd_dq_dk_dv_loop_seqk_parallel_kernelI23Flash_bwd_kernel_traitsILi32ELi128ELi128ELi8ELi4ELi4ELi4ELb0ELb0EN7cutlass10bfloat16_tE19Flash_kernel_traitsILi32ELi128ELi128ELi8ES3_EELb1ELb0ELb1ELb0ELb0ELb0ELb0EEEvNS_16Flash_bwd_paramsE,"a",@progbits
	.sectionflags	@""
	.align	4
.nv.constant0._ZN5flash44flash_bwd_dq_dk_dv_loop_seqk_parallel_kernelI23Flash_bwd_kernel_traitsILi32ELi128ELi128ELi8ELi4ELi4ELi4ELb0ELb0EN7cutlass10bfloat16_tE19Flash_kernel_traitsILi32ELi128ELi128ELi8ES3_EELb1ELb0ELb1ELb0ELb0ELb0ELb0EEEvNS_16Flash_bwd_paramsE:
	.zero		1168


//--------------------- .nv.constant0._ZN5flash44flash_bwd_dq_dk_dv_loop_seqk_parallel_kernelI23Flash_bwd_kernel_traitsILi32ELi128ELi128ELi8ELi4ELi4ELi4ELb0ELb0EN7cutlass10bfloat16_tE19Flash_kernel_traitsILi32ELi128ELi128ELi8ES3_EELb0ELb0ELb1ELb0ELb0ELb0ELb1EEEvNS_16Flash_bwd_paramsE --------------------------
	.section	.nv.constant0._ZN5flash44flash_bwd_dq_dk_dv_loop_seqk_parallel_kernelI23Flash_bwd_kernel_traitsILi32ELi128ELi128ELi8ELi4ELi4ELi4ELb0ELb0EN7cutlass10bfloat16_tE19Flash_kernel_traitsILi32ELi128ELi128ELi8ES3_EELb0ELb0ELb1ELb0ELb0ELb0ELb1EEEvNS_16Flash_bwd_paramsE,"a",@progbits
	.sectionflags	@""
	.align	4
.nv.constant0._ZN5flash44flash_bwd_dq_dk_dv_loop_seqk_parallel_kernelI23Flash_bwd_kernel_traitsILi32ELi128ELi128ELi8ELi4ELi4ELi4ELb0ELb0EN7cutlass10bfloat16_tE19Flash_kernel_traitsILi32ELi128ELi128ELi8ES3_EELb0ELb0ELb1ELb0ELb0ELb0ELb1EEEvNS_16Flash_bwd_paramsE:
	.zero		1168


//--------------------- .nv.constant0._ZN5flash44flash_bwd_dq_dk_dv_loop_seqk_parallel_kernelI23Flash_bwd_kernel_traitsILi32ELi128ELi128ELi8ELi4ELi4ELi4ELb0ELb0EN7cutlass10bfloat16_tE19Flash_kernel_traitsILi32ELi128ELi128ELi8ES3_EELb1ELb0ELb0ELb0ELb1ELb1ELb0EEEvNS_16Flash_bwd_paramsE --------------------------
	.section	.nv.constant0._ZN5flash44flash_bwd_dq_dk_dv_loop_seqk_parallel_kernelI23Flash_bwd_kernel_traitsILi32ELi128ELi128ELi8ELi4ELi4ELi4ELb0ELb0EN7cutlass10bfloat16_tE19Flash_kernel_traitsILi32ELi128ELi128ELi8ES3_EELb1ELb0ELb0ELb0ELb1ELb1ELb0EEEvNS_16Flash_bwd_paramsE,"a",@progbits
	.sectionflags	@""
	.align	4
.nv.constant0._ZN5flash44flash_bwd_dq_dk_dv_loop_seqk_parallel_kernelI23Flash_bwd_kernel_traitsILi32ELi128ELi128ELi8ELi4ELi4ELi4ELb0ELb0EN7cutlass10bfloat16_tE19Flash_kernel_traitsILi32ELi128ELi128ELi8ES3_EELb1ELb0ELb0ELb0ELb1ELb1ELb0EEEvNS_16Flash_bwd_paramsE:
	.zero		1168


//--------------------- .nv.constant0._ZN5flash44flash_bwd_dq_dk_dv_loop_seqk_parallel_kernelI23Flash_bwd_kernel_traitsILi32ELi128ELi128ELi8ELi4ELi4ELi4ELb0ELb0EN7cutlass10bfloat16_tE19Flash_kernel_traitsILi32ELi128ELi128ELi8ES3_EELb0ELb0ELb0ELb0ELb1ELb1ELb1EEEvNS_16Flash_bwd_paramsE --------------------------
	.section	.nv.constant0._ZN5flash44flash_bwd_dq_dk_dv_loop_seqk_parallel_kernelI23Flash_bwd_kernel_traitsILi32ELi128ELi128ELi8ELi4ELi4ELi4ELb0ELb0EN7cutlass10bfloat16_tE19Flash_kernel_traitsILi32ELi128ELi128ELi8ES3_EELb0ELb0ELb0ELb0ELb1ELb1ELb1EEEvNS_16Flash_bwd_paramsE,"a",@progbits
	.sectionflags	@""
	.align	4
.nv.constant0._ZN5flash44flash_bwd_dq_dk_dv_loop_seqk_parallel_kernelI23Flash_bwd_kernel_traitsILi32ELi128ELi128ELi8ELi4ELi4ELi4ELb0ELb0EN7cutlass10bfloat16_tE19Flash_kernel_traitsILi32ELi128ELi128ELi8ES3_EELb0ELb0ELb0ELb0ELb1ELb1ELb1EEEvNS_16Flash_bwd_paramsE:
	.zero		1168


//--------------------- .nv.constant0._ZN5flash44flash_bwd_dq_dk_dv_loop_seqk_parallel_kernelI23Flash_bwd_kernel_traitsILi32ELi128ELi128ELi8ELi4ELi4ELi4ELb0ELb0EN7cutlass10bfloat16_tE19Flash_kernel_traitsILi32ELi128ELi128ELi8ES3_EELb1ELb0ELb0ELb1ELb0ELb0ELb0EEEvNS_16Flash_bwd_paramsE --------------------------
	.section	.nv.constant0._ZN5flash44flash_bwd_dq_dk_dv_loop_seqk_parallel_kernelI23Flash_bwd_kernel_traitsILi32ELi128ELi128ELi8ELi4ELi4ELi4ELb0ELb0EN7cutlass10bfloat16_tE19Flash_kernel_traitsILi32ELi128ELi128ELi8ES3_EELb1ELb0ELb0ELb1ELb0ELb0ELb0EEEvNS_16Flash_bwd_paramsE,"a",@progbits
	.sectionflags	@""
	.align	4
.nv.constant0._ZN5flash44flash_bwd_dq_dk_dv_loop_seqk_parallel_kernelI23Flash_bwd_kernel_traitsILi32ELi128ELi128ELi8ELi4ELi4ELi4ELb0ELb0EN7cutlass10bfloat16_tE19Flash_kernel_traitsILi32ELi128ELi128ELi8ES3_EELb1ELb0ELb0ELb1ELb0ELb0ELb0EEEvNS_16Flash_bwd_paramsE:
	.zero		1168


//--------------------- .nv.constant0._ZN5flash44flash_bwd_dq_dk_dv_loop_seqk_parallel_kernelI23Flash_bwd_kernel_traitsILi32ELi128ELi128ELi8ELi4ELi4ELi4ELb0ELb0EN7cutlass10bfloat16_tE19Flash_kernel_traitsILi32ELi128ELi128ELi8ES3_EELb0ELb0ELb0ELb1ELb0ELb0ELb1EEEvNS_16Flash_bwd_paramsE --------------------------
	.section	.nv.constant0._ZN5flash44flash_bwd_dq_dk_dv_loop_seqk_parallel_kernelI23Flash_bwd_kernel_traitsILi32ELi128ELi128ELi8ELi4ELi4ELi4ELb0ELb0EN7cutlass10bfloat16_tE19Flash_kernel_traitsILi32ELi128ELi128ELi8ES3_EELb0ELb0ELb0ELb1ELb0ELb0ELb1EEEvNS_16Flash_bwd_paramsE,"a",@progbits
	.sectionflags	@""
	.align	4
.nv.constant0._ZN5flash44flash_bwd_dq_dk_dv_loop_seqk_parallel_kernelI23Flash_bwd_kernel_traitsILi32ELi128ELi128ELi8ELi4ELi4ELi4ELb0ELb0EN7cutlass10bfloat16_tE19Flash_kernel_traitsILi32ELi128ELi128ELi8ES3_EELb0ELb0ELb0ELb1ELb0ELb0ELb1EEEvNS_16Flash_bwd_paramsE:
	.zero		1168


//--------------------- .nv.constant0._ZN5flash44flash_bwd_dq_dk_dv_loop_seqk_parallel_kernelI23Flash_bwd_kernel_traitsILi32ELi128ELi128ELi8ELi4ELi4ELi4ELb0ELb0EN7cutlass10bfloat16_tE19Flash_kernel_traitsILi32ELi128ELi128ELi8ES3_EELb1ELb0ELb1ELb0ELb0ELb1ELb0EEEvNS_16Flash_bwd_paramsE --------------------------
	.section	.nv.constant0._ZN5flash44flash_bwd_dq_dk_dv_loop_seqk_parallel_kernelI23Flash_bwd_kernel_traitsILi32ELi128ELi128ELi8ELi4ELi4ELi4ELb0ELb0EN7cutlass10bfloat16_tE19Flash_kernel_traitsILi32ELi128ELi128ELi8ES3_EELb1ELb0ELb1ELb0ELb0ELb1ELb0EEEvNS_16Flash_bwd_paramsE,"a",@progbits
	.sectionflags	@""
	.align	4
.nv.constant0._ZN5flash44flash_bwd_dq_dk_dv_loop_seqk_parallel_kernelI23Flash_bwd_kernel_traitsILi32ELi128ELi128ELi8ELi4ELi4ELi4ELb0ELb0EN7cutlass10bfloat16_tE19Flash_kernel_traitsILi32ELi128ELi128ELi8ES3_EELb1ELb0ELb1ELb0ELb0ELb1ELb0EEEvNS_16Flash_bwd_paramsE:
	.zero		1168


//--------------------- .nv.constant0._ZN5flash44flash_bwd_dq_dk_dv_loop_seqk_parallel_kernelI23Flash_bwd_kernel_traitsILi32ELi128ELi128ELi8ELi4ELi4ELi4ELb0ELb0EN7cutlass10bfloat16_tE19Flash_kernel_traitsILi32ELi128ELi128ELi8ES3_EELb0ELb0ELb1ELb0ELb0ELb1ELb1EEEvNS_16Flash_bwd_paramsE --------------------------
	.section	.nv.constant0._ZN5flash44flash_bwd_dq_dk_dv_loop_seqk_parallel_kernelI23Flash_bwd_kernel_traitsILi32ELi128ELi128ELi8ELi4ELi4ELi4ELb0ELb0EN7cutlass10bfloat16_tE19Flash_kernel_traitsILi32ELi128ELi128ELi8ES3_EELb0ELb0ELb1ELb0ELb0ELb1ELb1EEEvNS_16Flash_bwd_paramsE,"a",@progbits
	.sectionflags	@""
	.align	4
.nv.constant0._ZN5flash44flash_bwd_dq_dk_dv_loop_seqk_parallel_kernelI23Flash_bwd_kernel_traitsILi32ELi128ELi128ELi8ELi4ELi4ELi4ELb0ELb0EN7cutlass10bfloat16_tE19Flash_kernel_traitsILi32ELi128ELi128ELi8ES3_EELb0ELb0ELb1ELb0ELb0ELb1ELb1EEEvNS_16Flash_bwd_paramsE:
	.zero		1168


//--------------------- .nv.constant0._ZN5flash44flash_bwd_dq_dk_dv_loop_seqk_parallel_kernelI23Flash_bwd_kernel_traitsILi32ELi128ELi128ELi8ELi4ELi4ELi4ELb0ELb0EN7cutlass10bfloat16_tE19Flash_kernel_traitsILi32ELi128ELi128ELi8ES3_EELb1ELb0ELb1ELb1ELb0ELb0ELb0EEEvNS_16Flash_bwd_paramsE --------------------------
	.section	.nv.constant0._ZN5flash44flash_bwd_dq_dk_dv_loop_seqk_parallel_kernelI23Flash_bwd_kernel_traitsILi32ELi128ELi128ELi8ELi4ELi4ELi4ELb0ELb0EN7cutlass10bfloat16_tE19Flash_kernel_traitsILi32ELi128ELi128ELi8ES3_EELb1ELb0ELb1ELb1ELb0ELb0ELb0EEEvNS_16Flash_bwd_paramsE,"a",@progbits
	.sectionflags	@""
	.align	4
.nv.constant0._ZN5flash44flash_bwd_dq_dk_dv_loop_seqk_parallel_kernelI23Flash_bwd_kernel_traitsILi32ELi128ELi128ELi8ELi4ELi4ELi4ELb0ELb0EN7cutlass10bfloat16_tE19Flash_kernel_traitsILi32ELi128ELi128ELi8ES3_EELb1ELb0ELb1ELb1ELb0ELb0ELb0EEEvNS_16Flash_bwd_paramsE:
	.zero		1168


//--------------------- .nv.constant0._ZN5flash44flash_bwd_dq_dk_dv_loop_seqk_parallel_kernelI23Flash_bwd_kernel_traitsILi32ELi128ELi128ELi8ELi4ELi4ELi4ELb0ELb0EN7cutlass10bfloat16_tE19Flash_kernel_traitsILi32ELi128ELi128ELi8ES3_EELb0ELb0ELb1ELb1ELb0ELb0ELb1EEEvNS_16Flash_bwd_paramsE --------------------------
	.section	.nv.constant0._ZN5flash44flash_bwd_dq_dk_dv_loop_seqk_parallel_kernelI23Flash_bwd_kernel_traitsILi32ELi128ELi128ELi8ELi4ELi4ELi4ELb0ELb0EN7cutlass10bfloat16_tE19Flash_kernel_traitsILi32ELi128ELi128ELi8ES3_EELb0ELb0ELb1ELb1ELb0ELb0ELb1EEEvNS_16Flash_bwd_paramsE,"a",@progbits
	.sectionflags	@""
	.align	4
.nv.constant0._ZN5flash44flash_bwd_dq_dk_dv_loop_seqk_parallel_kernelI23Flash_bwd_kernel_traitsILi32ELi128ELi128ELi8ELi4ELi4ELi4ELb0ELb0EN7cutlass10bfloat16_tE19Flash_kernel_traitsILi32ELi128ELi128ELi8ES3_EELb0ELb0ELb1ELb1ELb0ELb0ELb1EEEvNS_16Flash_bwd_paramsE:
	.zero		1168


//--------------------- .nv.constant0._ZN5flash25flash_bwd_dot_do_o_kernelILb0E23Flash_bwd_kernel_traitsILi32ELi128ELi128ELi8ELi4ELi4ELi4ELb0ELb0EN7cutlass10bfloat16_tE19Flash_kernel_traitsILi32ELi128ELi128ELi8ES3_EEEEvNS_16Flash_bwd_paramsE --------------------------
	.section	.nv.constant0._ZN5flash25flash_bwd_dot_do_o_kernelILb0E23Flash_bwd_kernel_traitsILi32ELi128ELi128ELi8ELi4ELi4ELi4ELb0ELb0EN7cutlass10bfloat16_tE19Flash_kernel_traitsILi32ELi128ELi128ELi8ES3_EEEEvNS_16Flash_bwd_paramsE,"a",@progbits
	.sectionflags	@""
	.align	4
.nv.constant0._ZN5flash25flash_bwd_dot_do_o_kernelILb0E23Flash_bwd_kernel_traitsILi32ELi128ELi128ELi8ELi4ELi4ELi4ELb0ELb0EN7cutlass10bfloat16_tE19Flash_kernel_traitsILi32ELi128ELi128ELi8ES3_EEEEvNS_16Flash_bwd_paramsE:
	.zero		1168


//--------------------- .nv.constant0._ZN5flash25flash_bwd_dot_do_o_kernelILb1E23Flash_bwd_kernel_traitsILi32ELi128ELi128ELi8ELi4ELi4ELi4ELb0ELb0EN7cutlass10bfloat16_tE19Flash_kernel_traitsILi32ELi128ELi128ELi8ES3_EEEEvNS_16Flash_bwd_paramsE --------------------------
	.section	.nv.constant0._ZN5flash25flash_bwd_dot_do_o_kernelILb1E23Flash_bwd_kernel_traitsILi32ELi128ELi128ELi8ELi4ELi4ELi4ELb0ELb0EN7cutlass10bfloat16_tE19Flash_kernel_traitsILi32ELi128ELi128ELi8ES3_EEEEvNS_16Flash_bwd_paramsE,"a",@progbits
	.sectionflags	@""
	.align	4
.nv.constant0._ZN5flash25flash_bwd_dot_do_o_kernelILb1E23Flash_bwd_kernel_traitsILi32ELi128ELi128ELi8ELi4ELi4ELi4ELb0ELb0EN7cutlass10bfloat16_tE19Flash_kernel_traitsILi32ELi128ELi128ELi8ES3_EEEEvNS_16Flash_bwd_paramsE:
	.zero		1168


//--------------------- SYMBOLS --------------------------

	.type		.nv.reservedSmem.offset0,@object
	.size		.nv.reservedSmem.offset0,0x4
